	.target	sm_90a

	.elftype	@"ET_EXEC"


//--------------------- .note.nv.tkinfo           --------------------------
	.section	.note.nv.tkinfo,"",@"SHT_NOTE"
	.sectionflags	@"SHF_NOTE_NV_TKINFO"
	.tkinfo
        /*0018*/ 	.word	0x00000002
        /*0030*/ 	.string	""
        /*0030*/ 	.string	"ptxas"
        /*0030*/ 	.string	"Cuda compilation tools, release 13.0, V13.0.88"
        /*0030*/ 	.string	"Build cuda_13.0.r13.0/compiler.36424714_0"
        /*0030*/ 	.string	"-arch sm_90a -m 64 "



//--------------------- .note.nv.cuinfo           --------------------------
	.section	.note.nv.cuinfo,"",@"SHT_NOTE"
	.sectionflags	@"SHF_NOTE_NV_CUINFO"
        /*0018*/ 	.short	0x0002
        /*001a*/ 	.short	0x005a
        /*001c*/ 	.short	0x0082
	.zero		2


//--------------------- .nv.info                  --------------------------
	.section	.nv.info,"",@"SHT_CUDA_INFO"
	.align	4


	//----- nvinfo : EIATTR_REGCOUNT
	.align		4
        /*0000*/ 	.byte	0x04, 0x2f
        /*0002*/ 	.short	(.L_23 - .L_22)
	.align		4
.L_22:
        /*0004*/ 	.word	index@(_ZN7cutlass13device_kernelIN5flash11enable_sm90INS1_16FlashAttnFwdSm90INS1_25CollectiveMainloopFwdSm90ILi2EN4cute5tupleIJNS5_1CILi1EEES8_S8_EEENS6_IJNS7_ILi192EEENS7_ILi128EEENS7_ILi64EEEEEELi64ENS_10bfloat16_tEfNS_4arch4Sm90ELb1ELb0ELb1ELb1ELb0ELb1ELb0ELb1ELb1ELb1ELb1ELb0EEENS1_21CollectiveEpilogueFwdINS6_IJSA_SC_SB_EEES9_SE_SG_Li384ELb1ELb1ELb1ELb0EEENS1_36VarlenDynamicPersistentTileSchedulerILi192ELi128ELi384ELi128ELb1ELb1ELb1ELb1ELb1ELb1EEEEEEEEEvNT_6ParamsE)
        /*0008*/ 	.word	0x00000080


	//----- nvinfo : EIATTR_FRAME_SIZE
	.align		4
.L_23:
        /*000c*/ 	.byte	0x04, 0x11
        /*000e*/ 	.short	(.L_25 - .L_24)
	.align		4
.L_24:
        /*0010*/ 	.word	index@(_ZN7cutlass13device_kernelIN5flash11enable_sm90INS1_16FlashAttnFwdSm90INS1_25CollectiveMainloopFwdSm90ILi2EN4cute5tupleIJNS5_1CILi1EEES8_S8_EEENS6_IJNS7_ILi192EEENS7_ILi128EEENS7_ILi64EEEEEELi64ENS_10bfloat16_tEfNS_4arch4Sm90ELb1ELb0ELb1ELb1ELb0ELb1ELb0ELb1ELb1ELb1ELb1ELb0EEENS1_21CollectiveEpilogueFwdINS6_IJSA_SC_SB_EEES9_SE_SG_Li384ELb1ELb1ELb1ELb0EEENS1_36VarlenDynamicPersistentTileSchedulerILi192ELi128ELi384ELi128ELb1ELb1ELb1ELb1ELb1ELb1EEEEEEEEEvNT_6ParamsE)
        /*0014*/ 	.word	0x00000070


	//----- nvinfo : EIATTR_REGCOUNT
	.align		4
.L_25:
        /*0018*/ 	.byte	0x04, 0x2f
        /*001a*/ 	.short	(.L_27 - .L_26)
	.align		4
.L_26:
        /*001c*/ 	.word	index@(_ZN7cutlass13device_kernelIN5flash11enable_sm90INS1_16FlashAttnFwdSm90INS1_25CollectiveMainloopFwdSm90ILi2EN4cute5tupleIJNS5_1CILi1EEES8_S8_EEENS6_IJNS7_ILi192EEENS7_ILi128EEENS7_ILi64EEEEEELi64ENS_10bfloat16_tEfNS_4arch4Sm90ELb1ELb0ELb1ELb1ELb0ELb0ELb0ELb1ELb1ELb1ELb1ELb0EEENS1_21CollectiveEpilogueFwdINS6_IJSA_SC_SB_EEES9_SE_SG_Li384ELb1ELb1ELb1ELb0EEENS1_36VarlenDynamicPersistentTileSchedulerILi192ELi128ELi384ELi128ELb1ELb1ELb1ELb1ELb1ELb1EEEEEEEEEvNT_6ParamsE)
        /*0020*/ 	.word	0x00000080


	//----- nvinfo : EIATTR_FRAME_SIZE
	.align		4
.L_27:
        /*0024*/ 	.byte	0x04, 0x11
        /*0026*/ 	.short	(.L_29 - .L_28)
	.align		4
.L_28:
        /*0028*/ 	.word	index@(_ZN7cutlass13device_kernelIN5flash11enable_sm90INS1_16FlashAttnFwdSm90INS1_25CollectiveMainloopFwdSm90ILi2EN4cute5tupleIJNS5_1CILi1EEES8_S8_EEENS6_IJNS7_ILi192EEENS7_ILi128EEENS7_ILi64EEEEEELi64ENS_10bfloat16_tEfNS_4arch4Sm90ELb1ELb0ELb1ELb1ELb0ELb0ELb0ELb1ELb1ELb1ELb1ELb0EEENS1_21CollectiveEpilogueFwdINS6_IJSA_SC_SB_EEES9_SE_SG_Li384ELb1ELb1ELb1ELb0EEENS1_36VarlenDynamicPersistentTileSchedulerILi192ELi128ELi384ELi128ELb1ELb1ELb1ELb1ELb1ELb1EEEEEEEEEvNT_6ParamsE)
        /*002c*/ 	.word	0x00000050


	//----- nvinfo : EIATTR_REGCOUNT
	.align		4
.L_29:
        /*0030*/ 	.byte	0x04, 0x2f
        /*0032*/ 	.short	(.L_31 - .L_30)
	.align		4
.L_30:
        /*0034*/ 	.word	index@(_ZN7cutlass13device_kernelIN5flash11enable_sm90INS1_16FlashAttnFwdSm90INS1_25CollectiveMainloopFwdSm90ILi2EN4cute5tupleIJNS5_1CILi1EEES8_S8_EEENS6_IJNS7_ILi192EEENS7_ILi128EEENS7_ILi64EEEEEELi64ENS_10bfloat16_tEfNS_4arch4Sm90ELb1ELb0ELb1ELb0ELb0ELb0ELb0ELb1ELb1ELb1ELb1ELb0EEENS1_21CollectiveEpilogueFwdINS6_IJSA_SC_SB_EEES9_SE_SG_Li384ELb0ELb1ELb1ELb0EEENS1_19SingleTileSchedulerILb0ELb1ELb1ELi192EEEEEEEEEvNT_6ParamsE)
        /*0038*/ 	.word	0x00000080


	//----- nvinfo : EIATTR_FRAME_SIZE
	.align		4
.L_31:
        /*003c*/ 	.byte	0x04, 0x11
        /*003e*/ 	.short	(.L_33 - .L_32)
	.align		4
.L_32:
        /*0040*/ 	.word	index@(_ZN7cutlass13device_kernelIN5flash11enable_sm90INS1_16FlashAttnFwdSm90INS1_25CollectiveMainloopFwdSm90ILi2EN4cute5tupleIJNS5_1CILi1EEES8_S8_EEENS6_IJNS7_ILi192EEENS7_ILi128EEENS7_ILi64EEEEEELi64ENS_10bfloat16_tEfNS_4arch4Sm90ELb1ELb0ELb1ELb0ELb0ELb0ELb0ELb1ELb1ELb1ELb1ELb0EEENS1_21CollectiveEpilogueFwdINS6_IJSA_SC_SB_EEES9_SE_SG_Li384ELb0ELb1ELb1ELb0EEENS1_19SingleTileSchedulerILb0ELb1ELb1ELi192EEEEEEEEEvNT_6ParamsE)
        /*0044*/ 	.word	0x00000000


	//----- nvinfo : EIATTR_REGCOUNT
	.align		4
.L_33:
        /*0048*/ 	.byte	0x04, 0x2f
        /*004a*/ 	.short	(.L_35 - .L_34)
	.align		4
.L_34:
        /*004c*/ 	.word	index@(_ZN7cutlass13device_kernelIN5flash11enable_sm90INS1_16FlashAttnFwdSm90INS1_25CollectiveMainloopFwdSm90ILi2EN4cute5tupleIJNS5_1CILi1EEES8_S8_EEENS6_IJNS7_ILi192EEENS7_ILi128EEENS7_ILi64EEEEEELi64ENS_10bfloat16_tEfNS_4arch4Sm90ELb0ELb1ELb1ELb1ELb0ELb1ELb0ELb1ELb1ELb1ELb1ELb0EEENS1_21CollectiveEpilogueFwdINS6_IJSA_SC_SB_EEES9_SE_SG_Li384ELb1ELb1ELb1ELb0EEENS1_36VarlenDynamicPersistentTileSchedulerILi192ELi128ELi384ELi128ELb1ELb1ELb1ELb1ELb0ELb1EEEEEEEEEvNT_6ParamsE)
        /*0050*/ 	.word	0x00000080


	//----- nvinfo : EIATTR_FRAME_SIZE
	.align		4
.L_35:
        /*0054*/ 	.byte	0x04, 0x11
        /*0056*/ 	.short	(.L_37 - .L_36)
	.align		4
.L_36:
        /*0058*/ 	.word	index@(_ZN7cutlass13device_kernelIN5flash11enable_sm90INS1_16FlashAttnFwdSm90INS1_25CollectiveMainloopFwdSm90ILi2EN4cute5tupleIJNS5_1CILi1EEES8_S8_EEENS6_IJNS7_ILi192EEENS7_ILi128EEENS7_ILi64EEEEEELi64ENS_10bfloat16_tEfNS_4arch4Sm90ELb0ELb1ELb1ELb1ELb0ELb1ELb0ELb1ELb1ELb1ELb1ELb0EEENS1_21CollectiveEpilogueFwdINS6_IJSA_SC_SB_EEES9_SE_SG_Li384ELb1ELb1ELb1ELb0EEENS1_36VarlenDynamicPersistentTileSchedulerILi192ELi128ELi384ELi128ELb1ELb1ELb1ELb1ELb0ELb1EEEEEEEEEvNT_6ParamsE)
        /*005c*/ 	.word	0x00000088


	//----- nvinfo : EIATTR_REGCOUNT
	.align		4
.L_37:
        /*0060*/ 	.byte	0x04, 0x2f
        /*0062*/ 	.short	(.L_39 - .L_38)
	.align		4
.L_38:
        /*0064*/ 	.word	index@(_ZN7cutlass13device_kernelIN5flash11enable_sm90INS1_16FlashAttnFwdSm90INS1_25CollectiveMainloopFwdSm90ILi2EN4cute5tupleIJNS5_1CILi1EEES8_S8_EEENS6_IJNS7_ILi192EEENS7_ILi128EEENS7_ILi64EEEEEELi64ENS_10bfloat16_tEfNS_4arch4Sm90ELb0ELb1ELb1ELb1ELb0ELb0ELb0ELb1ELb1ELb1ELb1ELb0EEENS1_21CollectiveEpilogueFwdINS6_IJSA_SC_SB_EEES9_SE_SG_Li384ELb1ELb1ELb1ELb0EEENS1_36VarlenDynamicPersistentTileSchedulerILi192ELi128ELi384ELi128ELb1ELb1ELb1ELb1ELb0ELb1EEEEEEEEEvNT_6ParamsE)
        /*0068*/ 	.word	0x00000080


	//----- nvinfo : EIATTR_FRAME_SIZE
	.align		4
.L_39:
        /*006c*/ 	.byte	0x04, 0x11
        /*006e*/ 	.short	(.L_41 - .L_40)
	.align		4
.L_40:
        /*0070*/ 	.word	index@(_ZN7cutlass13device_kernelIN5flash11enable_sm90INS1_16FlashAttnFwdSm90INS1_25CollectiveMainloopFwdSm90ILi2EN4cute5tupleIJNS5_1CILi1EEES8_S8_EEENS6_IJNS7_ILi192EEENS7_ILi128EEENS7_ILi64EEEEEELi64ENS_10bfloat16_tEfNS_4arch4Sm90ELb0ELb1ELb1ELb1ELb0ELb0ELb0ELb1ELb1ELb1ELb1ELb0EEENS1_21CollectiveEpilogueFwdINS6_IJSA_SC_SB_EEES9_SE_SG_Li384ELb1ELb1ELb1ELb0EEENS1_36VarlenDynamicPersistentTileSchedulerILi192ELi128ELi384ELi128ELb1ELb1ELb1ELb1ELb0ELb1EEEEEEEEEvNT_6ParamsE)
        /*0074*/ 	.word	0x00000048


	//----- nvinfo : EIATTR_REGCOUNT
	.align		4
.L_41:
        /*0078*/ 	.byte	0x04, 0x2f
        /*007a*/ 	.short	(.L_43 - .L_42)
	.align		4
.L_42:
        /*007c*/ 	.word	index@(_ZN7cutlass13device_kernelIN5flash11enable_sm90INS1_16FlashAttnFwdSm90INS1_25CollectiveMainloopFwdSm90ILi2EN4cute5tupleIJNS5_1CILi1EEES8_S8_EEENS6_IJNS7_ILi192EEENS7_ILi128EEENS7_ILi64EEEEEELi64ENS_10bfloat16_tEfNS_4arch4Sm90ELb0ELb1ELb1ELb0ELb0ELb0ELb0ELb1ELb1ELb1ELb1ELb0EEENS1_21CollectiveEpilogueFwdINS6_IJSA_SC_SB_EEES9_SE_SG_Li384ELb0ELb1ELb1ELb0EEENS1_19SingleTileSchedulerILb0ELb1ELb1ELi192EEEEEEEEEvNT_6ParamsE)
        /*0080*/ 	.word	0x00000080


	//----- nvinfo : EIATTR_FRAME_SIZE
	.align		4
.L_43:
        /*0084*/ 	.byte	0x04, 0x11
        /*0086*/ 	.short	(.L_45 - .L_44)
	.align		4
.L_44:
        /*0088*/ 	.word	index@(_ZN7cutlass13device_kernelIN5flash11enable_sm90INS1_16FlashAttnFwdSm90INS1_25CollectiveMainloopFwdSm90ILi2EN4cute5tupleIJNS5_1CILi1EEES8_S8_EEENS6_IJNS7_ILi192EEENS7_ILi128EEENS7_ILi64EEEEEELi64ENS_10bfloat16_tEfNS_4arch4Sm90ELb0ELb1ELb1ELb0ELb0ELb0ELb0ELb1ELb1ELb1ELb1ELb0EEENS1_21CollectiveEpilogueFwdINS6_IJSA_SC_SB_EEES9_SE_SG_Li384ELb0ELb1ELb1ELb0EEENS1_19SingleTileSchedulerILb0ELb1ELb1ELi192EEEEEEEEEvNT_6ParamsE)
        /*008c*/ 	.word	0x00000000


	//----- nvinfo : EIATTR_REGCOUNT
	.align		4
.L_45:
        /*0090*/ 	.byte	0x04, 0x2f
        /*0092*/ 	.short	(.L_47 - .L_46)
	.align		4
.L_46:
        /*0094*/ 	.word	index@(_ZN7cutlass13device_kernelIN5flash11enable_sm90INS1_16FlashAttnFwdSm90INS1_25CollectiveMainloopFwdSm90ILi2EN4cute5tupleIJNS5_1CILi1EEES8_S8_EEENS6_IJNS7_ILi192EEESA_NS7_ILi64EEEEEELi64ENS_10bfloat16_tEfNS_4arch4Sm90ELb0ELb0ELb1ELb1ELb0ELb1ELb0ELb0ELb1ELb1ELb1ELb0EEENS1_21CollectiveEpilogueFwdINS6_IJSA_SB_SA_EEES9_SD_SF_Li384ELb1ELb1ELb1ELb0EEENS1_36VarlenDynamicPersistentTileSchedulerILi192ELi192ELi384ELi128ELb1ELb1ELb1ELb0ELb1ELb1EEEEEEEEEvNT_6ParamsE)
        /*0098*/ 	.word	0x00000080


	//----- nvinfo : EIATTR_FRAME_SIZE
	.align		4
.L_47:
        /*009c*/ 	.byte	0x04, 0x11
        /*009e*/ 	.short	(.L_49 - .L_48)
	.align		4
.L_48:
        /*00a0*/ 	.word	index@(_ZN7cutlass13device_kernelIN5flash11enable_sm90INS1_16FlashAttnFwdSm90INS1_25CollectiveMainloopFwdSm90ILi2EN4cute5tupleIJNS5_1CILi1EEES8_S8_EEENS6_IJNS7_ILi192EEESA_NS7_ILi64EEEEEELi64ENS_10bfloat16_tEfNS_4arch4Sm90ELb0ELb0ELb1ELb1ELb0ELb1ELb0ELb0ELb1ELb1ELb1ELb0EEENS1_21CollectiveEpilogueFwdINS6_IJSA_SB_SA_EEES9_SD_SF_Li384ELb1ELb1ELb1ELb0EEENS1_36VarlenDynamicPersistentTileSchedulerILi192ELi192ELi384ELi128ELb1ELb1ELb1ELb0ELb1ELb1EEEEEEEEEvNT_6ParamsE)
        /*00a4*/ 	.word	0x000000b0


	//----- nvinfo : EIATTR_REGCOUNT
	.align		4
.L_49:
        /*00a8*/ 	.byte	0x04, 0x2f
        /*00aa*/ 	.short	(.L_51 - .L_50)
	.align		4
.L_50:
        /*00ac*/ 	.word	index@(_ZN7cutlass13device_kernelIN5flash11enable_sm90INS1_16FlashAttnFwdSm90INS1_25CollectiveMainloopFwdSm90ILi2EN4cute5tupleIJNS5_1CILi1EEES8_S8_EEENS6_IJNS7_ILi192EEESA_NS7_ILi64EEEEEELi64ENS_10bfloat16_tEfNS_4arch4Sm90ELb0ELb0ELb1ELb1ELb0ELb0ELb0ELb0ELb1ELb1ELb1ELb0EEENS1_21CollectiveEpilogueFwdINS6_IJSA_SB_SA_EEES9_SD_SF_Li384ELb1ELb1ELb1ELb0EEENS1_36VarlenDynamicPersistentTileSchedulerILi192ELi192ELi384ELi128ELb1ELb1ELb1ELb0ELb1ELb1EEEEEEEEEvNT_6ParamsE)
        /*00b0*/ 	.word	0x00000080


	//----- nvinfo : EIATTR_FRAME_SIZE
	.align		4
.L_51:
        /*00b4*/ 	.byte	0x04, 0x11
        /*00b6*/ 	.short	(.L_53 - .L_52)
	.align		4
.L_52:
        /*00b8*/ 	.word	index@(_ZN7cutlass13device_kernelIN5flash11enable_sm90INS1_16FlashAttnFwdSm90INS1_25CollectiveMainloopFwdSm90ILi2EN4cute5tupleIJNS5_1CILi1EEES8_S8_EEENS6_IJNS7_ILi192EEESA_NS7_ILi64EEEEEELi64ENS_10bfloat16_tEfNS_4arch4Sm90ELb0ELb0ELb1ELb1ELb0ELb0ELb0ELb0ELb1ELb1ELb1ELb0EEENS1_21CollectiveEpilogueFwdINS6_IJSA_SB_SA_EEES9_SD_SF_Li384ELb1ELb1ELb1ELb0EEENS1_36VarlenDynamicPersistentTileSchedulerILi192ELi192ELi384ELi128ELb1ELb1ELb1ELb0ELb1ELb1EEEEEEEEEvNT_6ParamsE)
        /*00bc*/ 	.word	0x00000098


	//----- nvinfo : EIATTR_REGCOUNT
	.align		4
.L_53:
        /*00c0*/ 	.byte	0x04, 0x2f
        /*00c2*/ 	.short	(.L_55 - .L_54)
	.align		4
.L_54:
        /*00c4*/ 	.word	index@(_ZN7cutlass13device_kernelIN5flash11enable_sm90INS1_16FlashAttnFwdSm90INS1_25CollectiveMainloopFwdSm90ILi2EN4cute5tupleIJNS5_1CILi1EEES8_S8_EEENS6_IJNS7_ILi192EEESA_NS7_ILi64EEEEEELi64ENS_10bfloat16_tEfNS_4arch4Sm90ELb0ELb0ELb1ELb0ELb0ELb0ELb0ELb0ELb1ELb1ELb1ELb0EEENS1_21CollectiveEpilogueFwdINS6_IJSA_SB_SA_EEES9_SD_SF_Li384ELb0ELb1ELb1ELb0EEENS1_19SingleTileSchedulerILb0ELb1ELb1ELi192EEEEEEEEEvNT_6ParamsE)
        /*00c8*/ 	.word	0x00000080


	//----- nvinfo : EIATTR_FRAME_SIZE
	.align		4
.L_55:
        /*00cc*/ 	.byte	0x04, 0x11
        /*00ce*/ 	.short	(.L_57 - .L_56)
	.align		4
.L_56:
        /*00d0*/ 	.word	index@(_ZN7cutlass13device_kernelIN5flash11enable_sm90INS1_16FlashAttnFwdSm90INS1_25CollectiveMainloopFwdSm90ILi2EN4cute5tupleIJNS5_1CILi1EEES8_S8_EEENS6_IJNS7_ILi192EEESA_NS7_ILi64EEEEEELi64ENS_10bfloat16_tEfNS_4arch4Sm90ELb0ELb0ELb1ELb0ELb0ELb0ELb0ELb0ELb1ELb1ELb1ELb0EEENS1_21CollectiveEpilogueFwdINS6_IJSA_SB_SA_EEES9_SD_SF_Li384ELb0ELb1ELb1ELb0EEENS1_19SingleTileSchedulerILb0ELb1ELb1ELi192EEEEEEEEEvNT_6ParamsE)
        /*00d4*/ 	.word	0x00000018


	//----- nvinfo : EIATTR_MIN_STACK_SIZE
	.align		4
.L_57:
        /*00d8*/ 	.byte	0x04, 0x12
        /*00da*/ 	.short	(.L_59 - .L_58)
	.align		4
.L_58:
        /*00dc*/ 	.word	index@(_ZN7cutlass13device_kernelIN5flash11enable_sm90INS1_16FlashAttnFwdSm90INS1_25CollectiveMainloopFwdSm90ILi2EN4cute5tupleIJNS5_1CILi1EEES8_S8_EEENS6_IJNS7_ILi192EEESA_NS7_ILi64EEEEEELi64ENS_10bfloat16_tEfNS_4arch4Sm90ELb0ELb0ELb1ELb0ELb0ELb0ELb0ELb0ELb1ELb1ELb1ELb0EEENS1_21CollectiveEpilogueFwdINS6_IJSA_SB_SA_EEES9_SD_SF_Li384ELb0ELb1ELb1ELb0EEENS1_19SingleTileSchedulerILb0ELb1ELb1ELi192EEEEEEEEEvNT_6ParamsE)
        /*00e0*/ 	.word	0x00000018


	//----- nvinfo : EIATTR_MIN_STACK_SIZE
	.align		4
.L_59:
        /*00e4*/ 	.byte	0x04, 0x12
        /*00e6*/ 	.short	(.L_61 - .L_60)
	.align		4
.L_60:
        /*00e8*/ 	.word	index@(_ZN7cutlass13device_kernelIN5flash11enable_sm90INS1_16FlashAttnFwdSm90INS1_25CollectiveMainloopFwdSm90ILi2EN4cute5tupleIJNS5_1CILi1EEES8_S8_EEENS6_IJNS7_ILi192EEESA_NS7_ILi64EEEEEELi64ENS_10bfloat16_tEfNS_4arch4Sm90ELb0ELb0ELb1ELb1ELb0ELb0ELb0ELb0ELb1ELb1ELb1ELb0EEENS1_21CollectiveEpilogueFwdINS6_IJSA_SB_SA_EEES9_SD_SF_Li384ELb1ELb1ELb1ELb0EEENS1_36VarlenDynamicPersistentTileSchedulerILi192ELi192ELi384ELi128ELb1ELb1ELb1ELb0ELb1ELb1EEEEEEEEEvNT_6ParamsE)
        /*00ec*/ 	.word	0x00000098


	//----- nvinfo : EIATTR_MIN_STACK_SIZE
	.align		4
.L_61:
        /*00f0*/ 	.byte	0x04, 0x12
        /*00f2*/ 	.short	(.L_63 - .L_62)
	.align		4
.L_62:
        /*00f4*/ 	.word	index@(_ZN7cutlass13device_kernelIN5flash11enable_sm90INS1_16FlashAttnFwdSm90INS1_25CollectiveMainloopFwdSm90ILi2EN4cute5tupleIJNS5_1CILi1EEES8_S8_EEENS6_IJNS7_ILi192EEESA_NS7_ILi64EEEEEELi64ENS_10bfloat16_tEfNS_4arch4Sm90ELb0ELb0ELb1ELb1ELb0ELb1ELb0ELb0ELb1ELb1ELb1ELb0EEENS1_21CollectiveEpilogueFwdINS6_IJSA_SB_SA_EEES9_SD_SF_Li384ELb1ELb1ELb1ELb0EEENS1_36VarlenDynamicPersistentTileSchedulerILi192ELi192ELi384ELi128ELb1ELb1ELb1ELb0ELb1ELb1EEEEEEEEEvNT_6ParamsE)
        /*00f8*/ 	.word	0x000000b0


	//----- nvinfo : EIATTR_MIN_STACK_SIZE
	.align		4
.L_63:
        /*00fc*/ 	.byte	0x04, 0x12
        /*00fe*/ 	.short	(.L_65 - .L_64)
	.align		4
.L_64:
        /*0100*/ 	.word	index@(_ZN7cutlass13device_kernelIN5flash11enable_sm90INS1_16FlashAttnFwdSm90INS1_25CollectiveMainloopFwdSm90ILi2EN4cute5tupleIJNS5_1CILi1EEES8_S8_EEENS6_IJNS7_ILi192EEENS7_ILi128EEENS7_ILi64EEEEEELi64ENS_10bfloat16_tEfNS_4arch4Sm90ELb0ELb1ELb1ELb0ELb0ELb0ELb0ELb1ELb1ELb1ELb1ELb0EEENS1_21CollectiveEpilogueFwdINS6_IJSA_SC_SB_EEES9_SE_SG_Li384ELb0ELb1ELb1ELb0EEENS1_19SingleTileSchedulerILb0ELb1ELb1ELi192EEEEEEEEEvNT_6ParamsE)
        /*0104*/ 	.word	0x00000000


	//----- nvinfo : EIATTR_MIN_STACK_SIZE
	.align		4
.L_65:
        /*0108*/ 	.byte	0x04, 0x12
        /*010a*/ 	.short	(.L_67 - .L_66)
	.align		4
.L_66:
        /*010c*/ 	.word	index@(_ZN7cutlass13device_kernelIN5flash11enable_sm90INS1_16FlashAttnFwdSm90INS1_25CollectiveMainloopFwdSm90ILi2EN4cute5tupleIJNS5_1CILi1EEES8_S8_EEENS6_IJNS7_ILi192EEENS7_ILi128EEENS7_ILi64EEEEEELi64ENS_10bfloat16_tEfNS_4arch4Sm90ELb0ELb1ELb1ELb1ELb0ELb0ELb0ELb1ELb1ELb1ELb1ELb0EEENS1_21CollectiveEpilogueFwdINS6_IJSA_SC_SB_EEES9_SE_SG_Li384ELb1ELb1ELb1ELb0EEENS1_36VarlenDynamicPersistentTileSchedulerILi192ELi128ELi384ELi128ELb1ELb1ELb1ELb1ELb0ELb1EEEEEEEEEvNT_6ParamsE)
        /*0110*/ 	.word	0x00000048


	//----- nvinfo : EIATTR_MIN_STACK_SIZE
	.align		4
.L_67:
        /*0114*/ 	.byte	0x04, 0x12
        /*0116*/ 	.short	(.L_69 - .L_68)
	.align		4
.L_68:
        /*0118*/ 	.word	index@(_ZN7cutlass13device_kernelIN5flash11enable_sm90INS1_16FlashAttnFwdSm90INS1_25CollectiveMainloopFwdSm90ILi2EN4cute5tupleIJNS5_1CILi1EEES8_S8_EEENS6_IJNS7_ILi192EEENS7_ILi128EEENS7_ILi64EEEEEELi64ENS_10bfloat16_tEfNS_4arch4Sm90ELb0ELb1ELb1ELb1ELb0ELb1ELb0ELb1ELb1ELb1ELb1ELb0EEENS1_21CollectiveEpilogueFwdINS6_IJSA_SC_SB_EEES9_SE_SG_Li384ELb1ELb1ELb1ELb0EEENS1_36VarlenDynamicPersistentTileSchedulerILi192ELi128ELi384ELi128ELb1ELb1ELb1ELb1ELb0ELb1EEEEEEEEEvNT_6ParamsE)
        /*011c*/ 	.word	0x00000088


	//----- nvinfo : EIATTR_MIN_STACK_SIZE
	.align		4
.L_69:
        /*0120*/ 	.byte	0x04, 0x12
        /*0122*/ 	.short	(.L_71 - .L_70)
	.align		4
.L_70:
        /*0124*/ 	.word	index@(_ZN7cutlass13device_kernelIN5flash11enable_sm90INS1_16FlashAttnFwdSm90INS1_25CollectiveMainloopFwdSm90ILi2EN4cute5tupleIJNS5_1CILi1EEES8_S8_EEENS6_IJNS7_ILi192EEENS7_ILi128EEENS7_ILi64EEEEEELi64ENS_10bfloat16_tEfNS_4arch4Sm90ELb1ELb0ELb1ELb0ELb0ELb0ELb0ELb1ELb1ELb1ELb1ELb0EEENS1_21CollectiveEpilogueFwdINS6_IJSA_SC_SB_EEES9_SE_SG_Li384ELb0ELb1ELb1ELb0EEENS1_19SingleTileSchedulerILb0ELb1ELb1ELi192EEEEEEEEEvNT_6ParamsE)
        /*0128*/ 	.word	0x00000000


	//----- nvinfo : EIATTR_MIN_STACK_SIZE
	.align		4
.L_71:
        /*012c*/ 	.byte	0x04, 0x12
        /*012e*/ 	.short	(.L_73 - .L_72)
	.align		4
.L_72:
        /*0130*/ 	.word	index@(_ZN7cutlass13device_kernelIN5flash11enable_sm90INS1_16FlashAttnFwdSm90INS1_25CollectiveMainloopFwdSm90ILi2EN4cute5tupleIJNS5_1CILi1EEES8_S8_EEENS6_IJNS7_ILi192EEENS7_ILi128EEENS7_ILi64EEEEEELi64ENS_10bfloat16_tEfNS_4arch4Sm90ELb1ELb0ELb1ELb1ELb0ELb0ELb0ELb1ELb1ELb1ELb1ELb0EEENS1_21CollectiveEpilogueFwdINS6_IJSA_SC_SB_EEES9_SE_SG_Li384ELb1ELb1ELb1ELb0EEENS1_36VarlenDynamicPersistentTileSchedulerILi192ELi128ELi384ELi128ELb1ELb1ELb1ELb1ELb1ELb1EEEEEEEEEvNT_6ParamsE)
        /*0134*/ 	.word	0x00000050


	//----- nvinfo : EIATTR_MIN_STACK_SIZE
	.align		4
.L_73:
        /*0138*/ 	.byte	0x04, 0x12
        /*013a*/ 	.short	(.L_75 - .L_74)
	.align		4
.L_74:
        /*013c*/ 	.word	index@(_ZN7cutlass13device_kernelIN5flash11enable_sm90INS1_16FlashAttnFwdSm90INS1_25CollectiveMainloopFwdSm90ILi2EN4cute5tupleIJNS5_1CILi1EEES8_S8_EEENS6_IJNS7_ILi192EEENS7_ILi128EEENS7_ILi64EEEEEELi64ENS_10bfloat16_tEfNS_4arch4Sm90ELb1ELb0ELb1ELb1ELb0ELb1ELb0ELb1ELb1ELb1ELb1ELb0EEENS1_21CollectiveEpilogueFwdINS6_IJSA_SC_SB_EEES9_SE_SG_Li384ELb1ELb1ELb1ELb0EEENS1_36VarlenDynamicPersistentTileSchedulerILi192ELi128ELi384ELi128ELb1ELb1ELb1ELb1ELb1ELb1EEEEEEEEEvNT_6ParamsE)
        /*0140*/ 	.word	0x00000070
.L_75:


//--------------------- .nv.compat                --------------------------
	.section	.nv.compat,"",@"SHT_CUDA_COMPAT_INFO"
	.align	4
        /*0000*/ 	.byte	0x02, 0x09, 0x01, 0x00, 0x02, 0x02, 0x04, 0x00, 0x02, 0x05, 0x05, 0x00, 0x03, 0x07, 0x01, 0x01
        /*0010*/ 	.byte	0x02, 0x03, 0x01, 0x00, 0x02, 0x06, 0x01, 0x00, 0x04, 0x0b, 0x08, 0x00, 0x00, 0x00, 0x00, 0x00
        /*0020*/ 	.byte	0x00, 0x00, 0x00, 0x00


//--------------------- .nv.info._ZN7cutlass13device_kernelIN5flash11enable_sm90INS1_16FlashAttnFwdSm90INS1_25CollectiveMainloopFwdSm90ILi2EN4cute5tupleIJNS5_1CILi1EEES8_S8_EEENS6_IJNS7_ILi192EEESA_NS7_ILi64EEEEEELi64ENS_10bfloat16_tEfNS_4arch4Sm90ELb0ELb0ELb1ELb0ELb0ELb0ELb0ELb0ELb1ELb1ELb1ELb0EEENS1_21CollectiveEpilogueFwdINS6_IJSA_SB_SA_EEES9_SD_SF_Li384ELb0ELb1ELb1ELb0EEENS1_19SingleTileSchedulerILb0ELb1ELb1ELi192EEEEEEEEEvNT_6ParamsE --------------------------
	.section	.nv.info._ZN7cutlass13device_kernelIN5flash11enable_sm90INS1_16FlashAttnFwdSm90INS1_25CollectiveMainloopFwdSm90ILi2EN4cute5tupleIJNS5_1CILi1EEES8_S8_EEENS6_IJNS7_ILi192EEESA_NS7_ILi64EEEEEELi64ENS_10bfloat16_tEfNS_4arch4Sm90ELb0ELb0ELb1ELb0ELb0ELb0ELb0ELb0ELb1ELb1ELb1ELb0EEENS1_21CollectiveEpilogueFwdINS6_IJSA_SB_SA_EEES9_SD_SF_Li384ELb0ELb1ELb1ELb0EEENS1_19SingleTileSchedulerILb0ELb1ELb1ELi192EEEEEEEEEvNT_6ParamsE,"",@"SHT_CUDA_INFO"
	.sectionflags	@""
	.align	4


	//----- nvinfo : EIATTR_CUDA_API_VERSION
	.align		4
        /*0000*/ 	.byte	0x04, 0x37
        /*0002*/ 	.short	(.L_77 - .L_76)
.L_76:
        /*0004*/ 	.word	0x00000082


	//----- nvinfo : EIATTR_KPARAM_INFO
	.align		4
.L_77:
        /*0008*/ 	.byte	0x04, 0x17
        /*000a*/ 	.short	(.L_79 - .L_78)
.L_78:
        /*000c*/ 	.word	0x00000000
        /*0010*/ 	.short	0x0000
        /*0012*/ 	.short	0x0070
        /*0014*/ 	.byte	0x00, 0xf0, 0x01, 0x28


	//----- nvinfo : EIATTR_SPARSE_MMA_MASK
	.align		4
.L_79:
        /*0018*/ 	.byte	0x03, 0x50
        /*001a*/ 	.short	0x0000


	//----- nvinfo : EIATTR_MAXREG_COUNT
	.align		4
        /*001c*/ 	.byte	0x03, 0x1b
        /*001e*/ 	.short	0x0080


	//----- nvinfo : EIATTR_NUM_BARRIERS
	.align		4
        /*0020*/ 	.byte	0x02, 0x4c
        /*0022*/ 	.byte	0x10
	.zero		1


	//----- nvinfo : EIATTR_EXTERNS
	.align		4
        /*0024*/ 	.byte	0x04, 0x0f
        /*0026*/ 	.short	(.L_81 - .L_80)


	//   ....[0]....
	.align		4
.L_80:
        /*0028*/ 	.word	index@(__assertfail)


	//----- nvinfo : EIATTR_ANNOTATIONS
	.align		4
.L_81:
        /*002c*/ 	.byte	0x04, 0x55
        /*002e*/ 	.short	(.L_83 - .L_82)


	//   ....[0]....
.L_82:
        /*0030*/ 	.word	0x00000001
        /*0034*/ 	.byte	0xb0, 0x0a, 0x00, 0x00, 0x01, 0x00, 0x00, 0x00, 0x00, 0x0e, 0x00, 0x00, 0x01, 0x00, 0x00, 0x00
        /*0044*/ 	.byte	0xc0, 0x0f, 0x00, 0x00, 0x01, 0x00, 0x00, 0x00, 0x30, 0x12, 0x00, 0x00, 0x01, 0x00, 0x00, 0x00
        /*0054*/ 	.byte	0xa0, 0x12, 0x00, 0x00, 0x01, 0x00, 0x00, 0x00, 0x30, 0x13, 0x00, 0x00, 0x01, 0x00, 0x00, 0x00
        /*0064*/ 	.byte	0x30, 0x14, 0x00, 0x00, 0x01, 0x00, 0x00, 0x00, 0x10, 0x4d, 0x00, 0x00, 0x01, 0x00, 0x00, 0x00
        /*0074*/ 	.byte	0x40, 0x4e, 0x00, 0x00, 0x01, 0x00, 0x00, 0x00, 0xc0, 0x50, 0x00, 0x00, 0x01, 0x00, 0x00, 0x00
        /*0084*/ 	.byte	0x20, 0x63, 0x00, 0x00, 0x01, 0x00, 0x00, 0x00, 0x00, 0x86, 0x00, 0x00, 0x01, 0x00, 0x00, 0x00
        /*0094*/ 	.byte	0xa0, 0x8f, 0x00, 0x00, 0x01, 0x00, 0x00, 0x00, 0x40, 0x9f, 0x00, 0x00


	//----- nvinfo : EIATTR_MERCURY_ISA_VERSION
	.align		4
.L_83:
        /*00a0*/ 	.byte	0x03, 0x5f
        /*00a2*/ 	.short	0x0101


	//----- nvinfo : EIATTR_INT_WARP_WIDE_INSTR_OFFSETS
	.align		4
        /*00a4*/ 	.byte	0x04, 0x31
        /*00a6*/ 	.short	(.L_85 - .L_84)


	//   ....[0]....
.L_84:
        /*00a8*/ 	.word	0x00000120


	//   ....[1]....
        /*00ac*/ 	.word	0x000001c0


	//   ....[2]....
        /*00b0*/ 	.word	0x00000230


	//----- nvinfo : EIATTR_COOP_GROUP_MASK_REGIDS
	.align		4
.L_85:
        /*00b4*/ 	.byte	0x04, 0x29
        /*00b6*/ 	.short	(.L_87 - .L_86)


	//   ....[0]....
.L_86:
        /*00b8*/ 	.word	0xffffffff


	//   ....[1]....
        /*00bc*/ 	.word	0xffffffff


	//   ....[2]....
        /*00c0*/ 	.word	0xffffffff


	//   ....[3]....
        /*00c4*/ 	.word	0xffffffff


	//   ....[4]....
        /*00c8*/ 	.word	0xffffffff


	//   ....[5]....
        /*00cc*/ 	.word	0xffffffff


	//   ....[6]....
        /*00d0*/ 	.word	0xffffffff


	//   ....[7]....
        /*00d4*/ 	.word	0xffffffff


	//   ....[8]....
        /*00d8*/ 	.word	0xffffffff


	//   ....[9]....
        /*00dc*/ 	.word	0xffffffff


	//   ....[10]....
        /*00e0*/ 	.word	0xffffffff


	//   ....[11]....
        /*00e4*/ 	.word	0xffffffff


	//   ....[12]....
        /*00e8*/ 	.word	0xffffffff


	//   ....[13]....
        /*00ec*/ 	.word	0xffffffff


	//   ....[14]....
        /*00f0*/ 	.word	0xffffffff


	//   ....[15]....
        /*00f4*/ 	.word	0xffffffff


	//   ....[16]....
        /*00f8*/ 	.word	0xffffffff


	//   ....[17]....
        /*00fc*/ 	.word	0xffffffff


	//   ....[18]....
        /*0100*/ 	.word	0xffffffff


	//   ....[19]....
        /*0104*/ 	.word	0xffffffff


	//   ....[20]....
        /*0108*/ 	.word	0xffffffff


	//   ....[21]....
        /*010c*/ 	.word	0xffffffff


	//   ....[22]....
        /*0110*/ 	.word	0xffffffff


	//   ....[23]....
        /*0114*/ 	.word	0xffffffff


	//   ....[24]....
        /*0118*/ 	.word	0xffffffff


	//   ....[25]....
        /*011c*/ 	.word	0xffffffff


	//   ....[26]....
        /*0120*/ 	.word	0xffffffff


	//   ....[27]....
        /*0124*/ 	.word	0xffffffff


	//   ....[28]....
        /*0128*/ 	.word	0xffffffff


	//   ....[29]....
        /*012c*/ 	.word	0xffffffff


	//   ....[30]....
        /*0130*/ 	.word	0xffffffff


	//   ....[31]....
        /*0134*/ 	.word	0xffffffff


	//   ....[32]....
        /*0138*/ 	.word	0xffffffff


	//   ....[33]....
        /*013c*/ 	.word	0xffffffff


	//   ....[34]....
        /*0140*/ 	.word	0xffffffff


	//   ....[35]....
        /*0144*/ 	.word	0xffffffff


	//   ....[36]....
        /*0148*/ 	.word	0xffffffff


	//   ....[37]....
        /*014c*/ 	.word	0xffffffff


	//   ....[38]....
        /*0150*/ 	.word	0xffffffff


	//   ....[39]....
        /*0154*/ 	.word	0xffffffff


	//   ....[40]....
        /*0158*/ 	.word	0xffffffff


	//   ....[41]....
        /*015c*/ 	.word	0xffffffff


	//   ....[42]....
        /*0160*/ 	.word	0xffffffff


	//   ....[43]....
        /*0164*/ 	.word	0xffffffff


	//   ....[44]....
        /*0168*/ 	.word	0xffffffff


	//   ....[45]....
        /*016c*/ 	.word	0xffffffff


	//   ....[46]....
        /*0170*/ 	.word	0xffffffff


	//   ....[47]....
        /*0174*/ 	.word	0xffffffff


	//   ....[48]....
        /*0178*/ 	.word	0xffffffff


	//   ....[49]....
        /*017c*/ 	.word	0xffffffff


	//   ....[50]....
        /*0180*/ 	.word	0xffffffff


	//   ....[51]....
        /*0184*/ 	.word	0xffffffff


	//   ....[52]....
        /*0188*/ 	.word	0xffffffff


	//   ....[53]....
        /*018c*/ 	.word	0xffffffff


	//   ....[54]....
        /*0190*/ 	.word	0xffffffff


	//   ....[55]....
        /*0194*/ 	.word	0xffffffff


	//   ....[56]....
        /*0198*/ 	.word	0xffffffff


	//   ....[57]....
        /*019c*/ 	.word	0x0500000f


	//   ....[58]....
        /*01a0*/ 	.word	0x0500000f


	//   ....[59]....
        /*01a4*/ 	.word	0x0500000f


	//   ....[60]....
        /*01a8*/ 	.word	0x0500000f


	//   ....[61]....
        /*01ac*/ 	.word	0x0500000f


	//   ....[62]....
        /*01b0*/ 	.word	0x0500000f


	//   ....[63]....
        /*01b4*/ 	.word	0x0500000f


	//   ....[64]....
        /*01b8*/ 	.word	0x0500000f


	//   ....[65]....
        /*01bc*/ 	.word	0x0500000f


	//   ....[66]....
        /*01c0*/ 	.word	0x0500000f


	//   ....[67]....
        /*01c4*/ 	.word	0x0500000f


	//   ....[68]....
        /*01c8*/ 	.word	0x0500000f


	//   ....[69]....
        /*01cc*/ 	.word	0x0500000f


	//   ....[70]....
        /*01d0*/ 	.word	0x0500000f


	//   ....[71]....
        /*01d4*/ 	.word	0x0500000f


	//   ....[72]....
        /*01d8*/ 	.word	0x0500000f


	//   ....[73]....
        /*01dc*/ 	.word	0x0500000f


	//   ....[74]....
        /*01e0*/ 	.word	0x0500000f


	//   ....[75]....
        /*01e4*/ 	.word	0x0500000f


	//   ....[76]....
        /*01e8*/ 	.word	0x0500000f


	//   ....[77]....
        /*01ec*/ 	.word	0x0500000f


	//   ....[78]....
        /*01f0*/ 	.word	0x0500000f


	//   ....[79]....
        /*01f4*/ 	.word	0x0500000f


	//   ....[80]....
        /*01f8*/ 	.word	0x0500000f


	//   ....[81]....
        /*01fc*/ 	.word	0x0500000f


	//   ....[82]....
        /*0200*/ 	.word	0x0500000f


	//----- nvinfo : EIATTR_COOP_GROUP_INSTR_OFFSETS
	.align		4
.L_87:
        /*0204*/ 	.byte	0x04, 0x28
        /*0206*/ 	.short	(.L_89 - .L_88)


	//   ....[0]....
.L_88:
        /*0208*/ 	.word	0x00000060


	//   ....[1]....
        /*020c*/ 	.word	0x00000130


	//   ....[2]....
        /*0210*/ 	.word	0x000001e0


	//   ....[3]....
        /*0214*/ 	.word	0x000003a0


	//   ....[4]....
        /*0218*/ 	.word	0x00000500


	//   ....[5]....
        /*021c*/ 	.word	0x00000620


	//   ....[6]....
        /*0220*/ 	.word	0x00000780


	//   ....[7]....
        /*0224*/ 	.word	0x00000f80


	//   ....[8]....
        /*0228*/ 	.word	0x00002d50


	//   ....[9]....
        /*022c*/ 	.word	0x00002e40


	//   ....[10]....
        /*0230*/ 	.word	0x000032e0


	//   ....[11]....
        /*0234*/ 	.word	0x00003340


	//   ....[12]....
        /*0238*/ 	.word	0x00004ba0


	//   ....[13]....
        /*023c*/ 	.word	0x00006890


	//   ....[14]....
        /*0240*/ 	.word	0x000068a0


	//   ....[15]....
        /*0244*/ 	.word	0x00006950


	//   ....[16]....
        /*0248*/ 	.word	0x00006980


	//   ....[17]....
        /*024c*/ 	.word	0x00008530


	//   ....[18]....
        /*0250*/ 	.word	0x00008670


	//   ....[19]....
        /*0254*/ 	.word	0x00008730


	//   ....[20]....
        /*0258*/ 	.word	0x000087a0


	//   ....[21]....
        /*025c*/ 	.word	0x00008810


	//   ....[22]....
        /*0260*/ 	.word	0x00009700


	//   ....[23]....
        /*0264*/ 	.word	0x00009710


	//   ....[24]....
        /*0268*/ 	.word	0x00009720


	//   ....[25]....
        /*026c*/ 	.word	0x00009730


	//   ....[26]....
        /*0270*/ 	.word	0x00009810


	//   ....[27]....
        /*0274*/ 	.word	0x00009820


	//   ....[28]....
        /*0278*/ 	.word	0x00009b50


	//   ....[29]....
        /*027c*/ 	.word	0x00009b60


	//   ....[30]....
        /*0280*/ 	.word	0x0000a270


	//   ....[31]....
        /*0284*/ 	.word	0x0000ac20


	//   ....[32]....
        /*0288*/ 	.word	0x0000b600


	//   ....[33]....
        /*028c*/ 	.word	0x0000b610


	//   ....[34]....
        /*0290*/ 	.word	0x0000b620


	//   ....[35]....
        /*0294*/ 	.word	0x0000b640


	//   ....[36]....
        /*0298*/ 	.word	0x0000b6b0


	//   ....[37]....
        /*029c*/ 	.word	0x0000b710


	//   ....[38]....
        /*02a0*/ 	.word	0x0000b780


	//   ....[39]....
        /*02a4*/ 	.word	0x0000b7b0


	//   ....[40]....
        /*02a8*/ 	.word	0x0000b800


	//   ....[41]....
        /*02ac*/ 	.word	0x0000b810


	//   ....[42]....
        /*02b0*/ 	.word	0x0000b880


	//   ....[43]....
        /*02b4*/ 	.word	0x0000b8b0


	//   ....[44]....
        /*02b8*/ 	.word	0x0000b900


	//   ....[45]....
        /*02bc*/ 	.word	0x0000b910


	//   ....[46]....
        /*02c0*/ 	.word	0x0000b920


	//   ....[47]....
        /*02c4*/ 	.word	0x0000b990


	//   ....[48]....
        /*02c8*/ 	.word	0x0000b9c0


	//   ....[49]....
        /*02cc*/ 	.word	0x0000ba10


	//   ....[50]....
        /*02d0*/ 	.word	0x0000ba30


	//   ....[51]....
        /*02d4*/ 	.word	0x0000ba50


	//   ....[52]....
        /*02d8*/ 	.word	0x0000ba70


	//   ....[53]....
        /*02dc*/ 	.word	0x0000ba90


	//   ....[54]....
        /*02e0*/ 	.word	0x0000bae0


	//   ....[55]....
        /*02e4*/ 	.word	0x0000bb70


	//   ....[56]....
        /*02e8*/ 	.word	0x0000d400


	//   ....[57]....
        /*02ec*/ 	.word	0x0000d870


	//   ....[58]....
        /*02f0*/ 	.word	0x0000d9e0


	//   ....[59]....
        /*02f4*/ 	.word	0x0000da30


	//   ....[60]....
        /*02f8*/ 	.word	0x0000db50


	//   ....[61]....
        /*02fc*/ 	.word	0x0000dba0


	//   ....[62]....
        /*0300*/ 	.word	0x0000dc20


	//   ....[63]....
        /*0304*/ 	.word	0x0000dcf0


	//   ....[64]....
        /*0308*/ 	.word	0x0000dd80


	//   ....[65]....
        /*030c*/ 	.word	0x0000de10


	//   ....[66]....
        /*0310*/ 	.word	0x0000dea0


	//   ....[67]....
        /*0314*/ 	.word	0x0000df60


	//   ....[68]....
        /*0318*/ 	.word	0x0000dff0


	//   ....[69]....
        /*031c*/ 	.word	0x0000e080


	//   ....[70]....
        /*0320*/ 	.word	0x0000e110


	//   ....[71]....
        /*0324*/ 	.word	0x0000e1d0


	//   ....[72]....
        /*0328*/ 	.word	0x0000e230


	//   ....[73]....
        /*032c*/ 	.word	0x0000e2f0


	//   ....[74]....
        /*0330*/ 	.word	0x0000e360


	//   ....[75]....
        /*0334*/ 	.word	0x0000e430


	//   ....[76]....
        /*0338*/ 	.word	0x0000e490


	//   ....[77]....
        /*033c*/ 	.word	0x0000e560


	//   ....[78]....
        /*0340*/ 	.word	0x0000e5d0


	//   ....[79]....
        /*0344*/ 	.word	0x0000e690


	//   ....[80]....
        /*0348*/ 	.word	0x0000e700


	//   ....[81]....
        /*034c*/ 	.word	0x0000e7b0


	//   ....[82]....
        /*0350*/ 	.word	0x0000ebb0


	//----- nvinfo : EIATTR_REG_RECONFIG
	.align		4
.L_89:
        /*0354*/ 	.byte	0x01, 0x54
	.zero		2


	//----- nvinfo : EIATTR_SYSCALL_OFFSETS
	.align		4
        /*0358*/ 	.byte	0x04, 0x46
        /*035a*/ 	.short	(.L_91 - .L_90)


	//   ....[0]....
.L_90:
        /*035c*/ 	.word	0x000010e0


	//   ....[1]....
        /*0360*/ 	.word	0x0000a8e0


	//   ....[2]....
        /*0364*/ 	.word	0x0000aa20


	//   ....[3]....
        /*0368*/ 	.word	0x0000ab10


	//   ....[4]....
        /*036c*/ 	.word	0x0000b180


	//----- nvinfo : EIATTR_MBARRIER_INSTR_OFFSETS
	.align		4
.L_91:
        /*0370*/ 	.byte	0x04, 0x39
        /*0372*/ 	.short	(.L_93 - .L_92)


	//   ....[0]....
.L_92:
        /*0374*/ 	.word	0x00000250
        /*0378*/ 	.word	0x000000ff
        /*037c*/ 	.word	0x00030800
        /*0380*/ 	.short	0x0100
        /*0382*/ 	.byte	0x08
	.zero		1


	//   ....[1]....
        /*0384*/ 	.word	0x00000260
        /*0388*/ 	.word	0x000000ff
        /*038c*/ 	.word	0x00030820
        /*0390*/ 	.short	0x0100
        /*0392*/ 	.byte	0x08
	.zero		1


	//   ....[2]....
        /*0394*/ 	.word	0x00000350
        /*0398*/ 	.word	0x000000ff
        /*039c*/ 	.word	0x00030830
        /*03a0*/ 	.short	0x0100
        /*03a2*/ 	.byte	0x08
	.zero		1


	//   ....[3]....
        /*03a4*/ 	.word	0x00000360
        /*03a8*/ 	.word	0x000000ff
        /*03ac*/ 	.word	0x00030840
        /*03b0*/ 	.short	0x0100
        /*03b2*/ 	.byte	0x08
	.zero		1


	//   ....[4]....
        /*03b4*/ 	.word	0x00000370
        /*03b8*/ 	.word	0x000000ff
        /*03bc*/ 	.word	0x00030838
        /*03c0*/ 	.short	0x0100
        /*03c2*/ 	.byte	0x08
	.zero		1


	//   ....[5]....
        /*03c4*/ 	.word	0x00000380
        /*03c8*/ 	.word	0x000000ff
        /*03cc*/ 	.word	0x00030848
        /*03d0*/ 	.short	0x0100
        /*03d2*/ 	.byte	0x08
	.zero		1


	//   ....[6]....
        /*03d4*/ 	.word	0x000004b0
        /*03d8*/ 	.word	0x000000ff
        /*03dc*/ 	.word	0x00030850
        /*03e0*/ 	.short	0x0100
        /*03e2*/ 	.byte	0x08
	.zero		1


	//   ....[7]....
        /*03e4*/ 	.word	0x000004c0
        /*03e8*/ 	.word	0x000000ff
        /*03ec*/ 	.word	0x00030860
        /*03f0*/ 	.short	0x0100
        /*03f2*/ 	.byte	0x08
	.zero		1


	//   ....[8]....
        /*03f4*/ 	.word	0x000004d0
        /*03f8*/ 	.word	0x000000ff
        /*03fc*/ 	.word	0x00030858
        /*0400*/ 	.short	0x0100
        /*0402*/ 	.byte	0x08
	.zero		1


	//   ....[9]....
        /*0404*/ 	.word	0x000004e0
        /*0408*/ 	.word	0x000000ff
        /*040c*/ 	.word	0x00030868
        /*0410*/ 	.short	0x0100
        /*0412*/ 	.byte	0x08
	.zero		1


	//   ....[10]....
        /*0414*/ 	.word	0x000005d0
        /*0418*/ 	.word	0x000000ff
        /*041c*/ 	.word	0x00030870
        /*0420*/ 	.short	0x0100
        /*0422*/ 	.byte	0x06
	.zero		1


	//   ....[11]....
        /*0424*/ 	.word	0x000005e0
        /*0428*/ 	.word	0x000000ff
        /*042c*/ 	.word	0x00030880
        /*0430*/ 	.short	0x0100
        /*0432*/ 	.byte	0x06
	.zero		1


	//   ....[12]....
        /*0434*/ 	.word	0x000005f0
        /*0438*/ 	.word	0x000000ff
        /*043c*/ 	.word	0x00030878
        /*0440*/ 	.short	0x0100
        /*0442*/ 	.byte	0x06
	.zero		1


	//   ....[13]....
        /*0444*/ 	.word	0x00000600
        /*0448*/ 	.word	0x000000ff
        /*044c*/ 	.word	0x00030888
        /*0450*/ 	.short	0x0100
        /*0452*/ 	.byte	0x06
	.zero		1


	//   ....[14]....
        /*0454*/ 	.word	0x00000730
        /*0458*/ 	.word	0x000000ff
        /*045c*/ 	.word	0x00030890
        /*0460*/ 	.short	0x0100
        /*0462*/ 	.byte	0x08
	.zero		1


	//   ....[15]....
        /*0464*/ 	.word	0x00000740
        /*0468*/ 	.word	0x000000ff
        /*046c*/ 	.word	0x000308a0
        /*0470*/ 	.short	0x0100
        /*0472*/ 	.byte	0x08
	.zero		1


	//   ....[16]....
        /*0474*/ 	.word	0x00000750
        /*0478*/ 	.word	0x000000ff
        /*047c*/ 	.word	0x00030898
        /*0480*/ 	.short	0x0100
        /*0482*/ 	.byte	0x08
	.zero		1


	//   ....[17]....
        /*0484*/ 	.word	0x00000760
        /*0488*/ 	.word	0x000000ff
        /*048c*/ 	.word	0x000308a8
        /*0490*/ 	.short	0x0100
        /*0492*/ 	.byte	0x08
	.zero		1


	//   ....[18]....
        /*0494*/ 	.word	0x00000890
        /*0498*/ 	.word	0x000000ff
        /*049c*/ 	.word	0x000308b0
        /*04a0*/ 	.short	0x0100
        /*04a2*/ 	.byte	0x08
	.zero		1


	//   ....[19]....
        /*04a4*/ 	.word	0x000008a0
        /*04a8*/ 	.word	0x000000ff
        /*04ac*/ 	.word	0x000308c0
        /*04b0*/ 	.short	0x0100
        /*04b2*/ 	.byte	0x08
	.zero		1


	//   ....[20]....
        /*04b4*/ 	.word	0x000008b0
        /*04b8*/ 	.word	0x000000ff
        /*04bc*/ 	.word	0x000308b8
        /*04c0*/ 	.short	0x0100
        /*04c2*/ 	.byte	0x08
	.zero		1


	//   ....[21]....
        /*04c4*/ 	.word	0x000008c0
        /*04c8*/ 	.word	0x000000ff
        /*04cc*/ 	.word	0x000308c8
        /*04d0*/ 	.short	0x0100
        /*04d2*/ 	.byte	0x08
	.zero		1


	//   ....[22]....
        /*04d4*/ 	.word	0x00001110
        /*04d8*/ 	.word	0x000000ff
        /*04dc*/ 	.word	0x00030800
        /*04e0*/ 	.short	0x010a
        /*04e2*/ 	.byte	0x24
	.zero		1


	//   ....[23]....
        /*04e4*/ 	.word	0x00001200
        /*04e8*/ 	.word	0x000000ff
        /*04ec*/ 	.word	0x00030830
        /*04f0*/ 	.short	0x010a
        /*04f2*/ 	.byte	0x24
	.zero		1


	//   ....[24]....
        /*04f4*/ 	.word	0x000012e0
        /*04f8*/ 	.word	0x000000ff
        /*04fc*/ 	.word	0x00030830
        /*0500*/ 	.short	0x010a
        /*0502*/ 	.byte	0x24
	.zero		1


	//   ....[25]....
        /*0504*/ 	.word	0x00003790
        /*0508*/ 	.word	0x00000003
        /*050c*/ 	.word	0x00000000
        /*0510*/ 	.short	0x0101
        /*0512*/ 	.byte	0x3f
	.zero		1


	//   ....[26]....
        /*0514*/ 	.word	0x00004de0
        /*0518*/ 	.word	0x0000000e
        /*051c*/ 	.word	0x00030830
        /*0520*/ 	.short	0x010a
        /*0522*/ 	.byte	0x3f
	.zero		1


	//   ....[27]....
        /*0524*/ 	.word	0x00004e20
        /*0528*/ 	.word	0x0000000e
        /*052c*/ 	.word	0x00030830
        /*0530*/ 	.short	0x010a
        /*0532*/ 	.byte	0x3f
	.zero		1


	//   ....[28]....
        /*0534*/ 	.word	0x00005060
        /*0538*/ 	.word	0x000000ff
        /*053c*/ 	.word	0x00030850
        /*0540*/ 	.short	0x010a
        /*0542*/ 	.byte	0x07
	.zero		1


	//   ....[29]....
        /*0544*/ 	.word	0x000050a0
        /*0548*/ 	.word	0x000000ff
        /*054c*/ 	.word	0x00030850
        /*0550*/ 	.short	0x010a
        /*0552*/ 	.byte	0x07
	.zero		1


	//   ....[30]....
        /*0554*/ 	.word	0x00007430
        /*0558*/ 	.word	0x00000063
        /*055c*/ 	.word	0x00000000
        /*0560*/ 	.short	0x0101
        /*0562*/ 	.byte	0x3f
	.zero		1


	//   ....[31]....
        /*0564*/ 	.word	0x000074e0
        /*0568*/ 	.word	0x0000000c
        /*056c*/ 	.word	0x00000000
        /*0570*/ 	.short	0x0101
        /*0572*/ 	.byte	0x3f
	.zero		1


	//   ....[32]....
        /*0574*/ 	.word	0x000085a0
        /*0578*/ 	.word	0x00000006
        /*057c*/ 	.word	0x00030850
        /*0580*/ 	.short	0x010a
        /*0582*/ 	.byte	0x3f
	.zero		1


	//   ....[33]....
        /*0584*/ 	.word	0x000085e0
        /*0588*/ 	.word	0x00000006
        /*058c*/ 	.word	0x00030850
        /*0590*/ 	.short	0x010a
        /*0592*/ 	.byte	0x3f
	.zero		1


	//   ....[34]....
        /*0594*/ 	.word	0x00008d80
        /*0598*/ 	.word	0x00000006
        /*059c*/ 	.word	0x00000000
        /*05a0*/ 	.short	0x0101
        /*05a2*/ 	.byte	0x3f
	.zero		1


	//   ....[35]....
        /*05a4*/ 	.word	0x000097d0
        /*05a8*/ 	.word	0x000000ff
        /*05ac*/ 	.word	0x00000000
        /*05b0*/ 	.short	0x0101
        /*05b2*/ 	.byte	0x04
	.zero		1


	//   ....[36]....
        /*05b4*/ 	.word	0x0000ae10
        /*05b8*/ 	.word	0x000000ff
        /*05bc*/ 	.word	0x00030840
        /*05c0*/ 	.short	0x010a
        /*05c2*/ 	.byte	0x26
	.zero		1


	//   ....[37]....
        /*05c4*/ 	.word	0x0000bc60
        /*05c8*/ 	.word	0x000000ff
        /*05cc*/ 	.word	0x00030800
        /*05d0*/ 	.short	0x0107
        /*05d2*/ 	.byte	0x26
	.zero		1


	//   ....[38]....
        /*05d4*/ 	.word	0x0000bca0
        /*05d8*/ 	.word	0x000000ff
        /*05dc*/ 	.word	0x00030800
        /*05e0*/ 	.short	0x0101
        /*05e2*/ 	.byte	0x26
	.zero		1


	//   ....[39]....
        /*05e4*/ 	.word	0x0000bcd0
        /*05e8*/ 	.word	0x000000ff
        /*05ec*/ 	.word	0x00030820
        /*05f0*/ 	.short	0x010a
        /*05f2*/ 	.byte	0x26
	.zero		1


	//   ....[40]....
        /*05f4*/ 	.word	0x0000c020
        /*05f8*/ 	.word	0x000000ff
        /*05fc*/ 	.word	0x00030848
        /*0600*/ 	.short	0x010a
        /*0602*/ 	.byte	0x26
	.zero		1


	//   ....[41]....
        /*0604*/ 	.word	0x0000c210
        /*0608*/ 	.word	0x000000ff
        /*060c*/ 	.word	0x00030860
        /*0610*/ 	.short	0x010a
        /*0612*/ 	.byte	0x26
	.zero		1


	//   ....[42]....
        /*0614*/ 	.word	0x0000c5f0
        /*0618*/ 	.word	0x000000ff
        /*061c*/ 	.word	0x00030840
        /*0620*/ 	.short	0x010a
        /*0622*/ 	.byte	0x26
	.zero		1


	//   ....[43]....
        /*0624*/ 	.word	0x0000c810
        /*0628*/ 	.word	0x000000ff
        /*062c*/ 	.word	0x00030868
        /*0630*/ 	.short	0x010a
        /*0632*/ 	.byte	0x26
	.zero		1


	//   ....[44]....
        /*0634*/ 	.word	0x0000cc30
        /*0638*/ 	.word	0x000000ff
        /*063c*/ 	.word	0x00030848
        /*0640*/ 	.short	0x010a
        /*0642*/ 	.byte	0x26
	.zero		1


	//   ....[45]....
        /*0644*/ 	.word	0x0000ce30
        /*0648*/ 	.word	0x000000ff
        /*064c*/ 	.word	0x00030860
        /*0650*/ 	.short	0x010a
        /*0652*/ 	.byte	0x26
	.zero		1


	//   ....[46]....
        /*0654*/ 	.word	0x0000d0d0
        /*0658*/ 	.word	0x00000003
        /*065c*/ 	.word	0x00030860
        /*0660*/ 	.short	0x010a
        /*0662*/ 	.byte	0x3f
	.zero		1


	//   ....[47]....
        /*0664*/ 	.word	0x0000d390
        /*0668*/ 	.word	0x00000007
        /*066c*/ 	.word	0x00030820
        /*0670*/ 	.short	0x010a
        /*0672*/ 	.byte	0x3f
	.zero		1


	//   ....[48]....
        /*0674*/ 	.word	0x0000d500
        /*0678*/ 	.word	0x00000005
        /*067c*/ 	.word	0x00000000
        /*0680*/ 	.short	0x010a
        /*0682*/ 	.byte	0x3f
	.zero		1


	//   ....[49]....
        /*0684*/ 	.word	0x0000d570
        /*0688*/ 	.word	0x00000003
        /*068c*/ 	.word	0x00000000
        /*0690*/ 	.short	0x010a
        /*0692*/ 	.byte	0x3f
	.zero		1


	//   ....[50]....
        /*0694*/ 	.word	0x0000d5d0
        /*0698*/ 	.word	0x00000005
        /*069c*/ 	.word	0x00000000
        /*06a0*/ 	.short	0x010a
        /*06a2*/ 	.byte	0x3f
	.zero		1


	//   ....[51]....
        /*06a4*/ 	.word	0x0000d600
        /*06a8*/ 	.word	0x00000003
        /*06ac*/ 	.word	0x00000000
        /*06b0*/ 	.short	0x010a
        /*06b2*/ 	.byte	0x3f
	.zero		1


	//   ....[52]....
        /*06b4*/ 	.word	0x0000d670
        /*06b8*/ 	.word	0x00000007
        /*06bc*/ 	.word	0x00030800
        /*06c0*/ 	.short	0x010a
        /*06c2*/ 	.byte	0x3f
	.zero		1


	//   ....[53]....
        /*06c4*/ 	.word	0x0000d6d0
        /*06c8*/ 	.word	0x00000009
        /*06cc*/ 	.word	0x00030830
        /*06d0*/ 	.short	0x010a
        /*06d2*/ 	.byte	0x3f
	.zero		1


	//   ....[54]....
        /*06d4*/ 	.word	0x0000d720
        /*06d8*/ 	.word	0x0000000e
        /*06dc*/ 	.word	0x00030830
        /*06e0*/ 	.short	0x010a
        /*06e2*/ 	.byte	0x3f
	.zero		1


	//   ....[55]....
        /*06e4*/ 	.word	0x0000d780
        /*06e8*/ 	.word	0x0000000d
        /*06ec*/ 	.word	0x00030850
        /*06f0*/ 	.short	0x010a
        /*06f2*/ 	.byte	0x3f
	.zero		1


	//   ....[56]....
        /*06f4*/ 	.word	0x0000d7d0
        /*06f8*/ 	.word	0x00000006
        /*06fc*/ 	.word	0x00030850
        /*0700*/ 	.short	0x010a
        /*0702*/ 	.byte	0x3f
	.zero		1


	//   ....[57]....
        /*0704*/ 	.word	0x0000d930
        /*0708*/ 	.word	0x00000003
        /*070c*/ 	.word	0x00030840
        /*0710*/ 	.short	0x010a
        /*0712*/ 	.byte	0x3f
	.zero		1


	//   ....[58]....
        /*0714*/ 	.word	0x0000e7f0
        /*0718*/ 	.word	0x00000003
        /*071c*/ 	.word	0x00030820
        /*0720*/ 	.short	0x010a
        /*0722*/ 	.byte	0x3f
	.zero		1


	//   ....[59]....
        /*0724*/ 	.word	0x0000e850
        /*0728*/ 	.word	0x00000003
        /*072c*/ 	.word	0x00030848
        /*0730*/ 	.short	0x010a
        /*0732*/ 	.byte	0x3f
	.zero		1


	//   ....[60]....
        /*0734*/ 	.word	0x0000e8b0
        /*0738*/ 	.word	0x00000003
        /*073c*/ 	.word	0x00030860
        /*0740*/ 	.short	0x010a
        /*0742*/ 	.byte	0x3f
	.zero		1


	//   ....[61]....
        /*0744*/ 	.word	0x0000e910
        /*0748*/ 	.word	0x00000003
        /*074c*/ 	.word	0x00030840
        /*0750*/ 	.short	0x010a
        /*0752*/ 	.byte	0x3f
	.zero		1


	//   ....[62]....
        /*0754*/ 	.word	0x0000e970
        /*0758*/ 	.word	0x00000003
        /*075c*/ 	.word	0x00030868
        /*0760*/ 	.short	0x010a
        /*0762*/ 	.byte	0x3f
	.zero		1


	//   ....[63]....
        /*0764*/ 	.word	0x0000e9d0
        /*0768*/ 	.word	0x00000002
        /*076c*/ 	.word	0x00030848
        /*0770*/ 	.short	0x010a
        /*0772*/ 	.byte	0x3f
	.zero		1


	//   ....[64]....
        /*0774*/ 	.word	0x0000ea30
        /*0778*/ 	.word	0x00000002
        /*077c*/ 	.word	0x00030860
        /*0780*/ 	.short	0x010a
        /*0782*/ 	.byte	0x3f
	.zero		1


	//   ....[65]....
        /*0784*/ 	.word	0x0000ea80
        /*0788*/ 	.word	0x00000003
        /*078c*/ 	.word	0x00030860
        /*0790*/ 	.short	0x010a
        /*0792*/ 	.byte	0x3f
	.zero		1


	//   ....[66]....
        /*0794*/ 	.word	0x0000ead0
        /*0798*/ 	.word	0x00000007
        /*079c*/ 	.word	0x00030820
        /*07a0*/ 	.short	0x010a
        /*07a2*/ 	.byte	0x3f
	.zero		1


	//   ....[67]....
        /*07a4*/ 	.word	0x0000ec70
        /*07a8*/ 	.word	0x00000005
        /*07ac*/ 	.word	0x00000000
        /*07b0*/ 	.short	0x010a
        /*07b2*/ 	.byte	0x3f
	.zero		1


	//   ....[68]....
        /*07b4*/ 	.word	0x0000ecc0
        /*07b8*/ 	.word	0x00000003
        /*07bc*/ 	.word	0x00000000
        /*07c0*/ 	.short	0x010a
        /*07c2*/ 	.byte	0x3f
	.zero		1


	//   ....[69]....
        /*07c4*/ 	.word	0x0000ed10
        /*07c8*/ 	.word	0x00000005
        /*07cc*/ 	.word	0x00000000
        /*07d0*/ 	.short	0x010a
        /*07d2*/ 	.byte	0x3f
	.zero		1


	//----- nvinfo : EIATTR_NUM_MBARRIERS
	.align		4
.L_93:
        /*07d4*/ 	.byte	0x03, 0x38
        /*07d6*/ 	.short	0x0016


	//----- nvinfo : EIATTR_EXIT_INSTR_OFFSETS
	.align		4
        /*07d8*/ 	.byte	0x04, 0x1c
        /*07da*/ 	.short	(.L_95 - .L_94)


	//   ....[0]....
.L_94:
        /*07dc*/ 	.word	0x0000d650


	//----- nvinfo : EIATTR_MAX_THREADS
	.align		4
.L_95:
        /*07e0*/ 	.byte	0x04, 0x05
        /*07e2*/ 	.short	(.L_97 - .L_96)
.L_96:
        /*07e4*/ 	.word	0x00000200
        /*07e8*/ 	.word	0x00000001
        /*07ec*/ 	.word	0x00000001


	//----- nvinfo : EIATTR_CRS_STACK_SIZE
	.align		4
.L_97:
        /*07f0*/ 	.byte	0x04, 0x1e
        /*07f2*/ 	.short	(.L_99 - .L_98)
.L_98:
        /*07f4*/ 	.word	0x00000000


	//----- nvinfo : EIATTR_CBANK_PARAM_SIZE
	.align		4
.L_99:
        /*07f8*/ 	.byte	0x03, 0x19
        /*07fa*/ 	.short	0x0a70


	//----- nvinfo : EIATTR_PARAM_CBANK
	.align		4
        /*07fc*/ 	.byte	0x04, 0x0a
        /*07fe*/ 	.short	(.L_101 - .L_100)
	.align		4
.L_100:
        /*0800*/ 	.word	index@(.nv.constant0._ZN7cutlass13device_kernelIN5flash11enable_sm90INS1_16FlashAttnFwdSm90INS1_25CollectiveMainloopFwdSm90ILi2EN4cute5tupleIJNS5_1CILi1EEES8_S8_EEENS6_IJNS7_ILi192EEESA_NS7_ILi64EEEEEELi64ENS_10bfloat16_tEfNS_4arch4Sm90ELb0ELb0ELb1ELb0ELb0ELb0ELb0ELb0ELb1ELb1ELb1ELb0EEENS1_21CollectiveEpilogueFwdINS6_IJSA_SB_SA_EEES9_SD_SF_Li384ELb0ELb1ELb1ELb0EEENS1_19SingleTileSchedulerILb0ELb1ELb1ELi192EEEEEEEEEvNT_6ParamsE)
        /*0804*/ 	.short	0x0210
        /*0806*/ 	.short	0x0a70


	//----- nvinfo : EIATTR_SW_WAR
	.align		4
.L_101:
        /*0808*/ 	.byte	0x04, 0x36
        /*080a*/ 	.short	(.L_103 - .L_102)
.L_102:
        /*080c*/ 	.word	0x00000008
.L_103:


//--------------------- .nv.info._ZN7cutlass13device_kernelIN5flash11enable_sm90INS1_16FlashAttnFwdSm90INS1_25CollectiveMainloopFwdSm90ILi2EN4cute5tupleIJNS5_1CILi1EEES8_S8_EEENS6_IJNS7_ILi192EEESA_NS7_ILi64EEEEEELi64ENS_10bfloat16_tEfNS_4arch4Sm90ELb0ELb0ELb1ELb1ELb0ELb0ELb0ELb0ELb1ELb1ELb1ELb0EEENS1_21CollectiveEpilogueFwdINS6_IJSA_SB_SA_EEES9_SD_SF_Li384ELb1ELb1ELb1ELb0EEENS1_36VarlenDynamicPersistentTileSchedulerILi192ELi192ELi384ELi128ELb1ELb1ELb1ELb0ELb1ELb1EEEEEEEEEvNT_6ParamsE --------------------------
	.section	.nv.info._ZN7cutlass13device_kernelIN5flash11enable_sm90INS1_16FlashAttnFwdSm90INS1_25CollectiveMainloopFwdSm90ILi2EN4cute5tupleIJNS5_1CILi1EEES8_S8_EEENS6_IJNS7_ILi192EEESA_NS7_ILi64EEEEEELi64ENS_10bfloat16_tEfNS_4arch4Sm90ELb0ELb0ELb1ELb1ELb0ELb0ELb0ELb0ELb1ELb1ELb1ELb0EEENS1_21CollectiveEpilogueFwdINS6_IJSA_SB_SA_EEES9_SD_SF_Li384ELb1ELb1ELb1ELb0EEENS1_36VarlenDynamicPersistentTileSchedulerILi192ELi192ELi384ELi128ELb1ELb1ELb1ELb0ELb1ELb1EEEEEEEEEvNT_6ParamsE,"",@"SHT_CUDA_INFO"
	.sectionflags	@""
	.align	4


	//----- nvinfo : EIATTR_CUDA_API_VERSION
	.align		4
        /*0000*/ 	.byte	0x04, 0x37
        /*0002*/ 	.short	(.L_105 - .L_104)
.L_104:
        /*0004*/ 	.word	0x00000082


	//----- nvinfo : EIATTR_KPARAM_INFO
	.align		4
.L_105:
        /*0008*/ 	.byte	0x04, 0x17
        /*000a*/ 	.short	(.L_107 - .L_106)
.L_106:
        /*000c*/ 	.word	0x00000000
        /*0010*/ 	.short	0x0000
        /*0012*/ 	.short	0x0070
        /*0014*/ 	.byte	0x00, 0xf0, 0x01, 0x2a


	//----- nvinfo : EIATTR_SPARSE_MMA_MASK
	.align		4
.L_107:
        /*0018*/ 	.byte	0x03, 0x50
        /*001a*/ 	.short	0x0000


	//----- nvinfo : EIATTR_MAXREG_COUNT
	.align		4
        /*001c*/ 	.byte	0x03, 0x1b
        /*001e*/ 	.short	0x0080


	//----- nvinfo : EIATTR_NUM_BARRIERS
	.align		4
        /*0020*/ 	.byte	0x02, 0x4c
        /*0022*/ 	.byte	0x10
	.zero		1


	//----- nvinfo : EIATTR_EXTERNS
	.align		4
        /*0024*/ 	.byte	0x04, 0x0f
        /*0026*/ 	.short	(.L_109 - .L_108)


	//   ....[0]....
	.align		4
.L_108:
        /*0028*/ 	.word	index@(__assertfail)


	//----- nvinfo : EIATTR_ANNOTATIONS
	.align		4
.L_109:
        /*002c*/ 	.byte	0x04, 0x55
        /*002e*/ 	.short	(.L_111 - .L_110)


	//   ....[0]....
.L_110:
        /*0030*/ 	.word	0x00000001
        /*0034*/ 	.byte	0x30, 0x09, 0x00, 0x00, 0x01, 0x00, 0x00, 0x00, 0x80, 0x0a, 0x00, 0x00, 0x01, 0x00, 0x00, 0x00
        /* <DEDUP_REMOVED lines=64> */
        /*0444*/ 	.byte	0xe0, 0x11, 0x01, 0x00, 0x01, 0x00, 0x00, 0x00, 0x50, 0x17, 0x01, 0x00


	//----- nvinfo : EIATTR_MERCURY_ISA_VERSION
	.align		4
.L_111:
        /*0450*/ 	.byte	0x03, 0x5f
        /*0452*/ 	.short	0x0101


	//----- nvinfo : EIATTR_UNUSED_LOAD_BYTE_OFFSET
	.align		4
        /*0454*/ 	.byte	0x04, 0x44
        /*0456*/ 	.short	(.L_113 - .L_112)


	//   ....[0]....
.L_112:
        /*0458*/ 	.word	0x00000a40
        /*045c*/ 	.word	0x0000fff0


	//   ....[1]....
        /*0460*/ 	.word	0x000095f0
        /*0464*/ 	.word	0x0000fff0


	//----- nvinfo : EIATTR_INT_WARP_WIDE_INSTR_OFFSETS
	.align		4
.L_113:
        /*0468*/ 	.byte	0x04, 0x31
        /*046a*/ 	.short	(.L_115 - .L_114)


	//   ....[0]....
.L_114:
        /*046c*/ 	.word	0x00000120


	//   ....[1]....
        /*0470*/ 	.word	0x000001c0


	//   ....[2]....
        /*0474*/ 	.word	0x00000230


	//   ....[3]....
        /*0478*/ 	.word	0x0000cf30


	//   ....[4]....
        /*047c*/ 	.word	0x0000cfc0


	//   ....[5]....
        /*0480*/ 	.word	0x00010040


	//   ....[6]....
        /*0484*/ 	.word	0x000100d0


	//----- nvinfo : EIATTR_COOP_GROUP_MASK_REGIDS
	.align		4
.L_115:
        /*0488*/ 	.byte	0x04, 0x29
        /*048a*/ 	.short	(.L_117 - .L_116)


	//   ....[0]....
.L_116:
        /*048c*/ 	.word	0xffffffff


	//   ....[1]....
        /*0490*/ 	.word	0xffffffff


	//   ....[2]....
        /*0494*/ 	.word	0xffffffff


	//   ....[3]....
        /*0498*/ 	.word	0xffffffff


	//   ....[4]....
        /*049c*/ 	.word	0xffffffff


	//   ....[5]....
        /*04a0*/ 	.word	0xffffffff


	//   ....[6]....
        /*04a4*/ 	.word	0xffffffff


	//   ....[7]....
        /*04a8*/ 	.word	0xffffffff


	//   ....[8]....
        /*04ac*/ 	.word	0xffffffff


	//   ....[9]....
        /*04b0*/ 	.word	0xffffffff


	//   ....[10]....
        /*04b4*/ 	.word	0xffffffff


	//   ....[11]....
        /*04b8*/ 	.word	0xffffffff


	//   ....[12]....
        /*04bc*/ 	.word	0xffffffff


	//   ....[13]....
        /*04c0*/ 	.word	0xffffffff


	//   ....[14]....
        /*04c4*/ 	.word	0xffffffff


	//   ....[15]....
        /*04c8*/ 	.word	0xffffffff


	//   ....[16]....
        /*04cc*/ 	.word	0xffffffff


	//   ....[17]....
        /*04d0*/ 	.word	0xffffffff


	//   ....[18]....
        /*04d4*/ 	.word	0xffffffff


	//   ....[19]....
        /*04d8*/ 	.word	0xffffffff


	//   ....[20]....
        /*04dc*/ 	.word	0xffffffff


	//   ....[21]....
        /*04e0*/ 	.word	0xffffffff


	//   ....[22]....
        /*04e4*/ 	.word	0xffffffff


	//   ....[23]....
        /*04e8*/ 	.word	0xffffffff


	//   ....[24]....
        /*04ec*/ 	.word	0xffffffff


	//   ....[25]....
        /*04f0*/ 	.word	0xffffffff


	//   ....[26]....
        /*04f4*/ 	.word	0xffffffff


	//   ....[27]....
        /*04f8*/ 	.word	0xffffffff


	//   ....[28]....
        /*04fc*/ 	.word	0xffffffff


	//   ....[29]....
        /*0500*/ 	.word	0xffffffff


	//   ....[30]....
        /*0504*/ 	.word	0xffffffff


	//   ....[31]....
        /*0508*/ 	.word	0xffffffff


	//   ....[32]....
        /*050c*/ 	.word	0xffffffff


	//   ....[33]....
        /*0510*/ 	.word	0xffffffff


	//   ....[34]....
        /*0514*/ 	.word	0xffffffff


	//   ....[35]....
        /*0518*/ 	.word	0xffffffff


	//   ....[36]....
        /*051c*/ 	.word	0xffffffff


	//   ....[37]....
        /*0520*/ 	.word	0xffffffff


	//   ....[38]....
        /*0524*/ 	.word	0xffffffff


	//   ....[39]....
        /*0528*/ 	.word	0xffffffff


	//   ....[40]....
        /*052c*/ 	.word	0xffffffff


	//   ....[41]....
        /*0530*/ 	.word	0xffffffff


	//   ....[42]....
        /*0534*/ 	.word	0xffffffff


	//   ....[43]....
        /*0538*/ 	.word	0xffffffff


	//   ....[44]....
        /*053c*/ 	.word	0xffffffff


	//   ....[45]....
        /*0540*/ 	.word	0xffffffff


	//   ....[46]....
        /*0544*/ 	.word	0xffffffff


	//   ....[47]....
        /*0548*/ 	.word	0xffffffff


	//   ....[48]....
        /*054c*/ 	.word	0xffffffff


	//   ....[49]....
        /*0550*/ 	.word	0xffffffff


	//   ....[50]....
        /*0554*/ 	.word	0xffffffff


	//   ....[51]....
        /*0558*/ 	.word	0xffffffff


	//   ....[52]....
        /*055c*/ 	.word	0xffffffff


	//   ....[53]....
        /*0560*/ 	.word	0xffffffff


	//   ....[54]....
        /*0564*/ 	.word	0xffffffff


	//   ....[55]....
        /*0568*/ 	.word	0xffffffff


	//   ....[56]....
        /*056c*/ 	.word	0xffffffff


	//   ....[57]....
        /*0570*/ 	.word	0xffffffff


	//   ....[58]....
        /*0574*/ 	.word	0xffffffff


	//   ....[59]....
        /*0578*/ 	.word	0xffffffff


	//   ....[60]....
        /*057c*/ 	.word	0xffffffff


	//   ....[61]....
        /*0580*/ 	.word	0xffffffff


	//   ....[62]....
        /*0584*/ 	.word	0xffffffff


	//   ....[63]....
        /*0588*/ 	.word	0xffffffff


	//   ....[64]....
        /*058c*/ 	.word	0xffffffff


	//   ....[65]....
        /*0590*/ 	.word	0xffffffff


	//   ....[66]....
        /*0594*/ 	.word	0xffffffff


	//   ....[67]....
        /*0598*/ 	.word	0xffffffff


	//   ....[68]....
        /*059c*/ 	.word	0xffffffff


	//   ....[69]....
        /*05a0*/ 	.word	0xffffffff


	//   ....[70]....
        /*05a4*/ 	.word	0xffffffff


	//   ....[71]....
        /*05a8*/ 	.word	0xffffffff


	//   ....[72]....
        /*05ac*/ 	.word	0xffffffff


	//   ....[73]....
        /*05b0*/ 	.word	0xffffffff


	//   ....[74]....
        /*05b4*/ 	.word	0xffffffff


	//   ....[75]....
        /*05b8*/ 	.word	0xffffffff


	//   ....[76]....
        /*05bc*/ 	.word	0xffffffff


	//   ....[77]....
        /*05c0*/ 	.word	0xffffffff


	//   ....[78]....
        /*05c4*/ 	.word	0xffffffff


	//   ....[79]....
        /*05c8*/ 	.word	0xffffffff


	//   ....[80]....
        /*05cc*/ 	.word	0xffffffff


	//   ....[81]....
        /*05d0*/ 	.word	0xffffffff


	//   ....[82]....
        /*05d4*/ 	.word	0xffffffff


	//   ....[83]....
        /*05d8*/ 	.word	0xffffffff


	//   ....[84]....
        /*05dc*/ 	.word	0xffffffff


	//   ....[85]....
        /*05e0*/ 	.word	0xffffffff


	//   ....[86]....
        /*05e4*/ 	.word	0xffffffff


	//   ....[87]....
        /*05e8*/ 	.word	0xffffffff


	//   ....[88]....
        /*05ec*/ 	.word	0xffffffff


	//   ....[89]....
        /*05f0*/ 	.word	0xffffffff


	//   ....[90]....
        /*05f4*/ 	.word	0xffffffff


	//   ....[91]....
        /*05f8*/ 	.word	0xffffffff


	//   ....[92]....
        /*05fc*/ 	.word	0xffffffff


	//   ....[93]....
        /*0600*/ 	.word	0xffffffff


	//   ....[94]....
        /*0604*/ 	.word	0xffffffff


	//   ....[95]....
        /*0608*/ 	.word	0xffffffff


	//   ....[96]....
        /*060c*/ 	.word	0xffffffff


	//   ....[97]....
        /*0610*/ 	.word	0xffffffff


	//   ....[98]....
        /*0614*/ 	.word	0xffffffff


	//   ....[99]....
        /*0618*/ 	.word	0xffffffff


	//   ....[100]....
        /*061c*/ 	.word	0xffffffff


	//   ....[101]....
        /*0620*/ 	.word	0xffffffff


	//   ....[102]....
        /*0624*/ 	.word	0xffffffff


	//   ....[103]....
        /*0628*/ 	.word	0xffffffff


	//   ....[104]....
        /*062c*/ 	.word	0xffffffff


	//   ....[105]....
        /*0630*/ 	.word	0xffffffff


	//   ....[106]....
        /*0634*/ 	.word	0xffffffff


	//   ....[107]....
        /*0638*/ 	.word	0x0500000f


	//   ....[108]....
        /*063c*/ 	.word	0x0500000f


	//   ....[109]....
        /*0640*/ 	.word	0x0500000f


	//   ....[110]....
        /*0644*/ 	.word	0x0500000f


	//   ....[111]....
        /*0648*/ 	.word	0x0500000f


	//   ....[112]....
        /*064c*/ 	.word	0x0500000f


	//   ....[113]....
        /*0650*/ 	.word	0x0500000f


	//   ....[114]....
        /*0654*/ 	.word	0x0500000f


	//   ....[115]....
        /*0658*/ 	.word	0x0500000f


	//   ....[116]....
        /*065c*/ 	.word	0x0500000f


	//   ....[117]....
        /*0660*/ 	.word	0x0500000f


	//   ....[118]....
        /*0664*/ 	.word	0x0500000f


	//   ....[119]....
        /*0668*/ 	.word	0x0500000f


	//   ....[120]....
        /*066c*/ 	.word	0x0500000f


	//   ....[121]....
        /*0670*/ 	.word	0x0500000f


	//   ....[122]....
        /*0674*/ 	.word	0x0500000f


	//   ....[123]....
        /*0678*/ 	.word	0x0500000f


	//   ....[124]....
        /*067c*/ 	.word	0x0500000f


	//   ....[125]....
        /*0680*/ 	.word	0x0500000f


	//   ....[126]....
        /*0684*/ 	.word	0x0500000f


	//   ....[127]....
        /*0688*/ 	.word	0x0500000f


	//   ....[128]....
        /*068c*/ 	.word	0x0500000f


	//   ....[129]....
        /*0690*/ 	.word	0x0500000f


	//   ....[130]....
        /*0694*/ 	.word	0x0500000f


	//   ....[131]....
        /*0698*/ 	.word	0x0500000f


	//   ....[132]....
        /*069c*/ 	.word	0x0500000f


	//   ....[133]....
        /*06a0*/ 	.word	0x0500000f


	//   ....[134]....
        /*06a4*/ 	.word	0x0500000f


	//   ....[135]....
        /*06a8*/ 	.word	0x0500000f


	//   ....[136]....
        /*06ac*/ 	.word	0x0500000f


	//   ....[137]....
        /*06b0*/ 	.word	0x0500000f


	//   ....[138]....
        /*06b4*/ 	.word	0x0500000f


	//   ....[139]....
        /*06b8*/ 	.word	0x0500000f


	//   ....[140]....
        /*06bc*/ 	.word	0x0500000f


	//   ....[141]....
        /*06c0*/ 	.word	0x0500000f


	//   ....[142]....
        /*06c4*/ 	.word	0x0500000f


	//   ....[143]....
        /*06c8*/ 	.word	0x0500000f


	//   ....[144]....
        /*06cc*/ 	.word	0x0500000f


	//   ....[145]....
        /*06d0*/ 	.word	0x0500000f


	//   ....[146]....
        /*06d4*/ 	.word	0x0500000f


	//   ....[147]....
        /*06d8*/ 	.word	0x0500000f


	//   ....[148]....
        /*06dc*/ 	.word	0x0500000f


	//   ....[149]....
        /*06e0*/ 	.word	0x0500000f


	//   ....[150]....
        /*06e4*/ 	.word	0x0500000f


	//----- nvinfo : EIATTR_COOP_GROUP_INSTR_OFFSETS
	.align		4
.L_117:
        /*06e8*/ 	.byte	0x04, 0x28
        /*06ea*/ 	.short	(.L_119 - .L_118)


	//   ....[0]....
.L_118:
        /*06ec*/ 	.word	0x00000060


	//   ....[1]....
        /*06f0*/ 	.word	0x00000130


	//   ....[2]....
        /*06f4*/ 	.word	0x000001e0


	//   ....[3]....
        /*06f8*/ 	.word	0x000003a0


	//   ....[4]....
        /*06fc*/ 	.word	0x00000500


	//   ....[5]....
        /*0700*/ 	.word	0x00000620


	//   ....[6]....
        /*0704*/ 	.word	0x00000780


	//   ....[7]....
        /*0708*/ 	.word	0x000018f0


	//   ....[8]....
        /*070c*/ 	.word	0x000035b0


	//   ....[9]....
        /*0710*/ 	.word	0x000035d0


	//   ....[10]....
        /*0714*/ 	.word	0x00003c20


	//   ....[11]....
        /*0718*/ 	.word	0x00003c40


	//   ....[12]....
        /*071c*/ 	.word	0x000052c0


	//   ....[13]....
        /*0720*/ 	.word	0x000066d0


	//   ....[14]....
        /*0724*/ 	.word	0x00006760


	//   ....[15]....
        /*0728*/ 	.word	0x00007440


	//   ....[16]....
        /*072c*/ 	.word	0x00007490


	//   ....[17]....
        /*0730*/ 	.word	0x00008ad0


	//   ....[18]....
        /*0734*/ 	.word	0x00008bf0


	//   ....[19]....
        /*0738*/ 	.word	0x00008c30


	//   ....[20]....
        /*073c*/ 	.word	0x00008d90


	//   ....[21]....
        /*0740*/ 	.word	0x00008db0


	//   ....[22]....
        /*0744*/ 	.word	0x00009e70


	//   ....[23]....
        /*0748*/ 	.word	0x00009e80


	//   ....[24]....
        /*074c*/ 	.word	0x00009e90


	//   ....[25]....
        /*0750*/ 	.word	0x00009ed0


	//   ....[26]....
        /*0754*/ 	.word	0x0000a490


	//   ....[27]....
        /*0758*/ 	.word	0x0000a4c0


	//   ....[28]....
        /*075c*/ 	.word	0x0000a4d0


	//   ....[29]....
        /*0760*/ 	.word	0x0000a4f0


	//   ....[30]....
        /*0764*/ 	.word	0x0000a510


	//   ....[31]....
        /*0768*/ 	.word	0x0000a530


	//   ....[32]....
        /*076c*/ 	.word	0x0000a620


	//   ....[33]....
        /*0770*/ 	.word	0x0000a630


	//   ....[34]....
        /*0774*/ 	.word	0x0000aa50


	//   ....[35]....
        /*0778*/ 	.word	0x0000aa80


	//   ....[36]....
        /*077c*/ 	.word	0x0000acc0


	//   ....[37]....
        /*0780*/ 	.word	0x0000acd0


	//   ....[38]....
        /*0784*/ 	.word	0x0000b810


	//   ....[39]....
        /*0788*/ 	.word	0x0000b850


	//   ....[40]....
        /*078c*/ 	.word	0x0000b880


	//   ....[41]....
        /*0790*/ 	.word	0x0000b8b0


	//   ....[42]....
        /*0794*/ 	.word	0x0000b8d0


	//   ....[43]....
        /*0798*/ 	.word	0x0000b8e0


	//   ....[44]....
        /*079c*/ 	.word	0x0000b8f0


	//   ....[45]....
        /*07a0*/ 	.word	0x0000b910


	//   ....[46]....
        /*07a4*/ 	.word	0x0000ba60


	//   ....[47]....
        /*07a8*/ 	.word	0x0000bc70


	//   ....[48]....
        /*07ac*/ 	.word	0x0000bca0


	//   ....[49]....
        /*07b0*/ 	.word	0x0000bcd0


	//   ....[50]....
        /*07b4*/ 	.word	0x0000bd00


	//   ....[51]....
        /*07b8*/ 	.word	0x0000bd30


	//   ....[52]....
        /*07bc*/ 	.word	0x0000bd60


	//   ....[53]....
        /*07c0*/ 	.word	0x0000bee0


	//   ....[54]....
        /*07c4*/ 	.word	0x0000bf10


	//   ....[55]....
        /*07c8*/ 	.word	0x0000bf40


	//   ....[56]....
        /*07cc*/ 	.word	0x0000bf70


	//   ....[57]....
        /*07d0*/ 	.word	0x0000bfa0


	//   ....[58]....
        /*07d4*/ 	.word	0x0000bfd0


	//   ....[59]....
        /*07d8*/ 	.word	0x0000c060


	//   ....[60]....
        /*07dc*/ 	.word	0x0000c090


	//   ....[61]....
        /*07e0*/ 	.word	0x0000c0a0


	//   ....[62]....
        /*07e4*/ 	.word	0x0000c140


	//   ....[63]....
        /*07e8*/ 	.word	0x0000d4b0


	//   ....[64]....
        /*07ec*/ 	.word	0x0000e000


	//   ....[65]....
        /*07f0*/ 	.word	0x0000e010


	//   ....[66]....
        /*07f4*/ 	.word	0x0000e030


	//   ....[67]....
        /*07f8*/ 	.word	0x0000e0c0


	//   ....[68]....
        /*07fc*/ 	.word	0x0000e0e0


	//   ....[69]....
        /*0800*/ 	.word	0x0000e160


	//   ....[70]....
        /*0804*/ 	.word	0x0000e180


	//   ....[71]....
        /*0808*/ 	.word	0x0000e200


	//   ....[72]....
        /*080c*/ 	.word	0x0000e220


	//   ....[73]....
        /*0810*/ 	.word	0x0000e2a0


	//   ....[74]....
        /*0814*/ 	.word	0x0000e2c0


	//   ....[75]....
        /*0818*/ 	.word	0x0000e340


	//   ....[76]....
        /*081c*/ 	.word	0x0000e360


	//   ....[77]....
        /*0820*/ 	.word	0x0000e3e0


	//   ....[78]....
        /*0824*/ 	.word	0x0000e400


	//   ....[79]....
        /*0828*/ 	.word	0x0000e410


	//   ....[80]....
        /*082c*/ 	.word	0x0000e480


	//   ....[81]....
        /*0830*/ 	.word	0x0000e4d0


	//   ....[82]....
        /*0834*/ 	.word	0x0000e580


	//   ....[83]....
        /*0838*/ 	.word	0x0000e590


	//   ....[84]....
        /*083c*/ 	.word	0x0000e600


	//   ....[85]....
        /*0840*/ 	.word	0x0000e610


	//   ....[86]....
        /*0844*/ 	.word	0x0000e650


	//   ....[87]....
        /*0848*/ 	.word	0x0000e670


	//   ....[88]....
        /*084c*/ 	.word	0x000105d0


	//   ....[89]....
        /*0850*/ 	.word	0x00010600


	//   ....[90]....
        /*0854*/ 	.word	0x00010670


	//   ....[91]....
        /*0858*/ 	.word	0x000106a0


	//   ....[92]....
        /*085c*/ 	.word	0x000106d0


	//   ....[93]....
        /*0860*/ 	.word	0x00010700


	//   ....[94]....
        /*0864*/ 	.word	0x00010730


	//   ....[95]....
        /*0868*/ 	.word	0x00010760


	//   ....[96]....
        /*086c*/ 	.word	0x00010900


	//   ....[97]....
        /*0870*/ 	.word	0x00010930


	//   ....[98]....
        /*0874*/ 	.word	0x00010960


	//   ....[99]....
        /*0878*/ 	.word	0x00010990


	//   ....[100]....
        /*087c*/ 	.word	0x000109c0


	//   ....[101]....
        /*0880*/ 	.word	0x000109f0


	//   ....[102]....
        /*0884*/ 	.word	0x00010ab0


	//   ....[103]....
        /*0888*/ 	.word	0x00010ad0


	//   ....[104]....
        /*088c*/ 	.word	0x00010ae0


	//   ....[105]....
        /*0890*/ 	.word	0x00010b40


	//   ....[106]....
        /*0894*/ 	.word	0x00011160


	//   ....[107]....
        /*0898*/ 	.word	0x00011640


	//   ....[108]....
        /*089c*/ 	.word	0x000117f0


	//   ....[109]....
        /*08a0*/ 	.word	0x00011840


	//   ....[110]....
        /*08a4*/ 	.word	0x000118a0


	//   ....[111]....
        /*08a8*/ 	.word	0x00011990


	//   ....[112]....
        /*08ac*/ 	.word	0x000119f0


	//   ....[113]....
        /*08b0*/ 	.word	0x00011af0


	//   ....[114]....
        /*08b4*/ 	.word	0x00011b50


	//   ....[115]....
        /*08b8*/ 	.word	0x00011c50


	//   ....[116]....
        /*08bc*/ 	.word	0x00011cb0


	//   ....[117]....
        /*08c0*/ 	.word	0x00011db0


	//   ....[118]....
        /*08c4*/ 	.word	0x00011e10


	//   ....[119]....
        /*08c8*/ 	.word	0x00011f10


	//   ....[120]....
        /*08cc*/ 	.word	0x00011f70


	//   ....[121]....
        /*08d0*/ 	.word	0x00012070


	//   ....[122]....
        /*08d4*/ 	.word	0x000120d0


	//   ....[123]....
        /*08d8*/ 	.word	0x00012180


	//   ....[124]....
        /*08dc*/ 	.word	0x00012250


	//   ....[125]....
        /*08e0*/ 	.word	0x00012320


	//   ....[126]....
        /*08e4*/ 	.word	0x00012380


	//   ....[127]....
        /*08e8*/ 	.word	0x00012460


	//   ....[128]....
        /*08ec*/ 	.word	0x000124c0


	//   ....[129]....
        /*08f0*/ 	.word	0x00012590


	//   ....[130]....
        /*08f4*/ 	.word	0x000125f0


	//   ....[131]....
        /*08f8*/ 	.word	0x000126b0


	//   ....[132]....
        /*08fc*/ 	.word	0x000129d0


	//   ....[133]....
        /*0900*/ 	.word	0x00012a70


	//   ....[134]....
        /*0904*/ 	.word	0x00012bf0


	//   ....[135]....
        /*0908*/ 	.word	0x00012c60


	//   ....[136]....
        /*090c*/ 	.word	0x00012cd0


	//   ....[137]....
        /*0910*/ 	.word	0x00012d40


	//   ....[138]....
        /*0914*/ 	.word	0x00012db0


	//   ....[139]....
        /*0918*/ 	.word	0x00012e30


	//   ....[140]....
        /*091c*/ 	.word	0x00012eb0


	//   ....[141]....
        /*0920*/ 	.word	0x00012f40


	//   ....[142]....
        /*0924*/ 	.word	0x00012fb0


	//   ....[143]....
        /*0928*/ 	.word	0x00013020


	//   ....[144]....
        /*092c*/ 	.word	0x00013090


	//   ....[145]....
        /*0930*/ 	.word	0x00013110


	//   ....[146]....
        /*0934*/ 	.word	0x00013180


	//   ....[147]....
        /*0938*/ 	.word	0x00013220


	//   ....[148]....
        /*093c*/ 	.word	0x00013270


	//   ....[149]....
        /*0940*/ 	.word	0x00013300


	//   ....[150]....
        /*0944*/ 	.word	0x00013430


	//----- nvinfo : EIATTR_REG_RECONFIG
	.align		4
.L_119:
        /*0948*/ 	.byte	0x01, 0x54
	.zero		2


	//----- nvinfo : EIATTR_SYSCALL_OFFSETS
	.align		4
        /*094c*/ 	.byte	0x04, 0x46
        /*094e*/ 	.short	(.L_121 - .L_120)


	//   ....[0]....
.L_120:
        /*0950*/ 	.word	0x00001ab0


	//   ....[1]....
        /*0954*/ 	.word	0x0000d120


	//   ....[2]....
        /*0958*/ 	.word	0x0000d270


	//   ....[3]....
        /*095c*/ 	.word	0x0000d360


	//   ....[4]....
        /*0960*/ 	.word	0x0000db30


	//----- nvinfo : EIATTR_MBARRIER_INSTR_OFFSETS
	.align		4
.L_121:
        /*0964*/ 	.byte	0x04, 0x39
        /*0966*/ 	.short	(.L_123 - .L_122)


	//   ....[0]....
.L_122:
        /*0968*/ 	.word	0x00000250
        /*096c*/ 	.word	0x000000ff
        /*0970*/ 	.word	0x00030800
        /*0974*/ 	.short	0x0100
        /*0976*/ 	.byte	0x08
	.zero		1


	//   ....[1]....
        /*0978*/ 	.word	0x00000260
        /*097c*/ 	.word	0x000000ff
        /*0980*/ 	.word	0x00030820
        /*0984*/ 	.short	0x0100
        /*0986*/ 	.byte	0x08
	.zero		1


	//   ....[2]....
        /*0988*/ 	.word	0x00000350
        /*098c*/ 	.word	0x000000ff
        /*0990*/ 	.word	0x00030830
        /*0994*/ 	.short	0x0100
        /*0996*/ 	.byte	0x08
	.zero		1


	//   ....[3]....
        /*0998*/ 	.word	0x00000360
        /*099c*/ 	.word	0x000000ff
        /*09a0*/ 	.word	0x00030840
        /*09a4*/ 	.short	0x0100
        /*09a6*/ 	.byte	0x08
	.zero		1


	//   ....[4]....
        /*09a8*/ 	.word	0x00000370
        /*09ac*/ 	.word	0x000000ff
        /*09b0*/ 	.word	0x00030838
        /*09b4*/ 	.short	0x0100
        /*09b6*/ 	.byte	0x08
	.zero		1


	//   ....[5]....
        /*09b8*/ 	.word	0x00000380
        /*09bc*/ 	.word	0x000000ff
        /*09c0*/ 	.word	0x00030848
        /*09c4*/ 	.short	0x0100
        /*09c6*/ 	.byte	0x08
	.zero		1


	//   ....[6]....
        /*09c8*/ 	.word	0x000004b0
        /*09cc*/ 	.word	0x000000ff
        /*09d0*/ 	.word	0x00030850
        /*09d4*/ 	.short	0x0100
        /*09d6*/ 	.byte	0x08
	.zero		1


	//   ....[7]....
        /*09d8*/ 	.word	0x000004c0
        /*09dc*/ 	.word	0x000000ff
        /*09e0*/ 	.word	0x00030860
        /*09e4*/ 	.short	0x0100
        /*09e6*/ 	.byte	0x08
	.zero		1


	//   ....[8]....
        /*09e8*/ 	.word	0x000004d0
        /*09ec*/ 	.word	0x000000ff
        /*09f0*/ 	.word	0x00030858
        /*09f4*/ 	.short	0x0100
        /*09f6*/ 	.byte	0x08
	.zero		1


	//   ....[9]....
        /*09f8*/ 	.word	0x000004e0
        /*09fc*/ 	.word	0x000000ff
        /*0a00*/ 	.word	0x00030868
        /*0a04*/ 	.short	0x0100
        /*0a06*/ 	.byte	0x08
	.zero		1


	//   ....[10]....
        /*0a08*/ 	.word	0x000005d0
        /*0a0c*/ 	.word	0x000000ff
        /*0a10*/ 	.word	0x00030870
        /*0a14*/ 	.short	0x0100
        /*0a16*/ 	.byte	0x06
	.zero		1


	//   ....[11]....
        /*0a18*/ 	.word	0x000005e0
        /*0a1c*/ 	.word	0x000000ff
        /*0a20*/ 	.word	0x00030880
        /*0a24*/ 	.short	0x0100
        /*0a26*/ 	.byte	0x06
	.zero		1


	//   ....[12]....
        /*0a28*/ 	.word	0x000005f0
        /*0a2c*/ 	.word	0x000000ff
        /*0a30*/ 	.word	0x00030878
        /*0a34*/ 	.short	0x0100
        /*0a36*/ 	.byte	0x06
	.zero		1


	//   ....[13]....
        /*0a38*/ 	.word	0x00000600
        /*0a3c*/ 	.word	0x000000ff
        /*0a40*/ 	.word	0x00030888
        /*0a44*/ 	.short	0x0100
        /*0a46*/ 	.byte	0x06
	.zero		1


	//   ....[14]....
        /*0a48*/ 	.word	0x00000730
        /*0a4c*/ 	.word	0x000000ff
        /*0a50*/ 	.word	0x00030890
        /*0a54*/ 	.short	0x0100
        /*0a56*/ 	.byte	0x08
	.zero		1


	//   ....[15]....
        /*0a58*/ 	.word	0x00000740
        /*0a5c*/ 	.word	0x000000ff
        /*0a60*/ 	.word	0x000308a0
        /*0a64*/ 	.short	0x0100
        /*0a66*/ 	.byte	0x08
	.zero		1


	//   ....[16]....
        /*0a68*/ 	.word	0x00000750
        /*0a6c*/ 	.word	0x000000ff
        /*0a70*/ 	.word	0x00030898
        /*0a74*/ 	.short	0x0100
        /*0a76*/ 	.byte	0x08
	.zero		1


	//   ....[17]....
        /*0a78*/ 	.word	0x00000760
        /*0a7c*/ 	.word	0x000000ff
        /*0a80*/ 	.word	0x000308a8
        /*0a84*/ 	.short	0x0100
        /*0a86*/ 	.byte	0x08
	.zero		1


	//   ....[18]....
        /*0a88*/ 	.word	0x00000890
        /*0a8c*/ 	.word	0x000000ff
        /*0a90*/ 	.word	0x000308b0
        /*0a94*/ 	.short	0x0100
        /*0a96*/ 	.byte	0x08
	.zero		1


	//   ....[19]....
        /*0a98*/ 	.word	0x000008a0
        /*0a9c*/ 	.word	0x000000ff
        /*0aa0*/ 	.word	0x000308c0
        /*0aa4*/ 	.short	0x0100
        /*0aa6*/ 	.byte	0x08
	.zero		1


	//   ....[20]....
        /*0aa8*/ 	.word	0x000008b0
        /*0aac*/ 	.word	0x000000ff
        /*0ab0*/ 	.word	0x000308b8
        /*0ab4*/ 	.short	0x0100
        /*0ab6*/ 	.byte	0x08
	.zero		1


	//   ....[21]....
        /*0ab8*/ 	.word	0x000008c0
        /*0abc*/ 	.word	0x000000ff
        /*0ac0*/ 	.word	0x000308c8
        /*0ac4*/ 	.short	0x0100
        /*0ac6*/ 	.byte	0x08
	.zero		1


	//   ....[22]....
        /*0ac8*/ 	.word	0x00001b30
        /*0acc*/ 	.word	0x000000ff
        /*0ad0*/ 	.word	0x00030800
        /*0ad4*/ 	.short	0x010a
        /*0ad6*/ 	.byte	0x25
	.zero		1


	//   ....[23]....
        /*0ad8*/ 	.word	0x00001ba0
        /*0adc*/ 	.word	0x00000000
        /*0ae0*/ 	.word	0x00030830
        /*0ae4*/ 	.short	0x010a
        /*0ae6*/ 	.byte	0x3f
	.zero		1


	//   ....[24]....
        /*0ae8*/ 	.word	0x00001c10
        /*0aec*/ 	.word	0x00000000
        /*0af0*/ 	.word	0x00030830
        /*0af4*/ 	.short	0x010a
        /*0af6*/ 	.byte	0x3f
	.zero		1


	//   ....[25]....
        /*0af8*/ 	.word	0x00004100
        /*0afc*/ 	.word	0x0000001e
        /*0b00*/ 	.word	0x00000000
        /*0b04*/ 	.short	0x0101
        /*0b06*/ 	.byte	0x3f
	.zero		1


	//   ....[26]....
        /*0b08*/ 	.word	0x000054e0
        /*0b0c*/ 	.word	0x000000ff
        /*0b10*/ 	.word	0x00030830
        /*0b14*/ 	.short	0x010a
        /*0b16*/ 	.byte	0x06
	.zero		1


	//   ....[27]....
        /*0b18*/ 	.word	0x00005520
        /*0b1c*/ 	.word	0x000000ff
        /*0b20*/ 	.word	0x00030830
        /*0b24*/ 	.short	0x010a
        /*0b26*/ 	.byte	0x06
	.zero		1


	//   ....[28]....
        /*0b28*/ 	.word	0x00005710
        /*0b2c*/ 	.word	0x000000ff
        /*0b30*/ 	.word	0x00030850
        /*0b34*/ 	.short	0x010a
        /*0b36*/ 	.byte	0x06
	.zero		1


	//   ....[29]....
        /*0b38*/ 	.word	0x00005750
        /*0b3c*/ 	.word	0x000000ff
        /*0b40*/ 	.word	0x00030850
        /*0b44*/ 	.short	0x010a
        /*0b46*/ 	.byte	0x06
	.zero		1


	//   ....[30]....
        /*0b48*/ 	.word	0x00007930
        /*0b4c*/ 	.word	0x0000001b
        /*0b50*/ 	.word	0x00000000
        /*0b54*/ 	.short	0x0101
        /*0b56*/ 	.byte	0x3f
	.zero		1


	//   ....[31]....
        /*0b58*/ 	.word	0x000079c0
        /*0b5c*/ 	.word	0x0000001b
        /*0b60*/ 	.word	0x00000000
        /*0b64*/ 	.short	0x0101
        /*0b66*/ 	.byte	0x3f
	.zero		1


	//   ....[32]....
        /*0b68*/ 	.word	0x00008b40
        /*0b6c*/ 	.word	0x000000ff
        /*0b70*/ 	.word	0x00030850
        /*0b74*/ 	.short	0x010a
        /*0b76*/ 	.byte	0x0c
	.zero		1


	//   ....[33]....
        /*0b78*/ 	.word	0x00008b80
        /*0b7c*/ 	.word	0x000000ff
        /*0b80*/ 	.word	0x00030850
        /*0b84*/ 	.short	0x010a
        /*0b86*/ 	.byte	0x0c
	.zero		1


	//   ....[34]....
        /*0b88*/ 	.word	0x00009390
        /*0b8c*/ 	.word	0x00000009
        /*0b90*/ 	.word	0x00000000
        /*0b94*/ 	.short	0x0101
        /*0b96*/ 	.byte	0x3f
	.zero		1


	//   ....[35]....
        /*0b98*/ 	.word	0x0000a5c0
        /*0b9c*/ 	.word	0x000000ff
        /*0ba0*/ 	.word	0x00000000
        /*0ba4*/ 	.short	0x0101
        /*0ba6*/ 	.byte	0x04
	.zero		1


	//   ....[36]....
        /*0ba8*/ 	.word	0x0000aa70
        /*0bac*/ 	.word	0x000000ff
        /*0bb0*/ 	.word	0x00000000
        /*0bb4*/ 	.short	0x0101
        /*0bb6*/ 	.byte	0x04
	.zero		1


	//   ....[37]....
        /*0bb8*/ 	.word	0x0000d6b0
        /*0bbc*/ 	.word	0x00000000
        /*0bc0*/ 	.word	0x00030840
        /*0bc4*/ 	.short	0x010a
        /*0bc6*/ 	.byte	0x3f
	.zero		1


	//   ....[38]....
        /*0bc8*/ 	.word	0x0000e720
        /*0bcc*/ 	.word	0x00000011
        /*0bd0*/ 	.word	0x00030800
        /*0bd4*/ 	.short	0x0107
        /*0bd6*/ 	.byte	0x3f
	.zero		1


	//   ....[39]....
        /*0bd8*/ 	.word	0x0000e810
        /*0bdc*/ 	.word	0x00000011
        /*0be0*/ 	.word	0x00030800
        /*0be4*/ 	.short	0x0101
        /*0be6*/ 	.byte	0x3f
	.zero		1


	//   ....[40]....
        /*0be8*/ 	.word	0x0000e830
        /*0bec*/ 	.word	0x00000011
        /*0bf0*/ 	.word	0x00030820
        /*0bf4*/ 	.short	0x010a
        /*0bf6*/ 	.byte	0x3f
	.zero		1


	//   ....[41]....
        /*0bf8*/ 	.word	0x0000ebc0
        /*0bfc*/ 	.word	0x00000004
        /*0c00*/ 	.word	0x00030840
        /*0c04*/ 	.short	0x010a
        /*0c06*/ 	.byte	0x3f
	.zero		1


	//   ....[42]....
        /*0c08*/ 	.word	0x0000ee40
        /*0c0c*/ 	.word	0x00000003
        /*0c10*/ 	.word	0x00000060
        /*0c14*/ 	.short	0x010a
        /*0c16*/ 	.byte	0x3f
	.zero		1


	//   ....[43]....
        /*0c18*/ 	.word	0x0000f390
        /*0c1c*/ 	.word	0x00000002
        /*0c20*/ 	.word	0x00030840
        /*0c24*/ 	.short	0x010a
        /*0c26*/ 	.byte	0x3f
	.zero		1


	//   ....[44]....
        /*0c28*/ 	.word	0x0000f610
        /*0c2c*/ 	.word	0x0000000a
        /*0c30*/ 	.word	0x00000060
        /*0c34*/ 	.short	0x010a
        /*0c36*/ 	.byte	0x3f
	.zero		1


	//   ....[45]....
        /*0c38*/ 	.word	0x0000faa0
        /*0c3c*/ 	.word	0x00000002
        /*0c40*/ 	.word	0x00030840
        /*0c44*/ 	.short	0x010a
        /*0c46*/ 	.byte	0x3f
	.zero		1


	//   ....[46]....
        /*0c48*/ 	.word	0x0000fd30
        /*0c4c*/ 	.word	0x00000007
        /*0c50*/ 	.word	0x00000060
        /*0c54*/ 	.short	0x010a
        /*0c56*/ 	.byte	0x3f
	.zero		1


	//   ....[47]....
        /*0c58*/ 	.word	0x00010180
        /*0c5c*/ 	.word	0x00000003
        /*0c60*/ 	.word	0x00030860
        /*0c64*/ 	.short	0x010a
        /*0c66*/ 	.byte	0x3f
	.zero		1


	//   ....[48]....
        /*0c68*/ 	.word	0x000110e0
        /*0c6c*/ 	.word	0x00000009
        /*0c70*/ 	.word	0x00030820
        /*0c74*/ 	.short	0x010a
        /*0c76*/ 	.byte	0x3f
	.zero		1


	//   ....[49]....
        /*0c78*/ 	.word	0x00011280
        /*0c7c*/ 	.word	0x00000007
        /*0c80*/ 	.word	0x00000000
        /*0c84*/ 	.short	0x010a
        /*0c86*/ 	.byte	0x3f
	.zero		1


	//   ....[50]....
        /*0c88*/ 	.word	0x000112f0
        /*0c8c*/ 	.word	0x00000003
        /*0c90*/ 	.word	0x00000000
        /*0c94*/ 	.short	0x010a
        /*0c96*/ 	.byte	0x3f
	.zero		1


	//   ....[51]....
        /*0c98*/ 	.word	0x00011350
        /*0c9c*/ 	.word	0x00000005
        /*0ca0*/ 	.word	0x00000000
        /*0ca4*/ 	.short	0x010a
        /*0ca6*/ 	.byte	0x3f
	.zero		1


	//   ....[52]....
        /*0ca8*/ 	.word	0x00011380
        /*0cac*/ 	.word	0x00000003
        /*0cb0*/ 	.word	0x00000000
        /*0cb4*/ 	.short	0x010a
        /*0cb6*/ 	.byte	0x3f
	.zero		1


	//   ....[53]....
        /*0cb8*/ 	.word	0x000113f0
        /*0cbc*/ 	.word	0x00000003
        /*0cc0*/ 	.word	0x00030800
        /*0cc4*/ 	.short	0x010a
        /*0cc6*/ 	.byte	0x3f
	.zero		1


	//   ....[54]....
        /*0cc8*/ 	.word	0x00011440
        /*0ccc*/ 	.word	0x00000000
        /*0cd0*/ 	.word	0x00030830
        /*0cd4*/ 	.short	0x010a
        /*0cd6*/ 	.byte	0x3f
	.zero		1


	//   ....[55]....
        /*0cd8*/ 	.word	0x000114a0
        /*0cdc*/ 	.word	0x00000008
        /*0ce0*/ 	.word	0x00030830
        /*0ce4*/ 	.short	0x010a
        /*0ce6*/ 	.byte	0x3f
	.zero		1


	//   ....[56]....
        /*0ce8*/ 	.word	0x00011500
        /*0cec*/ 	.word	0x00000007
        /*0cf0*/ 	.word	0x00030850
        /*0cf4*/ 	.short	0x010a
        /*0cf6*/ 	.byte	0x3f
	.zero		1


	//   ....[57]....
        /*0cf8*/ 	.word	0x00011560
        /*0cfc*/ 	.word	0x00000003
        /*0d00*/ 	.word	0x00030850
        /*0d04*/ 	.short	0x010a
        /*0d06*/ 	.byte	0x3f
	.zero		1


	//   ....[58]....
        /*0d08*/ 	.word	0x00011700
        /*0d0c*/ 	.word	0x00000000
        /*0d10*/ 	.word	0x00030840
        /*0d14*/ 	.short	0x010a
        /*0d16*/ 	.byte	0x3f
	.zero		1


	//   ....[59]....
        /*0d18*/ 	.word	0x000126f0
        /*0d1c*/ 	.word	0x00000011
        /*0d20*/ 	.word	0x00030820
        /*0d24*/ 	.short	0x010a
        /*0d26*/ 	.byte	0x3f
	.zero		1


	//   ....[60]....
        /*0d28*/ 	.word	0x00012740
        /*0d2c*/ 	.word	0x00000004
        /*0d30*/ 	.word	0x00030840
        /*0d34*/ 	.short	0x010a
        /*0d36*/ 	.byte	0x3f
	.zero		1


	//   ....[61]....
        /*0d38*/ 	.word	0x00012790
        /*0d3c*/ 	.word	0x00000003
        /*0d40*/ 	.word	0x00000060
        /*0d44*/ 	.short	0x010a
        /*0d46*/ 	.byte	0x3f
	.zero		1


	//   ....[62]....
        /*0d48*/ 	.word	0x000127e0
        /*0d4c*/ 	.word	0x00000002
        /*0d50*/ 	.word	0x00030840
        /*0d54*/ 	.short	0x010a
        /*0d56*/ 	.byte	0x3f
	.zero		1


	//   ....[63]....
        /*0d58*/ 	.word	0x00012830
        /*0d5c*/ 	.word	0x0000000a
        /*0d60*/ 	.word	0x00000060
        /*0d64*/ 	.short	0x010a
        /*0d66*/ 	.byte	0x3f
	.zero		1


	//   ....[64]....
        /*0d68*/ 	.word	0x00012880
        /*0d6c*/ 	.word	0x00000002
        /*0d70*/ 	.word	0x00030840
        /*0d74*/ 	.short	0x010a
        /*0d76*/ 	.byte	0x3f
	.zero		1


	//   ....[65]....
        /*0d78*/ 	.word	0x000128d0
        /*0d7c*/ 	.word	0x00000007
        /*0d80*/ 	.word	0x00000060
        /*0d84*/ 	.short	0x010a
        /*0d86*/ 	.byte	0x3f
	.zero		1


	//   ....[66]....
        /*0d88*/ 	.word	0x00012920
        /*0d8c*/ 	.word	0x00000003
        /*0d90*/ 	.word	0x00030860
        /*0d94*/ 	.short	0x010a
        /*0d96*/ 	.byte	0x3f
	.zero		1


	//   ....[67]....
        /*0d98*/ 	.word	0x00013350
        /*0d9c*/ 	.word	0x00000009
        /*0da0*/ 	.word	0x00030820
        /*0da4*/ 	.short	0x010a
        /*0da6*/ 	.byte	0x3f
	.zero		1


	//   ....[68]....
        /*0da8*/ 	.word	0x000134f0
        /*0dac*/ 	.word	0x00000007
        /*0db0*/ 	.word	0x00000000
        /*0db4*/ 	.short	0x010a
        /*0db6*/ 	.byte	0x3f
	.zero		1


	//   ....[69]....
        /*0db8*/ 	.word	0x00013540
        /*0dbc*/ 	.word	0x00000003
        /*0dc0*/ 	.word	0x00000000
        /*0dc4*/ 	.short	0x010a
        /*0dc6*/ 	.byte	0x3f
	.zero		1


	//   ....[70]....
        /*0dc8*/ 	.word	0x00013590
        /*0dcc*/ 	.word	0x00000005
        /*0dd0*/ 	.word	0x00000000
        /*0dd4*/ 	.short	0x010a
        /*0dd6*/ 	.byte	0x3f
	.zero		1


	//----- nvinfo : EIATTR_NUM_MBARRIERS
	.align		4
.L_123:
        /*0dd8*/ 	.byte	0x03, 0x38
        /*0dda*/ 	.short	0x0016


	//----- nvinfo : EIATTR_EXIT_INSTR_OFFSETS
	.align		4
        /*0ddc*/ 	.byte	0x04, 0x1c
        /*0dde*/ 	.short	(.L_125 - .L_124)


	//   ....[0]....
.L_124:
        /*0de0*/ 	.word	0x00000a70


	//   ....[1]....
        /*0de4*/ 	.word	0x0000ba10


	//   ....[2]....
        /*0de8*/ 	.word	0x000113d0


	//----- nvinfo : EIATTR_MAX_THREADS
	.align		4
.L_125:
        /*0dec*/ 	.byte	0x04, 0x05
        /*0dee*/ 	.short	(.L_127 - .L_126)
.L_126:
        /*0df0*/ 	.word	0x00000200
        /*0df4*/ 	.word	0x00000001
        /*0df8*/ 	.word	0x00000001


	//----- nvinfo : EIATTR_CRS_STACK_SIZE
	.align		4
.L_127:
        /*0dfc*/ 	.byte	0x04, 0x1e
        /*0dfe*/ 	.short	(.L_129 - .L_128)
.L_128:
        /*0e00*/ 	.word	0x00000000


	//----- nvinfo : EIATTR_CBANK_PARAM_SIZE
	.align		4
.L_129:
        /*0e04*/ 	.byte	0x03, 0x19
        /*0e06*/ 	.short	0x0af0


	//----- nvinfo : EIATTR_PARAM_CBANK
	.align		4
        /*0e08*/ 	.byte	0x04, 0x0a
        /*0e0a*/ 	.short	(.L_131 - .L_130)
	.align		4
.L_130:
        /*0e0c*/ 	.word	index@(.nv.constant0._ZN7cutlass13device_kernelIN5flash11enable_sm90INS1_16FlashAttnFwdSm90INS1_25CollectiveMainloopFwdSm90ILi2EN4cute5tupleIJNS5_1CILi1EEES8_S8_EEENS6_IJNS7_ILi192EEESA_NS7_ILi64EEEEEELi64ENS_10bfloat16_tEfNS_4arch4Sm90ELb0ELb0ELb1ELb1ELb0ELb0ELb0ELb0ELb1ELb1ELb1ELb0EEENS1_21CollectiveEpilogueFwdINS6_IJSA_SB_SA_EEES9_SD_SF_Li384ELb1ELb1ELb1ELb0EEENS1_36VarlenDynamicPersistentTileSchedulerILi192ELi192ELi384ELi128ELb1ELb1ELb1ELb0ELb1ELb1EEEEEEEEEvNT_6ParamsE)
        /*0e10*/ 	.short	0x0210
        /*0e12*/ 	.short	0x0af0


	//----- nvinfo : EIATTR_SW_WAR
	.align		4
.L_131:
        /*0e14*/ 	.byte	0x04, 0x36
        /*0e16*/ 	.short	(.L_133 - .L_132)
.L_132:
        /*0e18*/ 	.word	0x00000008
.L_133:


//--------------------- .nv.info._ZN7cutlass13device_kernelIN5flash11enable_sm90INS1_16FlashAttnFwdSm90INS1_25CollectiveMainloopFwdSm90ILi2EN4cute5tupleIJNS5_1CILi1EEES8_S8_EEENS6_IJNS7_ILi192EEESA_NS7_ILi64EEEEEELi64ENS_10bfloat16_tEfNS_4arch4Sm90ELb0ELb0ELb1ELb1ELb0ELb1ELb0ELb0ELb1ELb1ELb1ELb0EEENS1_21CollectiveEpilogueFwdINS6_IJSA_SB_SA_EEES9_SD_SF_Li384ELb1ELb1ELb1ELb0EEENS1_36VarlenDynamicPersistentTileSchedulerILi192ELi192ELi384ELi128ELb1ELb1ELb1ELb0ELb1ELb1EEEEEEEEEvNT_6ParamsE --------------------------
	.section	.nv.info._ZN7cutlass13device_kernelIN5flash11enable_sm90INS1_16FlashAttnFwdSm90INS1_25CollectiveMainloopFwdSm90ILi2EN4cute5tupleIJNS5_1CILi1EEES8_S8_EEENS6_IJNS7_ILi192EEESA_NS7_ILi64EEEEEELi64ENS_10bfloat16_tEfNS_4arch4Sm90ELb0ELb0ELb1ELb1ELb0ELb1ELb0ELb0ELb1ELb1ELb1ELb0EEENS1_21CollectiveEpilogueFwdINS6_IJSA_SB_SA_EEES9_SD_SF_Li384ELb1ELb1ELb1ELb0EEENS1_36VarlenDynamicPersistentTileSchedulerILi192ELi192ELi384ELi128ELb1ELb1ELb1ELb0ELb1ELb1EEEEEEEEEvNT_6ParamsE,"",@"SHT_CUDA_INFO"
	.sectionflags	@""
	.align	4


	//----- nvinfo : EIATTR_CUDA_API_VERSION
	.align		4
        /*0000*/ 	.byte	0x04, 0x37
        /*0002*/ 	.short	(.L_135 - .L_134)
.L_134:
        /*0004*/ 	.word	0x00000082


	//----- nvinfo : EIATTR_KPARAM_INFO
	.align		4
.L_135:
        /*0008*/ 	.byte	0x04, 0x17
        /*000a*/ 	.short	(.L_137 - .L_136)
.L_136:
        /*000c*/ 	.word	0x00000000
        /*0010*/ 	.short	0x0000
        /*0012*/ 	.short	0x0070
        /*0014*/ 	.byte	0x00, 0xf0, 0x01, 0x2a


	//----- nvinfo : EIATTR_SPARSE_MMA_MASK
	.align		4
.L_137:
        /*0018*/ 	.byte	0x03, 0x50
        /*001a*/ 	.short	0x0000


	//----- nvinfo : EIATTR_MAXREG_COUNT
	.align		4
        /*001c*/ 	.byte	0x03, 0x1b
        /*001e*/ 	.short	0x0080


	//----- nvinfo : EIATTR_NUM_BARRIERS
	.align		4
        /*0020*/ 	.byte	0x02, 0x4c
        /*0022*/ 	.byte	0x10
	.zero		1


	//----- nvinfo : EIATTR_EXTERNS
	.align		4
        /*0024*/ 	.byte	0x04, 0x0f
        /*0026*/ 	.short	(.L_139 - .L_138)


	//   ....[0]....
	.align		4
.L_138:
        /*0028*/ 	.word	index@(__assertfail)


	//----- nvinfo : EIATTR_ANNOTATIONS
	.align		4
.L_139:
        /*002c*/ 	.byte	0x04, 0x55
        /*002e*/ 	.short	(.L_141 - .L_140)


	//   ....[0]....
.L_140:
        /* <DEDUP_REMOVED lines=87> */


	//----- nvinfo : EIATTR_MERCURY_ISA_VERSION
	.align		4
.L_141:
        /*0590*/ 	.byte	0x03, 0x5f
        /*0592*/ 	.short	0x0101


	//----- nvinfo : EIATTR_UNUSED_LOAD_BYTE_OFFSET
	.align		4
        /*0594*/ 	.byte	0x04, 0x44
        /*0596*/ 	.short	(.L_143 - .L_142)


	//   ....[0]....
.L_142:
        /*0598*/ 	.word	0x00000ad0
        /*059c*/ 	.word	0x0000fff0


	//   ....[1]....
        /*05a0*/ 	.word	0x00010ad0
        /*05a4*/ 	.word	0x0000fff0


	//----- nvinfo : EIATTR_INT_WARP_WIDE_INSTR_OFFSETS
	.align		4
.L_143:
        /*05a8*/ 	.byte	0x04, 0x31
        /*05aa*/ 	.short	(.L_145 - .L_144)


	//   ....[0]....
.L_144:
        /*05ac*/ 	.word	0x00000180


	//   ....[1]....
        /*05b0*/ 	.word	0x00000220


	//   ....[2]....
        /*05b4*/ 	.word	0x00000290


	//   ....[3]....
        /*05b8*/ 	.word	0x00015520


	//   ....[4]....
        /*05bc*/ 	.word	0x000155b0


	//   ....[5]....
        /*05c0*/ 	.word	0x000186b0


	//   ....[6]....
        /*05c4*/ 	.word	0x00018740


	//----- nvinfo : EIATTR_COOP_GROUP_MASK_REGIDS
	.align		4
.L_145:
        /*05c8*/ 	.byte	0x04, 0x29
        /*05ca*/ 	.short	(.L_147 - .L_146)


	//   ....[0]....
.L_146:
        /*05cc*/ 	.word	0xffffffff


	//   ....[1]....
        /*05d0*/ 	.word	0xffffffff


	//   ....[2]....
        /*05d4*/ 	.word	0xffffffff


	//   ....[3]....
        /*05d8*/ 	.word	0xffffffff


	//   ....[4]....
        /*05dc*/ 	.word	0xffffffff


	//   ....[5]....
        /*05e0*/ 	.word	0xffffffff


	//   ....[6]....
        /*05e4*/ 	.word	0xffffffff


	//   ....[7]....
        /*05e8*/ 	.word	0xffffffff


	//   ....[8]....
        /*05ec*/ 	.word	0xffffffff


	//   ....[9]....
        /*05f0*/ 	.word	0xffffffff


	//   ....[10]....
        /*05f4*/ 	.word	0xffffffff


	//   ....[11]....
        /*05f8*/ 	.word	0xffffffff


	//   ....[12]....
        /*05fc*/ 	.word	0xffffffff


	//   ....[13]....
        /*0600*/ 	.word	0xffffffff


	//   ....[14]....
        /*0604*/ 	.word	0xffffffff


	//   ....[15]....
        /*0608*/ 	.word	0xffffffff


	//   ....[16]....
        /*060c*/ 	.word	0xffffffff


	//   ....[17]....
        /*0610*/ 	.word	0xffffffff


	//   ....[18]....
        /*0614*/ 	.word	0xffffffff


	//   ....[19]....
        /*0618*/ 	.word	0xffffffff


	//   ....[20]....
        /*061c*/ 	.word	0xffffffff


	//   ....[21]....
        /*0620*/ 	.word	0xffffffff


	//   ....[22]....
        /*0624*/ 	.word	0xffffffff


	//   ....[23]....
        /*0628*/ 	.word	0xffffffff


	//   ....[24]....
        /*062c*/ 	.word	0xffffffff


	//   ....[25]....
        /*0630*/ 	.word	0xffffffff


	//   ....[26]....
        /*0634*/ 	.word	0xffffffff


	//   ....[27]....
        /*0638*/ 	.word	0xffffffff


	//   ....[28]....
        /*063c*/ 	.word	0xffffffff


	//   ....[29]....
        /*0640*/ 	.word	0xffffffff


	//   ....[30]....
        /*0644*/ 	.word	0xffffffff


	//   ....[31]....
        /*0648*/ 	.word	0xffffffff


	//   ....[32]....
        /*064c*/ 	.word	0xffffffff


	//   ....[33]....
        /*0650*/ 	.word	0xffffffff


	//   ....[34]....
        /*0654*/ 	.word	0xffffffff


	//   ....[35]....
        /*0658*/ 	.word	0xffffffff


	//   ....[36]....
        /*065c*/ 	.word	0xffffffff


	//   ....[37]....
        /*0660*/ 	.word	0xffffffff


	//   ....[38]....
        /*0664*/ 	.word	0xffffffff


	//   ....[39]....
        /*0668*/ 	.word	0xffffffff


	//   ....[40]....
        /*066c*/ 	.word	0xffffffff


	//   ....[41]....
        /*0670*/ 	.word	0xffffffff


	//   ....[42]....
        /*0674*/ 	.word	0xffffffff


	//   ....[43]....
        /*0678*/ 	.word	0xffffffff


	//   ....[44]....
        /*067c*/ 	.word	0xffffffff


	//   ....[45]....
        /*0680*/ 	.word	0xffffffff


	//   ....[46]....
        /*0684*/ 	.word	0xffffffff


	//   ....[47]....
        /*0688*/ 	.word	0xffffffff


	//   ....[48]....
        /*068c*/ 	.word	0xffffffff


	//   ....[49]....
        /*0690*/ 	.word	0xffffffff


	//   ....[50]....
        /*0694*/ 	.word	0xffffffff


	//   ....[51]....
        /*0698*/ 	.word	0xffffffff


	//   ....[52]....
        /*069c*/ 	.word	0xffffffff


	//   ....[53]....
        /*06a0*/ 	.word	0xffffffff


	//   ....[54]....
        /*06a4*/ 	.word	0xffffffff


	//   ....[55]....
        /*06a8*/ 	.word	0xffffffff


	//   ....[56]....
        /*06ac*/ 	.word	0xffffffff


	//   ....[57]....
        /*06b0*/ 	.word	0xffffffff


	//   ....[58]....
        /*06b4*/ 	.word	0xffffffff


	//   ....[59]....
        /*06b8*/ 	.word	0xffffffff


	//   ....[60]....
        /*06bc*/ 	.word	0xffffffff


	//   ....[61]....
        /*06c0*/ 	.word	0xffffffff


	//   ....[62]....
        /*06c4*/ 	.word	0xffffffff


	//   ....[63]....
        /*06c8*/ 	.word	0xffffffff


	//   ....[64]....
        /*06cc*/ 	.word	0xffffffff


	//   ....[65]....
        /*06d0*/ 	.word	0xffffffff


	//   ....[66]....
        /*06d4*/ 	.word	0xffffffff


	//   ....[67]....
        /*06d8*/ 	.word	0xffffffff


	//   ....[68]....
        /*06dc*/ 	.word	0xffffffff


	//   ....[69]....
        /*06e0*/ 	.word	0xffffffff


	//   ....[70]....
        /*06e4*/ 	.word	0xffffffff


	//   ....[71]....
        /*06e8*/ 	.word	0xffffffff


	//   ....[72]....
        /*06ec*/ 	.word	0xffffffff


	//   ....[73]....
        /*06f0*/ 	.word	0xffffffff


	//   ....[74]....
        /*06f4*/ 	.word	0xffffffff


	//   ....[75]....
        /*06f8*/ 	.word	0xffffffff


	//   ....[76]....
        /*06fc*/ 	.word	0xffffffff


	//   ....[77]....
        /*0700*/ 	.word	0xffffffff


	//   ....[78]....
        /*0704*/ 	.word	0xffffffff


	//   ....[79]....
        /*0708*/ 	.word	0xffffffff


	//   ....[80]....
        /*070c*/ 	.word	0xffffffff


	//   ....[81]....
        /*0710*/ 	.word	0xffffffff


	//   ....[82]....
        /*0714*/ 	.word	0xffffffff


	//   ....[83]....
        /*0718*/ 	.word	0xffffffff


	//   ....[84]....
        /*071c*/ 	.word	0xffffffff


	//   ....[85]....
        /*0720*/ 	.word	0xffffffff


	//   ....[86]....
        /*0724*/ 	.word	0xffffffff


	//   ....[87]....
        /*0728*/ 	.word	0xffffffff


	//   ....[88]....
        /*072c*/ 	.word	0xffffffff


	//   ....[89]....
        /*0730*/ 	.word	0xffffffff


	//   ....[90]....
        /*0734*/ 	.word	0xffffffff


	//   ....[91]....
        /*0738*/ 	.word	0xffffffff


	//   ....[92]....
        /*073c*/ 	.word	0xffffffff


	//   ....[93]....
        /*0740*/ 	.word	0xffffffff


	//   ....[94]....
        /*0744*/ 	.word	0xffffffff


	//   ....[95]....
        /*0748*/ 	.word	0xffffffff


	//   ....[96]....
        /*074c*/ 	.word	0xffffffff


	//   ....[97]....
        /*0750*/ 	.word	0xffffffff


	//   ....[98]....
        /*0754*/ 	.word	0xffffffff


	//   ....[99]....
        /*0758*/ 	.word	0xffffffff


	//   ....[100]....
        /*075c*/ 	.word	0xffffffff


	//   ....[101]....
        /*0760*/ 	.word	0xffffffff


	//   ....[102]....
        /*0764*/ 	.word	0xffffffff


	//   ....[103]....
        /*0768*/ 	.word	0xffffffff


	//   ....[104]....
        /*076c*/ 	.word	0xffffffff


	//   ....[105]....
        /*0770*/ 	.word	0xffffffff


	//   ....[106]....
        /*0774*/ 	.word	0xffffffff


	//   ....[107]....
        /*0778*/ 	.word	0xffffffff


	//   ....[108]....
        /*077c*/ 	.word	0xffffffff


	//   ....[109]....
        /*0780*/ 	.word	0xffffffff


	//   ....[110]....
        /*0784*/ 	.word	0xffffffff


	//   ....[111]....
        /*0788*/ 	.word	0xffffffff


	//   ....[112]....
        /*078c*/ 	.word	0xffffffff


	//   ....[113]....
        /*0790*/ 	.word	0xffffffff


	//   ....[114]....
        /*0794*/ 	.word	0xffffffff


	//   ....[115]....
        /*0798*/ 	.word	0xffffffff


	//   ....[116]....
        /*079c*/ 	.word	0x0500000f


	//   ....[117]....
        /*07a0*/ 	.word	0x0500000f


	//   ....[118]....
        /*07a4*/ 	.word	0x0500000f


	//   ....[119]....
        /*07a8*/ 	.word	0x0500000f


	//   ....[120]....
        /*07ac*/ 	.word	0x0500000f


	//   ....[121]....
        /*07b0*/ 	.word	0x0500000f


	//   ....[122]....
        /*07b4*/ 	.word	0x0500000f


	//   ....[123]....
        /*07b8*/ 	.word	0x0500000f


	//   ....[124]....
        /*07bc*/ 	.word	0x0500000f


	//   ....[125]....
        /*07c0*/ 	.word	0x0500000f


	//   ....[126]....
        /*07c4*/ 	.word	0x0500000f


	//   ....[127]....
        /*07c8*/ 	.word	0x0500000f


	//   ....[128]....
        /*07cc*/ 	.word	0x0500000f


	//   ....[129]....
        /*07d0*/ 	.word	0x0500000f


	//   ....[130]....
        /*07d4*/ 	.word	0x0500000f


	//   ....[131]....
        /*07d8*/ 	.word	0x0500000f


	//   ....[132]....
        /*07dc*/ 	.word	0x0500000f


	//   ....[133]....
        /*07e0*/ 	.word	0x0500000f


	//   ....[134]....
        /*07e4*/ 	.word	0x0500000f


	//   ....[135]....
        /*07e8*/ 	.word	0x0500000f


	//   ....[136]....
        /*07ec*/ 	.word	0x0500000f


	//   ....[137]....
        /*07f0*/ 	.word	0x0500000f


	//   ....[138]....
        /*07f4*/ 	.word	0x0500000f


	//   ....[139]....
        /*07f8*/ 	.word	0x0500000f


	//   ....[140]....
        /*07fc*/ 	.word	0x0500000f


	//   ....[141]....
        /*0800*/ 	.word	0x0500000f


	//   ....[142]....
        /*0804*/ 	.word	0x0500000f


	//   ....[143]....
        /*0808*/ 	.word	0x0500000f


	//   ....[144]....
        /*080c*/ 	.word	0x0500000f


	//   ....[145]....
        /*0810*/ 	.word	0x0500000f


	//   ....[146]....
        /*0814*/ 	.word	0x0500000f


	//   ....[147]....
        /*0818*/ 	.word	0x0500000f


	//   ....[148]....
        /*081c*/ 	.word	0x0500000f


	//   ....[149]....
        /*0820*/ 	.word	0x0500000f


	//   ....[150]....
        /*0824*/ 	.word	0x0500000f


	//   ....[151]....
        /*0828*/ 	.word	0x0500000f


	//   ....[152]....
        /*082c*/ 	.word	0x0500000f


	//   ....[153]....
        /*0830*/ 	.word	0x0500000f


	//   ....[154]....
        /*0834*/ 	.word	0x0500000f


	//   ....[155]....
        /*0838*/ 	.word	0x0500000f


	//   ....[156]....
        /*083c*/ 	.word	0x0500000f


	//   ....[157]....
        /*0840*/ 	.word	0x0500000f


	//   ....[158]....
        /*0844*/ 	.word	0x0500000f


	//   ....[159]....
        /*0848*/ 	.word	0x0500000f


	//   ....[160]....
        /*084c*/ 	.word	0x0500000f


	//   ....[161]....
        /*0850*/ 	.word	0x0500000f


	//   ....[162]....
        /*0854*/ 	.word	0x0500000f


	//   ....[163]....
        /*0858*/ 	.word	0x0500000f


	//   ....[164]....
        /*085c*/ 	.word	0x0500000f


	//   ....[165]....
        /*0860*/ 	.word	0x0500000f


	//   ....[166]....
        /*0864*/ 	.word	0x0500000f


	//   ....[167]....
        /*0868*/ 	.word	0x0500000f


	//   ....[168]....
        /*086c*/ 	.word	0x0500000f


	//   ....[169]....
        /*0870*/ 	.word	0x0500000f


	//   ....[170]....
        /*0874*/ 	.word	0x0500000f


	//   ....[171]....
        /*0878*/ 	.word	0x0500000f


	//   ....[172]....
        /*087c*/ 	.word	0x0500000f


	//   ....[173]....
        /*0880*/ 	.word	0x0500000f


	//   ....[174]....
        /*0884*/ 	.word	0x0500000f


	//   ....[175]....
        /*0888*/ 	.word	0x0500000f


	//   ....[176]....
        /*088c*/ 	.word	0x0500000f


	//   ....[177]....
        /*0890*/ 	.word	0x0500000f


	//   ....[178]....
        /*0894*/ 	.word	0x0500000f


	//   ....[179]....
        /*0898*/ 	.word	0x0500000f


	//   ....[180]....
        /*089c*/ 	.word	0x0500000f


	//   ....[181]....
        /*08a0*/ 	.word	0x0500000f


	//   ....[182]....
        /*08a4*/ 	.word	0x0500000f


	//   ....[183]....
        /*08a8*/ 	.word	0x0500000f


	//   ....[184]....
        /*08ac*/ 	.word	0x0500000f


	//   ....[185]....
        /*08b0*/ 	.word	0x0500000f


	//   ....[186]....
        /*08b4*/ 	.word	0x0500000f


	//   ....[187]....
        /*08b8*/ 	.word	0x0500000f


	//   ....[188]....
        /*08bc*/ 	.word	0x0500000f


	//   ....[189]....
        /*08c0*/ 	.word	0x0500000f


	//----- nvinfo : EIATTR_COOP_GROUP_INSTR_OFFSETS
	.align		4
.L_147:
        /*08c4*/ 	.byte	0x04, 0x28
        /*08c6*/ 	.short	(.L_149 - .L_148)


	//   ....[0]....
.L_148:
        /*08c8*/ 	.word	0x00000060


	//   ....[1]....
        /*08cc*/ 	.word	0x00000190


	//   ....[2]....
        /*08d0*/ 	.word	0x00000240


	//   ....[3]....
        /*08d4*/ 	.word	0x00000400


	//   ....[4]....
        /*08d8*/ 	.word	0x00000560


	//   ....[5]....
        /*08dc*/ 	.word	0x00000680


	//   ....[6]....
        /*08e0*/ 	.word	0x000007e0


	//   ....[7]....
        /*08e4*/ 	.word	0x00005fb0


	//   ....[8]....
        /*08e8*/ 	.word	0x000065b0


	//   ....[9]....
        /*08ec*/ 	.word	0x000065c0


	//   ....[10]....
        /*08f0*/ 	.word	0x000065d0


	//   ....[11]....
        /*08f4*/ 	.word	0x000065e0


	//   ....[12]....
        /*08f8*/ 	.word	0x00007640


	//   ....[13]....
        /*08fc*/ 	.word	0x00007650


	//   ....[14]....
        /*0900*/ 	.word	0x00007660


	//   ....[15]....
        /*0904*/ 	.word	0x00007670


	//   ....[16]....
        /*0908*/ 	.word	0x0000a400


	//   ....[17]....
        /*090c*/ 	.word	0x0000a450


	//   ....[18]....
        /*0910*/ 	.word	0x0000aba0


	//   ....[19]....
        /*0914*/ 	.word	0x0000ac30


	//   ....[20]....
        /*0918*/ 	.word	0x0000c080


	//   ....[21]....
        /*091c*/ 	.word	0x0000d330


	//   ....[22]....
        /*0920*/ 	.word	0x0000d3b0


	//   ....[23]....
        /*0924*/ 	.word	0x0000df70


	//   ....[24]....
        /*0928*/ 	.word	0x0000df90


	//   ....[25]....
        /*092c*/ 	.word	0x0000fd00


	//   ....[26]....
        /*0930*/ 	.word	0x0000ff80


	//   ....[27]....
        /*0934*/ 	.word	0x000101f0


	//   ....[28]....
        /*0938*/ 	.word	0x00010500


	//   ....[29]....
        /*093c*/ 	.word	0x00010510


	//   ....[30]....
        /*0940*/ 	.word	0x000113f0


	//   ....[31]....
        /*0944*/ 	.word	0x00011410


	//   ....[32]....
        /*0948*/ 	.word	0x00011420


	//   ....[33]....
        /*094c*/ 	.word	0x00011430


	//   ....[34]....
        /*0950*/ 	.word	0x00011960


	//   ....[35]....
        /*0954*/ 	.word	0x000119a0


	//   ....[36]....
        /*0958*/ 	.word	0x000119d0


	//   ....[37]....
        /*095c*/ 	.word	0x00011a00


	//   ....[38]....
        /*0960*/ 	.word	0x00011a20


	//   ....[39]....
        /*0964*/ 	.word	0x00011a30


	//   ....[40]....
        /*0968*/ 	.word	0x00011a70


	//   ....[41]....
        /*096c*/ 	.word	0x00011aa0


	//   ....[42]....
        /*0970*/ 	.word	0x00011f90


	//   ....[43]....
        /*0974*/ 	.word	0x00011fa0


	//   ....[44]....
        /*0978*/ 	.word	0x00012220


	//   ....[45]....
        /*097c*/ 	.word	0x00012230


	//   ....[46]....
        /*0980*/ 	.word	0x00012cc0


	//   ....[47]....
        /*0984*/ 	.word	0x00012cf0


	//   ....[48]....
        /*0988*/ 	.word	0x00012d10


	//   ....[49]....
        /*098c*/ 	.word	0x00012d40


	//   ....[50]....
        /*0990*/ 	.word	0x00012d70


	//   ....[51]....
        /*0994*/ 	.word	0x00012d80


	//   ....[52]....
        /*0998*/ 	.word	0x00012db0


	//   ....[53]....
        /*099c*/ 	.word	0x00012df0


	//   ....[54]....
        /*09a0*/ 	.word	0x00012f50


	//   ....[55]....
        /*09a4*/ 	.word	0x00013170


	//   ....[56]....
        /*09a8*/ 	.word	0x000131a0


	//   ....[57]....
        /*09ac*/ 	.word	0x000131d0


	//   ....[58]....
        /*09b0*/ 	.word	0x00013200


	//   ....[59]....
        /*09b4*/ 	.word	0x00013230


	//   ....[60]....
        /*09b8*/ 	.word	0x00013260


	//   ....[61]....
        /*09bc*/ 	.word	0x000133e0


	//   ....[62]....
        /*09c0*/ 	.word	0x00013410


	//   ....[63]....
        /*09c4*/ 	.word	0x00013440


	//   ....[64]....
        /*09c8*/ 	.word	0x00013470


	//   ....[65]....
        /*09cc*/ 	.word	0x000134a0


	//   ....[66]....
        /*09d0*/ 	.word	0x000134d0


	//   ....[67]....
        /*09d4*/ 	.word	0x00013560


	//   ....[68]....
        /*09d8*/ 	.word	0x00013590


	//   ....[69]....
        /*09dc*/ 	.word	0x000135a0


	//   ....[70]....
        /*09e0*/ 	.word	0x00013640


	//   ....[71]....
        /*09e4*/ 	.word	0x000145c0


	//   ....[72]....
        /*09e8*/ 	.word	0x00015ac0


	//   ....[73]....
        /*09ec*/ 	.word	0x00016660


	//   ....[74]....
        /*09f0*/ 	.word	0x00016670


	//   ....[75]....
        /*09f4*/ 	.word	0x00016690


	//   ....[76]....
        /*09f8*/ 	.word	0x000166f0


	//   ....[77]....
        /*09fc*/ 	.word	0x00016710


	//   ....[78]....
        /*0a00*/ 	.word	0x00016790


	//   ....[79]....
        /*0a04*/ 	.word	0x000167b0


	//   ....[80]....
        /*0a08*/ 	.word	0x00016830


	//   ....[81]....
        /*0a0c*/ 	.word	0x00016850


	//   ....[82]....
        /*0a10*/ 	.word	0x000168d0


	//   ....[83]....
        /*0a14*/ 	.word	0x000168f0


	//   ....[84]....
        /*0a18*/ 	.word	0x00016970


	//   ....[85]....
        /*0a1c*/ 	.word	0x00016990


	//   ....[86]....
        /*0a20*/ 	.word	0x00016a10


	//   ....[87]....
        /*0a24*/ 	.word	0x00016a30


	//   ....[88]....
        /*0a28*/ 	.word	0x00016a40


	//   ....[89]....
        /*0a2c*/ 	.word	0x00016ab0


	//   ....[90]....
        /*0a30*/ 	.word	0x00016b00


	//   ....[91]....
        /*0a34*/ 	.word	0x00016bc0


	//   ....[92]....
        /*0a38*/ 	.word	0x00016bd0


	//   ....[93]....
        /*0a3c*/ 	.word	0x00016c40


	//   ....[94]....
        /*0a40*/ 	.word	0x00016c50


	//   ....[95]....
        /*0a44*/ 	.word	0x00016c90


	//   ....[96]....
        /*0a48*/ 	.word	0x00016cb0


	//   ....[97]....
        /*0a4c*/ 	.word	0x00018c50


	//   ....[98]....
        /*0a50*/ 	.word	0x00018c80


	//   ....[99]....
        /*0a54*/ 	.word	0x00018ce0


	//   ....[100]....
        /*0a58*/ 	.word	0x00018d10


	//   ....[101]....
        /*0a5c*/ 	.word	0x00018d40


	//   ....[102]....
        /*0a60*/ 	.word	0x00018d70


	//   ....[103]....
        /*0a64*/ 	.word	0x00018da0


	//   ....[104]....
        /*0a68*/ 	.word	0x00018dd0


	//   ....[105]....
        /*0a6c*/ 	.word	0x00018f70


	//   ....[106]....
        /*0a70*/ 	.word	0x00018fa0


	//   ....[107]....
        /*0a74*/ 	.word	0x00018fd0


	//   ....[108]....
        /*0a78*/ 	.word	0x00019000


	//   ....[109]....
        /*0a7c*/ 	.word	0x00019030


	//   ....[110]....
        /*0a80*/ 	.word	0x00019060


	//   ....[111]....
        /*0a84*/ 	.word	0x00019120


	//   ....[112]....
        /*0a88*/ 	.word	0x00019140


	//   ....[113]....
        /*0a8c*/ 	.word	0x00019150


	//   ....[114]....
        /*0a90*/ 	.word	0x000191b0


	//   ....[115]....
        /*0a94*/ 	.word	0x000197d0


	//   ....[116]....
        /*0a98*/ 	.word	0x00019c30


	//   ....[117]....
        /*0a9c*/ 	.word	0x00019ce0


	//   ....[118]....
        /*0aa0*/ 	.word	0x00019d70


	//   ....[119]....
        /*0aa4*/ 	.word	0x00019dc0


	//   ....[120]....
        /*0aa8*/ 	.word	0x00019e10


	//   ....[121]....
        /*0aac*/ 	.word	0x00019ef0


	//   ....[122]....
        /*0ab0*/ 	.word	0x00019f80


	//   ....[123]....
        /*0ab4*/ 	.word	0x00019fd0


	//   ....[124]....
        /*0ab8*/ 	.word	0x0001a020


	//   ....[125]....
        /*0abc*/ 	.word	0x0001a240


	//   ....[126]....
        /*0ac0*/ 	.word	0x0001a2a0


	//   ....[127]....
        /*0ac4*/ 	.word	0x0001a360


	//   ....[128]....
        /*0ac8*/ 	.word	0x0001a3d0


	//   ....[129]....
        /*0acc*/ 	.word	0x0001a430


	//   ....[130]....
        /*0ad0*/ 	.word	0x0001a4e0


	//   ....[131]....
        /*0ad4*/ 	.word	0x0001a540


	//   ....[132]....
        /*0ad8*/ 	.word	0x0001a5d0


	//   ....[133]....
        /*0adc*/ 	.word	0x0001a650


	//   ....[134]....
        /*0ae0*/ 	.word	0x0001a6a0


	//   ....[135]....
        /*0ae4*/ 	.word	0x0001a730


	//   ....[136]....
        /*0ae8*/ 	.word	0x0001a7c0


	//   ....[137]....
        /*0aec*/ 	.word	0x0001a860


	//   ....[138]....
        /*0af0*/ 	.word	0x0001a900


	//   ....[139]....
        /*0af4*/ 	.word	0x0001a960


	//   ....[140]....
        /*0af8*/ 	.word	0x0001a9d0


	//   ....[141]....
        /*0afc*/ 	.word	0x0001aa30


	//   ....[142]....
        /*0b00*/ 	.word	0x0001aaa0


	//   ....[143]....
        /*0b04*/ 	.word	0x0001ab60


	//   ....[144]....
        /*0b08*/ 	.word	0x0001abc0


	//   ....[145]....
        /*0b0c*/ 	.word	0x0001ac80


	//   ....[146]....
        /*0b10*/ 	.word	0x0001af60


	//   ....[147]....
        /*0b14*/ 	.word	0x0001b110


	//   ....[148]....
        /*0b18*/ 	.word	0x0001b160


	//   ....[149]....
        /*0b1c*/ 	.word	0x0001b1c0


	//   ....[150]....
        /*0b20*/ 	.word	0x0001b280


	//   ....[151]....
        /*0b24*/ 	.word	0x0001b2e0


	//   ....[152]....
        /*0b28*/ 	.word	0x0001b3e0


	//   ....[153]....
        /*0b2c*/ 	.word	0x0001b440


	//   ....[154]....
        /*0b30*/ 	.word	0x0001b540


	//   ....[155]....
        /*0b34*/ 	.word	0x0001b5a0


	//   ....[156]....
        /*0b38*/ 	.word	0x0001b6a0


	//   ....[157]....
        /*0b3c*/ 	.word	0x0001b700


	//   ....[158]....
        /*0b40*/ 	.word	0x0001b800


	//   ....[159]....
        /*0b44*/ 	.word	0x0001b860


	//   ....[160]....
        /*0b48*/ 	.word	0x0001b960


	//   ....[161]....
        /*0b4c*/ 	.word	0x0001b9c0


	//   ....[162]....
        /*0b50*/ 	.word	0x0001bad0


	//   ....[163]....
        /*0b54*/ 	.word	0x0001bb40


	//   ....[164]....
        /*0b58*/ 	.word	0x0001bc10


	//   ....[165]....
        /*0b5c*/ 	.word	0x0001bc70


	//   ....[166]....
        /*0b60*/ 	.word	0x0001bd60


	//   ....[167]....
        /*0b64*/ 	.word	0x0001bdc0


	//   ....[168]....
        /*0b68*/ 	.word	0x0001be90


	//   ....[169]....
        /*0b6c*/ 	.word	0x0001bef0


	//   ....[170]....
        /*0b70*/ 	.word	0x0001bfb0


	//   ....[171]....
        /*0b74*/ 	.word	0x0001c2d0


	//   ....[172]....
        /*0b78*/ 	.word	0x0001c370


	//   ....[173]....
        /*0b7c*/ 	.word	0x0001c4f0


	//   ....[174]....
        /*0b80*/ 	.word	0x0001c560


	//   ....[175]....
        /*0b84*/ 	.word	0x0001c5d0


	//   ....[176]....
        /*0b88*/ 	.word	0x0001c640


	//   ....[177]....
        /*0b8c*/ 	.word	0x0001c6b0


	//   ....[178]....
        /*0b90*/ 	.word	0x0001c730


	//   ....[179]....
        /*0b94*/ 	.word	0x0001c7b0


	//   ....[180]....
        /*0b98*/ 	.word	0x0001c840


	//   ....[181]....
        /*0b9c*/ 	.word	0x0001c8b0


	//   ....[182]....
        /*0ba0*/ 	.word	0x0001c920


	//   ....[183]....
        /*0ba4*/ 	.word	0x0001c990


	//   ....[184]....
        /*0ba8*/ 	.word	0x0001ca10


	//   ....[185]....
        /*0bac*/ 	.word	0x0001ca80


	//   ....[186]....
        /*0bb0*/ 	.word	0x0001cb20


	//   ....[187]....
        /*0bb4*/ 	.word	0x0001cb70


	//   ....[188]....
        /*0bb8*/ 	.word	0x0001cc00


	//   ....[189]....
        /*0bbc*/ 	.word	0x0001cd30


	//----- nvinfo : EIATTR_REG_RECONFIG
	.align		4
.L_149:
        /*0bc0*/ 	.byte	0x01, 0x54
	.zero		2


	//----- nvinfo : EIATTR_SYSCALL_OFFSETS
	.align		4
        /*0bc4*/ 	.byte	0x04, 0x46
        /*0bc6*/ 	.short	(.L_151 - .L_150)


	//   ....[0]....
.L_150:
        /*0bc8*/ 	.word	0x00001bd0


	//   ....[1]....
        /*0bcc*/ 	.word	0x00001d20


	//   ....[2]....
        /*0bd0*/ 	.word	0x00006190


	//   ....[3]....
        /*0bd4*/ 	.word	0x00006520


	//   ....[4]....
        /*0bd8*/ 	.word	0x00015710


	//   ....[5]....
        /*0bdc*/ 	.word	0x00015860


	//   ....[6]....
        /*0be0*/ 	.word	0x00015960


	//   ....[7]....
        /*0be4*/ 	.word	0x00016190


	//----- nvinfo : EIATTR_MBARRIER_INSTR_OFFSETS
	.align		4
.L_151:
        /*0be8*/ 	.byte	0x04, 0x39
        /*0bea*/ 	.short	(.L_153 - .L_152)


	//   ....[0]....
.L_152:
        /*0bec*/ 	.word	0x000002b0
        /*0bf0*/ 	.word	0x000000ff
        /*0bf4*/ 	.word	0x00030800
        /*0bf8*/ 	.short	0x0100
        /*0bfa*/ 	.byte	0x08
	.zero		1


	//   ....[1]....
        /*0bfc*/ 	.word	0x000002c0
        /*0c00*/ 	.word	0x000000ff
        /*0c04*/ 	.word	0x00030820
        /*0c08*/ 	.short	0x0100
        /*0c0a*/ 	.byte	0x08
	.zero		1


	//   ....[2]....
        /*0c0c*/ 	.word	0x000003b0
        /*0c10*/ 	.word	0x000000ff
        /*0c14*/ 	.word	0x00030830
        /*0c18*/ 	.short	0x0100
        /*0c1a*/ 	.byte	0x08
	.zero		1


	//   ....[3]....
        /*0c1c*/ 	.word	0x000003c0
        /*0c20*/ 	.word	0x000000ff
        /*0c24*/ 	.word	0x00030840
        /*0c28*/ 	.short	0x0100
        /*0c2a*/ 	.byte	0x08
	.zero		1


	//   ....[4]....
        /*0c2c*/ 	.word	0x000003d0
        /*0c30*/ 	.word	0x000000ff
        /*0c34*/ 	.word	0x00030838
        /*0c38*/ 	.short	0x0100
        /*0c3a*/ 	.byte	0x08
	.zero		1


	//   ....[5]....
        /*0c3c*/ 	.word	0x000003e0
        /*0c40*/ 	.word	0x000000ff
        /*0c44*/ 	.word	0x00030848
        /*0c48*/ 	.short	0x0100
        /*0c4a*/ 	.byte	0x08
	.zero		1


	//   ....[6]....
        /*0c4c*/ 	.word	0x00000510
        /*0c50*/ 	.word	0x000000ff
        /*0c54*/ 	.word	0x00030850
        /*0c58*/ 	.short	0x0100
        /*0c5a*/ 	.byte	0x08
	.zero		1


	//   ....[7]....
        /*0c5c*/ 	.word	0x00000520
        /*0c60*/ 	.word	0x000000ff
        /*0c64*/ 	.word	0x00030860
        /*0c68*/ 	.short	0x0100
        /*0c6a*/ 	.byte	0x08
	.zero		1


	//   ....[8]....
        /*0c6c*/ 	.word	0x00000530
        /*0c70*/ 	.word	0x000000ff
        /*0c74*/ 	.word	0x00030858
        /*0c78*/ 	.short	0x0100
        /*0c7a*/ 	.byte	0x08
	.zero		1


	//   ....[9]....
        /*0c7c*/ 	.word	0x00000540
        /*0c80*/ 	.word	0x000000ff
        /*0c84*/ 	.word	0x00030868
        /*0c88*/ 	.short	0x0100
        /*0c8a*/ 	.byte	0x08
	.zero		1


	//   ....[10]....
        /*0c8c*/ 	.word	0x00000630
        /*0c90*/ 	.word	0x000000ff
        /*0c94*/ 	.word	0x00030870
        /*0c98*/ 	.short	0x0100
        /*0c9a*/ 	.byte	0x06
	.zero		1


	//   ....[11]....
        /*0c9c*/ 	.word	0x00000640
        /*0ca0*/ 	.word	0x000000ff
        /*0ca4*/ 	.word	0x00030880
        /*0ca8*/ 	.short	0x0100
        /*0caa*/ 	.byte	0x06
	.zero		1


	//   ....[12]....
        /*0cac*/ 	.word	0x00000650
        /*0cb0*/ 	.word	0x000000ff
        /*0cb4*/ 	.word	0x00030878
        /*0cb8*/ 	.short	0x0100
        /*0cba*/ 	.byte	0x06
	.zero		1


	//   ....[13]....
        /*0cbc*/ 	.word	0x00000660
        /*0cc0*/ 	.word	0x000000ff
        /*0cc4*/ 	.word	0x00030888
        /*0cc8*/ 	.short	0x0100
        /*0cca*/ 	.byte	0x06
	.zero		1


	//   ....[14]....
        /*0ccc*/ 	.word	0x00000790
        /*0cd0*/ 	.word	0x000000ff
        /*0cd4*/ 	.word	0x00030890
        /*0cd8*/ 	.short	0x0100
        /*0cda*/ 	.byte	0x08
	.zero		1


	//   ....[15]....
        /*0cdc*/ 	.word	0x000007a0
        /*0ce0*/ 	.word	0x000000ff
        /*0ce4*/ 	.word	0x000308a0
        /*0ce8*/ 	.short	0x0100
        /*0cea*/ 	.byte	0x08
	.zero		1


	//   ....[16]....
        /*0cec*/ 	.word	0x000007b0
        /*0cf0*/ 	.word	0x000000ff
        /*0cf4*/ 	.word	0x00030898
        /*0cf8*/ 	.short	0x0100
        /*0cfa*/ 	.byte	0x08
	.zero		1


	//   ....[17]....
        /*0cfc*/ 	.word	0x000007c0
        /*0d00*/ 	.word	0x000000ff
        /*0d04*/ 	.word	0x000308a8
        /*0d08*/ 	.short	0x0100
        /*0d0a*/ 	.byte	0x08
	.zero		1


	//   ....[18]....
        /*0d0c*/ 	.word	0x000008f0
        /*0d10*/ 	.word	0x000000ff
        /*0d14*/ 	.word	0x000308b0
        /*0d18*/ 	.short	0x0100
        /*0d1a*/ 	.byte	0x08
	.zero		1


	//   ....[19]....
        /*0d1c*/ 	.word	0x00000900
        /*0d20*/ 	.word	0x000000ff
        /*0d24*/ 	.word	0x000308c0
        /*0d28*/ 	.short	0x0100
        /*0d2a*/ 	.byte	0x08
	.zero		1


	//   ....[20]....
        /*0d2c*/ 	.word	0x00000910
        /*0d30*/ 	.word	0x000000ff
        /*0d34*/ 	.word	0x000308b8
        /*0d38*/ 	.short	0x0100
        /*0d3a*/ 	.byte	0x08
	.zero		1


	//   ....[21]....
        /*0d3c*/ 	.word	0x00000920
        /*0d40*/ 	.word	0x000000ff
        /*0d44*/ 	.word	0x000308c8
        /*0d48*/ 	.short	0x0100
        /*0d4a*/ 	.byte	0x08
	.zero		1


	//   ....[22]....
        /*0d4c*/ 	.word	0x00002f30
        /*0d50*/ 	.word	0x00000053
        /*0d54*/ 	.word	0x00030890
        /*0d58*/ 	.short	0x010a
        /*0d5a*/ 	.byte	0x3f
	.zero		1


	//   ....[23]....
        /*0d5c*/ 	.word	0x000042a0
        /*0d60*/ 	.word	0x00000053
        /*0d64*/ 	.word	0x00030890
        /*0d68*/ 	.short	0x010a
        /*0d6a*/ 	.byte	0x3f
	.zero		1


	//   ....[24]....
        /*0d6c*/ 	.word	0x00005470
        /*0d70*/ 	.word	0x00000053
        /*0d74*/ 	.word	0x00030890
        /*0d78*/ 	.short	0x010a
        /*0d7a*/ 	.byte	0x3f
	.zero		1


	//   ....[25]....
        /*0d7c*/ 	.word	0x00005690
        /*0d80*/ 	.word	0x0000000c
        /*0d84*/ 	.word	0x00000000
        /*0d88*/ 	.short	0x0101
        /*0d8a*/ 	.byte	0x3f
	.zero		1


	//   ....[26]....
        /*0d8c*/ 	.word	0x000056d0
        /*0d90*/ 	.word	0x00000053
        /*0d94*/ 	.word	0x000308b0
        /*0d98*/ 	.short	0x010a
        /*0d9a*/ 	.byte	0x3f
	.zero		1


	//   ....[27]....
        /*0d9c*/ 	.word	0x00005a90
        /*0da0*/ 	.word	0x00000053
        /*0da4*/ 	.word	0x00000000
        /*0da8*/ 	.short	0x0101
        /*0daa*/ 	.byte	0x3f
	.zero		1


	//   ....[28]....
        /*0dac*/ 	.word	0x00006230
        /*0db0*/ 	.word	0x00000002
        /*0db4*/ 	.word	0x00030800
        /*0db8*/ 	.short	0x010a
        /*0dba*/ 	.byte	0x3f
	.zero		1


	//   ....[29]....
        /*0dbc*/ 	.word	0x00006280
        /*0dc0*/ 	.word	0x00000002
        /*0dc4*/ 	.word	0x00030800
        /*0dc8*/ 	.short	0x010a
        /*0dca*/ 	.byte	0x3f
	.zero		1


	//   ....[30]....
        /*0dcc*/ 	.word	0x00006890
        /*0dd0*/ 	.word	0x00000002
        /*0dd4*/ 	.word	0x00030800
        /*0dd8*/ 	.short	0x010a
        /*0dda*/ 	.byte	0x3f
	.zero		1


	//   ....[31]....
        /*0ddc*/ 	.word	0x00007850
        /*0de0*/ 	.word	0x00000002
        /*0de4*/ 	.word	0x00030800
        /*0de8*/ 	.short	0x010a
        /*0dea*/ 	.byte	0x3f
	.zero		1


	//   ....[32]....
        /*0dec*/ 	.word	0x00008720
        /*0df0*/ 	.word	0x00000000
        /*0df4*/ 	.word	0x00030830
        /*0df8*/ 	.short	0x010a
        /*0dfa*/ 	.byte	0x3f
	.zero		1


	//   ....[33]....
        /*0dfc*/ 	.word	0x000087e0
        /*0e00*/ 	.word	0x00000000
        /*0e04*/ 	.word	0x00030830
        /*0e08*/ 	.short	0x010a
        /*0e0a*/ 	.byte	0x3f
	.zero		1


	//   ....[34]....
        /*0e0c*/ 	.word	0x0000b280
        /*0e10*/ 	.word	0x00000000
        /*0e14*/ 	.word	0x00000000
        /*0e18*/ 	.short	0x0101
        /*0e1a*/ 	.byte	0x3f
	.zero		1


	//   ....[35]....
        /*0e1c*/ 	.word	0x0000c2d0
        /*0e20*/ 	.word	0x00000005
        /*0e24*/ 	.word	0x00030830
        /*0e28*/ 	.short	0x010a
        /*0e2a*/ 	.byte	0x3f
	.zero		1


	//   ....[36]....
        /*0e2c*/ 	.word	0x0000c320
        /*0e30*/ 	.word	0x00000005
        /*0e34*/ 	.word	0x00030830
        /*0e38*/ 	.short	0x010a
        /*0e3a*/ 	.byte	0x3f
	.zero		1


	//   ....[37]....
        /*0e3c*/ 	.word	0x0000c670
        /*0e40*/ 	.word	0x00000006
        /*0e44*/ 	.word	0x00030850
        /*0e48*/ 	.short	0x010a
        /*0e4a*/ 	.byte	0x3f
	.zero		1


	//   ....[38]....
        /*0e4c*/ 	.word	0x0000c6b0
        /*0e50*/ 	.word	0x00000006
        /*0e54*/ 	.word	0x00030850
        /*0e58*/ 	.short	0x010a
        /*0e5a*/ 	.byte	0x3f
	.zero		1


	//   ....[39]....
        /*0e5c*/ 	.word	0x0000ea70
        /*0e60*/ 	.word	0x0000003f
        /*0e64*/ 	.word	0x00000000
        /*0e68*/ 	.short	0x0101
        /*0e6a*/ 	.byte	0x3f
	.zero		1


	//   ....[40]....
        /*0e6c*/ 	.word	0x0000ead0
        /*0e70*/ 	.word	0x0000003e
        /*0e74*/ 	.word	0x00000000
        /*0e78*/ 	.short	0x0101
        /*0e7a*/ 	.byte	0x3f
	.zero		1


	//   ....[41]....
        /*0e7c*/ 	.word	0x0000fd90
        /*0e80*/ 	.word	0x0000000b
        /*0e84*/ 	.word	0x00030850
        /*0e88*/ 	.short	0x010a
        /*0e8a*/ 	.byte	0x3f
	.zero		1


	//   ....[42]....
        /*0e8c*/ 	.word	0x0000fe50
        /*0e90*/ 	.word	0x0000000b
        /*0e94*/ 	.word	0x00030850
        /*0e98*/ 	.short	0x010a
        /*0e9a*/ 	.byte	0x3f
	.zero		1


	//   ....[43]....
        /*0e9c*/ 	.word	0x000107a0
        /*0ea0*/ 	.word	0x0000000a
        /*0ea4*/ 	.word	0x00000000
        /*0ea8*/ 	.short	0x0101
        /*0eaa*/ 	.byte	0x3f
	.zero		1


	//   ....[44]....
        /*0eac*/ 	.word	0x00011870
        /*0eb0*/ 	.word	0x00000000
        /*0eb4*/ 	.word	0x00000000
        /*0eb8*/ 	.short	0x0101
        /*0eba*/ 	.byte	0x3f
	.zero		1


	//   ....[45]....
        /*0ebc*/ 	.word	0x00011e20
        /*0ec0*/ 	.word	0x00000008
        /*0ec4*/ 	.word	0x00000000
        /*0ec8*/ 	.short	0x0101
        /*0eca*/ 	.byte	0x3f
	.zero		1


	//   ....[46]....
        /*0ecc*/ 	.word	0x000146a0
        /*0ed0*/ 	.word	0x00000010
        /*0ed4*/ 	.word	0x00030820
        /*0ed8*/ 	.short	0x010a
        /*0eda*/ 	.byte	0x3f
	.zero		1


	//   ....[47]....
        /*0edc*/ 	.word	0x00014760
        /*0ee0*/ 	.word	0x00000007
        /*0ee4*/ 	.word	0x000308a0
        /*0ee8*/ 	.short	0x010a
        /*0eea*/ 	.byte	0x3f
	.zero		1


	//   ....[48]....
        /*0eec*/ 	.word	0x00014990
        /*0ef0*/ 	.word	0x00000007
        /*0ef4*/ 	.word	0x000308c0
        /*0ef8*/ 	.short	0x010a
        /*0efa*/ 	.byte	0x3f
	.zero		1


	//   ....[49]....
        /*0efc*/ 	.word	0x00014d10
        /*0f00*/ 	.word	0x00000006
        /*0f04*/ 	.word	0x000308a0
        /*0f08*/ 	.short	0x010a
        /*0f0a*/ 	.byte	0x3f
	.zero		1


	//   ....[50]....
        /*0f0c*/ 	.word	0x00014f30
        /*0f10*/ 	.word	0x00000006
        /*0f14*/ 	.word	0x000308c0
        /*0f18*/ 	.short	0x010a
        /*0f1a*/ 	.byte	0x3f
	.zero		1


	//   ....[51]....
        /*0f1c*/ 	.word	0x00015cf0
        /*0f20*/ 	.word	0x00000000
        /*0f24*/ 	.word	0x00030840
        /*0f28*/ 	.short	0x010a
        /*0f2a*/ 	.byte	0x3f
	.zero		1


	//   ....[52]....
        /*0f2c*/ 	.word	0x00016d60
        /*0f30*/ 	.word	0x00000010
        /*0f34*/ 	.word	0x00030800
        /*0f38*/ 	.short	0x0107
        /*0f3a*/ 	.byte	0x3f
	.zero		1


	//   ....[53]....
        /*0f3c*/ 	.word	0x00016e50
        /*0f40*/ 	.word	0x00000010
        /*0f44*/ 	.word	0x00030800
        /*0f48*/ 	.short	0x0101
        /*0f4a*/ 	.byte	0x3f
	.zero		1


	//   ....[54]....
        /*0f4c*/ 	.word	0x00016e70
        /*0f50*/ 	.word	0x00000010
        /*0f54*/ 	.word	0x00030820
        /*0f58*/ 	.short	0x010a
        /*0f5a*/ 	.byte	0x3f
	.zero		1


	//   ....[55]....
        /*0f5c*/ 	.word	0x00017210
        /*0f60*/ 	.word	0x00000002
        /*0f64*/ 	.word	0x00030840
        /*0f68*/ 	.short	0x010a
        /*0f6a*/ 	.byte	0x3f
	.zero		1


	//   ....[56]....
        /*0f6c*/ 	.word	0x00017490
        /*0f70*/ 	.word	0x00000003
        /*0f74*/ 	.word	0x00000060
        /*0f78*/ 	.short	0x010a
        /*0f7a*/ 	.byte	0x3f
	.zero		1


	//   ....[57]....
        /*0f7c*/ 	.word	0x000179f0
        /*0f80*/ 	.word	0x00000002
        /*0f84*/ 	.word	0x00030840
        /*0f88*/ 	.short	0x010a
        /*0f8a*/ 	.byte	0x3f
	.zero		1


	//   ....[58]....
        /*0f8c*/ 	.word	0x00017c70
        /*0f90*/ 	.word	0x0000000a
        /*0f94*/ 	.word	0x00000060
        /*0f98*/ 	.short	0x010a
        /*0f9a*/ 	.byte	0x3f
	.zero		1


	//   ....[59]....
        /*0f9c*/ 	.word	0x00018110
        /*0fa0*/ 	.word	0x00000002
        /*0fa4*/ 	.word	0x00030840
        /*0fa8*/ 	.short	0x010a
        /*0faa*/ 	.byte	0x3f
	.zero		1


	//   ....[60]....
        /*0fac*/ 	.word	0x000183a0
        /*0fb0*/ 	.word	0x00000003
        /*0fb4*/ 	.word	0x00000060
        /*0fb8*/ 	.short	0x010a
        /*0fba*/ 	.byte	0x3f
	.zero		1


	//   ....[61]....
        /*0fbc*/ 	.word	0x000187f0
        /*0fc0*/ 	.word	0x00000003
        /*0fc4*/ 	.word	0x00030860
        /*0fc8*/ 	.short	0x010a
        /*0fca*/ 	.byte	0x3f
	.zero		1


	//   ....[62]....
        /*0fcc*/ 	.word	0x00019750
        /*0fd0*/ 	.word	0x00000009
        /*0fd4*/ 	.word	0x00030820
        /*0fd8*/ 	.short	0x010a
        /*0fda*/ 	.byte	0x3f
	.zero		1


	//   ....[63]....
        /*0fdc*/ 	.word	0x000198e0
        /*0fe0*/ 	.word	0x00000007
        /*0fe4*/ 	.word	0x00000000
        /*0fe8*/ 	.short	0x010a
        /*0fea*/ 	.byte	0x3f
	.zero		1


	//   ....[64]....
        /*0fec*/ 	.word	0x00019950
        /*0ff0*/ 	.word	0x00000003
        /*0ff4*/ 	.word	0x00000000
        /*0ff8*/ 	.short	0x010a
        /*0ffa*/ 	.byte	0x3f
	.zero		1


	//   ....[65]....
        /*0ffc*/ 	.word	0x000199b0
        /*1000*/ 	.word	0x00000005
        /*1004*/ 	.word	0x00000000
        /*1008*/ 	.short	0x010a
        /*100a*/ 	.byte	0x3f
	.zero		1


	//   ....[66]....
        /*100c*/ 	.word	0x000199e0
        /*1010*/ 	.word	0x00000003
        /*1014*/ 	.word	0x00000000
        /*1018*/ 	.short	0x010a
        /*101a*/ 	.byte	0x3f
	.zero		1


	//   ....[67]....
        /*101c*/ 	.word	0x00019a40
        /*1020*/ 	.word	0x00000053
        /*1024*/ 	.word	0x00030890
        /*1028*/ 	.short	0x010a
        /*102a*/ 	.byte	0x3f
	.zero		1


	//   ....[68]....
        /*102c*/ 	.word	0x00019a90
        /*1030*/ 	.word	0x00000053
        /*1034*/ 	.word	0x00030890
        /*1038*/ 	.short	0x010a
        /*103a*/ 	.byte	0x3f
	.zero		1


	//   ....[69]....
        /*103c*/ 	.word	0x00019ae0
        /*1040*/ 	.word	0x00000053
        /*1044*/ 	.word	0x00030890
        /*1048*/ 	.short	0x010a
        /*104a*/ 	.byte	0x3f
	.zero		1


	//   ....[70]....
        /*104c*/ 	.word	0x00019b30
        /*1050*/ 	.word	0x00000053
        /*1054*/ 	.word	0x000308b0
        /*1058*/ 	.short	0x010a
        /*105a*/ 	.byte	0x3f
	.zero		1


	//   ....[71]....
        /*105c*/ 	.word	0x00019e40
        /*1060*/ 	.word	0x00000002
        /*1064*/ 	.word	0x00030800
        /*1068*/ 	.short	0x010a
        /*106a*/ 	.byte	0x3f
	.zero		1


	//   ....[72]....
        /*106c*/ 	.word	0x0001a050
        /*1070*/ 	.word	0x00000002
        /*1074*/ 	.word	0x00030800
        /*1078*/ 	.short	0x010a
        /*107a*/ 	.byte	0x3f
	.zero		1


	//   ....[73]....
        /*107c*/ 	.word	0x0001a0a0
        /*1080*/ 	.word	0x00000000
        /*1084*/ 	.word	0x00030830
        /*1088*/ 	.short	0x010a
        /*108a*/ 	.byte	0x3f
	.zero		1


	//   ....[74]....
        /*108c*/ 	.word	0x0001a0f0
        /*1090*/ 	.word	0x00000005
        /*1094*/ 	.word	0x00030830
        /*1098*/ 	.short	0x010a
        /*109a*/ 	.byte	0x3f
	.zero		1


	//   ....[75]....
        /*109c*/ 	.word	0x0001a140
        /*10a0*/ 	.word	0x00000006
        /*10a4*/ 	.word	0x00030850
        /*10a8*/ 	.short	0x010a
        /*10aa*/ 	.byte	0x3f
	.zero		1


	//   ....[76]....
        /*10ac*/ 	.word	0x0001a190
        /*10b0*/ 	.word	0x0000000b
        /*10b4*/ 	.word	0x00030850
        /*10b8*/ 	.short	0x010a
        /*10ba*/ 	.byte	0x3f
	.zero		1


	//   ....[77]....
        /*10bc*/ 	.word	0x0001ad40
        /*10c0*/ 	.word	0x00000010
        /*10c4*/ 	.word	0x00030820
        /*10c8*/ 	.short	0x010a
        /*10ca*/ 	.byte	0x3f
	.zero		1


	//   ....[78]....
        /*10cc*/ 	.word	0x0001ad90
        /*10d0*/ 	.word	0x00000007
        /*10d4*/ 	.word	0x000308a0
        /*10d8*/ 	.short	0x010a
        /*10da*/ 	.byte	0x3f
	.zero		1


	//   ....[79]....
        /*10dc*/ 	.word	0x0001ade0
        /*10e0*/ 	.word	0x00000007
        /*10e4*/ 	.word	0x000308c0
        /*10e8*/ 	.short	0x010a
        /*10ea*/ 	.byte	0x3f
	.zero		1


	//   ....[80]....
        /*10ec*/ 	.word	0x0001ae30
        /*10f0*/ 	.word	0x00000006
        /*10f4*/ 	.word	0x000308a0
        /*10f8*/ 	.short	0x010a
        /*10fa*/ 	.byte	0x3f
	.zero		1


	//   ....[81]....
        /*10fc*/ 	.word	0x0001ae80
        /*1100*/ 	.word	0x00000006
        /*1104*/ 	.word	0x000308c0
        /*1108*/ 	.short	0x010a
        /*110a*/ 	.byte	0x3f
	.zero		1


	//   ....[82]....
        /*110c*/ 	.word	0x0001b020
        /*1110*/ 	.word	0x00000000
        /*1114*/ 	.word	0x00030840
        /*1118*/ 	.short	0x010a
        /*111a*/ 	.byte	0x3f
	.zero		1


	//   ....[83]....
        /*111c*/ 	.word	0x0001bff0
        /*1120*/ 	.word	0x00000010
        /*1124*/ 	.word	0x00030820
        /*1128*/ 	.short	0x010a
        /*112a*/ 	.byte	0x3f
	.zero		1


	//   ....[84]....
        /*112c*/ 	.word	0x0001c040
        /*1130*/ 	.word	0x00000002
        /*1134*/ 	.word	0x00030840
        /*1138*/ 	.short	0x010a
        /*113a*/ 	.byte	0x3f
	.zero		1


	//   ....[85]....
        /*113c*/ 	.word	0x0001c090
        /*1140*/ 	.word	0x00000003
        /*1144*/ 	.word	0x00000060
        /*1148*/ 	.short	0x010a
        /*114a*/ 	.byte	0x3f
	.zero		1


	//   ....[86]....
        /*114c*/ 	.word	0x0001c0e0
        /*1150*/ 	.word	0x00000002
        /*1154*/ 	.word	0x00030840
        /*1158*/ 	.short	0x010a
        /*115a*/ 	.byte	0x3f
	.zero		1


	//   ....[87]....
        /*115c*/ 	.word	0x0001c130
        /*1160*/ 	.word	0x0000000a
        /*1164*/ 	.word	0x00000060
        /*1168*/ 	.short	0x010a
        /*116a*/ 	.byte	0x3f
	.zero		1


	//   ....[88]....
        /*116c*/ 	.word	0x0001c180
        /*1170*/ 	.word	0x00000002
        /*1174*/ 	.word	0x00030840
        /*1178*/ 	.short	0x010a
        /*117a*/ 	.byte	0x3f
	.zero		1


	//   ....[89]....
        /*117c*/ 	.word	0x0001c1d0
        /*1180*/ 	.word	0x00000003
        /*1184*/ 	.word	0x00000060
        /*1188*/ 	.short	0x010a
        /*118a*/ 	.byte	0x3f
	.zero		1


	//   ....[90]....
        /*118c*/ 	.word	0x0001c220
        /*1190*/ 	.word	0x00000003
        /*1194*/ 	.word	0x00030860
        /*1198*/ 	.short	0x010a
        /*119a*/ 	.byte	0x3f
	.zero		1


	//   ....[91]....
        /*119c*/ 	.word	0x0001cc50
        /*11a0*/ 	.word	0x00000009
        /*11a4*/ 	.word	0x00030820
        /*11a8*/ 	.short	0x010a
        /*11aa*/ 	.byte	0x3f
	.zero		1


	//   ....[92]....
        /*11ac*/ 	.word	0x0001cdf0
        /*11b0*/ 	.word	0x00000007
        /*11b4*/ 	.word	0x00000000
        /*11b8*/ 	.short	0x010a
        /*11ba*/ 	.byte	0x3f
	.zero		1


	//   ....[93]....
        /*11bc*/ 	.word	0x0001ce40
        /*11c0*/ 	.word	0x00000003
        /*11c4*/ 	.word	0x00000000
        /*11c8*/ 	.short	0x010a
        /*11ca*/ 	.byte	0x3f
	.zero		1


	//   ....[94]....
        /*11cc*/ 	.word	0x0001ce90
        /*11d0*/ 	.word	0x00000005
        /*11d4*/ 	.word	0x00000000
        /*11d8*/ 	.short	0x010a
        /*11da*/ 	.byte	0x3f
	.zero		1


	//----- nvinfo : EIATTR_NUM_MBARRIERS
	.align		4
.L_153:
        /*11dc*/ 	.byte	0x03, 0x38
        /*11de*/ 	.short	0x0016


	//----- nvinfo : EIATTR_EXIT_INSTR_OFFSETS
	.align		4
        /*11e0*/ 	.byte	0x04, 0x1c
        /*11e2*/ 	.short	(.L_155 - .L_154)


	//   ....[0]....
.L_154:
        /*11e4*/ 	.word	0x00019a30


	//----- nvinfo : EIATTR_MAX_THREADS
	.align		4
.L_155:
        /*11e8*/ 	.byte	0x04, 0x05
        /*11ea*/ 	.short	(.L_157 - .L_156)
.L_156:
        /*11ec*/ 	.word	0x00000200
        /*11f0*/ 	.word	0x00000001
        /*11f4*/ 	.word	0x00000001


	//----- nvinfo : EIATTR_CRS_STACK_SIZE
	.align		4
.L_157:
        /*11f8*/ 	.byte	0x04, 0x1e
        /*11fa*/ 	.short	(.L_159 - .L_158)
.L_158:
        /*11fc*/ 	.word	0x00000000


	//----- nvinfo : EIATTR_CBANK_PARAM_SIZE
	.align		4
.L_159:
        /*1200*/ 	.byte	0x03, 0x19
        /*1202*/ 	.short	0x0af0


	//----- nvinfo : EIATTR_PARAM_CBANK
	.align		4
        /*1204*/ 	.byte	0x04, 0x0a
        /*1206*/ 	.short	(.L_161 - .L_160)
	.align		4
.L_160:
        /*1208*/ 	.word	index@(.nv.constant0._ZN7cutlass13device_kernelIN5flash11enable_sm90INS1_16FlashAttnFwdSm90INS1_25CollectiveMainloopFwdSm90ILi2EN4cute5tupleIJNS5_1CILi1EEES8_S8_EEENS6_IJNS7_ILi192EEESA_NS7_ILi64EEEEEELi64ENS_10bfloat16_tEfNS_4arch4Sm90ELb0ELb0ELb1ELb1ELb0ELb1ELb0ELb0ELb1ELb1ELb1ELb0EEENS1_21CollectiveEpilogueFwdINS6_IJSA_SB_SA_EEES9_SD_SF_Li384ELb1ELb1ELb1ELb0EEENS1_36VarlenDynamicPersistentTileSchedulerILi192ELi192ELi384ELi128ELb1ELb1ELb1ELb0ELb1ELb1EEEEEEEEEvNT_6ParamsE)
        /*120c*/ 	.short	0x0210
        /*120e*/ 	.short	0x0af0


	//----- nvinfo : EIATTR_SW_WAR
	.align		4
.L_161:
        /*1210*/ 	.byte	0x04, 0x36
        /*1212*/ 	.short	(.L_163 - .L_162)
.L_162:
        /*1214*/ 	.word	0x00000008
.L_163:


//--------------------- .nv.info._ZN7cutlass13device_kernelIN5flash11enable_sm90INS1_16FlashAttnFwdSm90INS1_25CollectiveMainloopFwdSm90ILi2EN4cute5tupleIJNS5_1CILi1EEES8_S8_EEENS6_IJNS7_ILi192EEENS7_ILi128EEENS7_ILi64EEEEEELi64ENS_10bfloat16_tEfNS_4arch4Sm90ELb0ELb1ELb1ELb0ELb0ELb0ELb0ELb1ELb1ELb1ELb1ELb0EEENS1_21CollectiveEpilogueFwdINS6_IJSA_SC_SB_EEES9_SE_SG_Li384ELb0ELb1ELb1ELb0EEENS1_19SingleTileSchedulerILb0ELb1ELb1ELi192EEEEEEEEEvNT_6ParamsE --------------------------
	.section	.nv.info._ZN7cutlass13device_kernelIN5flash11enable_sm90INS1_16FlashAttnFwdSm90INS1_25CollectiveMainloopFwdSm90ILi2EN4cute5tupleIJNS5_1CILi1EEES8_S8_EEENS6_IJNS7_ILi192EEENS7_ILi128EEENS7_ILi64EEEEEELi64ENS_10bfloat16_tEfNS_4arch4Sm90ELb0ELb1ELb1ELb0ELb0ELb0ELb0ELb1ELb1ELb1ELb1ELb0EEENS1_21CollectiveEpilogueFwdINS6_IJSA_SC_SB_EEES9_SE_SG_Li384ELb0ELb1ELb1ELb0EEENS1_19SingleTileSchedulerILb0ELb1ELb1ELi192EEEEEEEEEvNT_6ParamsE,"",@"SHT_CUDA_INFO"
	.sectionflags	@""
	.align	4


	//----- nvinfo : EIATTR_CUDA_API_VERSION
	.align		4
        /*0000*/ 	.byte	0x04, 0x37
        /*0002*/ 	.short	(.L_165 - .L_164)
.L_164:
        /*0004*/ 	.word	0x00000082


	//----- nvinfo : EIATTR_KPARAM_INFO
	.align		4
.L_165:
        /*0008*/ 	.byte	0x04, 0x17
        /*000a*/ 	.short	(.L_167 - .L_166)
.L_166:
        /*000c*/ 	.word	0x00000000
        /*0010*/ 	.short	0x0000
        /*0012*/ 	.short	0x0070
        /*0014*/ 	.byte	0x00, 0xf0, 0x01, 0x28


	//----- nvinfo : EIATTR_SPARSE_MMA_MASK
	.align		4
.L_167:
        /*0018*/ 	.byte	0x03, 0x50
        /*001a*/ 	.short	0x0000


	//----- nvinfo : EIATTR_MAXREG_COUNT
	.align		4
        /*001c*/ 	.byte	0x03, 0x1b
        /*001e*/ 	.short	0x0080


	//----- nvinfo : EIATTR_NUM_BARRIERS
	.align		4
        /*0020*/ 	.byte	0x02, 0x4c
        /*0022*/ 	.byte	0x10
	.zero		1


	//----- nvinfo : EIATTR_EXTERNS
	.align		4
        /*0024*/ 	.byte	0x04, 0x0f
        /*0026*/ 	.short	(.L_169 - .L_168)


	//   ....[0]....
	.align		4
.L_168:
        /*0028*/ 	.word	index@(__assertfail)


	//----- nvinfo : EIATTR_MERCURY_ISA_VERSION
	.align		4
.L_169:
        /*002c*/ 	.byte	0x03, 0x5f
        /*002e*/ 	.short	0x0101


	//----- nvinfo : EIATTR_INT_WARP_WIDE_INSTR_OFFSETS
	.align		4
        /*0030*/ 	.byte	0x04, 0x31
        /*0032*/ 	.short	(.L_171 - .L_170)


	//   ....[0]....
.L_170:
        /*0034*/ 	.word	0x00000120


	//   ....[1]....
        /*0038*/ 	.word	0x00000160


	//   ....[2]....
        /*003c*/ 	.word	0x000001d0


	//----- nvinfo : EIATTR_COOP_GROUP_MASK_REGIDS
	.align		4
.L_171:
        /*0040*/ 	.byte	0x04, 0x29
        /*0042*/ 	.short	(.L_173 - .L_172)


	//   ....[0]....
.L_172:
        /*0044*/ 	.word	0xffffffff


	//   ....[1]....
        /*0048*/ 	.word	0xffffffff


	//   ....[2]....
        /*004c*/ 	.word	0xffffffff


	//   ....[3]....
        /*0050*/ 	.word	0xffffffff


	//   ....[4]....
        /*0054*/ 	.word	0xffffffff


	//   ....[5]....
        /*0058*/ 	.word	0xffffffff


	//   ....[6]....
        /*005c*/ 	.word	0xffffffff


	//   ....[7]....
        /*0060*/ 	.word	0xffffffff


	//   ....[8]....
        /*0064*/ 	.word	0xffffffff


	//   ....[9]....
        /*0068*/ 	.word	0xffffffff


	//   ....[10]....
        /*006c*/ 	.word	0xffffffff


	//   ....[11]....
        /*0070*/ 	.word	0xffffffff


	//   ....[12]....
        /*0074*/ 	.word	0xffffffff


	//   ....[13]....
        /*0078*/ 	.word	0xffffffff


	//   ....[14]....
        /*007c*/ 	.word	0xffffffff


	//   ....[15]....
        /*0080*/ 	.word	0xffffffff


	//   ....[16]....
        /*0084*/ 	.word	0xffffffff


	//   ....[17]....
        /*0088*/ 	.word	0xffffffff


	//   ....[18]....
        /*008c*/ 	.word	0xffffffff


	//   ....[19]....
        /*0090*/ 	.word	0xffffffff


	//   ....[20]....
        /*0094*/ 	.word	0xffffffff


	//   ....[21]....
        /*0098*/ 	.word	0xffffffff


	//   ....[22]....
        /*009c*/ 	.word	0xffffffff


	//   ....[23]....
        /*00a0*/ 	.word	0xffffffff


	//   ....[24]....
        /*00a4*/ 	.word	0xffffffff


	//   ....[25]....
        /*00a8*/ 	.word	0xffffffff


	//   ....[26]....
        /*00ac*/ 	.word	0xffffffff


	//   ....[27]....
        /*00b0*/ 	.word	0xffffffff


	//   ....[28]....
        /*00b4*/ 	.word	0xffffffff


	//   ....[29]....
        /*00b8*/ 	.word	0xffffffff


	//   ....[30]....
        /*00bc*/ 	.word	0xffffffff


	//   ....[31]....
        /*00c0*/ 	.word	0xffffffff


	//   ....[32]....
        /*00c4*/ 	.word	0xffffffff


	//   ....[33]....
        /*00c8*/ 	.word	0xffffffff


	//   ....[34]....
        /*00cc*/ 	.word	0xffffffff


	//   ....[35]....
        /*00d0*/ 	.word	0xffffffff


	//   ....[36]....
        /*00d4*/ 	.word	0xffffffff


	//   ....[37]....
        /*00d8*/ 	.word	0xffffffff


	//   ....[38]....
        /*00dc*/ 	.word	0xffffffff


	//   ....[39]....
        /*00e0*/ 	.word	0xffffffff


	//   ....[40]....
        /*00e4*/ 	.word	0xffffffff


	//   ....[41]....
        /*00e8*/ 	.word	0xffffffff


	//   ....[42]....
        /*00ec*/ 	.word	0xffffffff


	//   ....[43]....
        /*00f0*/ 	.word	0xffffffff


	//   ....[44]....
        /*00f4*/ 	.word	0xffffffff


	//   ....[45]....
        /*00f8*/ 	.word	0xffffffff


	//   ....[46]....
        /*00fc*/ 	.word	0xffffffff


	//   ....[47]....
        /*0100*/ 	.word	0xffffffff


	//   ....[48]....
        /*0104*/ 	.word	0xffffffff


	//   ....[49]....
        /*0108*/ 	.word	0xffffffff


	//   ....[50]....
        /*010c*/ 	.word	0xffffffff


	//   ....[51]....
        /*0110*/ 	.word	0xffffffff


	//   ....[52]....
        /*0114*/ 	.word	0xffffffff


	//   ....[53]....
        /*0118*/ 	.word	0xffffffff


	//   ....[54]....
        /*011c*/ 	.word	0xffffffff


	//   ....[55]....
        /*0120*/ 	.word	0xffffffff


	//   ....[56]....
        /*0124*/ 	.word	0xffffffff


	//   ....[57]....
        /*0128*/ 	.word	0xffffffff


	//   ....[58]....
        /*012c*/ 	.word	0xffffffff


	//   ....[59]....
        /*0130*/ 	.word	0xffffffff


	//   ....[60]....
        /*0134*/ 	.word	0xffffffff


	//   ....[61]....
        /*0138*/ 	.word	0xffffffff


	//   ....[62]....
        /*013c*/ 	.word	0xffffffff


	//   ....[63]....
        /*0140*/ 	.word	0xffffffff


	//   ....[64]....
        /*0144*/ 	.word	0xffffffff


	//   ....[65]....
        /*0148*/ 	.word	0xffffffff


	//   ....[66]....
        /*014c*/ 	.word	0xffffffff


	//   ....[67]....
        /*0150*/ 	.word	0xffffffff


	//   ....[68]....
        /*0154*/ 	.word	0xffffffff


	//   ....[69]....
        /*0158*/ 	.word	0x0500000f


	//   ....[70]....
        /*015c*/ 	.word	0x0500000f


	//   ....[71]....
        /*0160*/ 	.word	0x0500000f


	//   ....[72]....
        /*0164*/ 	.word	0x0500000f


	//   ....[73]....
        /*0168*/ 	.word	0x0500000f


	//   ....[74]....
        /*016c*/ 	.word	0x0500000f


	//   ....[75]....
        /*0170*/ 	.word	0x0500000f


	//   ....[76]....
        /*0174*/ 	.word	0x0500000f


	//   ....[77]....
        /*0178*/ 	.word	0x0500000f


	//   ....[78]....
        /*017c*/ 	.word	0x0500000f


	//   ....[79]....
        /*0180*/ 	.word	0x0500000f


	//   ....[80]....
        /*0184*/ 	.word	0x0500000f


	//   ....[81]....
        /*0188*/ 	.word	0x0500000f


	//   ....[82]....
        /*018c*/ 	.word	0x0500000f


	//   ....[83]....
        /*0190*/ 	.word	0x0500000f


	//   ....[84]....
        /*0194*/ 	.word	0x0500000f


	//   ....[85]....
        /*0198*/ 	.word	0x0500000f


	//   ....[86]....
        /*019c*/ 	.word	0x0500000f


	//   ....[87]....
        /*01a0*/ 	.word	0x0500000f


	//   ....[88]....
        /*01a4*/ 	.word	0x0500000f


	//   ....[89]....
        /*01a8*/ 	.word	0x0500000f


	//   ....[90]....
        /*01ac*/ 	.word	0x0500000f


	//   ....[91]....
        /*01b0*/ 	.word	0x0500000f


	//   ....[92]....
        /*01b4*/ 	.word	0x0500000f


	//   ....[93]....
        /*01b8*/ 	.word	0x0500000f


	//   ....[94]....
        /*01bc*/ 	.word	0x0500000f


	//----- nvinfo : EIATTR_COOP_GROUP_INSTR_OFFSETS
	.align		4
.L_173:
        /*01c0*/ 	.byte	0x04, 0x28
        /*01c2*/ 	.short	(.L_175 - .L_174)


	//   ....[0]....
.L_174:
        /*01c4*/ 	.word	0x00000060


	//   ....[1]....
        /*01c8*/ 	.word	0x00000130


	//   ....[2]....
        /*01cc*/ 	.word	0x00000180


	//   ....[3]....
        /*01d0*/ 	.word	0x000003b0


	//   ....[4]....
        /*01d4*/ 	.word	0x00000510


	//   ....[5]....
        /*01d8*/ 	.word	0x00000630


	//   ....[6]....
        /*01dc*/ 	.word	0x00000790


	//   ....[7]....
        /*01e0*/ 	.word	0x000014a0


	//   ....[8]....
        /*01e4*/ 	.word	0x00001da0


	//   ....[9]....
        /*01e8*/ 	.word	0x00002710


	//   ....[10]....
        /*01ec*/ 	.word	0x000039d0


	//   ....[11]....
        /*01f0*/ 	.word	0x00003af0


	//   ....[12]....
        /*01f4*/ 	.word	0x000044f0


	//   ....[13]....
        /*01f8*/ 	.word	0x00004550


	//   ....[14]....
        /*01fc*/ 	.word	0x00006170


	//   ....[15]....
        /*0200*/ 	.word	0x00006400


	//   ....[16]....
        /*0204*/ 	.word	0x00006fb0


	//   ....[17]....
        /*0208*/ 	.word	0x00006fd0


	//   ....[18]....
        /*020c*/ 	.word	0x00007a00


	//   ....[19]....
        /*0210*/ 	.word	0x00007ad0


	//   ....[20]....
        /*0214*/ 	.word	0x00009850


	//   ....[21]....
        /*0218*/ 	.word	0x000098b0


	//   ....[22]....
        /*021c*/ 	.word	0x00009fa0


	//   ....[23]....
        /*0220*/ 	.word	0x0000a040


	//   ....[24]....
        /*0224*/ 	.word	0x0000bec0


	//   ....[25]....
        /*0228*/ 	.word	0x0000c1e0


	//   ....[26]....
        /*022c*/ 	.word	0x0000cd60


	//   ....[27]....
        /*0230*/ 	.word	0x0000cd90


	//   ....[28]....
        /*0234*/ 	.word	0x0000d760


	//   ....[29]....
        /*0238*/ 	.word	0x0000d800


	//   ....[30]....
        /*023c*/ 	.word	0x0000e650


	//   ....[31]....
        /*0240*/ 	.word	0x0000e680


	//   ....[32]....
        /*0244*/ 	.word	0x0000e770


	//   ....[33]....
        /*0248*/ 	.word	0x0000e780


	//   ....[34]....
        /*024c*/ 	.word	0x0000f510


	//   ....[35]....
        /*0250*/ 	.word	0x0000f550


	//   ....[36]....
        /*0254*/ 	.word	0x0000f590


	//   ....[37]....
        /*0258*/ 	.word	0x0000f5b0


	//   ....[38]....
        /*025c*/ 	.word	0x0000f5d0


	//   ....[39]....
        /*0260*/ 	.word	0x0000f5e0


	//   ....[40]....
        /*0264*/ 	.word	0x0000f920


	//   ....[41]....
        /*0268*/ 	.word	0x0000f930


	//   ....[42]....
        /*026c*/ 	.word	0x00010050


	//   ....[43]....
        /*0270*/ 	.word	0x00010f00


	//   ....[44]....
        /*0274*/ 	.word	0x00011880


	//   ....[45]....
        /*0278*/ 	.word	0x000118b0


	//   ....[46]....
        /*027c*/ 	.word	0x000118e0


	//   ....[47]....
        /*0280*/ 	.word	0x00011900


	//   ....[48]....
        /*0284*/ 	.word	0x00011910


	//   ....[49]....
        /*0288*/ 	.word	0x00011960


	//   ....[50]....
        /*028c*/ 	.word	0x000119c0


	//   ....[51]....
        /*0290*/ 	.word	0x000119e0


	//   ....[52]....
        /*0294*/ 	.word	0x00011a40


	//   ....[53]....
        /*0298*/ 	.word	0x00011a70


	//   ....[54]....
        /*029c*/ 	.word	0x00011ae0


	//   ....[55]....
        /*02a0*/ 	.word	0x00011b10


	//   ....[56]....
        /*02a4*/ 	.word	0x00011b40


	//   ....[57]....
        /*02a8*/ 	.word	0x00011b70


	//   ....[58]....
        /*02ac*/ 	.word	0x00011bc0


	//   ....[59]....
        /*02b0*/ 	.word	0x00011be0


	//   ....[60]....
        /*02b4*/ 	.word	0x00011c20


	//   ....[61]....
        /*02b8*/ 	.word	0x00011c50


	//   ....[62]....
        /*02bc*/ 	.word	0x00011c80


	//   ....[63]....
        /*02c0*/ 	.word	0x00011cf0


	//   ....[64]....
        /*02c4*/ 	.word	0x00011d70


	//   ....[65]....
        /*02c8*/ 	.word	0x00011d80


	//   ....[66]....
        /*02cc*/ 	.word	0x00011db0


	//   ....[67]....
        /*02d0*/ 	.word	0x00011de0


	//   ....[68]....
        /*02d4*/ 	.word	0x000136a0


	//   ....[69]....
        /*02d8*/ 	.word	0x00013cc0


	//   ....[70]....
        /*02dc*/ 	.word	0x00013e30


	//   ....[71]....
        /*02e0*/ 	.word	0x00013e80


	//   ....[72]....
        /*02e4*/ 	.word	0x00013fa0


	//   ....[73]....
        /*02e8*/ 	.word	0x00013ff0


	//   ....[74]....
        /*02ec*/ 	.word	0x00014080


	//   ....[75]....
        /*02f0*/ 	.word	0x00014130


	//   ....[76]....
        /*02f4*/ 	.word	0x000141d0


	//   ....[77]....
        /*02f8*/ 	.word	0x00014270


	//   ....[78]....
        /*02fc*/ 	.word	0x00014300


	//   ....[79]....
        /*0300*/ 	.word	0x000143a0


	//   ....[80]....
        /*0304*/ 	.word	0x00014440


	//   ....[81]....
        /*0308*/ 	.word	0x000144d0


	//   ....[82]....
        /*030c*/ 	.word	0x00014560


	//   ....[83]....
        /*0310*/ 	.word	0x00014610


	//   ....[84]....
        /*0314*/ 	.word	0x00014670


	//   ....[85]....
        /*0318*/ 	.word	0x00014720


	//   ....[86]....
        /*031c*/ 	.word	0x000147b0


	//   ....[87]....
        /*0320*/ 	.word	0x00014890


	//   ....[88]....
        /*0324*/ 	.word	0x000148f0


	//   ....[89]....
        /*0328*/ 	.word	0x000149b0


	//   ....[90]....
        /*032c*/ 	.word	0x00014a10


	//   ....[91]....
        /*0330*/ 	.word	0x00014ad0


	//   ....[92]....
        /*0334*/ 	.word	0x00014b50


	//   ....[93]....
        /*0338*/ 	.word	0x00014c00


	//   ....[94]....
        /*033c*/ 	.word	0x00014fd0


	//----- nvinfo : EIATTR_REG_RECONFIG
	.align		4
.L_175:
        /*0340*/ 	.byte	0x01, 0x54
	.zero		2


	//----- nvinfo : EIATTR_SYSCALL_OFFSETS
	.align		4
        /*0344*/ 	.byte	0x04, 0x46
        /*0346*/ 	.short	(.L_177 - .L_176)


	//   ....[0]....
.L_176:
        /*0348*/ 	.word	0x00001660


	//   ....[1]....
        /*034c*/ 	.word	0x00010bb0


	//   ....[2]....
        /*0350*/ 	.word	0x00010cf0


	//   ....[3]....
        /*0354*/ 	.word	0x00010de0


	//   ....[4]....
        /*0358*/ 	.word	0x00011460


	//----- nvinfo : EIATTR_MBARRIER_INSTR_OFFSETS
	.align		4
.L_177:
        /*035c*/ 	.byte	0x04, 0x39
        /*035e*/ 	.short	(.L_179 - .L_178)


	//   ....[0]....
.L_178:
        /*0360*/ 	.word	0x00000260
        /*0364*/ 	.word	0x000000ff
        /*0368*/ 	.word	0x00016800
        /*036c*/ 	.short	0x0100
        /*036e*/ 	.byte	0x08
	.zero		1


	//   ....[1]....
        /*0370*/ 	.word	0x00000270
        /*0374*/ 	.word	0x000000ff
        /*0378*/ 	.word	0x00016820
        /*037c*/ 	.short	0x0100
        /*037e*/ 	.byte	0x08
	.zero		1


	//   ....[2]....
        /*0380*/ 	.word	0x00000360
        /*0384*/ 	.word	0x000000ff
        /*0388*/ 	.word	0x00016830
        /*038c*/ 	.short	0x0100
        /*038e*/ 	.byte	0x08
	.zero		1


	//   ....[3]....
        /*0390*/ 	.word	0x00000370
        /*0394*/ 	.word	0x000000ff
        /*0398*/ 	.word	0x00016840
        /*039c*/ 	.short	0x0100
        /*039e*/ 	.byte	0x08
	.zero		1


	//   ....[4]....
        /*03a0*/ 	.word	0x00000380
        /*03a4*/ 	.word	0x000000ff
        /*03a8*/ 	.word	0x00016838
        /*03ac*/ 	.short	0x0100
        /*03ae*/ 	.byte	0x08
	.zero		1


	//   ....[5]....
        /*03b0*/ 	.word	0x00000390
        /*03b4*/ 	.word	0x000000ff
        /*03b8*/ 	.word	0x00016848
        /*03bc*/ 	.short	0x0100
        /*03be*/ 	.byte	0x08
	.zero		1


	//   ....[6]....
        /*03c0*/ 	.word	0x000004c0
        /*03c4*/ 	.word	0x000000ff
        /*03c8*/ 	.word	0x00016850
        /*03cc*/ 	.short	0x0100
        /*03ce*/ 	.byte	0x08
	.zero		1


	//   ....[7]....
        /*03d0*/ 	.word	0x000004d0
        /*03d4*/ 	.word	0x000000ff
        /*03d8*/ 	.word	0x00016860
        /*03dc*/ 	.short	0x0100
        /*03de*/ 	.byte	0x08
	.zero		1


	//   ....[8]....
        /*03e0*/ 	.word	0x000004e0
        /*03e4*/ 	.word	0x000000ff
        /*03e8*/ 	.word	0x00016858
        /*03ec*/ 	.short	0x0100
        /*03ee*/ 	.byte	0x08
	.zero		1


	//   ....[9]....
        /*03f0*/ 	.word	0x000004f0
        /*03f4*/ 	.word	0x000000ff
        /*03f8*/ 	.word	0x00016868
        /*03fc*/ 	.short	0x0100
        /*03fe*/ 	.byte	0x08
	.zero		1


	//   ....[10]....
        /*0400*/ 	.word	0x000005e0
        /*0404*/ 	.word	0x000000ff
        /*0408*/ 	.word	0x00016870
        /*040c*/ 	.short	0x0100
        /*040e*/ 	.byte	0x06
	.zero		1


	//   ....[11]....
        /*0410*/ 	.word	0x000005f0
        /*0414*/ 	.word	0x000000ff
        /*0418*/ 	.word	0x00016880
        /*041c*/ 	.short	0x0100
        /*041e*/ 	.byte	0x06
	.zero		1


	//   ....[12]....
        /*0420*/ 	.word	0x00000600
        /*0424*/ 	.word	0x000000ff
        /*0428*/ 	.word	0x00016878
        /*042c*/ 	.short	0x0100
        /*042e*/ 	.byte	0x06
	.zero		1


	//   ....[13]....
        /*0430*/ 	.word	0x00000610
        /*0434*/ 	.word	0x000000ff
        /*0438*/ 	.word	0x00016888
        /*043c*/ 	.short	0x0100
        /*043e*/ 	.byte	0x06
	.zero		1


	//   ....[14]....
        /*0440*/ 	.word	0x00000740
        /*0444*/ 	.word	0x000000ff
        /*0448*/ 	.word	0x00016890
        /*044c*/ 	.short	0x0100
        /*044e*/ 	.byte	0x08
	.zero		1


	//   ....[15]....
        /*0450*/ 	.word	0x00000750
        /*0454*/ 	.word	0x000000ff
        /*0458*/ 	.word	0x000168a0
        /*045c*/ 	.short	0x0100
        /*045e*/ 	.byte	0x08
	.zero		1


	//   ....[16]....
        /*0460*/ 	.word	0x00000760
        /*0464*/ 	.word	0x000000ff
        /*0468*/ 	.word	0x00016898
        /*046c*/ 	.short	0x0100
        /*046e*/ 	.byte	0x08
	.zero		1


	//   ....[17]....
        /*0470*/ 	.word	0x00000770
        /*0474*/ 	.word	0x000000ff
        /*0478*/ 	.word	0x000168a8
        /*047c*/ 	.short	0x0100
        /*047e*/ 	.byte	0x08
	.zero		1


	//   ....[18]....
        /*0480*/ 	.word	0x000008a0
        /*0484*/ 	.word	0x000000ff
        /*0488*/ 	.word	0x000168b0
        /*048c*/ 	.short	0x0100
        /*048e*/ 	.byte	0x08
	.zero		1


	//   ....[19]....
        /*0490*/ 	.word	0x000008b0
        /*0494*/ 	.word	0x000000ff
        /*0498*/ 	.word	0x000168c0
        /*049c*/ 	.short	0x0100
        /*049e*/ 	.byte	0x08
	.zero		1


	//   ....[20]....
        /*04a0*/ 	.word	0x000008c0
        /*04a4*/ 	.word	0x000000ff
        /*04a8*/ 	.word	0x000168b8
        /*04ac*/ 	.short	0x0100
        /*04ae*/ 	.byte	0x08
	.zero		1


	//   ....[21]....
        /*04b0*/ 	.word	0x000008d0
        /*04b4*/ 	.word	0x000000ff
        /*04b8*/ 	.word	0x000168c8
        /*04bc*/ 	.short	0x0100
        /*04be*/ 	.byte	0x08
	.zero		1


	//   ....[22]....
        /*04c0*/ 	.word	0x00001680
        /*04c4*/ 	.word	0x000000ff
        /*04c8*/ 	.word	0x00016800
        /*04cc*/ 	.short	0x010a
        /*04ce*/ 	.byte	0x26
	.zero		1


	//   ....[23]....
        /*04d0*/ 	.word	0x000016f0
        /*04d4*/ 	.word	0x000000ff
        /*04d8*/ 	.word	0x00016830
        /*04dc*/ 	.short	0x010a
        /*04de*/ 	.byte	0x26
	.zero		1


	//   ....[24]....
        /*04e0*/ 	.word	0x00001760
        /*04e4*/ 	.word	0x000000ff
        /*04e8*/ 	.word	0x00016830
        /*04ec*/ 	.short	0x010a
        /*04ee*/ 	.byte	0x26
	.zero		1


	//   ....[25]....
        /*04f0*/ 	.word	0x00001df0
        /*04f4*/ 	.word	0x00000012
        /*04f8*/ 	.word	0x00000000
        /*04fc*/ 	.short	0x0101
        /*04fe*/ 	.byte	0x3f
	.zero		1


	//   ....[26]....
        /*0500*/ 	.word	0x00005350
        /*0504*/ 	.word	0x000000ff
        /*0508*/ 	.word	0x00016830
        /*050c*/ 	.short	0x010a
        /*050e*/ 	.byte	0x0a
	.zero		1


	//   ....[27]....
        /*0510*/ 	.word	0x00005390
        /*0514*/ 	.word	0x000000ff
        /*0518*/ 	.word	0x00016830
        /*051c*/ 	.short	0x010a
        /*051e*/ 	.byte	0x0a
	.zero		1


	//   ....[28]....
        /*0520*/ 	.word	0x00005590
        /*0524*/ 	.word	0x000000ff
        /*0528*/ 	.word	0x00016850
        /*052c*/ 	.short	0x010a
        /*052e*/ 	.byte	0x0a
	.zero		1


	//   ....[29]....
        /*0530*/ 	.word	0x000055d0
        /*0534*/ 	.word	0x000000ff
        /*0538*/ 	.word	0x00016850
        /*053c*/ 	.short	0x010a
        /*053e*/ 	.byte	0x0a
	.zero		1


	//   ....[30]....
        /*0540*/ 	.word	0x00006260
        /*0544*/ 	.word	0x00000023
        /*0548*/ 	.word	0x00000000
        /*054c*/ 	.short	0x0101
        /*054e*/ 	.byte	0x3f
	.zero		1


	//   ....[31]....
        /*0550*/ 	.word	0x00007a60
        /*0554*/ 	.word	0x00000024
        /*0558*/ 	.word	0x00000000
        /*055c*/ 	.short	0x0101
        /*055e*/ 	.byte	0x3f
	.zero		1


	//   ....[32]....
        /*0560*/ 	.word	0x00008be0
        /*0564*/ 	.word	0x000000ff
        /*0568*/ 	.word	0x00016830
        /*056c*/ 	.short	0x010a
        /*056e*/ 	.byte	0x0a
	.zero		1


	//   ....[33]....
        /*0570*/ 	.word	0x00008c20
        /*0574*/ 	.word	0x000000ff
        /*0578*/ 	.word	0x00016830
        /*057c*/ 	.short	0x010a
        /*057e*/ 	.byte	0x0a
	.zero		1


	//   ....[34]....
        /*0580*/ 	.word	0x00008e20
        /*0584*/ 	.word	0x000000ff
        /*0588*/ 	.word	0x00016850
        /*058c*/ 	.short	0x010a
        /*058e*/ 	.byte	0x0a
	.zero		1


	//   ....[35]....
        /*0590*/ 	.word	0x00008e60
        /*0594*/ 	.word	0x000000ff
        /*0598*/ 	.word	0x00016850
        /*059c*/ 	.short	0x010a
        /*059e*/ 	.byte	0x0a
	.zero		1


	//   ....[36]....
        /*05a0*/ 	.word	0x0000a490
        /*05a4*/ 	.word	0x0000001d
        /*05a8*/ 	.word	0x00000000
        /*05ac*/ 	.short	0x0101
        /*05ae*/ 	.byte	0x3f
	.zero		1


	//   ....[37]....
        /*05b0*/ 	.word	0x0000a650
        /*05b4*/ 	.word	0x0000001d
        /*05b8*/ 	.word	0x00000000
        /*05bc*/ 	.short	0x0101
        /*05be*/ 	.byte	0x3f
	.zero		1


	//   ....[38]....
        /*05c0*/ 	.word	0x0000b140
        /*05c4*/ 	.word	0x000000ff
        /*05c8*/ 	.word	0x00016830
        /*05cc*/ 	.short	0x010a
        /*05ce*/ 	.byte	0x0a
	.zero		1


	//   ....[39]....
        /*05d0*/ 	.word	0x0000b180
        /*05d4*/ 	.word	0x000000ff
        /*05d8*/ 	.word	0x00016830
        /*05dc*/ 	.short	0x010a
        /*05de*/ 	.byte	0x0a
	.zero		1


	//   ....[40]....
        /*05e0*/ 	.word	0x0000b370
        /*05e4*/ 	.word	0x000000ff
        /*05e8*/ 	.word	0x00016850
        /*05ec*/ 	.short	0x010a
        /*05ee*/ 	.byte	0x0a
	.zero		1


	//   ....[41]....
        /*05f0*/ 	.word	0x0000b3b0
        /*05f4*/ 	.word	0x000000ff
        /*05f8*/ 	.word	0x00016850
        /*05fc*/ 	.short	0x010a
        /*05fe*/ 	.byte	0x0a
	.zero		1


	//   ....[42]....
        /*0600*/ 	.word	0x0000bfc0
        /*0604*/ 	.word	0x0000003a
        /*0608*/ 	.word	0x00000000
        /*060c*/ 	.short	0x0101
        /*060e*/ 	.byte	0x3f
	.zero		1


	//   ....[43]....
        /*0610*/ 	.word	0x0000d7c0
        /*0614*/ 	.word	0x00000024
        /*0618*/ 	.word	0x00000000
        /*061c*/ 	.short	0x0101
        /*061e*/ 	.byte	0x3f
	.zero		1


	//   ....[44]....
        /*0620*/ 	.word	0x0000e5c0
        /*0624*/ 	.word	0x000000ff
        /*0628*/ 	.word	0x00016850
        /*062c*/ 	.short	0x010a
        /*062e*/ 	.byte	0x07
	.zero		1


	//   ....[45]....
        /*0630*/ 	.word	0x0000e600
        /*0634*/ 	.word	0x000000ff
        /*0638*/ 	.word	0x00016850
        /*063c*/ 	.short	0x010a
        /*063e*/ 	.byte	0x07
	.zero		1


	//   ....[46]....
        /*0640*/ 	.word	0x0000eb10
        /*0644*/ 	.word	0x0000000c
        /*0648*/ 	.word	0x00000000
        /*064c*/ 	.short	0x0101
        /*064e*/ 	.byte	0x3f
	.zero		1


	//   ....[47]....
        /*0650*/ 	.word	0x0000f5c0
        /*0654*/ 	.word	0x000000ff
        /*0658*/ 	.word	0x00000000
        /*065c*/ 	.short	0x0101
        /*065e*/ 	.byte	0x04
	.zero		1


	//   ....[48]....
        /*0660*/ 	.word	0x00011100
        /*0664*/ 	.word	0x000000ff
        /*0668*/ 	.word	0x00016840
        /*066c*/ 	.short	0x010a
        /*066e*/ 	.byte	0x26
	.zero		1


	//   ....[49]....
        /*0670*/ 	.word	0x00011f00
        /*0674*/ 	.word	0x000000ff
        /*0678*/ 	.word	0x00016800
        /*067c*/ 	.short	0x0107
        /*067e*/ 	.byte	0x26
	.zero		1


	//   ....[50]....
        /*0680*/ 	.word	0x00011f40
        /*0684*/ 	.word	0x000000ff
        /*0688*/ 	.word	0x00016800
        /*068c*/ 	.short	0x0101
        /*068e*/ 	.byte	0x26
	.zero		1


	//   ....[51]....
        /*0690*/ 	.word	0x00011f70
        /*0694*/ 	.word	0x000000ff
        /*0698*/ 	.word	0x00016820
        /*069c*/ 	.short	0x010a
        /*069e*/ 	.byte	0x26
	.zero		1


	//   ....[52]....
        /*06a0*/ 	.word	0x00012300
        /*06a4*/ 	.word	0x000000ff
        /*06a8*/ 	.word	0x00016848
        /*06ac*/ 	.short	0x010a
        /*06ae*/ 	.byte	0x26
	.zero		1


	//   ....[53]....
        /*06b0*/ 	.word	0x000124f0
        /*06b4*/ 	.word	0x000000ff
        /*06b8*/ 	.word	0x00016860
        /*06bc*/ 	.short	0x010a
        /*06be*/ 	.byte	0x26
	.zero		1


	//   ....[54]....
        /*06c0*/ 	.word	0x000128d0
        /*06c4*/ 	.word	0x000000ff
        /*06c8*/ 	.word	0x00016840
        /*06cc*/ 	.short	0x010a
        /*06ce*/ 	.byte	0x26
	.zero		1


	//   ....[55]....
        /*06d0*/ 	.word	0x00012af0
        /*06d4*/ 	.word	0x000000ff
        /*06d8*/ 	.word	0x00016868
        /*06dc*/ 	.short	0x010a
        /*06de*/ 	.byte	0x26
	.zero		1


	//   ....[56]....
        /*06e0*/ 	.word	0x00012f10
        /*06e4*/ 	.word	0x000000ff
        /*06e8*/ 	.word	0x00016848
        /*06ec*/ 	.short	0x010a
        /*06ee*/ 	.byte	0x26
	.zero		1


	//   ....[57]....
        /*06f0*/ 	.word	0x00013110
        /*06f4*/ 	.word	0x000000ff
        /*06f8*/ 	.word	0x00016860
        /*06fc*/ 	.short	0x010a
        /*06fe*/ 	.byte	0x26
	.zero		1


	//   ....[58]....
        /*0700*/ 	.word	0x000133b0
        /*0704*/ 	.word	0x00000004
        /*0708*/ 	.word	0x00016860
        /*070c*/ 	.short	0x010a
        /*070e*/ 	.byte	0x3f
	.zero		1


	//   ....[59]....
        /*0710*/ 	.word	0x00013660
        /*0714*/ 	.word	0x00000007
        /*0718*/ 	.word	0x00016820
        /*071c*/ 	.short	0x010a
        /*071e*/ 	.byte	0x3f
	.zero		1


	//   ....[60]....
        /*0720*/ 	.word	0x000137b0
        /*0724*/ 	.word	0x00000006
        /*0728*/ 	.word	0x00000000
        /*072c*/ 	.short	0x010a
        /*072e*/ 	.byte	0x3f
	.zero		1


	//   ....[61]....
        /*0730*/ 	.word	0x00013820
        /*0734*/ 	.word	0x00000003
        /*0738*/ 	.word	0x00000000
        /*073c*/ 	.short	0x010a
        /*073e*/ 	.byte	0x3f
	.zero		1


	//   ....[62]....
        /*0740*/ 	.word	0x00013880
        /*0744*/ 	.word	0x00000000
        /*0748*/ 	.word	0x00000000
        /*074c*/ 	.short	0x010a
        /*074e*/ 	.byte	0x3f
	.zero		1


	//   ....[63]....
        /*0750*/ 	.word	0x000138b0
        /*0754*/ 	.word	0x00000003
        /*0758*/ 	.word	0x00000000
        /*075c*/ 	.short	0x010a
        /*075e*/ 	.byte	0x3f
	.zero		1


	//   ....[64]....
        /*0760*/ 	.word	0x00013920
        /*0764*/ 	.word	0x00000003
        /*0768*/ 	.word	0x00016800
        /*076c*/ 	.short	0x010a
        /*076e*/ 	.byte	0x3f
	.zero		1


	//   ....[65]....
        /*0770*/ 	.word	0x00013980
        /*0774*/ 	.word	0x00000003
        /*0778*/ 	.word	0x00016830
        /*077c*/ 	.short	0x010a
        /*077e*/ 	.byte	0x3f
	.zero		1


	//   ....[66]....
        /*0780*/ 	.word	0x000139e0
        /*0784*/ 	.word	0x0000000d
        /*0788*/ 	.word	0x00016830
        /*078c*/ 	.short	0x010a
        /*078e*/ 	.byte	0x3f
	.zero		1


	//   ....[67]....
        /*0790*/ 	.word	0x00013a40
        /*0794*/ 	.word	0x0000000d
        /*0798*/ 	.word	0x00016850
        /*079c*/ 	.short	0x010a
        /*079e*/ 	.byte	0x3f
	.zero		1


	//   ....[68]....
        /*07a0*/ 	.word	0x00013aa0
        /*07a4*/ 	.word	0x0000000e
        /*07a8*/ 	.word	0x00016830
        /*07ac*/ 	.short	0x010a
        /*07ae*/ 	.byte	0x3f
	.zero		1


	//   ....[69]....
        /*07b0*/ 	.word	0x00013b00
        /*07b4*/ 	.word	0x0000000e
        /*07b8*/ 	.word	0x00016850
        /*07bc*/ 	.short	0x010a
        /*07be*/ 	.byte	0x3f
	.zero		1


	//   ....[70]....
        /*07c0*/ 	.word	0x00013b60
        /*07c4*/ 	.word	0x0000000e
        /*07c8*/ 	.word	0x00016830
        /*07cc*/ 	.short	0x010a
        /*07ce*/ 	.byte	0x3f
	.zero		1


	//   ....[71]....
        /*07d0*/ 	.word	0x00013bc0
        /*07d4*/ 	.word	0x0000000e
        /*07d8*/ 	.word	0x00016850
        /*07dc*/ 	.short	0x010a
        /*07de*/ 	.byte	0x3f
	.zero		1


	//   ....[72]....
        /*07e0*/ 	.word	0x00013c20
        /*07e4*/ 	.word	0x00000003
        /*07e8*/ 	.word	0x00016850
        /*07ec*/ 	.short	0x010a
        /*07ee*/ 	.byte	0x3f
	.zero		1


	//   ....[73]....
        /*07f0*/ 	.word	0x00013d80
        /*07f4*/ 	.word	0x00000003
        /*07f8*/ 	.word	0x00016840
        /*07fc*/ 	.short	0x010a
        /*07fe*/ 	.byte	0x3f
	.zero		1


	//   ....[74]....
        /*0800*/ 	.word	0x00014c40
        /*0804*/ 	.word	0x00000005
        /*0808*/ 	.word	0x00016820
        /*080c*/ 	.short	0x010a
        /*080e*/ 	.byte	0x3f
	.zero		1


	//   ....[75]....
        /*0810*/ 	.word	0x00014ca0
        /*0814*/ 	.word	0x00000005
        /*0818*/ 	.word	0x00016848
        /*081c*/ 	.short	0x010a
        /*081e*/ 	.byte	0x3f
	.zero		1


	//   ....[76]....
        /*0820*/ 	.word	0x00014d00
        /*0824*/ 	.word	0x00000005
        /*0828*/ 	.word	0x00016860
        /*082c*/ 	.short	0x010a
        /*082e*/ 	.byte	0x3f
	.zero		1


	//   ....[77]....
        /*0830*/ 	.word	0x00014d60
        /*0834*/ 	.word	0x00000005
        /*0838*/ 	.word	0x00016840
        /*083c*/ 	.short	0x010a
        /*083e*/ 	.byte	0x3f
	.zero		1


	//   ....[78]....
        /*0840*/ 	.word	0x00014dc0
        /*0844*/ 	.word	0x00000005
        /*0848*/ 	.word	0x00016868
        /*084c*/ 	.short	0x010a
        /*084e*/ 	.byte	0x3f
	.zero		1


	//   ....[79]....
        /*0850*/ 	.word	0x00014e20
        /*0854*/ 	.word	0x00000004
        /*0858*/ 	.word	0x00016848
        /*085c*/ 	.short	0x010a
        /*085e*/ 	.byte	0x3f
	.zero		1


	//   ....[80]....
        /*0860*/ 	.word	0x00014e80
        /*0864*/ 	.word	0x00000004
        /*0868*/ 	.word	0x00016860
        /*086c*/ 	.short	0x010a
        /*086e*/ 	.byte	0x3f
	.zero		1


	//   ....[81]....
        /*0870*/ 	.word	0x00014ed0
        /*0874*/ 	.word	0x00000004
        /*0878*/ 	.word	0x00016860
        /*087c*/ 	.short	0x010a
        /*087e*/ 	.byte	0x3f
	.zero		1


	//   ....[82]....
        /*0880*/ 	.word	0x00014f20
        /*0884*/ 	.word	0x00000007
        /*0888*/ 	.word	0x00016820
        /*088c*/ 	.short	0x010a
        /*088e*/ 	.byte	0x3f
	.zero		1


	//   ....[83]....
        /*0890*/ 	.word	0x00015090
        /*0894*/ 	.word	0x00000006
        /*0898*/ 	.word	0x00000000
        /*089c*/ 	.short	0x010a
        /*089e*/ 	.byte	0x3f
	.zero		1


	//   ....[84]....
        /*08a0*/ 	.word	0x000150e0
        /*08a4*/ 	.word	0x00000003
        /*08a8*/ 	.word	0x00000000
        /*08ac*/ 	.short	0x010a
        /*08ae*/ 	.byte	0x3f
	.zero		1


	//   ....[85]....
        /*08b0*/ 	.word	0x00015130
        /*08b4*/ 	.word	0x00000000
        /*08b8*/ 	.word	0x00000000
        /*08bc*/ 	.short	0x010a
        /*08be*/ 	.byte	0x3f
	.zero		1


	//----- nvinfo : EIATTR_NUM_MBARRIERS
	.align		4
.L_179:
        /*08c0*/ 	.byte	0x03, 0x38
        /*08c2*/ 	.short	0x0016


	//----- nvinfo : EIATTR_EXIT_INSTR_OFFSETS
	.align		4
        /*08c4*/ 	.byte	0x04, 0x1c
        /*08c6*/ 	.short	(.L_181 - .L_180)


	//   ....[0]....
.L_180:
        /*08c8*/ 	.word	0x00013900


	//----- nvinfo : EIATTR_MAX_THREADS
	.align		4
.L_181:
        /*08cc*/ 	.byte	0x04, 0x05
        /*08ce*/ 	.short	(.L_183 - .L_182)
.L_182:
        /*08d0*/ 	.word	0x00000200
        /*08d4*/ 	.word	0x00000001
        /*08d8*/ 	.word	0x00000001


	//----- nvinfo : EIATTR_CRS_STACK_SIZE
	.align		4
.L_183:
        /*08dc*/ 	.byte	0x04, 0x1e
        /*08de*/ 	.short	(.L_185 - .L_184)
.L_184:
        /*08e0*/ 	.word	0x00000000


	//----- nvinfo : EIATTR_CBANK_PARAM_SIZE
	.align		4
.L_185:
        /*08e4*/ 	.byte	0x03, 0x19
        /*08e6*/ 	.short	0x0a70


	//----- nvinfo : EIATTR_PARAM_CBANK
	.align		4
        /*08e8*/ 	.byte	0x04, 0x0a
        /*08ea*/ 	.short	(.L_187 - .L_186)
	.align		4
.L_186:
        /*08ec*/ 	.word	index@(.nv.constant0._ZN7cutlass13device_kernelIN5flash11enable_sm90INS1_16FlashAttnFwdSm90INS1_25CollectiveMainloopFwdSm90ILi2EN4cute5tupleIJNS5_1CILi1EEES8_S8_EEENS6_IJNS7_ILi192EEENS7_ILi128EEENS7_ILi64EEEEEELi64ENS_10bfloat16_tEfNS_4arch4Sm90ELb0ELb1ELb1ELb0ELb0ELb0ELb0ELb1ELb1ELb1ELb1ELb0EEENS1_21CollectiveEpilogueFwdINS6_IJSA_SC_SB_EEES9_SE_SG_Li384ELb0ELb1ELb1ELb0EEENS1_19SingleTileSchedulerILb0ELb1ELb1ELi192EEEEEEEEEvNT_6ParamsE)
        /*08f0*/ 	.short	0x0210
        /*08f2*/ 	.short	0x0a70


	//----- nvinfo : EIATTR_SW_WAR
	.align		4
.L_187:
        /*08f4*/ 	.byte	0x04, 0x36
        /*08f6*/ 	.short	(.L_189 - .L_188)
.L_188:
        /*08f8*/ 	.word	0x00000008
.L_189:


//--------------------- .nv.info._ZN7cutlass13device_kernelIN5flash11enable_sm90INS1_16FlashAttnFwdSm90INS1_25CollectiveMainloopFwdSm90ILi2EN4cute5tupleIJNS5_1CILi1EEES8_S8_EEENS6_IJNS7_ILi192EEENS7_ILi128EEENS7_ILi64EEEEEELi64ENS_10bfloat16_tEfNS_4arch4Sm90ELb0ELb1ELb1ELb1ELb0ELb0ELb0ELb1ELb1ELb1ELb1ELb0EEENS1_21CollectiveEpilogueFwdINS6_IJSA_SC_SB_EEES9_SE_SG_Li384ELb1ELb1ELb1ELb0EEENS1_36VarlenDynamicPersistentTileSchedulerILi192ELi128ELi384ELi128ELb1ELb1ELb1ELb1ELb0ELb1EEEEEEEEEvNT_6ParamsE --------------------------
	.section	.nv.info._ZN7cutlass13device_kernelIN5flash11enable_sm90INS1_16FlashAttnFwdSm90INS1_25CollectiveMainloopFwdSm90ILi2EN4cute5tupleIJNS5_1CILi1EEES8_S8_EEENS6_IJNS7_ILi192EEENS7_ILi128EEENS7_ILi64EEEEEELi64ENS_10bfloat16_tEfNS_4arch4Sm90ELb0ELb1ELb1ELb1ELb0ELb0ELb0ELb1ELb1ELb1ELb1ELb0EEENS1_21CollectiveEpilogueFwdINS6_IJSA_SC_SB_EEES9_SE_SG_Li384ELb1ELb1ELb1ELb0EEENS1_36VarlenDynamicPersistentTileSchedulerILi192ELi128ELi384ELi128ELb1ELb1ELb1ELb1ELb0ELb1EEEEEEEEEvNT_6ParamsE,"",@"SHT_CUDA_INFO"
	.sectionflags	@""
	.align	4


	//----- nvinfo : EIATTR_CUDA_API_VERSION
	.align		4
        /*0000*/ 	.byte	0x04, 0x37
        /*0002*/ 	.short	(.L_191 - .L_190)
.L_190:
        /*0004*/ 	.word	0x00000082


	//----- nvinfo : EIATTR_KPARAM_INFO
	.align		4
.L_191:
        /*0008*/ 	.byte	0x04, 0x17
        /*000a*/ 	.short	(.L_193 - .L_192)
.L_192:
        /*000c*/ 	.word	0x00000000
        /*0010*/ 	.short	0x0000
        /*0012*/ 	.short	0x0070
        /*0014*/ 	.byte	0x00, 0xf0, 0x01, 0x2a


	//----- nvinfo : EIATTR_SPARSE_MMA_MASK
	.align		4
.L_193:
        /*0018*/ 	.byte	0x03, 0x50
        /*001a*/ 	.short	0x0000


	//----- nvinfo : EIATTR_MAXREG_COUNT
	.align		4
        /*001c*/ 	.byte	0x03, 0x1b
        /*001e*/ 	.short	0x0080


	//----- nvinfo : EIATTR_NUM_BARRIERS
	.align		4
        /*0020*/ 	.byte	0x02, 0x4c
        /*0022*/ 	.byte	0x10
	.zero		1


	//----- nvinfo : EIATTR_EXTERNS
	.align		4
        /*0024*/ 	.byte	0x04, 0x0f
        /*0026*/ 	.short	(.L_195 - .L_194)


	//   ....[0]....
	.align		4
.L_194:
        /*0028*/ 	.word	index@(__assertfail)


	//----- nvinfo : EIATTR_ANNOTATIONS
	.align		4
.L_195:
        /*002c*/ 	.byte	0x04, 0x55
        /*002e*/ 	.short	(.L_197 - .L_196)


	//   ....[0]....
.L_196:
        /* <DEDUP_REMOVED lines=28> */
        /*01e4*/ 	.byte	0x80, 0x82, 0x01, 0x00


	//----- nvinfo : EIATTR_MERCURY_ISA_VERSION
	.align		4
.L_197:
        /*01e8*/ 	.byte	0x03, 0x5f
        /*01ea*/ 	.short	0x0101


	//----- nvinfo : EIATTR_UNUSED_LOAD_BYTE_OFFSET
	.align		4
        /*01ec*/ 	.byte	0x04, 0x44
        /*01ee*/ 	.short	(.L_199 - .L_198)


	//   ....[0]....
.L_198:
        /*01f0*/ 	.word	0x00000a40
        /*01f4*/ 	.word	0x0000fff0


	//   ....[1]....
        /*01f8*/ 	.word	0x0000f400
        /*01fc*/ 	.word	0x0000fff0


	//----- nvinfo : EIATTR_INT_WARP_WIDE_INSTR_OFFSETS
	.align		4
.L_199:
        /*0200*/ 	.byte	0x04, 0x31
        /*0202*/ 	.short	(.L_201 - .L_200)


	//   ....[0]....
.L_200:
        /*0204*/ 	.word	0x00000130


	//   ....[1]....
        /*0208*/ 	.word	0x00000170


	//   ....[2]....
        /*020c*/ 	.word	0x000001e0


	//   ....[3]....
        /*0210*/ 	.word	0x00013500


	//   ....[4]....
        /*0214*/ 	.word	0x00013590


	//   ....[5]....
        /*0218*/ 	.word	0x000165e0


	//   ....[6]....
        /*021c*/ 	.word	0x00016670


	//----- nvinfo : EIATTR_COOP_GROUP_MASK_REGIDS
	.align		4
.L_201:
        /*0220*/ 	.byte	0x04, 0x29
        /*0222*/ 	.short	(.L_203 - .L_202)


	//   ....[0]....
.L_202:
        /*0224*/ 	.word	0xffffffff


	//   ....[1]....
        /*0228*/ 	.word	0xffffffff


	//   ....[2]....
        /*022c*/ 	.word	0xffffffff


	//   ....[3]....
        /*0230*/ 	.word	0xffffffff


	//   ....[4]....
        /*0234*/ 	.word	0xffffffff


	//   ....[5]....
        /*0238*/ 	.word	0xffffffff


	//   ....[6]....
        /*023c*/ 	.word	0xffffffff


	//   ....[7]....
        /*0240*/ 	.word	0xffffffff


	//   ....[8]....
        /*0244*/ 	.word	0xffffffff


	//   ....[9]....
        /*0248*/ 	.word	0xffffffff


	//   ....[10]....
        /*024c*/ 	.word	0xffffffff


	//   ....[11]....
        /*0250*/ 	.word	0xffffffff


	//   ....[12]....
        /*0254*/ 	.word	0xffffffff


	//   ....[13]....
        /*0258*/ 	.word	0xffffffff


	//   ....[14]....
        /*025c*/ 	.word	0xffffffff


	//   ....[15]....
        /*0260*/ 	.word	0xffffffff


	//   ....[16]....
        /*0264*/ 	.word	0xffffffff


	//   ....[17]....
        /*0268*/ 	.word	0xffffffff


	//   ....[18]....
        /*026c*/ 	.word	0xffffffff


	//   ....[19]....
        /*0270*/ 	.word	0xffffffff


	//   ....[20]....
        /*0274*/ 	.word	0xffffffff


	//   ....[21]....
        /*0278*/ 	.word	0xffffffff


	//   ....[22]....
        /*027c*/ 	.word	0xffffffff


	//   ....[23]....
        /*0280*/ 	.word	0xffffffff


	//   ....[24]....
        /*0284*/ 	.word	0xffffffff


	//   ....[25]....
        /*0288*/ 	.word	0xffffffff


	//   ....[26]....
        /*028c*/ 	.word	0xffffffff


	//   ....[27]....
        /*0290*/ 	.word	0xffffffff


	//   ....[28]....
        /*0294*/ 	.word	0xffffffff


	//   ....[29]....
        /*0298*/ 	.word	0xffffffff


	//   ....[30]....
        /*029c*/ 	.word	0xffffffff


	//   ....[31]....
        /*02a0*/ 	.word	0xffffffff


	//   ....[32]....
        /*02a4*/ 	.word	0xffffffff


	//   ....[33]....
        /*02a8*/ 	.word	0xffffffff


	//   ....[34]....
        /*02ac*/ 	.word	0xffffffff


	//   ....[35]....
        /*02b0*/ 	.word	0xffffffff


	//   ....[36]....
        /*02b4*/ 	.word	0xffffffff


	//   ....[37]....
        /*02b8*/ 	.word	0xffffffff


	//   ....[38]....
        /*02bc*/ 	.word	0xffffffff


	//   ....[39]....
        /*02c0*/ 	.word	0xffffffff


	//   ....[40]....
        /*02c4*/ 	.word	0xffffffff


	//   ....[41]....
        /*02c8*/ 	.word	0xffffffff


	//   ....[42]....
        /*02cc*/ 	.word	0xffffffff


	//   ....[43]....
        /*02d0*/ 	.word	0xffffffff


	//   ....[44]....
        /*02d4*/ 	.word	0xffffffff


	//   ....[45]....
        /*02d8*/ 	.word	0xffffffff


	//   ....[46]....
        /*02dc*/ 	.word	0xffffffff


	//   ....[47]....
        /*02e0*/ 	.word	0xffffffff


	//   ....[48]....
        /*02e4*/ 	.word	0xffffffff


	//   ....[49]....
        /*02e8*/ 	.word	0xffffffff


	//   ....[50]....
        /*02ec*/ 	.word	0xffffffff


	//   ....[51]....
        /*02f0*/ 	.word	0xffffffff


	//   ....[52]....
        /*02f4*/ 	.word	0xffffffff


	//   ....[53]....
        /*02f8*/ 	.word	0xffffffff


	//   ....[54]....
        /*02fc*/ 	.word	0xffffffff


	//   ....[55]....
        /*0300*/ 	.word	0xffffffff


	//   ....[56]....
        /*0304*/ 	.word	0xffffffff


	//   ....[57]....
        /*0308*/ 	.word	0xffffffff


	//   ....[58]....
        /*030c*/ 	.word	0xffffffff


	//   ....[59]....
        /*0310*/ 	.word	0xffffffff


	//   ....[60]....
        /*0314*/ 	.word	0xffffffff


	//   ....[61]....
        /*0318*/ 	.word	0xffffffff


	//   ....[62]....
        /*031c*/ 	.word	0xffffffff


	//   ....[63]....
        /*0320*/ 	.word	0xffffffff


	//   ....[64]....
        /*0324*/ 	.word	0xffffffff


	//   ....[65]....
        /*0328*/ 	.word	0xffffffff


	//   ....[66]....
        /*032c*/ 	.word	0xffffffff


	//   ....[67]....
        /*0330*/ 	.word	0xffffffff


	//   ....[68]....
        /*0334*/ 	.word	0xffffffff


	//   ....[69]....
        /*0338*/ 	.word	0xffffffff


	//   ....[70]....
        /*033c*/ 	.word	0xffffffff


	//   ....[71]....
        /*0340*/ 	.word	0xffffffff


	//   ....[72]....
        /*0344*/ 	.word	0xffffffff


	//   ....[73]....
        /*0348*/ 	.word	0xffffffff


	//   ....[74]....
        /*034c*/ 	.word	0xffffffff


	//   ....[75]....
        /*0350*/ 	.word	0xffffffff


	//   ....[76]....
        /*0354*/ 	.word	0xffffffff


	//   ....[77]....
        /*0358*/ 	.word	0xffffffff


	//   ....[78]....
        /*035c*/ 	.word	0xffffffff


	//   ....[79]....
        /*0360*/ 	.word	0xffffffff


	//   ....[80]....
        /*0364*/ 	.word	0xffffffff


	//   ....[81]....
        /*0368*/ 	.word	0xffffffff


	//   ....[82]....
        /*036c*/ 	.word	0xffffffff


	//   ....[83]....
        /*0370*/ 	.word	0xffffffff


	//   ....[84]....
        /*0374*/ 	.word	0xffffffff


	//   ....[85]....
        /*0378*/ 	.word	0xffffffff


	//   ....[86]....
        /*037c*/ 	.word	0xffffffff


	//   ....[87]....
        /*0380*/ 	.word	0xffffffff


	//   ....[88]....
        /*0384*/ 	.word	0xffffffff


	//   ....[89]....
        /*0388*/ 	.word	0xffffffff


	//   ....[90]....
        /*038c*/ 	.word	0xffffffff


	//   ....[91]....
        /*0390*/ 	.word	0xffffffff


	//   ....[92]....
        /*0394*/ 	.word	0xffffffff


	//   ....[93]....
        /*0398*/ 	.word	0xffffffff


	//   ....[94]....
        /*039c*/ 	.word	0xffffffff


	//   ....[95]....
        /*03a0*/ 	.word	0xffffffff


	//   ....[96]....
        /*03a4*/ 	.word	0xffffffff


	//   ....[97]....
        /*03a8*/ 	.word	0xffffffff


	//   ....[98]....
        /*03ac*/ 	.word	0xffffffff


	//   ....[99]....
        /*03b0*/ 	.word	0xffffffff


	//   ....[100]....
        /*03b4*/ 	.word	0xffffffff


	//   ....[101]....
        /*03b8*/ 	.word	0xffffffff


	//   ....[102]....
        /*03bc*/ 	.word	0xffffffff


	//   ....[103]....
        /*03c0*/ 	.word	0xffffffff


	//   ....[104]....
        /*03c4*/ 	.word	0xffffffff


	//   ....[105]....
        /*03c8*/ 	.word	0xffffffff


	//   ....[106]....
        /*03cc*/ 	.word	0xffffffff


	//   ....[107]....
        /*03d0*/ 	.word	0xffffffff


	//   ....[108]....
        /*03d4*/ 	.word	0xffffffff


	//   ....[109]....
        /*03d8*/ 	.word	0xffffffff


	//   ....[110]....
        /*03dc*/ 	.word	0xffffffff


	//   ....[111]....
        /*03e0*/ 	.word	0xffffffff


	//   ....[112]....
        /*03e4*/ 	.word	0xffffffff


	//   ....[113]....
        /*03e8*/ 	.word	0xffffffff


	//   ....[114]....
        /*03ec*/ 	.word	0xffffffff


	//   ....[115]....
        /*03f0*/ 	.word	0xffffffff


	//   ....[116]....
        /*03f4*/ 	.word	0xffffffff


	//   ....[117]....
        /*03f8*/ 	.word	0xffffffff


	//   ....[118]....
        /*03fc*/ 	.word	0xffffffff


	//   ....[119]....
        /*0400*/ 	.word	0x0500000f


	//   ....[120]....
        /*0404*/ 	.word	0x0500000f


	//   ....[121]....
        /*0408*/ 	.word	0x0500000f


	//   ....[122]....
        /*040c*/ 	.word	0x0500000f


	//   ....[123]....
        /*0410*/ 	.word	0x0500000f


	//   ....[124]....
        /*0414*/ 	.word	0x0500000f


	//   ....[125]....
        /*0418*/ 	.word	0x0500000f


	//   ....[126]....
        /*041c*/ 	.word	0x0500000f


	//   ....[127]....
        /*0420*/ 	.word	0x0500000f


	//   ....[128]....
        /*0424*/ 	.word	0x0500000f


	//   ....[129]....
        /*0428*/ 	.word	0x0500000f


	//   ....[130]....
        /*042c*/ 	.word	0x0500000f


	//   ....[131]....
        /*0430*/ 	.word	0x0500000f


	//   ....[132]....
        /*0434*/ 	.word	0x0500000f


	//   ....[133]....
        /*0438*/ 	.word	0x0500000f


	//   ....[134]....
        /*043c*/ 	.word	0x0500000f


	//   ....[135]....
        /*0440*/ 	.word	0x0500000f


	//   ....[136]....
        /*0444*/ 	.word	0x0500000f


	//   ....[137]....
        /*0448*/ 	.word	0x0500000f


	//   ....[138]....
        /*044c*/ 	.word	0x0500000f


	//   ....[139]....
        /*0450*/ 	.word	0x0500000f


	//   ....[140]....
        /*0454*/ 	.word	0x0500000f


	//   ....[141]....
        /*0458*/ 	.word	0x0500000f


	//   ....[142]....
        /*045c*/ 	.word	0x0500000f


	//   ....[143]....
        /*0460*/ 	.word	0x0500000f


	//   ....[144]....
        /*0464*/ 	.word	0x0500000f


	//   ....[145]....
        /*0468*/ 	.word	0x0500000f


	//   ....[146]....
        /*046c*/ 	.word	0x0500000f


	//   ....[147]....
        /*0470*/ 	.word	0x0500000f


	//   ....[148]....
        /*0474*/ 	.word	0x0500000f


	//   ....[149]....
        /*0478*/ 	.word	0x0500000f


	//   ....[150]....
        /*047c*/ 	.word	0x0500000f


	//   ....[151]....
        /*0480*/ 	.word	0x0500000f


	//   ....[152]....
        /*0484*/ 	.word	0x0500000f


	//   ....[153]....
        /*0488*/ 	.word	0x0500000f


	//   ....[154]....
        /*048c*/ 	.word	0x0500000f


	//   ....[155]....
        /*0490*/ 	.word	0x0500000f


	//   ....[156]....
        /*0494*/ 	.word	0x0500000f


	//   ....[157]....
        /*0498*/ 	.word	0x0500000f


	//   ....[158]....
        /*049c*/ 	.word	0x0500000f


	//   ....[159]....
        /*04a0*/ 	.word	0x0500000f


	//   ....[160]....
        /*04a4*/ 	.word	0x0500000f


	//   ....[161]....
        /*04a8*/ 	.word	0x0500000f


	//   ....[162]....
        /*04ac*/ 	.word	0x0500000f


	//----- nvinfo : EIATTR_COOP_GROUP_INSTR_OFFSETS
	.align		4
.L_203:
        /*04b0*/ 	.byte	0x04, 0x28
        /*04b2*/ 	.short	(.L_205 - .L_204)


	//   ....[0]....
.L_204:
        /*04b4*/ 	.word	0x00000070


	//   ....[1]....
        /*04b8*/ 	.word	0x00000140


	//   ....[2]....
        /*04bc*/ 	.word	0x00000190


	//   ....[3]....
        /*04c0*/ 	.word	0x000003c0


	//   ....[4]....
        /*04c4*/ 	.word	0x00000520


	//   ....[5]....
        /*04c8*/ 	.word	0x00000640


	//   ....[6]....
        /*04cc*/ 	.word	0x000007a0


	//   ....[7]....
        /*04d0*/ 	.word	0x00001d00


	//   ....[8]....
        /*04d4*/ 	.word	0x00002710


	//   ....[9]....
        /*04d8*/ 	.word	0x00003250


	//   ....[10]....
        /*04dc*/ 	.word	0x000041a0


	//   ....[11]....
        /*04e0*/ 	.word	0x00004260


	//   ....[12]....
        /*04e4*/ 	.word	0x00004aa0


	//   ....[13]....
        /*04e8*/ 	.word	0x00004af0


	//   ....[14]....
        /*04ec*/ 	.word	0x00006830


	//   ....[15]....
        /*04f0*/ 	.word	0x00006a80


	//   ....[16]....
        /*04f4*/ 	.word	0x00007660


	//   ....[17]....
        /*04f8*/ 	.word	0x00007710


	//   ....[18]....
        /*04fc*/ 	.word	0x00007fc0


	//   ....[19]....
        /*0500*/ 	.word	0x00008050


	//   ....[20]....
        /*0504*/ 	.word	0x00009eb0


	//   ....[21]....
        /*0508*/ 	.word	0x00009f30


	//   ....[22]....
        /*050c*/ 	.word	0x0000a620


	//   ....[23]....
        /*0510*/ 	.word	0x0000a680


	//   ....[24]....
        /*0514*/ 	.word	0x0000c5a0


	//   ....[25]....
        /*0518*/ 	.word	0x0000c860


	//   ....[26]....
        /*051c*/ 	.word	0x0000d380


	//   ....[27]....
        /*0520*/ 	.word	0x0000d3a0


	//   ....[28]....
        /*0524*/ 	.word	0x0000dda0


	//   ....[29]....
        /*0528*/ 	.word	0x0000de90


	//   ....[30]....
        /*052c*/ 	.word	0x0000ecc0


	//   ....[31]....
        /*0530*/ 	.word	0x0000ed00


	//   ....[32]....
        /*0534*/ 	.word	0x0000edf0


	//   ....[33]....
        /*0538*/ 	.word	0x0000ee00


	//   ....[34]....
        /*053c*/ 	.word	0x0000fca0


	//   ....[35]....
        /*0540*/ 	.word	0x0000fcb0


	//   ....[36]....
        /*0544*/ 	.word	0x0000fcc0


	//   ....[37]....
        /*0548*/ 	.word	0x0000fd00


	//   ....[38]....
        /*054c*/ 	.word	0x000102b0


	//   ....[39]....
        /*0550*/ 	.word	0x000102f0


	//   ....[40]....
        /*0554*/ 	.word	0x00010310


	//   ....[41]....
        /*0558*/ 	.word	0x00010350


	//   ....[42]....
        /*055c*/ 	.word	0x00010370


	//   ....[43]....
        /*0560*/ 	.word	0x00010380


	//   ....[44]....
        /*0564*/ 	.word	0x000103a0


	//   ....[45]....
        /*0568*/ 	.word	0x000103c0


	//   ....[46]....
        /*056c*/ 	.word	0x000107e0


	//   ....[47]....
        /*0570*/ 	.word	0x00010810


	//   ....[48]....
        /*0574*/ 	.word	0x00010a60


	//   ....[49]....
        /*0578*/ 	.word	0x00010a70


	//   ....[50]....
        /*057c*/ 	.word	0x000115a0


	//   ....[51]....
        /*0580*/ 	.word	0x000115d0


	//   ....[52]....
        /*0584*/ 	.word	0x00011610


	//   ....[53]....
        /*0588*/ 	.word	0x00011640


	//   ....[54]....
        /*058c*/ 	.word	0x00011650


	//   ....[55]....
        /*0590*/ 	.word	0x00011660


	//   ....[56]....
        /*0594*/ 	.word	0x00011670


	//   ....[57]....
        /*0598*/ 	.word	0x00011690


	//   ....[58]....
        /*059c*/ 	.word	0x00011800


	//   ....[59]....
        /*05a0*/ 	.word	0x00011a20


	//   ....[60]....
        /*05a4*/ 	.word	0x00011a50


	//   ....[61]....
        /*05a8*/ 	.word	0x00011a80


	//   ....[62]....
        /*05ac*/ 	.word	0x00011ab0


	//   ....[63]....
        /*05b0*/ 	.word	0x00011ae0


	//   ....[64]....
        /*05b4*/ 	.word	0x00011b10


	//   ....[65]....
        /*05b8*/ 	.word	0x00011ca0


	//   ....[66]....
        /*05bc*/ 	.word	0x00011cd0


	//   ....[67]....
        /*05c0*/ 	.word	0x00011d00


	//   ....[68]....
        /*05c4*/ 	.word	0x00011d30


	//   ....[69]....
        /*05c8*/ 	.word	0x00011d60


	//   ....[70]....
        /*05cc*/ 	.word	0x00011d90


	//   ....[71]....
        /*05d0*/ 	.word	0x00011e20


	//   ....[72]....
        /*05d4*/ 	.word	0x00011e50


	//   ....[73]....
        /*05d8*/ 	.word	0x00011e60


	//   ....[74]....
        /*05dc*/ 	.word	0x00011ea0


	//   ....[75]....
        /*05e0*/ 	.word	0x00013a80


	//   ....[76]....
        /*05e4*/ 	.word	0x00014620


	//   ....[77]....
        /*05e8*/ 	.word	0x00014640


	//   ....[78]....
        /*05ec*/ 	.word	0x000146e0


	//   ....[79]....
        /*05f0*/ 	.word	0x000146f0


	//   ....[80]....
        /*05f4*/ 	.word	0x00014760


	//   ....[81]....
        /*05f8*/ 	.word	0x00014770


	//   ....[82]....
        /*05fc*/ 	.word	0x000147e0


	//   ....[83]....
        /*0600*/ 	.word	0x000147f0


	//   ....[84]....
        /*0604*/ 	.word	0x00014860


	//   ....[85]....
        /*0608*/ 	.word	0x00014870


	//   ....[86]....
        /*060c*/ 	.word	0x000148e0


	//   ....[87]....
        /*0610*/ 	.word	0x000148f0


	//   ....[88]....
        /*0614*/ 	.word	0x00014960


	//   ....[89]....
        /*0618*/ 	.word	0x00014970


	//   ....[90]....
        /*061c*/ 	.word	0x00014980


	//   ....[91]....
        /*0620*/ 	.word	0x000149c0


	//   ....[92]....
        /*0624*/ 	.word	0x000149e0


	//   ....[93]....
        /*0628*/ 	.word	0x00014a30


	//   ....[94]....
        /*062c*/ 	.word	0x00014af0


	//   ....[95]....
        /*0630*/ 	.word	0x00014b00


	//   ....[96]....
        /*0634*/ 	.word	0x00014b70


	//   ....[97]....
        /*0638*/ 	.word	0x00014b80


	//   ....[98]....
        /*063c*/ 	.word	0x00014bc0


	//   ....[99]....
        /*0640*/ 	.word	0x00014be0


	//   ....[100]....
        /*0644*/ 	.word	0x00016ba0


	//   ....[101]....
        /*0648*/ 	.word	0x00016bb0


	//   ....[102]....
        /*064c*/ 	.word	0x00016c00


	//   ....[103]....
        /*0650*/ 	.word	0x00016c40


	//   ....[104]....
        /*0654*/ 	.word	0x00016c70


	//   ....[105]....
        /*0658*/ 	.word	0x00016ca0


	//   ....[106]....
        /*065c*/ 	.word	0x00016cd0


	//   ....[107]....
        /*0660*/ 	.word	0x00016d00


	//   ....[108]....
        /*0664*/ 	.word	0x00016ea0


	//   ....[109]....
        /*0668*/ 	.word	0x00016ed0


	//   ....[110]....
        /*066c*/ 	.word	0x00016f00


	//   ....[111]....
        /*0670*/ 	.word	0x00016f30


	//   ....[112]....
        /*0674*/ 	.word	0x00016f60


	//   ....[113]....
        /*0678*/ 	.word	0x00016f90


	//   ....[114]....
        /*067c*/ 	.word	0x00017050


	//   ....[115]....
        /*0680*/ 	.word	0x00017070


	//   ....[116]....
        /*0684*/ 	.word	0x00017090


	//   ....[117]....
        /*0688*/ 	.word	0x000170f0


	//   ....[118]....
        /*068c*/ 	.word	0x00017b10


	//   ....[119]....
        /*0690*/ 	.word	0x00018170


	//   ....[120]....
        /*0694*/ 	.word	0x00018350


	//   ....[121]....
        /*0698*/ 	.word	0x000183a0


	//   ....[122]....
        /*069c*/ 	.word	0x00018400


	//   ....[123]....
        /*06a0*/ 	.word	0x000184d0


	//   ....[124]....
        /*06a4*/ 	.word	0x00018530


	//   ....[125]....
        /*06a8*/ 	.word	0x00018610


	//   ....[126]....
        /*06ac*/ 	.word	0x00018670


	//   ....[127]....
        /*06b0*/ 	.word	0x00018750


	//   ....[128]....
        /*06b4*/ 	.word	0x000187b0


	//   ....[129]....
        /*06b8*/ 	.word	0x00018890


	//   ....[130]....
        /*06bc*/ 	.word	0x000188f0


	//   ....[131]....
        /*06c0*/ 	.word	0x000189d0


	//   ....[132]....
        /*06c4*/ 	.word	0x00018a30


	//   ....[133]....
        /*06c8*/ 	.word	0x00018b10


	//   ....[134]....
        /*06cc*/ 	.word	0x00018b70


	//   ....[135]....
        /*06d0*/ 	.word	0x00018c60


	//   ....[136]....
        /*06d4*/ 	.word	0x00018cd0


	//   ....[137]....
        /*06d8*/ 	.word	0x00018da0


	//   ....[138]....
        /*06dc*/ 	.word	0x00018e00


	//   ....[139]....
        /*06e0*/ 	.word	0x00018ef0


	//   ....[140]....
        /*06e4*/ 	.word	0x00018f50


	//   ....[141]....
        /*06e8*/ 	.word	0x00019020


	//   ....[142]....
        /*06ec*/ 	.word	0x00019080


	//   ....[143]....
        /*06f0*/ 	.word	0x00019140


	//   ....[144]....
        /*06f4*/ 	.word	0x00019460


	//   ....[145]....
        /*06f8*/ 	.word	0x00019500


	//   ....[146]....
        /*06fc*/ 	.word	0x00019670


	//   ....[147]....
        /*0700*/ 	.word	0x000196e0


	//   ....[148]....
        /*0704*/ 	.word	0x00019750


	//   ....[149]....
        /*0708*/ 	.word	0x000197c0


	//   ....[150]....
        /*070c*/ 	.word	0x00019830


	//   ....[151]....
        /*0710*/ 	.word	0x000198b0


	//   ....[152]....
        /*0714*/ 	.word	0x00019930


	//   ....[153]....
        /*0718*/ 	.word	0x000199c0


	//   ....[154]....
        /*071c*/ 	.word	0x00019a30


	//   ....[155]....
        /*0720*/ 	.word	0x00019aa0


	//   ....[156]....
        /*0724*/ 	.word	0x00019b10


	//   ....[157]....
        /*0728*/ 	.word	0x00019b90


	//   ....[158]....
        /*072c*/ 	.word	0x00019c00


	//   ....[159]....
        /*0730*/ 	.word	0x00019c90


	//   ....[160]....
        /*0734*/ 	.word	0x00019cf0


	//   ....[161]....
        /*0738*/ 	.word	0x00019d80


	//   ....[162]....
        /*073c*/ 	.word	0x00019eb0


	//----- nvinfo : EIATTR_REG_RECONFIG
	.align		4
.L_205:
        /*0740*/ 	.byte	0x01, 0x54
	.zero		2


	//----- nvinfo : EIATTR_SYSCALL_OFFSETS
	.align		4
        /*0744*/ 	.byte	0x04, 0x46
        /*0746*/ 	.short	(.L_207 - .L_206)


	//   ....[0]....
.L_206:
        /*0748*/ 	.word	0x00001eb0


	//   ....[1]....
        /*074c*/ 	.word	0x000136f0


	//   ....[2]....
        /*0750*/ 	.word	0x00013840


	//   ....[3]....
        /*0754*/ 	.word	0x00013930


	//   ....[4]....
        /*0758*/ 	.word	0x00014130


	//----- nvinfo : EIATTR_MBARRIER_INSTR_OFFSETS
	.align		4
.L_207:
        /*075c*/ 	.byte	0x04, 0x39
        /*075e*/ 	.short	(.L_209 - .L_208)


	//   ....[0]....
.L_208:
        /*0760*/ 	.word	0x00000270
        /*0764*/ 	.word	0x000000ff
        /*0768*/ 	.word	0x00016800
        /*076c*/ 	.short	0x0100
        /*076e*/ 	.byte	0x08
	.zero		1


	//   ....[1]....
        /*0770*/ 	.word	0x00000280
        /*0774*/ 	.word	0x000000ff
        /*0778*/ 	.word	0x00016820
        /*077c*/ 	.short	0x0100
        /*077e*/ 	.byte	0x08
	.zero		1


	//   ....[2]....
        /*0780*/ 	.word	0x00000370
        /*0784*/ 	.word	0x000000ff
        /*0788*/ 	.word	0x00016830
        /*078c*/ 	.short	0x0100
        /*078e*/ 	.byte	0x08
	.zero		1


	//   ....[3]....
        /*0790*/ 	.word	0x00000380
        /*0794*/ 	.word	0x000000ff
        /*0798*/ 	.word	0x00016840
        /*079c*/ 	.short	0x0100
        /*079e*/ 	.byte	0x08
	.zero		1


	//   ....[4]....
        /*07a0*/ 	.word	0x00000390
        /*07a4*/ 	.word	0x000000ff
        /*07a8*/ 	.word	0x00016838
        /*07ac*/ 	.short	0x0100
        /*07ae*/ 	.byte	0x08
	.zero		1


	//   ....[5]....
        /*07b0*/ 	.word	0x000003a0
        /*07b4*/ 	.word	0x000000ff
        /*07b8*/ 	.word	0x00016848
        /*07bc*/ 	.short	0x0100
        /*07be*/ 	.byte	0x08
	.zero		1


	//   ....[6]....
        /*07c0*/ 	.word	0x000004d0
        /*07c4*/ 	.word	0x000000ff
        /*07c8*/ 	.word	0x00016850
        /*07cc*/ 	.short	0x0100
        /*07ce*/ 	.byte	0x08
	.zero		1


	//   ....[7]....
        /*07d0*/ 	.word	0x000004e0
        /*07d4*/ 	.word	0x000000ff
        /*07d8*/ 	.word	0x00016860
        /*07dc*/ 	.short	0x0100
        /*07de*/ 	.byte	0x08
	.zero		1


	//   ....[8]....
        /*07e0*/ 	.word	0x000004f0
        /*07e4*/ 	.word	0x000000ff
        /*07e8*/ 	.word	0x00016858
        /*07ec*/ 	.short	0x0100
        /*07ee*/ 	.byte	0x08
	.zero		1


	//   ....[9]....
        /*07f0*/ 	.word	0x00000500
        /*07f4*/ 	.word	0x000000ff
        /*07f8*/ 	.word	0x00016868
        /*07fc*/ 	.short	0x0100
        /*07fe*/ 	.byte	0x08
	.zero		1


	//   ....[10]....
        /*0800*/ 	.word	0x000005f0
        /*0804*/ 	.word	0x000000ff
        /*0808*/ 	.word	0x00016870
        /*080c*/ 	.short	0x0100
        /*080e*/ 	.byte	0x06
	.zero		1


	//   ....[11]....
        /*0810*/ 	.word	0x00000600
        /*0814*/ 	.word	0x000000ff
        /*0818*/ 	.word	0x00016880
        /*081c*/ 	.short	0x0100
        /*081e*/ 	.byte	0x06
	.zero		1


	//   ....[12]....
        /*0820*/ 	.word	0x00000610
        /*0824*/ 	.word	0x000000ff
        /*0828*/ 	.word	0x00016878
        /*082c*/ 	.short	0x0100
        /*082e*/ 	.byte	0x06
	.zero		1


	//   ....[13]....
        /*0830*/ 	.word	0x00000620
        /*0834*/ 	.word	0x000000ff
        /*0838*/ 	.word	0x00016888
        /*083c*/ 	.short	0x0100
        /*083e*/ 	.byte	0x06
	.zero		1


	//   ....[14]....
        /*0840*/ 	.word	0x00000750
        /*0844*/ 	.word	0x000000ff
        /*0848*/ 	.word	0x00016890
        /*084c*/ 	.short	0x0100
        /*084e*/ 	.byte	0x08
	.zero		1


	//   ....[15]....
        /*0850*/ 	.word	0x00000760
        /*0854*/ 	.word	0x000000ff
        /*0858*/ 	.word	0x000168a0
        /*085c*/ 	.short	0x0100
        /*085e*/ 	.byte	0x08
	.zero		1


	//   ....[16]....
        /*0860*/ 	.word	0x00000770
        /*0864*/ 	.word	0x000000ff
        /*0868*/ 	.word	0x00016898
        /*086c*/ 	.short	0x0100
        /*086e*/ 	.byte	0x08
	.zero		1


	//   ....[17]....
        /*0870*/ 	.word	0x00000780
        /*0874*/ 	.word	0x000000ff
        /*0878*/ 	.word	0x000168a8
        /*087c*/ 	.short	0x0100
        /*087e*/ 	.byte	0x08
	.zero		1


	//   ....[18]....
        /*0880*/ 	.word	0x000008b0
        /*0884*/ 	.word	0x000000ff
        /*0888*/ 	.word	0x000168b0
        /*088c*/ 	.short	0x0100
        /*088e*/ 	.byte	0x08
	.zero		1


	//   ....[19]....
        /*0890*/ 	.word	0x000008c0
        /*0894*/ 	.word	0x000000ff
        /*0898*/ 	.word	0x000168c0
        /*089c*/ 	.short	0x0100
        /*089e*/ 	.byte	0x08
	.zero		1


	//   ....[20]....
        /*08a0*/ 	.word	0x000008d0
        /*08a4*/ 	.word	0x000000ff
        /*08a8*/ 	.word	0x000168b8
        /*08ac*/ 	.short	0x0100
        /*08ae*/ 	.byte	0x08
	.zero		1


	//   ....[21]....
        /*08b0*/ 	.word	0x000008e0
        /*08b4*/ 	.word	0x000000ff
        /*08b8*/ 	.word	0x000168c8
        /*08bc*/ 	.short	0x0100
        /*08be*/ 	.byte	0x08
	.zero		1


	//   ....[22]....
        /*08c0*/ 	.word	0x00001f30
        /*08c4*/ 	.word	0x000000ff
        /*08c8*/ 	.word	0x00016800
        /*08cc*/ 	.short	0x010a
        /*08ce*/ 	.byte	0x2d
	.zero		1


	//   ....[23]....
        /*08d0*/ 	.word	0x00001fb0
        /*08d4*/ 	.word	0x0000005a
        /*08d8*/ 	.word	0x00016830
        /*08dc*/ 	.short	0x010a
        /*08de*/ 	.byte	0x3f
	.zero		1


	//   ....[24]....
        /*08e0*/ 	.word	0x00002010
        /*08e4*/ 	.word	0x0000005a
        /*08e8*/ 	.word	0x00016830
        /*08ec*/ 	.short	0x010a
        /*08ee*/ 	.byte	0x3f
	.zero		1


	//   ....[25]....
        /*08f0*/ 	.word	0x00002790
        /*08f4*/ 	.word	0x0000005a
        /*08f8*/ 	.word	0x00000000
        /*08fc*/ 	.short	0x0101
        /*08fe*/ 	.byte	0x3f
	.zero		1


	//   ....[26]....
        /*0900*/ 	.word	0x000059d0
        /*0904*/ 	.word	0x000000ff
        /*0908*/ 	.word	0x00016830
        /*090c*/ 	.short	0x010a
        /*090e*/ 	.byte	0x06
	.zero		1


	//   ....[27]....
        /*0910*/ 	.word	0x00005a10
        /*0914*/ 	.word	0x000000ff
        /*0918*/ 	.word	0x00016830
        /*091c*/ 	.short	0x010a
        /*091e*/ 	.byte	0x06
	.zero		1


	//   ....[28]....
        /*0920*/ 	.word	0x00005c10
        /*0924*/ 	.word	0x000000ff
        /*0928*/ 	.word	0x00016850
        /*092c*/ 	.short	0x010a
        /*092e*/ 	.byte	0x06
	.zero		1


	//   ....[29]....
        /*0930*/ 	.word	0x00005c50
        /*0934*/ 	.word	0x000000ff
        /*0938*/ 	.word	0x00016850
        /*093c*/ 	.short	0x010a
        /*093e*/ 	.byte	0x06
	.zero		1


	//   ....[30]....
        /*0940*/ 	.word	0x00006880
        /*0944*/ 	.word	0x00000021
        /*0948*/ 	.word	0x00000000
        /*094c*/ 	.short	0x0101
        /*094e*/ 	.byte	0x3f
	.zero		1


	//   ....[31]....
        /*0950*/ 	.word	0x00008440
        /*0954*/ 	.word	0x00000003
        /*0958*/ 	.word	0x00000000
        /*095c*/ 	.short	0x0101
        /*095e*/ 	.byte	0x3f
	.zero		1


	//   ....[32]....
        /*0960*/ 	.word	0x00009240
        /*0964*/ 	.word	0x000000ff
        /*0968*/ 	.word	0x00016830
        /*096c*/ 	.short	0x010a
        /*096e*/ 	.byte	0x06
	.zero		1


	//   ....[33]....
        /*0970*/ 	.word	0x00009280
        /*0974*/ 	.word	0x000000ff
        /*0978*/ 	.word	0x00016830
        /*097c*/ 	.short	0x010a
        /*097e*/ 	.byte	0x06
	.zero		1


	//   ....[34]....
        /*0980*/ 	.word	0x00009480
        /*0984*/ 	.word	0x000000ff
        /*0988*/ 	.word	0x00016850
        /*098c*/ 	.short	0x010a
        /*098e*/ 	.byte	0x06
	.zero		1


	//   ....[35]....
        /*0990*/ 	.word	0x000094c0
        /*0994*/ 	.word	0x000000ff
        /*0998*/ 	.word	0x00016850
        /*099c*/ 	.short	0x010a
        /*099e*/ 	.byte	0x06
	.zero		1


	//   ....[36]....
        /*09a0*/ 	.word	0x0000ab60
        /*09a4*/ 	.word	0x00000015
        /*09a8*/ 	.word	0x00000000
        /*09ac*/ 	.short	0x0101
        /*09ae*/ 	.byte	0x3f
	.zero		1


	//   ....[37]....
        /*09b0*/ 	.word	0x0000ad10
        /*09b4*/ 	.word	0x0000001f
        /*09b8*/ 	.word	0x00000000
        /*09bc*/ 	.short	0x0101
        /*09be*/ 	.byte	0x3f
	.zero		1


	//   ....[38]....
        /*09c0*/ 	.word	0x0000b770
        /*09c4*/ 	.word	0x000000ff
        /*09c8*/ 	.word	0x00016830
        /*09cc*/ 	.short	0x010a
        /*09ce*/ 	.byte	0x06
	.zero		1


	//   ....[39]....
        /*09d0*/ 	.word	0x0000b7b0
        /*09d4*/ 	.word	0x000000ff
        /*09d8*/ 	.word	0x00016830
        /*09dc*/ 	.short	0x010a
        /*09de*/ 	.byte	0x06
	.zero		1


	//   ....[40]....
        /*09e0*/ 	.word	0x0000b9b0
        /*09e4*/ 	.word	0x000000ff
        /*09e8*/ 	.word	0x00016850
        /*09ec*/ 	.short	0x010a
        /*09ee*/ 	.byte	0x06
	.zero		1


	//   ....[41]....
        /*09f0*/ 	.word	0x0000b9f0
        /*09f4*/ 	.word	0x000000ff
        /*09f8*/ 	.word	0x00016850
        /*09fc*/ 	.short	0x010a
        /*09fe*/ 	.byte	0x06
	.zero		1


	//   ....[42]....
        /*0a00*/ 	.word	0x0000c640
        /*0a04*/ 	.word	0x0000004b
        /*0a08*/ 	.word	0x00000000
        /*0a0c*/ 	.short	0x0101
        /*0a0e*/ 	.byte	0x3f
	.zero		1


	//   ....[43]....
        /*0a10*/ 	.word	0x0000e210
        /*0a14*/ 	.word	0x00000003
        /*0a18*/ 	.word	0x00000000
        /*0a1c*/ 	.short	0x0101
        /*0a1e*/ 	.byte	0x3f
	.zero		1


	//   ....[44]....
        /*0a20*/ 	.word	0x0000ec30
        /*0a24*/ 	.word	0x000000ff
        /*0a28*/ 	.word	0x00016850
        /*0a2c*/ 	.short	0x010a
        /*0a2e*/ 	.byte	0x05
	.zero		1


	//   ....[45]....
        /*0a30*/ 	.word	0x0000ec70
        /*0a34*/ 	.word	0x000000ff
        /*0a38*/ 	.word	0x00016850
        /*0a3c*/ 	.short	0x010a
        /*0a3e*/ 	.byte	0x05
	.zero		1


	//   ....[46]....
        /*0a40*/ 	.word	0x0000f1a0
        /*0a44*/ 	.word	0x00000006
        /*0a48*/ 	.word	0x00000000
        /*0a4c*/ 	.short	0x0101
        /*0a4e*/ 	.byte	0x3f
	.zero		1


	//   ....[47]....
        /*0a50*/ 	.word	0x00010170
        /*0a54*/ 	.word	0x00000000
        /*0a58*/ 	.word	0x00000000
        /*0a5c*/ 	.short	0x0101
        /*0a5e*/ 	.byte	0x3f
	.zero		1


	//   ....[48]....
        /*0a60*/ 	.word	0x00010800
        /*0a64*/ 	.word	0x00000006
        /*0a68*/ 	.word	0x00000000
        /*0a6c*/ 	.short	0x0101
        /*0a6e*/ 	.byte	0x3f
	.zero		1


	//   ....[49]....
        /*0a70*/ 	.word	0x00013ca0
        /*0a74*/ 	.word	0x00000000
        /*0a78*/ 	.word	0x00016840
        /*0a7c*/ 	.short	0x010a
        /*0a7e*/ 	.byte	0x3f
	.zero		1


	//   ....[50]....
        /*0a80*/ 	.word	0x00014c90
        /*0a84*/ 	.word	0x00000011
        /*0a88*/ 	.word	0x00016800
        /*0a8c*/ 	.short	0x0107
        /*0a8e*/ 	.byte	0x3f
	.zero		1


	//   ....[51]....
        /*0a90*/ 	.word	0x00014d80
        /*0a94*/ 	.word	0x00000011
        /*0a98*/ 	.word	0x00016800
        /*0a9c*/ 	.short	0x0101
        /*0a9e*/ 	.byte	0x3f
	.zero		1


	//   ....[52]....
        /*0aa0*/ 	.word	0x00014da0
        /*0aa4*/ 	.word	0x00000011
        /*0aa8*/ 	.word	0x00016820
        /*0aac*/ 	.short	0x010a
        /*0aae*/ 	.byte	0x3f
	.zero		1


	//   ....[53]....
        /*0ab0*/ 	.word	0x00015180
        /*0ab4*/ 	.word	0x00000002
        /*0ab8*/ 	.word	0x00016840
        /*0abc*/ 	.short	0x010a
        /*0abe*/ 	.byte	0x3f
	.zero		1


	//   ....[54]....
        /*0ac0*/ 	.word	0x00015400
        /*0ac4*/ 	.word	0x00000003
        /*0ac8*/ 	.word	0x00000060
        /*0acc*/ 	.short	0x010a
        /*0ace*/ 	.byte	0x3f
	.zero		1


	//   ....[55]....
        /*0ad0*/ 	.word	0x00015940
        /*0ad4*/ 	.word	0x00000002
        /*0ad8*/ 	.word	0x00016840
        /*0adc*/ 	.short	0x010a
        /*0ade*/ 	.byte	0x3f
	.zero		1


	//   ....[56]....
        /*0ae0*/ 	.word	0x00015bc0
        /*0ae4*/ 	.word	0x0000000a
        /*0ae8*/ 	.word	0x00000060
        /*0aec*/ 	.short	0x010a
        /*0aee*/ 	.byte	0x3f
	.zero		1


	//   ....[57]....
        /*0af0*/ 	.word	0x00016050
        /*0af4*/ 	.word	0x00000002
        /*0af8*/ 	.word	0x00016840
        /*0afc*/ 	.short	0x010a
        /*0afe*/ 	.byte	0x3f
	.zero		1


	//   ....[58]....
        /*0b00*/ 	.word	0x000162e0
        /*0b04*/ 	.word	0x00000007
        /*0b08*/ 	.word	0x00000060
        /*0b0c*/ 	.short	0x010a
        /*0b0e*/ 	.byte	0x3f
	.zero		1


	//   ....[59]....
        /*0b10*/ 	.word	0x00016720
        /*0b14*/ 	.word	0x00000003
        /*0b18*/ 	.word	0x00016860
        /*0b1c*/ 	.short	0x010a
        /*0b1e*/ 	.byte	0x3f
	.zero		1


	//   ....[60]....
        /*0b20*/ 	.word	0x00017a90
        /*0b24*/ 	.word	0x00000009
        /*0b28*/ 	.word	0x00016820
        /*0b2c*/ 	.short	0x010a
        /*0b2e*/ 	.byte	0x3f
	.zero		1


	//   ....[61]....
        /*0b30*/ 	.word	0x00017c30
        /*0b34*/ 	.word	0x00000007
        /*0b38*/ 	.word	0x00000000
        /*0b3c*/ 	.short	0x010a
        /*0b3e*/ 	.byte	0x3f
	.zero		1


	//   ....[62]....
        /*0b40*/ 	.word	0x00017ca0
        /*0b44*/ 	.word	0x00000003
        /*0b48*/ 	.word	0x00000000
        /*0b4c*/ 	.short	0x010a
        /*0b4e*/ 	.byte	0x3f
	.zero		1


	//   ....[63]....
        /*0b50*/ 	.word	0x00017d00
        /*0b54*/ 	.word	0x00000005
        /*0b58*/ 	.word	0x00000000
        /*0b5c*/ 	.short	0x010a
        /*0b5e*/ 	.byte	0x3f
	.zero		1


	//   ....[64]....
        /*0b60*/ 	.word	0x00017d30
        /*0b64*/ 	.word	0x00000003
        /*0b68*/ 	.word	0x00000000
        /*0b6c*/ 	.short	0x010a
        /*0b6e*/ 	.byte	0x3f
	.zero		1


	//   ....[65]....
        /*0b70*/ 	.word	0x00017da0
        /*0b74*/ 	.word	0x00000003
        /*0b78*/ 	.word	0x00016800
        /*0b7c*/ 	.short	0x010a
        /*0b7e*/ 	.byte	0x3f
	.zero		1


	//   ....[66]....
        /*0b80*/ 	.word	0x00017df0
        /*0b84*/ 	.word	0x0000005a
        /*0b88*/ 	.word	0x00016830
        /*0b8c*/ 	.short	0x010a
        /*0b8e*/ 	.byte	0x3f
	.zero		1


	//   ....[67]....
        /*0b90*/ 	.word	0x00017e50
        /*0b94*/ 	.word	0x00000006
        /*0b98*/ 	.word	0x00016830
        /*0b9c*/ 	.short	0x010a
        /*0b9e*/ 	.byte	0x3f
	.zero		1


	//   ....[68]....
        /*0ba0*/ 	.word	0x00017eb0
        /*0ba4*/ 	.word	0x00000006
        /*0ba8*/ 	.word	0x00016850
        /*0bac*/ 	.short	0x010a
        /*0bae*/ 	.byte	0x3f
	.zero		1


	//   ....[69]....
        /*0bb0*/ 	.word	0x00017f10
        /*0bb4*/ 	.word	0x00000007
        /*0bb8*/ 	.word	0x00016830
        /*0bbc*/ 	.short	0x010a
        /*0bbe*/ 	.byte	0x3f
	.zero		1


	//   ....[70]....
        /*0bc0*/ 	.word	0x00017f70
        /*0bc4*/ 	.word	0x00000007
        /*0bc8*/ 	.word	0x00016850
        /*0bcc*/ 	.short	0x010a
        /*0bce*/ 	.byte	0x3f
	.zero		1


	//   ....[71]....
        /*0bd0*/ 	.word	0x00017fd0
        /*0bd4*/ 	.word	0x00000007
        /*0bd8*/ 	.word	0x00016830
        /*0bdc*/ 	.short	0x010a
        /*0bde*/ 	.byte	0x3f
	.zero		1


	//   ....[72]....
        /*0be0*/ 	.word	0x00018030
        /*0be4*/ 	.word	0x00000007
        /*0be8*/ 	.word	0x00016850
        /*0bec*/ 	.short	0x010a
        /*0bee*/ 	.byte	0x3f
	.zero		1


	//   ....[73]....
        /*0bf0*/ 	.word	0x00018090
        /*0bf4*/ 	.word	0x00000005
        /*0bf8*/ 	.word	0x00016850
        /*0bfc*/ 	.short	0x010a
        /*0bfe*/ 	.byte	0x3f
	.zero		1


	//   ....[74]....
        /*0c00*/ 	.word	0x00018230
        /*0c04*/ 	.word	0x00000000
        /*0c08*/ 	.word	0x00016840
        /*0c0c*/ 	.short	0x010a
        /*0c0e*/ 	.byte	0x3f
	.zero		1


	//   ....[75]....
        /*0c10*/ 	.word	0x00019180
        /*0c14*/ 	.word	0x00000011
        /*0c18*/ 	.word	0x00016820
        /*0c1c*/ 	.short	0x010a
        /*0c1e*/ 	.byte	0x3f
	.zero		1


	//   ....[76]....
        /*0c20*/ 	.word	0x000191d0
        /*0c24*/ 	.word	0x00000002
        /*0c28*/ 	.word	0x00016840
        /*0c2c*/ 	.short	0x010a
        /*0c2e*/ 	.byte	0x3f
	.zero		1


	//   ....[77]....
        /*0c30*/ 	.word	0x00019220
        /*0c34*/ 	.word	0x00000003
        /*0c38*/ 	.word	0x00000060
        /*0c3c*/ 	.short	0x010a
        /*0c3e*/ 	.byte	0x3f
	.zero		1


	//   ....[78]....
        /*0c40*/ 	.word	0x00019270
        /*0c44*/ 	.word	0x00000002
        /*0c48*/ 	.word	0x00016840
        /*0c4c*/ 	.short	0x010a
        /*0c4e*/ 	.byte	0x3f
	.zero		1


	//   ....[79]....
        /*0c50*/ 	.word	0x000192c0
        /*0c54*/ 	.word	0x0000000a
        /*0c58*/ 	.word	0x00000060
        /*0c5c*/ 	.short	0x010a
        /*0c5e*/ 	.byte	0x3f
	.zero		1


	//   ....[80]....
        /*0c60*/ 	.word	0x00019310
        /*0c64*/ 	.word	0x00000002
        /*0c68*/ 	.word	0x00016840
        /*0c6c*/ 	.short	0x010a
        /*0c6e*/ 	.byte	0x3f
	.zero		1


	//   ....[81]....
        /*0c70*/ 	.word	0x00019360
        /*0c74*/ 	.word	0x00000007
        /*0c78*/ 	.word	0x00000060
        /*0c7c*/ 	.short	0x010a
        /*0c7e*/ 	.byte	0x3f
	.zero		1


	//   ....[82]....
        /*0c80*/ 	.word	0x000193b0
        /*0c84*/ 	.word	0x00000003
        /*0c88*/ 	.word	0x00016860
        /*0c8c*/ 	.short	0x010a
        /*0c8e*/ 	.byte	0x3f
	.zero		1


	//   ....[83]....
        /*0c90*/ 	.word	0x00019dd0
        /*0c94*/ 	.word	0x00000009
        /*0c98*/ 	.word	0x00016820
        /*0c9c*/ 	.short	0x010a
        /*0c9e*/ 	.byte	0x3f
	.zero		1


	//   ....[84]....
        /*0ca0*/ 	.word	0x00019f70
        /*0ca4*/ 	.word	0x00000007
        /*0ca8*/ 	.word	0x00000000
        /*0cac*/ 	.short	0x010a
        /*0cae*/ 	.byte	0x3f
	.zero		1


	//   ....[85]....
        /*0cb0*/ 	.word	0x00019fc0
        /*0cb4*/ 	.word	0x00000003
        /*0cb8*/ 	.word	0x00000000
        /*0cbc*/ 	.short	0x010a
        /*0cbe*/ 	.byte	0x3f
	.zero		1


	//   ....[86]....
        /*0cc0*/ 	.word	0x0001a010
        /*0cc4*/ 	.word	0x00000005
        /*0cc8*/ 	.word	0x00000000
        /*0ccc*/ 	.short	0x010a
        /*0cce*/ 	.byte	0x3f
	.zero		1


	//----- nvinfo : EIATTR_NUM_MBARRIERS
	.align		4
.L_209:
        /*0cd0*/ 	.byte	0x03, 0x38
        /*0cd2*/ 	.short	0x0016


	//----- nvinfo : EIATTR_EXIT_INSTR_OFFSETS
	.align		4
        /*0cd4*/ 	.byte	0x04, 0x1c
        /*0cd6*/ 	.short	(.L_211 - .L_210)


	//   ....[0]....
.L_210:
        /*0cd8*/ 	.word	0x00000a80


	//   ....[1]....
        /*0cdc*/ 	.word	0x000117a0


	//   ....[2]....
        /*0ce0*/ 	.word	0x00017d80


	//----- nvinfo : EIATTR_MAX_THREADS
	.align		4
.L_211:
        /*0ce4*/ 	.byte	0x04, 0x05
        /*0ce6*/ 	.short	(.L_213 - .L_212)
.L_212:
        /*0ce8*/ 	.word	0x00000200
        /*0cec*/ 	.word	0x00000001
        /*0cf0*/ 	.word	0x00000001


	//----- nvinfo : EIATTR_CRS_STACK_SIZE
	.align		4
.L_213:
        /*0cf4*/ 	.byte	0x04, 0x1e
        /*0cf6*/ 	.short	(.L_215 - .L_214)
.L_214:
        /*0cf8*/ 	.word	0x00000000


	//----- nvinfo : EIATTR_CBANK_PARAM_SIZE
	.align		4
.L_215:
        /*0cfc*/ 	.byte	0x03, 0x19
        /*0cfe*/ 	.short	0x0af0


	//----- nvinfo : EIATTR_PARAM_CBANK
	.align		4
        /*0d00*/ 	.byte	0x04, 0x0a
        /*0d02*/ 	.short	(.L_217 - .L_216)
	.align		4
.L_216:
        /*0d04*/ 	.word	index@(.nv.constant0._ZN7cutlass13device_kernelIN5flash11enable_sm90INS1_16FlashAttnFwdSm90INS1_25CollectiveMainloopFwdSm90ILi2EN4cute5tupleIJNS5_1CILi1EEES8_S8_EEENS6_IJNS7_ILi192EEENS7_ILi128EEENS7_ILi64EEEEEELi64ENS_10bfloat16_tEfNS_4arch4Sm90ELb0ELb1ELb1ELb1ELb0ELb0ELb0ELb1ELb1ELb1ELb1ELb0EEENS1_21CollectiveEpilogueFwdINS6_IJSA_SC_SB_EEES9_SE_SG_Li384ELb1ELb1ELb1ELb0EEENS1_36VarlenDynamicPersistentTileSchedulerILi192ELi128ELi384ELi128ELb1ELb1ELb1ELb1ELb0ELb1EEEEEEEEEvNT_6ParamsE)
        /*0d08*/ 	.short	0x0210
        /*0d0a*/ 	.short	0x0af0


	//----- nvinfo : EIATTR_SW_WAR
	.align		4
.L_217:
        /*0d0c*/ 	.byte	0x04, 0x36
        /*0d0e*/ 	.short	(.L_219 - .L_218)
.L_218:
        /*0d10*/ 	.word	0x00000008
.L_219:


//--------------------- .nv.info._ZN7cutlass13device_kernelIN5flash11enable_sm90INS1_16FlashAttnFwdSm90INS1_25CollectiveMainloopFwdSm90ILi2EN4cute5tupleIJNS5_1CILi1EEES8_S8_EEENS6_IJNS7_ILi192EEENS7_ILi128EEENS7_ILi64EEEEEELi64ENS_10bfloat16_tEfNS_4arch4Sm90ELb0ELb1ELb1ELb1ELb0ELb1ELb0ELb1ELb1ELb1ELb1ELb0EEENS1_21CollectiveEpilogueFwdINS6_IJSA_SC_SB_EEES9_SE_SG_Li384ELb1ELb1ELb1ELb0EEENS1_36VarlenDynamicPersistentTileSchedulerILi192ELi128ELi384ELi128ELb1ELb1ELb1ELb1ELb0ELb1EEEEEEEEEvNT_6ParamsE --------------------------
	.section	.nv.info._ZN7cutlass13device_kernelIN5flash11enable_sm90INS1_16FlashAttnFwdSm90INS1_25CollectiveMainloopFwdSm90ILi2EN4cute5tupleIJNS5_1CILi1EEES8_S8_EEENS6_IJNS7_ILi192EEENS7_ILi128EEENS7_ILi64EEEEEELi64ENS_10bfloat16_tEfNS_4arch4Sm90ELb0ELb1ELb1ELb1ELb0ELb1ELb0ELb1ELb1ELb1ELb1ELb0EEENS1_21CollectiveEpilogueFwdINS6_IJSA_SC_SB_EEES9_SE_SG_Li384ELb1ELb1ELb1ELb0EEENS1_36VarlenDynamicPersistentTileSchedulerILi192ELi128ELi384ELi128ELb1ELb1ELb1ELb1ELb0ELb1EEEEEEEEEvNT_6ParamsE,"",@"SHT_CUDA_INFO"
	.sectionflags	@""
	.align	4


	//----- nvinfo : EIATTR_CUDA_API_VERSION
	.align		4
        /*0000*/ 	.byte	0x04, 0x37
        /*0002*/ 	.short	(.L_221 - .L_220)
.L_220:
        /*0004*/ 	.word	0x00000082


	//----- nvinfo : EIATTR_KPARAM_INFO
	.align		4
.L_221:
        /*0008*/ 	.byte	0x04, 0x17
        /*000a*/ 	.short	(.L_223 - .L_222)
.L_222:
        /*000c*/ 	.word	0x00000000
        /*0010*/ 	.short	0x0000
        /*0012*/ 	.short	0x0070
        /*0014*/ 	.byte	0x00, 0xf0, 0x01, 0x2a


	//----- nvinfo : EIATTR_SPARSE_MMA_MASK
	.align		4
.L_223:
        /*0018*/ 	.byte	0x03, 0x50
        /*001a*/ 	.short	0x0000


	//----- nvinfo : EIATTR_MAXREG_COUNT
	.align		4
        /*001c*/ 	.byte	0x03, 0x1b
        /*001e*/ 	.short	0x0080


	//----- nvinfo : EIATTR_NUM_BARRIERS
	.align		4
        /*0020*/ 	.byte	0x02, 0x4c
        /*0022*/ 	.byte	0x10
	.zero		1


	//----- nvinfo : EIATTR_EXTERNS
	.align		4
        /*0024*/ 	.byte	0x04, 0x0f
        /*0026*/ 	.short	(.L_225 - .L_224)


	//   ....[0]....
	.align		4
.L_224:
        /*0028*/ 	.word	index@(__assertfail)


	//----- nvinfo : EIATTR_ANNOTATIONS
	.align		4
.L_225:
        /*002c*/ 	.byte	0x04, 0x55
        /*002e*/ 	.short	(.L_227 - .L_226)


	//   ....[0]....
.L_226:
        /* <DEDUP_REMOVED lines=84> */


	//----- nvinfo : EIATTR_MERCURY_ISA_VERSION
	.align		4
.L_227:
        /*0558*/ 	.byte	0x03, 0x5f
        /*055a*/ 	.short	0x0101


	//----- nvinfo : EIATTR_UNUSED_LOAD_BYTE_OFFSET
	.align		4
        /*055c*/ 	.byte	0x04, 0x44
        /*055e*/ 	.short	(.L_229 - .L_228)


	//   ....[0]....
.L_228:
        /*0560*/ 	.word	0x00000ae0
        /*0564*/ 	.word	0x0000fff0


	//   ....[1]....
        /*0568*/ 	.word	0x00017930
        /*056c*/ 	.word	0x0000fff0


	//----- nvinfo : EIATTR_INT_WARP_WIDE_INSTR_OFFSETS
	.align		4
.L_229:
        /*0570*/ 	.byte	0x04, 0x31
        /*0572*/ 	.short	(.L_231 - .L_230)


	//   ....[0]....
.L_230:
        /*0574*/ 	.word	0x00000180


	//   ....[1]....
        /*0578*/ 	.word	0x00000220


	//   ....[2]....
        /*057c*/ 	.word	0x00000290


	//   ....[3]....
        /*0580*/ 	.word	0x0001cf60


	//   ....[4]....
        /*0584*/ 	.word	0x0001cff0


	//   ....[5]....
        /*0588*/ 	.word	0x00020050


	//   ....[6]....
        /*058c*/ 	.word	0x000200e0


	//----- nvinfo : EIATTR_COOP_GROUP_MASK_REGIDS
	.align		4
.L_231:
        /*0590*/ 	.byte	0x04, 0x29
        /*0592*/ 	.short	(.L_233 - .L_232)


	//   ....[0]....
.L_232:
        /*0594*/ 	.word	0xffffffff


	//   ....[1]....
        /*0598*/ 	.word	0xffffffff


	//   ....[2]....
        /*059c*/ 	.word	0xffffffff


	//   ....[3]....
        /*05a0*/ 	.word	0xffffffff


	//   ....[4]....
        /*05a4*/ 	.word	0xffffffff


	//   ....[5]....
        /*05a8*/ 	.word	0xffffffff


	//   ....[6]....
        /*05ac*/ 	.word	0xffffffff


	//   ....[7]....
        /*05b0*/ 	.word	0xffffffff


	//   ....[8]....
        /*05b4*/ 	.word	0xffffffff


	//   ....[9]....
        /*05b8*/ 	.word	0xffffffff


	//   ....[10]....
        /*05bc*/ 	.word	0xffffffff


	//   ....[11]....
        /*05c0*/ 	.word	0xffffffff


	//   ....[12]....
        /*05c4*/ 	.word	0xffffffff


	//   ....[13]....
        /*05c8*/ 	.word	0xffffffff


	//   ....[14]....
        /*05cc*/ 	.word	0xffffffff


	//   ....[15]....
        /*05d0*/ 	.word	0xffffffff


	//   ....[16]....
        /*05d4*/ 	.word	0xffffffff


	//   ....[17]....
        /*05d8*/ 	.word	0xffffffff


	//   ....[18]....
        /*05dc*/ 	.word	0xffffffff


	//   ....[19]....
        /*05e0*/ 	.word	0xffffffff


	//   ....[20]....
        /*05e4*/ 	.word	0xffffffff


	//   ....[21]....
        /*05e8*/ 	.word	0xffffffff


	//   ....[22]....
        /*05ec*/ 	.word	0xffffffff


	//   ....[23]....
        /*05f0*/ 	.word	0xffffffff


	//   ....[24]....
        /*05f4*/ 	.word	0xffffffff


	//   ....[25]....
        /*05f8*/ 	.word	0xffffffff


	//   ....[26]....
        /*05fc*/ 	.word	0xffffffff


	//   ....[27]....
        /*0600*/ 	.word	0xffffffff


	//   ....[28]....
        /*0604*/ 	.word	0xffffffff


	//   ....[29]....
        /*0608*/ 	.word	0xffffffff


	//   ....[30]....
        /*060c*/ 	.word	0xffffffff


	//   ....[31]....
        /*0610*/ 	.word	0xffffffff


	//   ....[32]....
        /*0614*/ 	.word	0xffffffff


	//   ....[33]....
        /*0618*/ 	.word	0xffffffff


	//   ....[34]....
        /*061c*/ 	.word	0xffffffff


	//   ....[35]....
        /*0620*/ 	.word	0xffffffff


	//   ....[36]....
        /*0624*/ 	.word	0xffffffff


	//   ....[37]....
        /*0628*/ 	.word	0xffffffff


	//   ....[38]....
        /*062c*/ 	.word	0xffffffff


	//   ....[39]....
        /*0630*/ 	.word	0xffffffff


	//   ....[40]....
        /*0634*/ 	.word	0xffffffff


	//   ....[41]....
        /*0638*/ 	.word	0xffffffff


	//   ....[42]....
        /*063c*/ 	.word	0xffffffff


	//   ....[43]....
        /*0640*/ 	.word	0xffffffff


	//   ....[44]....
        /*0644*/ 	.word	0xffffffff


	//   ....[45]....
        /*0648*/ 	.word	0xffffffff


	//   ....[46]....
        /*064c*/ 	.word	0xffffffff


	//   ....[47]....
        /*0650*/ 	.word	0xffffffff


	//   ....[48]....
        /*0654*/ 	.word	0xffffffff


	//   ....[49]....
        /*0658*/ 	.word	0xffffffff


	//   ....[50]....
        /*065c*/ 	.word	0xffffffff


	//   ....[51]....
        /*0660*/ 	.word	0xffffffff


	//   ....[52]....
        /*0664*/ 	.word	0xffffffff


	//   ....[53]....
        /*0668*/ 	.word	0xffffffff


	//   ....[54]....
        /*066c*/ 	.word	0xffffffff


	//   ....[55]....
        /*0670*/ 	.word	0xffffffff


	//   ....[56]....
        /*0674*/ 	.word	0xffffffff


	//   ....[57]....
        /*0678*/ 	.word	0xffffffff


	//   ....[58]....
        /*067c*/ 	.word	0xffffffff


	//   ....[59]....
        /*0680*/ 	.word	0xffffffff


	//   ....[60]....
        /*0684*/ 	.word	0xffffffff


	//   ....[61]....
        /*0688*/ 	.word	0xffffffff


	//   ....[62]....
        /*068c*/ 	.word	0xffffffff


	//   ....[63]....
        /*0690*/ 	.word	0xffffffff


	//   ....[64]....
        /*0694*/ 	.word	0xffffffff


	//   ....[65]....
        /*0698*/ 	.word	0xffffffff


	//   ....[66]....
        /*069c*/ 	.word	0xffffffff


	//   ....[67]....
        /*06a0*/ 	.word	0xffffffff


	//   ....[68]....
        /*06a4*/ 	.word	0xffffffff


	//   ....[69]....
        /*06a8*/ 	.word	0xffffffff


	//   ....[70]....
        /*06ac*/ 	.word	0xffffffff


	//   ....[71]....
        /*06b0*/ 	.word	0xffffffff


	//   ....[72]....
        /*06b4*/ 	.word	0xffffffff


	//   ....[73]....
        /*06b8*/ 	.word	0xffffffff


	//   ....[74]....
        /*06bc*/ 	.word	0xffffffff


	//   ....[75]....
        /*06c0*/ 	.word	0xffffffff


	//   ....[76]....
        /*06c4*/ 	.word	0xffffffff


	//   ....[77]....
        /*06c8*/ 	.word	0xffffffff


	//   ....[78]....
        /*06cc*/ 	.word	0xffffffff


	//   ....[79]....
        /*06d0*/ 	.word	0xffffffff


	//   ....[80]....
        /*06d4*/ 	.word	0xffffffff


	//   ....[81]....
        /*06d8*/ 	.word	0xffffffff


	//   ....[82]....
        /*06dc*/ 	.word	0xffffffff


	//   ....[83]....
        /*06e0*/ 	.word	0xffffffff


	//   ....[84]....
        /*06e4*/ 	.word	0xffffffff


	//   ....[85]....
        /*06e8*/ 	.word	0xffffffff


	//   ....[86]....
        /*06ec*/ 	.word	0xffffffff


	//   ....[87]....
        /*06f0*/ 	.word	0xffffffff


	//   ....[88]....
        /*06f4*/ 	.word	0xffffffff


	//   ....[89]....
        /*06f8*/ 	.word	0xffffffff


	//   ....[90]....
        /*06fc*/ 	.word	0xffffffff


	//   ....[91]....
        /*0700*/ 	.word	0xffffffff


	//   ....[92]....
        /*0704*/ 	.word	0xffffffff


	//   ....[93]....
        /*0708*/ 	.word	0xffffffff


	//   ....[94]....
        /*070c*/ 	.word	0xffffffff


	//   ....[95]....
        /*0710*/ 	.word	0xffffffff


	//   ....[96]....
        /*0714*/ 	.word	0xffffffff


	//   ....[97]....
        /*0718*/ 	.word	0xffffffff


	//   ....[98]....
        /*071c*/ 	.word	0xffffffff


	//   ....[99]....
        /*0720*/ 	.word	0xffffffff


	//   ....[100]....
        /*0724*/ 	.word	0xffffffff


	//   ....[101]....
        /*0728*/ 	.word	0xffffffff


	//   ....[102]....
        /*072c*/ 	.word	0xffffffff


	//   ....[103]....
        /*0730*/ 	.word	0xffffffff


	//   ....[104]....
        /*0734*/ 	.word	0xffffffff


	//   ....[105]....
        /*0738*/ 	.word	0xffffffff


	//   ....[106]....
        /*073c*/ 	.word	0xffffffff


	//   ....[107]....
        /*0740*/ 	.word	0xffffffff


	//   ....[108]....
        /*0744*/ 	.word	0xffffffff


	//   ....[109]....
        /*0748*/ 	.word	0xffffffff


	//   ....[110]....
        /*074c*/ 	.word	0xffffffff


	//   ....[111]....
        /*0750*/ 	.word	0xffffffff


	//   ....[112]....
        /*0754*/ 	.word	0xffffffff


	//   ....[113]....
        /*0758*/ 	.word	0xffffffff


	//   ....[114]....
        /*075c*/ 	.word	0xffffffff


	//   ....[115]....
        /*0760*/ 	.word	0xffffffff


	//   ....[116]....
        /*0764*/ 	.word	0xffffffff


	//   ....[117]....
        /*0768*/ 	.word	0xffffffff


	//   ....[118]....
        /*076c*/ 	.word	0xffffffff


	//   ....[119]....
        /*0770*/ 	.word	0xffffffff


	//   ....[120]....
        /*0774*/ 	.word	0xffffffff


	//   ....[121]....
        /*0778*/ 	.word	0xffffffff


	//   ....[122]....
        /*077c*/ 	.word	0xffffffff


	//   ....[123]....
        /*0780*/ 	.word	0xffffffff


	//   ....[124]....
        /*0784*/ 	.word	0xffffffff


	//   ....[125]....
        /*0788*/ 	.word	0xffffffff


	//   ....[126]....
        /*078c*/ 	.word	0xffffffff


	//   ....[127]....
        /*0790*/ 	.word	0xffffffff


	//   ....[128]....
        /*0794*/ 	.word	0xffffffff


	//   ....[129]....
        /*0798*/ 	.word	0xffffffff


	//   ....[130]....
        /*079c*/ 	.word	0xffffffff


	//   ....[131]....
        /*07a0*/ 	.word	0xffffffff


	//   ....[132]....
        /*07a4*/ 	.word	0xffffffff


	//   ....[133]....
        /*07a8*/ 	.word	0xffffffff


	//   ....[134]....
        /*07ac*/ 	.word	0xffffffff


	//   ....[135]....
        /*07b0*/ 	.word	0xffffffff


	//   ....[136]....
        /*07b4*/ 	.word	0x0500000f


	//   ....[137]....
        /*07b8*/ 	.word	0x0500000f


	//   ....[138]....
        /*07bc*/ 	.word	0x0500000f


	//   ....[139]....
        /*07c0*/ 	.word	0x0500000f


	//   ....[140]....
        /*07c4*/ 	.word	0x0500000f


	//   ....[141]....
        /*07c8*/ 	.word	0x0500000f


	//   ....[142]....
        /*07cc*/ 	.word	0x0500000f


	//   ....[143]....
        /*07d0*/ 	.word	0x0500000f


	//   ....[144]....
        /*07d4*/ 	.word	0x0500000f


	//   ....[145]....
        /*07d8*/ 	.word	0x0500000f


	//   ....[146]....
        /*07dc*/ 	.word	0x0500000f


	//   ....[147]....
        /*07e0*/ 	.word	0x0500000f


	//   ....[148]....
        /*07e4*/ 	.word	0x0500000f


	//   ....[149]....
        /*07e8*/ 	.word	0x0500000f


	//   ....[150]....
        /*07ec*/ 	.word	0x0500000f


	//   ....[151]....
        /*07f0*/ 	.word	0x0500000f


	//   ....[152]....
        /*07f4*/ 	.word	0x0500000f


	//   ....[153]....
        /*07f8*/ 	.word	0x0500000f


	//   ....[154]....
        /*07fc*/ 	.word	0x0500000f


	//   ....[155]....
        /*0800*/ 	.word	0x0500000f


	//   ....[156]....
        /*0804*/ 	.word	0x0500000f


	//   ....[157]....
        /*0808*/ 	.word	0x0500000f


	//   ....[158]....
        /*080c*/ 	.word	0x0500000f


	//   ....[159]....
        /*0810*/ 	.word	0x0500000f


	//   ....[160]....
        /*0814*/ 	.word	0x0500000f


	//   ....[161]....
        /*0818*/ 	.word	0x0500000f


	//   ....[162]....
        /*081c*/ 	.word	0x0500000f


	//   ....[163]....
        /*0820*/ 	.word	0x0500000f


	//   ....[164]....
        /*0824*/ 	.word	0x0500000f


	//   ....[165]....
        /*0828*/ 	.word	0x0500000f


	//   ....[166]....
        /*082c*/ 	.word	0x0500000f


	//   ....[167]....
        /*0830*/ 	.word	0x0500000f


	//   ....[168]....
        /*0834*/ 	.word	0x0500000f


	//   ....[169]....
        /*0838*/ 	.word	0x0500000f


	//   ....[170]....
        /*083c*/ 	.word	0x0500000f


	//   ....[171]....
        /*0840*/ 	.word	0x0500000f


	//   ....[172]....
        /*0844*/ 	.word	0x0500000f


	//   ....[173]....
        /*0848*/ 	.word	0x0500000f


	//   ....[174]....
        /*084c*/ 	.word	0x0500000f


	//   ....[175]....
        /*0850*/ 	.word	0x0500000f


	//   ....[176]....
        /*0854*/ 	.word	0x0500000f


	//   ....[177]....
        /*0858*/ 	.word	0x0500000f


	//   ....[178]....
        /*085c*/ 	.word	0x0500000f


	//   ....[179]....
        /*0860*/ 	.word	0x0500000f


	//   ....[180]....
        /*0864*/ 	.word	0x0500000f


	//   ....[181]....
        /*0868*/ 	.word	0x0500000f


	//   ....[182]....
        /*086c*/ 	.word	0x0500000f


	//   ....[183]....
        /*0870*/ 	.word	0x0500000f


	//   ....[184]....
        /*0874*/ 	.word	0x0500000f


	//   ....[185]....
        /*0878*/ 	.word	0x0500000f


	//   ....[186]....
        /*087c*/ 	.word	0x0500000f


	//   ....[187]....
        /*0880*/ 	.word	0x0500000f


	//   ....[188]....
        /*0884*/ 	.word	0x0500000f


	//   ....[189]....
        /*0888*/ 	.word	0x0500000f


	//   ....[190]....
        /*088c*/ 	.word	0x0500000f


	//   ....[191]....
        /*0890*/ 	.word	0x0500000f


	//   ....[192]....
        /*0894*/ 	.word	0x0500000f


	//   ....[193]....
        /*0898*/ 	.word	0x0500000f


	//   ....[194]....
        /*089c*/ 	.word	0x0500000f


	//   ....[195]....
        /*08a0*/ 	.word	0x0500000f


	//   ....[196]....
        /*08a4*/ 	.word	0x0500000f


	//   ....[197]....
        /*08a8*/ 	.word	0x0500000f


	//   ....[198]....
        /*08ac*/ 	.word	0x0500000f


	//   ....[199]....
        /*08b0*/ 	.word	0x0500000f


	//   ....[200]....
        /*08b4*/ 	.word	0x0500000f


	//   ....[201]....
        /*08b8*/ 	.word	0x0500000f


	//   ....[202]....
        /*08bc*/ 	.word	0x0500000f


	//   ....[203]....
        /*08c0*/ 	.word	0x0500000f


	//   ....[204]....
        /*08c4*/ 	.word	0x0500000f


	//   ....[205]....
        /*08c8*/ 	.word	0x0500000f


	//   ....[206]....
        /*08cc*/ 	.word	0x0500000f


	//   ....[207]....
        /*08d0*/ 	.word	0x0500000f


	//   ....[208]....
        /*08d4*/ 	.word	0x0500000f


	//   ....[209]....
        /*08d8*/ 	.word	0x0500000f


	//   ....[210]....
        /*08dc*/ 	.word	0x0500000f


	//   ....[211]....
        /*08e0*/ 	.word	0x0500000f


	//   ....[212]....
        /*08e4*/ 	.word	0x0500000f


	//   ....[213]....
        /*08e8*/ 	.word	0x0500000f


	//   ....[214]....
        /*08ec*/ 	.word	0x0500000f


	//   ....[215]....
        /*08f0*/ 	.word	0x0500000f


	//   ....[216]....
        /*08f4*/ 	.word	0x0500000f


	//   ....[217]....
        /*08f8*/ 	.word	0x0500000f


	//----- nvinfo : EIATTR_COOP_GROUP_INSTR_OFFSETS
	.align		4
.L_233:
        /*08fc*/ 	.byte	0x04, 0x28
        /*08fe*/ 	.short	(.L_235 - .L_234)


	//   ....[0]....
.L_234:
        /*0900*/ 	.word	0x00000060


	//   ....[1]....
        /*0904*/ 	.word	0x00000190


	//   ....[2]....
        /*0908*/ 	.word	0x00000240


	//   ....[3]....
        /*090c*/ 	.word	0x00000400


	//   ....[4]....
        /*0910*/ 	.word	0x00000560


	//   ....[5]....
        /*0914*/ 	.word	0x00000680


	//   ....[6]....
        /*0918*/ 	.word	0x000007e0


	//   ....[7]....
        /*091c*/ 	.word	0x000066c0


	//   ....[8]....
        /*0920*/ 	.word	0x00006e90


	//   ....[9]....
        /*0924*/ 	.word	0x00006ea0


	//   ....[10]....
        /*0928*/ 	.word	0x00006eb0


	//   ....[11]....
        /*092c*/ 	.word	0x00006ec0


	//   ....[12]....
        /*0930*/ 	.word	0x00007200


	//   ....[13]....
        /*0934*/ 	.word	0x00007210


	//   ....[14]....
        /*0938*/ 	.word	0x00007220


	//   ....[15]....
        /*093c*/ 	.word	0x00007230


	//   ....[16]....
        /*0940*/ 	.word	0x00008640


	//   ....[17]....
        /*0944*/ 	.word	0x00008650


	//   ....[18]....
        /*0948*/ 	.word	0x00008660


	//   ....[19]....
        /*094c*/ 	.word	0x00008670


	//   ....[20]....
        /*0950*/ 	.word	0x00008770


	//   ....[21]....
        /*0954*/ 	.word	0x00008790


	//   ....[22]....
        /*0958*/ 	.word	0x00008820


	//   ....[23]....
        /*095c*/ 	.word	0x00008850


	//   ....[24]....
        /*0960*/ 	.word	0x0000a220


	//   ....[25]....
        /*0964*/ 	.word	0x0000aa20


	//   ....[26]....
        /*0968*/ 	.word	0x0000bc60


	//   ....[27]....
        /*096c*/ 	.word	0x0000bd10


	//   ....[28]....
        /*0970*/ 	.word	0x0000c670


	//   ....[29]....
        /*0974*/ 	.word	0x0000c6f0


	//   ....[30]....
        /*0978*/ 	.word	0x0000e6d0


	//   ....[31]....
        /*097c*/ 	.word	0x0000e920


	//   ....[32]....
        /*0980*/ 	.word	0x0000f320


	//   ....[33]....
        /*0984*/ 	.word	0x0000f340


	//   ....[34]....
        /*0988*/ 	.word	0x00010290


	//   ....[35]....
        /*098c*/ 	.word	0x000102b0


	//   ....[36]....
        /*0990*/ 	.word	0x000120e0


	//   ....[37]....
        /*0994*/ 	.word	0x00012140


	//   ....[38]....
        /*0998*/ 	.word	0x000127b0


	//   ....[39]....
        /*099c*/ 	.word	0x00012810


	//   ....[40]....
        /*09a0*/ 	.word	0x000149d0


	//   ....[41]....
        /*09a4*/ 	.word	0x00014be0


	//   ....[42]....
        /*09a8*/ 	.word	0x000158f0


	//   ....[43]....
        /*09ac*/ 	.word	0x00015a90


	//   ....[44]....
        /*09b0*/ 	.word	0x00015e70


	//   ....[45]....
        /*09b4*/ 	.word	0x00016010


	//   ....[46]....
        /*09b8*/ 	.word	0x00017120


	//   ....[47]....
        /*09bc*/ 	.word	0x00017450


	//   ....[48]....
        /*09c0*/ 	.word	0x00017480


	//   ....[49]....
        /*09c4*/ 	.word	0x00017550


	//   ....[50]....
        /*09c8*/ 	.word	0x00018240


	//   ....[51]....
        /*09cc*/ 	.word	0x00018260


	//   ....[52]....
        /*09d0*/ 	.word	0x00018270


	//   ....[53]....
        /*09d4*/ 	.word	0x00018280


	//   ....[54]....
        /*09d8*/ 	.word	0x000187a0


	//   ....[55]....
        /*09dc*/ 	.word	0x000187e0


	//   ....[56]....
        /*09e0*/ 	.word	0x00018810


	//   ....[57]....
        /*09e4*/ 	.word	0x00018840


	//   ....[58]....
        /*09e8*/ 	.word	0x00018860


	//   ....[59]....
        /*09ec*/ 	.word	0x00018870


	//   ....[60]....
        /*09f0*/ 	.word	0x000188b0


	//   ....[61]....
        /*09f4*/ 	.word	0x000188e0


	//   ....[62]....
        /*09f8*/ 	.word	0x00018d90


	//   ....[63]....
        /*09fc*/ 	.word	0x00018da0


	//   ....[64]....
        /*0a00*/ 	.word	0x00019020


	//   ....[65]....
        /*0a04*/ 	.word	0x00019030


	//   ....[66]....
        /*0a08*/ 	.word	0x00019ae0


	//   ....[67]....
        /*0a0c*/ 	.word	0x00019b10


	//   ....[68]....
        /*0a10*/ 	.word	0x00019b30


	//   ....[69]....
        /*0a14*/ 	.word	0x00019b60


	//   ....[70]....
        /*0a18*/ 	.word	0x00019b90


	//   ....[71]....
        /*0a1c*/ 	.word	0x00019ba0


	//   ....[72]....
        /*0a20*/ 	.word	0x00019bd0


	//   ....[73]....
        /*0a24*/ 	.word	0x00019c40


	//   ....[74]....
        /*0a28*/ 	.word	0x00019d70


	//   ....[75]....
        /*0a2c*/ 	.word	0x00019f70


	//   ....[76]....
        /*0a30*/ 	.word	0x00019fa0


	//   ....[77]....
        /*0a34*/ 	.word	0x00019fd0


	//   ....[78]....
        /*0a38*/ 	.word	0x0001a000


	//   ....[79]....
        /*0a3c*/ 	.word	0x0001a030


	//   ....[80]....
        /*0a40*/ 	.word	0x0001a060


	//   ....[81]....
        /*0a44*/ 	.word	0x0001a1f0


	//   ....[82]....
        /*0a48*/ 	.word	0x0001a220


	//   ....[83]....
        /*0a4c*/ 	.word	0x0001a250


	//   ....[84]....
        /*0a50*/ 	.word	0x0001a280


	//   ....[85]....
        /*0a54*/ 	.word	0x0001a2b0


	//   ....[86]....
        /*0a58*/ 	.word	0x0001a2e0


	//   ....[87]....
        /*0a5c*/ 	.word	0x0001a370


	//   ....[88]....
        /*0a60*/ 	.word	0x0001a3a0


	//   ....[89]....
        /*0a64*/ 	.word	0x0001a3b0


	//   ....[90]....
        /*0a68*/ 	.word	0x0001a3f0


	//   ....[91]....
        /*0a6c*/ 	.word	0x0001bb80


	//   ....[92]....
        /*0a70*/ 	.word	0x0001d4f0


	//   ....[93]....
        /*0a74*/ 	.word	0x0001e060


	//   ....[94]....
        /*0a78*/ 	.word	0x0001e080


	//   ....[95]....
        /*0a7c*/ 	.word	0x0001e0a0


	//   ....[96]....
        /*0a80*/ 	.word	0x0001e130


	//   ....[97]....
        /*0a84*/ 	.word	0x0001e140


	//   ....[98]....
        /*0a88*/ 	.word	0x0001e1b0


	//   ....[99]....
        /*0a8c*/ 	.word	0x0001e1c0


	//   ....[100]....
        /*0a90*/ 	.word	0x0001e230


	//   ....[101]....
        /*0a94*/ 	.word	0x0001e240


	//   ....[102]....
        /*0a98*/ 	.word	0x0001e2b0


	//   ....[103]....
        /*0a9c*/ 	.word	0x0001e2c0


	//   ....[104]....
        /*0aa0*/ 	.word	0x0001e330


	//   ....[105]....
        /*0aa4*/ 	.word	0x0001e340


	//   ....[106]....
        /*0aa8*/ 	.word	0x0001e3b0


	//   ....[107]....
        /*0aac*/ 	.word	0x0001e3c0


	//   ....[108]....
        /*0ab0*/ 	.word	0x0001e3d0


	//   ....[109]....
        /*0ab4*/ 	.word	0x0001e410


	//   ....[110]....
        /*0ab8*/ 	.word	0x0001e470


	//   ....[111]....
        /*0abc*/ 	.word	0x0001e540


	//   ....[112]....
        /*0ac0*/ 	.word	0x0001e550


	//   ....[113]....
        /*0ac4*/ 	.word	0x0001e5c0


	//   ....[114]....
        /*0ac8*/ 	.word	0x0001e5d0


	//   ....[115]....
        /*0acc*/ 	.word	0x0001e610


	//   ....[116]....
        /*0ad0*/ 	.word	0x0001e630


	//   ....[117]....
        /*0ad4*/ 	.word	0x000205d0


	//   ....[118]....
        /*0ad8*/ 	.word	0x00020600


	//   ....[119]....
        /*0adc*/ 	.word	0x00020660


	//   ....[120]....
        /*0ae0*/ 	.word	0x00020690


	//   ....[121]....
        /*0ae4*/ 	.word	0x000206c0


	//   ....[122]....
        /*0ae8*/ 	.word	0x000206f0


	//   ....[123]....
        /*0aec*/ 	.word	0x00020720


	//   ....[124]....
        /*0af0*/ 	.word	0x00020750


	//   ....[125]....
        /*0af4*/ 	.word	0x000208f0


	//   ....[126]....
        /*0af8*/ 	.word	0x00020920


	//   ....[127]....
        /*0afc*/ 	.word	0x00020950


	//   ....[128]....
        /*0b00*/ 	.word	0x00020980


	//   ....[129]....
        /*0b04*/ 	.word	0x000209b0


	//   ....[130]....
        /*0b08*/ 	.word	0x000209e0


	//   ....[131]....
        /*0b0c*/ 	.word	0x00020aa0


	//   ....[132]....
        /*0b10*/ 	.word	0x00020ac0


	//   ....[133]....
        /*0b14*/ 	.word	0x00020ae0


	//   ....[134]....
        /*0b18*/ 	.word	0x00020b40


	//   ....[135]....
        /*0b1c*/ 	.word	0x00021560


	//   ....[136]....
        /*0b20*/ 	.word	0x000219c0


	//   ....[137]....
        /*0b24*/ 	.word	0x00021a70


	//   ....[138]....
        /*0b28*/ 	.word	0x00021b00


	//   ....[139]....
        /*0b2c*/ 	.word	0x00021b50


	//   ....[140]....
        /*0b30*/ 	.word	0x00021ba0


	//   ....[141]....
        /*0b34*/ 	.word	0x00021c30


	//   ....[142]....
        /*0b38*/ 	.word	0x00021cc0


	//   ....[143]....
        /*0b3c*/ 	.word	0x00021d10


	//   ....[144]....
        /*0b40*/ 	.word	0x00021d60


	//   ....[145]....
        /*0b44*/ 	.word	0x00021e50


	//   ....[146]....
        /*0b48*/ 	.word	0x00021f00


	//   ....[147]....
        /*0b4c*/ 	.word	0x00021f50


	//   ....[148]....
        /*0b50*/ 	.word	0x00021fa0


	//   ....[149]....
        /*0b54*/ 	.word	0x00022130


	//   ....[150]....
        /*0b58*/ 	.word	0x00022280


	//   ....[151]....
        /*0b5c*/ 	.word	0x00022330


	//   ....[152]....
        /*0b60*/ 	.word	0x00022380


	//   ....[153]....
        /*0b64*/ 	.word	0x000226e0


	//   ....[154]....
        /*0b68*/ 	.word	0x00022740


	//   ....[155]....
        /*0b6c*/ 	.word	0x00022800


	//   ....[156]....
        /*0b70*/ 	.word	0x00022870


	//   ....[157]....
        /*0b74*/ 	.word	0x000228d0


	//   ....[158]....
        /*0b78*/ 	.word	0x00022980


	//   ....[159]....
        /*0b7c*/ 	.word	0x000229e0


	//   ....[160]....
        /*0b80*/ 	.word	0x00022a70


	//   ....[161]....
        /*0b84*/ 	.word	0x00022af0


	//   ....[162]....
        /*0b88*/ 	.word	0x00022b40


	//   ....[163]....
        /*0b8c*/ 	.word	0x00022bd0


	//   ....[164]....
        /*0b90*/ 	.word	0x00022c60


	//   ....[165]....
        /*0b94*/ 	.word	0x00022d00


	//   ....[166]....
        /*0b98*/ 	.word	0x00022da0


	//   ....[167]....
        /*0b9c*/ 	.word	0x00022e00


	//   ....[168]....
        /*0ba0*/ 	.word	0x00022e70


	//   ....[169]....
        /*0ba4*/ 	.word	0x00022ed0


	//   ....[170]....
        /*0ba8*/ 	.word	0x00022f40


	//   ....[171]....
        /*0bac*/ 	.word	0x00023000


	//   ....[172]....
        /*0bb0*/ 	.word	0x00023060


	//   ....[173]....
        /*0bb4*/ 	.word	0x00023120


	//   ....[174]....
        /*0bb8*/ 	.word	0x00023400


	//   ....[175]....
        /*0bbc*/ 	.word	0x000235e0


	//   ....[176]....
        /*0bc0*/ 	.word	0x00023630


	//   ....[177]....
        /*0bc4*/ 	.word	0x00023690


	//   ....[178]....
        /*0bc8*/ 	.word	0x00023770


	//   ....[179]....
        /*0bcc*/ 	.word	0x000237d0


	//   ....[180]....
        /*0bd0*/ 	.word	0x000238b0


	//   ....[181]....
        /*0bd4*/ 	.word	0x00023910


	//   ....[182]....
        /*0bd8*/ 	.word	0x000239f0


	//   ....[183]....
        /*0bdc*/ 	.word	0x00023a50


	//   ....[184]....
        /*0be0*/ 	.word	0x00023b30


	//   ....[185]....
        /*0be4*/ 	.word	0x00023b90


	//   ....[186]....
        /*0be8*/ 	.word	0x00023c70


	//   ....[187]....
        /*0bec*/ 	.word	0x00023cd0


	//   ....[188]....
        /*0bf0*/ 	.word	0x00023db0


	//   ....[189]....
        /*0bf4*/ 	.word	0x00023e10


	//   ....[190]....
        /*0bf8*/ 	.word	0x00023f00


	//   ....[191]....
        /*0bfc*/ 	.word	0x00023f70


	//   ....[192]....
        /*0c00*/ 	.word	0x00024050


	//   ....[193]....
        /*0c04*/ 	.word	0x000240b0


	//   ....[194]....
        /*0c08*/ 	.word	0x000241a0


	//   ....[195]....
        /*0c0c*/ 	.word	0x00024200


	//   ....[196]....
        /*0c10*/ 	.word	0x000242d0


	//   ....[197]....
        /*0c14*/ 	.word	0x00024330


	//   ....[198]....
        /*0c18*/ 	.word	0x000243f0


	//   ....[199]....
        /*0c1c*/ 	.word	0x00024710


	//   ....[200]....
        /*0c20*/ 	.word	0x000247b0


	//   ....[201]....
        /*0c24*/ 	.word	0x00024920


	//   ....[202]....
        /*0c28*/ 	.word	0x00024990


	//   ....[203]....
        /*0c2c*/ 	.word	0x00024a00


	//   ....[204]....
        /*0c30*/ 	.word	0x00024a70


	//   ....[205]....
        /*0c34*/ 	.word	0x00024ae0


	//   ....[206]....
        /*0c38*/ 	.word	0x00024b60


	//   ....[207]....
        /*0c3c*/ 	.word	0x00024be0


	//   ....[208]....
        /*0c40*/ 	.word	0x00024c70


	//   ....[209]....
        /*0c44*/ 	.word	0x00024ce0


	//   ....[210]....
        /*0c48*/ 	.word	0x00024d50


	//   ....[211]....
        /*0c4c*/ 	.word	0x00024dc0


	//   ....[212]....
        /*0c50*/ 	.word	0x00024e40


	//   ....[213]....
        /*0c54*/ 	.word	0x00024eb0


	//   ....[214]....
        /*0c58*/ 	.word	0x00024f60


	//   ....[215]....
        /*0c5c*/ 	.word	0x00024fb0


	//   ....[216]....
        /*0c60*/ 	.word	0x00025040


	//   ....[217]....
        /*0c64*/ 	.word	0x00025170


	//----- nvinfo : EIATTR_REG_RECONFIG
	.align		4
.L_235:
        /*0c68*/ 	.byte	0x01, 0x54
	.zero		2


	//----- nvinfo : EIATTR_SYSCALL_OFFSETS
	.align		4
        /*0c6c*/ 	.byte	0x04, 0x46
        /*0c6e*/ 	.short	(.L_237 - .L_236)


	//   ....[0]....
.L_236:
        /*0c70*/ 	.word	0x00001eb0


	//   ....[1]....
        /*0c74*/ 	.word	0x00002000


	//   ....[2]....
        /*0c78*/ 	.word	0x00006890


	//   ....[3]....
        /*0c7c*/ 	.word	0x00006bb0


	//   ....[4]....
        /*0c80*/ 	.word	0x0001d150


	//   ....[5]....
        /*0c84*/ 	.word	0x0001d2a0


	//   ....[6]....
        /*0c88*/ 	.word	0x0001d390


	//   ....[7]....
        /*0c8c*/ 	.word	0x0001db70


	//----- nvinfo : EIATTR_MBARRIER_INSTR_OFFSETS
	.align		4
.L_237:
        /*0c90*/ 	.byte	0x04, 0x39
        /*0c92*/ 	.short	(.L_239 - .L_238)


	//   ....[0]....
.L_238:
        /*0c94*/ 	.word	0x000002b0
        /*0c98*/ 	.word	0x000000ff
        /*0c9c*/ 	.word	0x00016800
        /*0ca0*/ 	.short	0x0100
        /*0ca2*/ 	.byte	0x08
	.zero		1


	//   ....[1]....
        /*0ca4*/ 	.word	0x000002c0
        /*0ca8*/ 	.word	0x000000ff
        /*0cac*/ 	.word	0x00016820
        /*0cb0*/ 	.short	0x0100
        /*0cb2*/ 	.byte	0x08
	.zero		1


	//   ....[2]....
        /*0cb4*/ 	.word	0x000003b0
        /*0cb8*/ 	.word	0x000000ff
        /*0cbc*/ 	.word	0x00016830
        /*0cc0*/ 	.short	0x0100
        /*0cc2*/ 	.byte	0x08
	.zero		1


	//   ....[3]....
        /*0cc4*/ 	.word	0x000003c0
        /*0cc8*/ 	.word	0x000000ff
        /*0ccc*/ 	.word	0x00016840
        /*0cd0*/ 	.short	0x0100
        /*0cd2*/ 	.byte	0x08
	.zero		1


	//   ....[4]....
        /*0cd4*/ 	.word	0x000003d0
        /*0cd8*/ 	.word	0x000000ff
        /*0cdc*/ 	.word	0x00016838
        /*0ce0*/ 	.short	0x0100
        /*0ce2*/ 	.byte	0x08
	.zero		1


	//   ....[5]....
        /*0ce4*/ 	.word	0x000003e0
        /*0ce8*/ 	.word	0x000000ff
        /*0cec*/ 	.word	0x00016848
        /*0cf0*/ 	.short	0x0100
        /*0cf2*/ 	.byte	0x08
	.zero		1


	//   ....[6]....
        /*0cf4*/ 	.word	0x00000510
        /*0cf8*/ 	.word	0x000000ff
        /*0cfc*/ 	.word	0x00016850
        /*0d00*/ 	.short	0x0100
        /*0d02*/ 	.byte	0x08
	.zero		1


	//   ....[7]....
        /*0d04*/ 	.word	0x00000520
        /*0d08*/ 	.word	0x000000ff
        /*0d0c*/ 	.word	0x00016860
        /*0d10*/ 	.short	0x0100
        /*0d12*/ 	.byte	0x08
	.zero		1


	//   ....[8]....
        /*0d14*/ 	.word	0x00000530
        /*0d18*/ 	.word	0x000000ff
        /*0d1c*/ 	.word	0x00016858
        /*0d20*/ 	.short	0x0100
        /*0d22*/ 	.byte	0x08
	.zero		1


	//   ....[9]....
        /*0d24*/ 	.word	0x00000540
        /*0d28*/ 	.word	0x000000ff
        /*0d2c*/ 	.word	0x00016868
        /*0d30*/ 	.short	0x0100
        /*0d32*/ 	.byte	0x08
	.zero		1


	//   ....[10]....
        /*0d34*/ 	.word	0x00000630
        /*0d38*/ 	.word	0x000000ff
        /*0d3c*/ 	.word	0x00016870
        /*0d40*/ 	.short	0x0100
        /*0d42*/ 	.byte	0x06
	.zero		1


	//   ....[11]....
        /*0d44*/ 	.word	0x00000640
        /*0d48*/ 	.word	0x000000ff
        /*0d4c*/ 	.word	0x00016880
        /*0d50*/ 	.short	0x0100
        /*0d52*/ 	.byte	0x06
	.zero		1


	//   ....[12]....
        /*0d54*/ 	.word	0x00000650
        /*0d58*/ 	.word	0x000000ff
        /*0d5c*/ 	.word	0x00016878
        /*0d60*/ 	.short	0x0100
        /*0d62*/ 	.byte	0x06
	.zero		1


	//   ....[13]....
        /*0d64*/ 	.word	0x00000660
        /*0d68*/ 	.word	0x000000ff
        /*0d6c*/ 	.word	0x00016888
        /*0d70*/ 	.short	0x0100
        /*0d72*/ 	.byte	0x06
	.zero		1


	//   ....[14]....
        /*0d74*/ 	.word	0x00000790
        /*0d78*/ 	.word	0x000000ff
        /*0d7c*/ 	.word	0x00016890
        /*0d80*/ 	.short	0x0100
        /*0d82*/ 	.byte	0x08
	.zero		1


	//   ....[15]....
        /*0d84*/ 	.word	0x000007a0
        /*0d88*/ 	.word	0x000000ff
        /*0d8c*/ 	.word	0x000168a0
        /*0d90*/ 	.short	0x0100
        /*0d92*/ 	.byte	0x08
	.zero		1


	//   ....[16]....
        /*0d94*/ 	.word	0x000007b0
        /*0d98*/ 	.word	0x000000ff
        /*0d9c*/ 	.word	0x00016898
        /*0da0*/ 	.short	0x0100
        /*0da2*/ 	.byte	0x08
	.zero		1


	//   ....[17]....
        /*0da4*/ 	.word	0x000007c0
        /*0da8*/ 	.word	0x000000ff
        /*0dac*/ 	.word	0x000168a8
        /*0db0*/ 	.short	0x0100
        /*0db2*/ 	.byte	0x08
	.zero		1


	//   ....[18]....
        /*0db4*/ 	.word	0x000008f0
        /*0db8*/ 	.word	0x000000ff
        /*0dbc*/ 	.word	0x000168b0
        /*0dc0*/ 	.short	0x0100
        /*0dc2*/ 	.byte	0x08
	.zero		1


	//   ....[19]....
        /*0dc4*/ 	.word	0x00000900
        /*0dc8*/ 	.word	0x000000ff
        /*0dcc*/ 	.word	0x000168c0
        /*0dd0*/ 	.short	0x0100
        /*0dd2*/ 	.byte	0x08
	.zero		1


	//   ....[20]....
        /*0dd4*/ 	.word	0x00000910
        /*0dd8*/ 	.word	0x000000ff
        /*0ddc*/ 	.word	0x000168b8
        /*0de0*/ 	.short	0x0100
        /*0de2*/ 	.byte	0x08
	.zero		1


	//   ....[21]....
        /*0de4*/ 	.word	0x00000920
        /*0de8*/ 	.word	0x000000ff
        /*0dec*/ 	.word	0x000168c8
        /*0df0*/ 	.short	0x0100
        /*0df2*/ 	.byte	0x08
	.zero		1


	//   ....[22]....
        /*0df4*/ 	.word	0x000031d0
        /*0df8*/ 	.word	0x0000004e
        /*0dfc*/ 	.word	0x00016890
        /*0e00*/ 	.short	0x010a
        /*0e02*/ 	.byte	0x3f
	.zero		1


	//   ....[23]....
        /*0e04*/ 	.word	0x00004580
        /*0e08*/ 	.word	0x0000004e
        /*0e0c*/ 	.word	0x00016890
        /*0e10*/ 	.short	0x010a
        /*0e12*/ 	.byte	0x3f
	.zero		1


	//   ....[24]....
        /*0e14*/ 	.word	0x00005750
        /*0e18*/ 	.word	0x0000004e
        /*0e1c*/ 	.word	0x00016890
        /*0e20*/ 	.short	0x010a
        /*0e22*/ 	.byte	0x3f
	.zero		1


	//   ....[25]....
        /*0e24*/ 	.word	0x00005960
        /*0e28*/ 	.word	0x0000000c
        /*0e2c*/ 	.word	0x00000000
        /*0e30*/ 	.short	0x0101
        /*0e32*/ 	.byte	0x3f
	.zero		1


	//   ....[26]....
        /*0e34*/ 	.word	0x000059a0
        /*0e38*/ 	.word	0x0000004e
        /*0e3c*/ 	.word	0x000168b0
        /*0e40*/ 	.short	0x010a
        /*0e42*/ 	.byte	0x3f
	.zero		1


	//   ....[27]....
        /*0e44*/ 	.word	0x00005d80
        /*0e48*/ 	.word	0x0000004e
        /*0e4c*/ 	.word	0x00000000
        /*0e50*/ 	.short	0x0101
        /*0e52*/ 	.byte	0x3f
	.zero		1


	//   ....[28]....
        /*0e54*/ 	.word	0x00006930
        /*0e58*/ 	.word	0x00000002
        /*0e5c*/ 	.word	0x00016800
        /*0e60*/ 	.short	0x010a
        /*0e62*/ 	.byte	0x3f
	.zero		1


	//   ....[29]....
        /*0e64*/ 	.word	0x00006980
        /*0e68*/ 	.word	0x00000002
        /*0e6c*/ 	.word	0x00016800
        /*0e70*/ 	.short	0x010a
        /*0e72*/ 	.byte	0x3f
	.zero		1


	//   ....[30]....
        /*0e74*/ 	.word	0x000074a0
        /*0e78*/ 	.word	0x00000002
        /*0e7c*/ 	.word	0x00016800
        /*0e80*/ 	.short	0x010a
        /*0e82*/ 	.byte	0x3f
	.zero		1


	//   ....[31]....
        /*0e84*/ 	.word	0x00008ae0
        /*0e88*/ 	.word	0x00000002
        /*0e8c*/ 	.word	0x00016800
        /*0e90*/ 	.short	0x010a
        /*0e92*/ 	.byte	0x3f
	.zero		1


	//   ....[32]....
        /*0e94*/ 	.word	0x00009b20
        /*0e98*/ 	.word	0x00000000
        /*0e9c*/ 	.word	0x00016830
        /*0ea0*/ 	.short	0x010a
        /*0ea2*/ 	.byte	0x3f
	.zero		1


	//   ....[33]....
        /*0ea4*/ 	.word	0x00009b90
        /*0ea8*/ 	.word	0x00000000
        /*0eac*/ 	.word	0x00016830
        /*0eb0*/ 	.short	0x010a
        /*0eb2*/ 	.byte	0x3f
	.zero		1


	//   ....[34]....
        /*0eb4*/ 	.word	0x0000a420
        /*0eb8*/ 	.word	0x00000004
        /*0ebc*/ 	.word	0x00000000
        /*0ec0*/ 	.short	0x0101
        /*0ec2*/ 	.byte	0x3f
	.zero		1


	//   ....[35]....
        /*0ec4*/ 	.word	0x0000d660
        /*0ec8*/ 	.word	0x00000009
        /*0ecc*/ 	.word	0x00016830
        /*0ed0*/ 	.short	0x010a
        /*0ed2*/ 	.byte	0x3f
	.zero		1


	//   ....[36]....
        /*0ed4*/ 	.word	0x0000d6b0
        /*0ed8*/ 	.word	0x00000009
        /*0edc*/ 	.word	0x00016830
        /*0ee0*/ 	.short	0x010a
        /*0ee2*/ 	.byte	0x3f
	.zero		1


	//   ....[37]....
        /*0ee4*/ 	.word	0x0000d9d0
        /*0ee8*/ 	.word	0x00000009
        /*0eec*/ 	.word	0x00016850
        /*0ef0*/ 	.short	0x010a
        /*0ef2*/ 	.byte	0x3f
	.zero		1


	//   ....[38]....
        /*0ef4*/ 	.word	0x0000da10
        /*0ef8*/ 	.word	0x00000009
        /*0efc*/ 	.word	0x00016850
        /*0f00*/ 	.short	0x010a
        /*0f02*/ 	.byte	0x3f
	.zero		1


	//   ....[39]....
        /*0f04*/ 	.word	0x0000e790
        /*0f08*/ 	.word	0x0000000d
        /*0f0c*/ 	.word	0x00000000
        /*0f10*/ 	.short	0x0101
        /*0f12*/ 	.byte	0x3f
	.zero		1


	//   ....[40]....
        /*0f14*/ 	.word	0x0000f110
        /*0f18*/ 	.word	0x0000000c
        /*0f1c*/ 	.word	0x00000000
        /*0f20*/ 	.short	0x0101
        /*0f22*/ 	.byte	0x3f
	.zero		1


	//   ....[41]....
        /*0f24*/ 	.word	0x000110f0
        /*0f28*/ 	.word	0x00000005
        /*0f2c*/ 	.word	0x00016830
        /*0f30*/ 	.short	0x010a
        /*0f32*/ 	.byte	0x3f
	.zero		1


	//   ....[42]....
        /*0f34*/ 	.word	0x00011140
        /*0f38*/ 	.word	0x00000005
        /*0f3c*/ 	.word	0x00016830
        /*0f40*/ 	.short	0x010a
        /*0f42*/ 	.byte	0x3f
	.zero		1


	//   ....[43]....
        /*0f44*/ 	.word	0x00011460
        /*0f48*/ 	.word	0x00000008
        /*0f4c*/ 	.word	0x00016850
        /*0f50*/ 	.short	0x010a
        /*0f52*/ 	.byte	0x3f
	.zero		1


	//   ....[44]....
        /*0f54*/ 	.word	0x000114a0
        /*0f58*/ 	.word	0x00000008
        /*0f5c*/ 	.word	0x00016850
        /*0f60*/ 	.short	0x010a
        /*0f62*/ 	.byte	0x3f
	.zero		1


	//   ....[45]....
        /*0f64*/ 	.word	0x00012d40
        /*0f68*/ 	.word	0x00000019
        /*0f6c*/ 	.word	0x00000000
        /*0f70*/ 	.short	0x0101
        /*0f72*/ 	.byte	0x3f
	.zero		1


	//   ....[46]....
        /*0f74*/ 	.word	0x00012d70
        /*0f78*/ 	.word	0x00000014
        /*0f7c*/ 	.word	0x00000000
        /*0f80*/ 	.short	0x0101
        /*0f82*/ 	.byte	0x3f
	.zero		1


	//   ....[47]....
        /*0f84*/ 	.word	0x00013920
        /*0f88*/ 	.word	0x00000005
        /*0f8c*/ 	.word	0x00016830
        /*0f90*/ 	.short	0x010a
        /*0f92*/ 	.byte	0x3f
	.zero		1


	//   ....[48]....
        /*0f94*/ 	.word	0x00013970
        /*0f98*/ 	.word	0x00000005
        /*0f9c*/ 	.word	0x00016830
        /*0fa0*/ 	.short	0x010a
        /*0fa2*/ 	.byte	0x3f
	.zero		1


	//   ....[49]....
        /*0fa4*/ 	.word	0x00013c90
        /*0fa8*/ 	.word	0x00000008
        /*0fac*/ 	.word	0x00016850
        /*0fb0*/ 	.short	0x010a
        /*0fb2*/ 	.byte	0x3f
	.zero		1


	//   ....[50]....
        /*0fb4*/ 	.word	0x00013cd0
        /*0fb8*/ 	.word	0x00000008
        /*0fbc*/ 	.word	0x00016850
        /*0fc0*/ 	.short	0x010a
        /*0fc2*/ 	.byte	0x3f
	.zero		1


	//   ....[51]....
        /*0fc4*/ 	.word	0x00014a10
        /*0fc8*/ 	.word	0x00000050
        /*0fcc*/ 	.word	0x00000000
        /*0fd0*/ 	.short	0x0101
        /*0fd2*/ 	.byte	0x3f
	.zero		1


	//   ....[52]....
        /*0fd4*/ 	.word	0x00015430
        /*0fd8*/ 	.word	0x0000000c
        /*0fdc*/ 	.word	0x00000000
        /*0fe0*/ 	.short	0x0101
        /*0fe2*/ 	.byte	0x3f
	.zero		1


	//   ....[53]....
        /*0fe4*/ 	.word	0x00017010
        /*0fe8*/ 	.word	0x0000000b
        /*0fec*/ 	.word	0x00016850
        /*0ff0*/ 	.short	0x010a
        /*0ff2*/ 	.byte	0x3f
	.zero		1


	//   ....[54]....
        /*0ff4*/ 	.word	0x00017080
        /*0ff8*/ 	.word	0x0000000b
        /*0ffc*/ 	.word	0x00016850
        /*1000*/ 	.short	0x010a
        /*1002*/ 	.byte	0x3f
	.zero		1


	//   ....[55]....
        /*1004*/ 	.word	0x00017660
        /*1008*/ 	.word	0x00000009
        /*100c*/ 	.word	0x00000000
        /*1010*/ 	.short	0x0101
        /*1012*/ 	.byte	0x3f
	.zero		1


	//   ....[56]....
        /*1014*/ 	.word	0x000186b0
        /*1018*/ 	.word	0x00000000
        /*101c*/ 	.word	0x00000000
        /*1020*/ 	.short	0x0101
        /*1022*/ 	.byte	0x3f
	.zero		1


	//   ....[57]....
        /*1024*/ 	.word	0x00018cd0
        /*1028*/ 	.word	0x00000008
        /*102c*/ 	.word	0x00000000
        /*1030*/ 	.short	0x0101
        /*1032*/ 	.byte	0x3f
	.zero		1


	//   ....[58]....
        /*1034*/ 	.word	0x0001bc60
        /*1038*/ 	.word	0x00000011
        /*103c*/ 	.word	0x00016820
        /*1040*/ 	.short	0x010a
        /*1042*/ 	.byte	0x3f
	.zero		1


	//   ....[59]....
        /*1044*/ 	.word	0x0001bd20
        /*1048*/ 	.word	0x00000005
        /*104c*/ 	.word	0x000168a0
        /*1050*/ 	.short	0x010a
        /*1052*/ 	.byte	0x3f
	.zero		1


	//   ....[60]....
        /*1054*/ 	.word	0x0001bf60
        /*1058*/ 	.word	0x00000005
        /*105c*/ 	.word	0x000168c0
        /*1060*/ 	.short	0x010a
        /*1062*/ 	.byte	0x3f
	.zero		1


	//   ....[61]....
        /*1064*/ 	.word	0x0001c2f0
        /*1068*/ 	.word	0x00000005
        /*106c*/ 	.word	0x000168a0
        /*1070*/ 	.short	0x010a
        /*1072*/ 	.byte	0x3f
	.zero		1


	//   ....[62]....
        /*1074*/ 	.word	0x0001c510
        /*1078*/ 	.word	0x00000005
        /*107c*/ 	.word	0x000168c0
        /*1080*/ 	.short	0x010a
        /*1082*/ 	.byte	0x3f
	.zero		1


	//   ....[63]....
        /*1084*/ 	.word	0x0001d700
        /*1088*/ 	.word	0x00000000
        /*108c*/ 	.word	0x00016840
        /*1090*/ 	.short	0x010a
        /*1092*/ 	.byte	0x3f
	.zero		1


	//   ....[64]....
        /*1094*/ 	.word	0x0001e6e0
        /*1098*/ 	.word	0x00000011
        /*109c*/ 	.word	0x00016800
        /*10a0*/ 	.short	0x0107
        /*10a2*/ 	.byte	0x3f
	.zero		1


	//   ....[65]....
        /*10a4*/ 	.word	0x0001e7d0
        /*10a8*/ 	.word	0x00000011
        /*10ac*/ 	.word	0x00016800
        /*10b0*/ 	.short	0x0101
        /*10b2*/ 	.byte	0x3f
	.zero		1


	//   ....[66]....
        /*10b4*/ 	.word	0x0001e7f0
        /*10b8*/ 	.word	0x00000011
        /*10bc*/ 	.word	0x00016820
        /*10c0*/ 	.short	0x010a
        /*10c2*/ 	.byte	0x3f
	.zero		1


	//   ....[67]....
        /*10c4*/ 	.word	0x0001ebe0
        /*10c8*/ 	.word	0x00000002
        /*10cc*/ 	.word	0x00016840
        /*10d0*/ 	.short	0x010a
        /*10d2*/ 	.byte	0x3f
	.zero		1


	//   ....[68]....
        /*10d4*/ 	.word	0x0001ee60
        /*10d8*/ 	.word	0x00000003
        /*10dc*/ 	.word	0x00000060
        /*10e0*/ 	.short	0x010a
        /*10e2*/ 	.byte	0x3f
	.zero		1


	//   ....[69]....
        /*10e4*/ 	.word	0x0001f3a0
        /*10e8*/ 	.word	0x00000002
        /*10ec*/ 	.word	0x00016840
        /*10f0*/ 	.short	0x010a
        /*10f2*/ 	.byte	0x3f
	.zero		1


	//   ....[70]....
        /*10f4*/ 	.word	0x0001f620
        /*10f8*/ 	.word	0x0000000a
        /*10fc*/ 	.word	0x00000060
        /*1100*/ 	.short	0x010a
        /*1102*/ 	.byte	0x3f
	.zero		1


	//   ....[71]....
        /*1104*/ 	.word	0x0001fab0
        /*1108*/ 	.word	0x00000002
        /*110c*/ 	.word	0x00016840
        /*1110*/ 	.short	0x010a
        /*1112*/ 	.byte	0x3f
	.zero		1


	//   ....[72]....
        /*1114*/ 	.word	0x0001fd40
        /*1118*/ 	.word	0x00000003
        /*111c*/ 	.word	0x00000060
        /*1120*/ 	.short	0x010a
        /*1122*/ 	.byte	0x3f
	.zero		1


	//   ....[73]....
        /*1124*/ 	.word	0x00020180
        /*1128*/ 	.word	0x00000003
        /*112c*/ 	.word	0x00016860
        /*1130*/ 	.short	0x010a
        /*1132*/ 	.byte	0x3f
	.zero		1


	//   ....[74]....
        /*1134*/ 	.word	0x000214e0
        /*1138*/ 	.word	0x00000009
        /*113c*/ 	.word	0x00016820
        /*1140*/ 	.short	0x010a
        /*1142*/ 	.byte	0x3f
	.zero		1


	//   ....[75]....
        /*1144*/ 	.word	0x00021670
        /*1148*/ 	.word	0x00000007
        /*114c*/ 	.word	0x00000000
        /*1150*/ 	.short	0x010a
        /*1152*/ 	.byte	0x3f
	.zero		1


	//   ....[76]....
        /*1154*/ 	.word	0x000216e0
        /*1158*/ 	.word	0x00000003
        /*115c*/ 	.word	0x00000000
        /*1160*/ 	.short	0x010a
        /*1162*/ 	.byte	0x3f
	.zero		1


	//   ....[77]....
        /*1164*/ 	.word	0x00021740
        /*1168*/ 	.word	0x00000005
        /*116c*/ 	.word	0x00000000
        /*1170*/ 	.short	0x010a
        /*1172*/ 	.byte	0x3f
	.zero		1


	//   ....[78]....
        /*1174*/ 	.word	0x00021770
        /*1178*/ 	.word	0x00000003
        /*117c*/ 	.word	0x00000000
        /*1180*/ 	.short	0x010a
        /*1182*/ 	.byte	0x3f
	.zero		1


	//   ....[79]....
        /*1184*/ 	.word	0x000217d0
        /*1188*/ 	.word	0x0000004e
        /*118c*/ 	.word	0x00016890
        /*1190*/ 	.short	0x010a
        /*1192*/ 	.byte	0x3f
	.zero		1


	//   ....[80]....
        /*1194*/ 	.word	0x00021820
        /*1198*/ 	.word	0x0000004e
        /*119c*/ 	.word	0x00016890
        /*11a0*/ 	.short	0x010a
        /*11a2*/ 	.byte	0x3f
	.zero		1


	//   ....[81]....
        /*11a4*/ 	.word	0x00021870
        /*11a8*/ 	.word	0x0000004e
        /*11ac*/ 	.word	0x00016890
        /*11b0*/ 	.short	0x010a
        /*11b2*/ 	.byte	0x3f
	.zero		1


	//   ....[82]....
        /*11b4*/ 	.word	0x000218c0
        /*11b8*/ 	.word	0x0000004e
        /*11bc*/ 	.word	0x000168b0
        /*11c0*/ 	.short	0x010a
        /*11c2*/ 	.byte	0x3f
	.zero		1


	//   ....[83]....
        /*11c4*/ 	.word	0x00021d90
        /*11c8*/ 	.word	0x00000002
        /*11cc*/ 	.word	0x00016800
        /*11d0*/ 	.short	0x010a
        /*11d2*/ 	.byte	0x3f
	.zero		1


	//   ....[84]....
        /*11d4*/ 	.word	0x000223b0
        /*11d8*/ 	.word	0x00000002
        /*11dc*/ 	.word	0x00016800
        /*11e0*/ 	.short	0x010a
        /*11e2*/ 	.byte	0x3f
	.zero		1


	//   ....[85]....
        /*11e4*/ 	.word	0x00022400
        /*11e8*/ 	.word	0x00000000
        /*11ec*/ 	.word	0x00016830
        /*11f0*/ 	.short	0x010a
        /*11f2*/ 	.byte	0x3f
	.zero		1


	//   ....[86]....
        /*11f4*/ 	.word	0x00022450
        /*11f8*/ 	.word	0x00000009
        /*11fc*/ 	.word	0x00016830
        /*1200*/ 	.short	0x010a
        /*1202*/ 	.byte	0x3f
	.zero		1


	//   ....[87]....
        /*1204*/ 	.word	0x000224a0
        /*1208*/ 	.word	0x00000009
        /*120c*/ 	.word	0x00016850
        /*1210*/ 	.short	0x010a
        /*1212*/ 	.byte	0x3f
	.zero		1


	//   ....[88]....
        /*1214*/ 	.word	0x000224f0
        /*1218*/ 	.word	0x00000005
        /*121c*/ 	.word	0x00016830
        /*1220*/ 	.short	0x010a
        /*1222*/ 	.byte	0x3f
	.zero		1


	//   ....[89]....
        /*1224*/ 	.word	0x00022540
        /*1228*/ 	.word	0x00000008
        /*122c*/ 	.word	0x00016850
        /*1230*/ 	.short	0x010a
        /*1232*/ 	.byte	0x3f
	.zero		1


	//   ....[90]....
        /*1234*/ 	.word	0x00022590
        /*1238*/ 	.word	0x00000005
        /*123c*/ 	.word	0x00016830
        /*1240*/ 	.short	0x010a
        /*1242*/ 	.byte	0x3f
	.zero		1


	//   ....[91]....
        /*1244*/ 	.word	0x000225e0
        /*1248*/ 	.word	0x00000008
        /*124c*/ 	.word	0x00016850
        /*1250*/ 	.short	0x010a
        /*1252*/ 	.byte	0x3f
	.zero		1


	//   ....[92]....
        /*1254*/ 	.word	0x00022630
        /*1258*/ 	.word	0x0000000b
        /*125c*/ 	.word	0x00016850
        /*1260*/ 	.short	0x010a
        /*1262*/ 	.byte	0x3f
	.zero		1


	//   ....[93]....
        /*1264*/ 	.word	0x000231e0
        /*1268*/ 	.word	0x00000011
        /*126c*/ 	.word	0x00016820
        /*1270*/ 	.short	0x010a
        /*1272*/ 	.byte	0x3f
	.zero		1


	//   ....[94]....
        /*1274*/ 	.word	0x00023230
        /*1278*/ 	.word	0x00000005
        /*127c*/ 	.word	0x000168a0
        /*1280*/ 	.short	0x010a
        /*1282*/ 	.byte	0x3f
	.zero		1


	//   ....[95]....
        /*1284*/ 	.word	0x00023280
        /*1288*/ 	.word	0x00000005
        /*128c*/ 	.word	0x000168c0
        /*1290*/ 	.short	0x010a
        /*1292*/ 	.byte	0x3f
	.zero		1


	//   ....[96]....
        /*1294*/ 	.word	0x000232d0
        /*1298*/ 	.word	0x00000005
        /*129c*/ 	.word	0x000168a0
        /*12a0*/ 	.short	0x010a
        /*12a2*/ 	.byte	0x3f
	.zero		1


	//   ....[97]....
        /*12a4*/ 	.word	0x00023320
        /*12a8*/ 	.word	0x00000005
        /*12ac*/ 	.word	0x000168c0
        /*12b0*/ 	.short	0x010a
        /*12b2*/ 	.byte	0x3f
	.zero		1


	//   ....[98]....
        /*12b4*/ 	.word	0x000234c0
        /*12b8*/ 	.word	0x00000000
        /*12bc*/ 	.word	0x00016840
        /*12c0*/ 	.short	0x010a
        /*12c2*/ 	.byte	0x3f
	.zero		1


	//   ....[99]....
        /*12c4*/ 	.word	0x00024430
        /*12c8*/ 	.word	0x00000011
        /*12cc*/ 	.word	0x00016820
        /*12d0*/ 	.short	0x010a
        /*12d2*/ 	.byte	0x3f
	.zero		1


	//   ....[100]....
        /*12d4*/ 	.word	0x00024480
        /*12d8*/ 	.word	0x00000002
        /*12dc*/ 	.word	0x00016840
        /*12e0*/ 	.short	0x010a
        /*12e2*/ 	.byte	0x3f
	.zero		1


	//   ....[101]....
        /*12e4*/ 	.word	0x000244d0
        /*12e8*/ 	.word	0x00000003
        /*12ec*/ 	.word	0x00000060
        /*12f0*/ 	.short	0x010a
        /*12f2*/ 	.byte	0x3f
	.zero		1


	//   ....[102]....
        /*12f4*/ 	.word	0x00024520
        /*12f8*/ 	.word	0x00000002
        /*12fc*/ 	.word	0x00016840
        /*1300*/ 	.short	0x010a
        /*1302*/ 	.byte	0x3f
	.zero		1


	//   ....[103]....
        /*1304*/ 	.word	0x00024570
        /*1308*/ 	.word	0x0000000a
        /*130c*/ 	.word	0x00000060
        /*1310*/ 	.short	0x010a
        /*1312*/ 	.byte	0x3f
	.zero		1


	//   ....[104]....
        /*1314*/ 	.word	0x000245c0
        /*1318*/ 	.word	0x00000002
        /*131c*/ 	.word	0x00016840
        /*1320*/ 	.short	0x010a
        /*1322*/ 	.byte	0x3f
	.zero		1


	//   ....[105]....
        /*1324*/ 	.word	0x00024610
        /*1328*/ 	.word	0x00000003
        /*132c*/ 	.word	0x00000060
        /*1330*/ 	.short	0x010a
        /*1332*/ 	.byte	0x3f
	.zero		1


	//   ....[106]....
        /*1334*/ 	.word	0x00024660
        /*1338*/ 	.word	0x00000003
        /*133c*/ 	.word	0x00016860
        /*1340*/ 	.short	0x010a
        /*1342*/ 	.byte	0x3f
	.zero		1


	//   ....[107]....
        /*1344*/ 	.word	0x00025090
        /*1348*/ 	.word	0x00000009
        /*134c*/ 	.word	0x00016820
        /*1350*/ 	.short	0x010a
        /*1352*/ 	.byte	0x3f
	.zero		1


	//   ....[108]....
        /*1354*/ 	.word	0x00025230
        /*1358*/ 	.word	0x00000007
        /*135c*/ 	.word	0x00000000
        /*1360*/ 	.short	0x010a
        /*1362*/ 	.byte	0x3f
	.zero		1


	//   ....[109]....
        /*1364*/ 	.word	0x00025280
        /*1368*/ 	.word	0x00000003
        /*136c*/ 	.word	0x00000000
        /*1370*/ 	.short	0x010a
        /*1372*/ 	.byte	0x3f
	.zero		1


	//   ....[110]....
        /*1374*/ 	.word	0x000252d0
        /*1378*/ 	.word	0x00000005
        /*137c*/ 	.word	0x00000000
        /*1380*/ 	.short	0x010a
        /*1382*/ 	.byte	0x3f
	.zero		1


	//----- nvinfo : EIATTR_NUM_MBARRIERS
	.align		4
.L_239:
        /*1384*/ 	.byte	0x03, 0x38
        /*1386*/ 	.short	0x0016


	//----- nvinfo : EIATTR_EXIT_INSTR_OFFSETS
	.align		4
        /*1388*/ 	.byte	0x04, 0x1c
        /*138a*/ 	.short	(.L_241 - .L_240)


	//   ....[0]....
.L_240:
        /*138c*/ 	.word	0x000217c0


	//----- nvinfo : EIATTR_MAX_THREADS
	.align		4
.L_241:
        /*1390*/ 	.byte	0x04, 0x05
        /*1392*/ 	.short	(.L_243 - .L_242)
.L_242:
        /*1394*/ 	.word	0x00000200
        /*1398*/ 	.word	0x00000001
        /*139c*/ 	.word	0x00000001


	//----- nvinfo : EIATTR_CRS_STACK_SIZE
	.align		4
.L_243:
        /*13a0*/ 	.byte	0x04, 0x1e
        /*13a2*/ 	.short	(.L_245 - .L_244)
.L_244:
        /*13a4*/ 	.word	0x00000000


	//----- nvinfo : EIATTR_CBANK_PARAM_SIZE
	.align		4
.L_245:
        /*13a8*/ 	.byte	0x03, 0x19
        /*13aa*/ 	.short	0x0af0


	//----- nvinfo : EIATTR_PARAM_CBANK
	.align		4
        /*13ac*/ 	.byte	0x04, 0x0a
        /*13ae*/ 	.short	(.L_247 - .L_246)
	.align		4
.L_246:
        /*13b0*/ 	.word	index@(.nv.constant0._ZN7cutlass13device_kernelIN5flash11enable_sm90INS1_16FlashAttnFwdSm90INS1_25CollectiveMainloopFwdSm90ILi2EN4cute5tupleIJNS5_1CILi1EEES8_S8_EEENS6_IJNS7_ILi192EEENS7_ILi128EEENS7_ILi64EEEEEELi64ENS_10bfloat16_tEfNS_4arch4Sm90ELb0ELb1ELb1ELb1ELb0ELb1ELb0ELb1ELb1ELb1ELb1ELb0EEENS1_21CollectiveEpilogueFwdINS6_IJSA_SC_SB_EEES9_SE_SG_Li384ELb1ELb1ELb1ELb0EEENS1_36VarlenDynamicPersistentTileSchedulerILi192ELi128ELi384ELi128ELb1ELb1ELb1ELb1ELb0ELb1EEEEEEEEEvNT_6ParamsE)
        /*13b4*/ 	.short	0x0210
        /*13b6*/ 	.short	0x0af0


	//----- nvinfo : EIATTR_SW_WAR
	.align		4
.L_247:
        /*13b8*/ 	.byte	0x04, 0x36
        /*13ba*/ 	.short	(.L_249 - .L_248)
.L_248:
        /*13bc*/ 	.word	0x00000008
.L_249:


//--------------------- .nv.info._ZN7cutlass13device_kernelIN5flash11enable_sm90INS1_16FlashAttnFwdSm90INS1_25CollectiveMainloopFwdSm90ILi2EN4cute5tupleIJNS5_1CILi1EEES8_S8_EEENS6_IJNS7_ILi192EEENS7_ILi128EEENS7_ILi64EEEEEELi64ENS_10bfloat16_tEfNS_4arch4Sm90ELb1ELb0ELb1ELb0ELb0ELb0ELb0ELb1ELb1ELb1ELb1ELb0EEENS1_21CollectiveEpilogueFwdINS6_IJSA_SC_SB_EEES9_SE_SG_Li384ELb0ELb1ELb1ELb0EEENS1_19SingleTileSchedulerILb0ELb1ELb1ELi192EEEEEEEEEvNT_6ParamsE --------------------------
	.section	.nv.info._ZN7cutlass13device_kernelIN5flash11enable_sm90INS1_16FlashAttnFwdSm90INS1_25CollectiveMainloopFwdSm90ILi2EN4cute5tupleIJNS5_1CILi1EEES8_S8_EEENS6_IJNS7_ILi192EEENS7_ILi128EEENS7_ILi64EEEEEELi64ENS_10bfloat16_tEfNS_4arch4Sm90ELb1ELb0ELb1ELb0ELb0ELb0ELb0ELb1ELb1ELb1ELb1ELb0EEENS1_21CollectiveEpilogueFwdINS6_IJSA_SC_SB_EEES9_SE_SG_Li384ELb0ELb1ELb1ELb0EEENS1_19SingleTileSchedulerILb0ELb1ELb1ELi192EEEEEEEEEvNT_6ParamsE,"",@"SHT_CUDA_INFO"
	.sectionflags	@""
	.align	4


	//----- nvinfo : EIATTR_CUDA_API_VERSION
	.align		4
        /*0000*/ 	.byte	0x04, 0x37
        /*0002*/ 	.short	(.L_251 - .L_250)
.L_250:
        /*0004*/ 	.word	0x00000082


	//----- nvinfo : EIATTR_KPARAM_INFO
	.align		4
.L_251:
        /*0008*/ 	.byte	0x04, 0x17
        /*000a*/ 	.short	(.L_253 - .L_252)
.L_252:
        /*000c*/ 	.word	0x00000000
        /*0010*/ 	.short	0x0000
        /*0012*/ 	.short	0x0070
        /*0014*/ 	.byte	0x00, 0xf0, 0x01, 0x28


	//----- nvinfo : EIATTR_SPARSE_MMA_MASK
	.align		4
.L_253:
        /*0018*/ 	.byte	0x03, 0x50
        /*001a*/ 	.short	0x0000


	//----- nvinfo : EIATTR_MAXREG_COUNT
	.align		4
        /*001c*/ 	.byte	0x03, 0x1b
        /*001e*/ 	.short	0x0080


	//----- nvinfo : EIATTR_NUM_BARRIERS
	.align		4
        /*0020*/ 	.byte	0x02, 0x4c
        /*0022*/ 	.byte	0x10
	.zero		1


	//----- nvinfo : EIATTR_EXTERNS
	.align		4
        /*0024*/ 	.byte	0x04, 0x0f
        /*0026*/ 	.short	(.L_255 - .L_254)


	//   ....[0]....
	.align		4
.L_254:
        /*0028*/ 	.word	index@(__assertfail)


	//----- nvinfo : EIATTR_MERCURY_ISA_VERSION
	.align		4
.L_255:
        /*002c*/ 	.byte	0x03, 0x5f
        /*002e*/ 	.short	0x0101


	//----- nvinfo : EIATTR_INT_WARP_WIDE_INSTR_OFFSETS
	.align		4
        /*0030*/ 	.byte	0x04, 0x31
        /*0032*/ 	.short	(.L_257 - .L_256)


	//   ....[0]....
.L_256:
        /*0034*/ 	.word	0x00000120


	//   ....[1]....
        /*0038*/ 	.word	0x00000160


	//   ....[2]....
        /*003c*/ 	.word	0x000001d0


	//----- nvinfo : EIATTR_COOP_GROUP_MASK_REGIDS
	.align		4
.L_257:
        /*0040*/ 	.byte	0x04, 0x29
        /*0042*/ 	.short	(.L_259 - .L_258)


	//   ....[0]....
.L_258:
        /*0044*/ 	.word	0xffffffff


	//   ....[1]....
        /*0048*/ 	.word	0xffffffff


	//   ....[2]....
        /*004c*/ 	.word	0xffffffff


	//   ....[3]....
        /*0050*/ 	.word	0xffffffff


	//   ....[4]....
        /*0054*/ 	.word	0xffffffff


	//   ....[5]....
        /*0058*/ 	.word	0xffffffff


	//   ....[6]....
        /*005c*/ 	.word	0xffffffff


	//   ....[7]....
        /*0060*/ 	.word	0xffffffff


	//   ....[8]....
        /*0064*/ 	.word	0xffffffff


	//   ....[9]....
        /*0068*/ 	.word	0xffffffff


	//   ....[10]....
        /*006c*/ 	.word	0xffffffff


	//   ....[11]....
        /*0070*/ 	.word	0xffffffff


	//   ....[12]....
        /*0074*/ 	.word	0xffffffff


	//   ....[13]....
        /*0078*/ 	.word	0xffffffff


	//   ....[14]....
        /*007c*/ 	.word	0xffffffff


	//   ....[15]....
        /*0080*/ 	.word	0xffffffff


	//   ....[16]....
        /*0084*/ 	.word	0xffffffff


	//   ....[17]....
        /*0088*/ 	.word	0xffffffff


	//   ....[18]....
        /*008c*/ 	.word	0xffffffff


	//   ....[19]....
        /*0090*/ 	.word	0xffffffff


	//   ....[20]....
        /*0094*/ 	.word	0xffffffff


	//   ....[21]....
        /*0098*/ 	.word	0xffffffff


	//   ....[22]....
        /*009c*/ 	.word	0xffffffff


	//   ....[23]....
        /*00a0*/ 	.word	0xffffffff


	//   ....[24]....
        /*00a4*/ 	.word	0xffffffff


	//   ....[25]....
        /*00a8*/ 	.word	0xffffffff


	//   ....[26]....
        /*00ac*/ 	.word	0xffffffff


	//   ....[27]....
        /*00b0*/ 	.word	0xffffffff


	//   ....[28]....
        /*00b4*/ 	.word	0xffffffff


	//   ....[29]....
        /*00b8*/ 	.word	0xffffffff


	//   ....[30]....
        /*00bc*/ 	.word	0xffffffff


	//   ....[31]....
        /*00c0*/ 	.word	0xffffffff


	//   ....[32]....
        /*00c4*/ 	.word	0xffffffff


	//   ....[33]....
        /*00c8*/ 	.word	0xffffffff


	//   ....[34]....
        /*00cc*/ 	.word	0xffffffff


	//   ....[35]....
        /*00d0*/ 	.word	0xffffffff


	//   ....[36]....
        /*00d4*/ 	.word	0xffffffff


	//   ....[37]....
        /*00d8*/ 	.word	0xffffffff


	//   ....[38]....
        /*00dc*/ 	.word	0xffffffff


	//   ....[39]....
        /*00e0*/ 	.word	0xffffffff


	//   ....[40]....
        /*00e4*/ 	.word	0xffffffff


	//   ....[41]....
        /*00e8*/ 	.word	0xffffffff


	//   ....[42]....
        /*00ec*/ 	.word	0xffffffff


	//   ....[43]....
        /*00f0*/ 	.word	0xffffffff


	//   ....[44]....
        /*00f4*/ 	.word	0xffffffff


	//   ....[45]....
        /*00f8*/ 	.word	0xffffffff


	//   ....[46]....
        /*00fc*/ 	.word	0xffffffff


	//   ....[47]....
        /*0100*/ 	.word	0xffffffff


	//   ....[48]....
        /*0104*/ 	.word	0xffffffff


	//   ....[49]....
        /*0108*/ 	.word	0xffffffff


	//   ....[50]....
        /*010c*/ 	.word	0xffffffff


	//   ....[51]....
        /*0110*/ 	.word	0xffffffff


	//   ....[52]....
        /*0114*/ 	.word	0xffffffff


	//   ....[53]....
        /*0118*/ 	.word	0xffffffff


	//   ....[54]....
        /*011c*/ 	.word	0xffffffff


	//   ....[55]....
        /*0120*/ 	.word	0xffffffff


	//   ....[56]....
        /*0124*/ 	.word	0xffffffff


	//   ....[57]....
        /*0128*/ 	.word	0xffffffff


	//   ....[58]....
        /*012c*/ 	.word	0xffffffff


	//   ....[59]....
        /*0130*/ 	.word	0xffffffff


	//   ....[60]....
        /*0134*/ 	.word	0xffffffff


	//   ....[61]....
        /*0138*/ 	.word	0xffffffff


	//   ....[62]....
        /*013c*/ 	.word	0xffffffff


	//   ....[63]....
        /*0140*/ 	.word	0x0500000f


	//   ....[64]....
        /*0144*/ 	.word	0x0500000f


	//   ....[65]....
        /*0148*/ 	.word	0x0500000f


	//   ....[66]....
        /*014c*/ 	.word	0x0500000f


	//   ....[67]....
        /*0150*/ 	.word	0x0500000f


	//   ....[68]....
        /*0154*/ 	.word	0x0500000f


	//   ....[69]....
        /*0158*/ 	.word	0x0500000f


	//   ....[70]....
        /*015c*/ 	.word	0x0500000f


	//   ....[71]....
        /*0160*/ 	.word	0x0500000f


	//   ....[72]....
        /*0164*/ 	.word	0x0500000f


	//   ....[73]....
        /*0168*/ 	.word	0x0500000f


	//   ....[74]....
        /*016c*/ 	.word	0x0500000f


	//   ....[75]....
        /*0170*/ 	.word	0x0500000f


	//   ....[76]....
        /*0174*/ 	.word	0x0500000f


	//   ....[77]....
        /*0178*/ 	.word	0x0500000f


	//   ....[78]....
        /*017c*/ 	.word	0x0500000f


	//   ....[79]....
        /*0180*/ 	.word	0x0500000f


	//   ....[80]....
        /*0184*/ 	.word	0x0500000f


	//   ....[81]....
        /*0188*/ 	.word	0x0500000f


	//   ....[82]....
        /*018c*/ 	.word	0x0500000f


	//   ....[83]....
        /*0190*/ 	.word	0x0500000f


	//   ....[84]....
        /*0194*/ 	.word	0x0500000f


	//   ....[85]....
        /*0198*/ 	.word	0x0500000f


	//   ....[86]....
        /*019c*/ 	.word	0x0500000f


	//   ....[87]....
        /*01a0*/ 	.word	0x0500000f


	//   ....[88]....
        /*01a4*/ 	.word	0x0500000f


	//----- nvinfo : EIATTR_COOP_GROUP_INSTR_OFFSETS
	.align		4
.L_259:
        /*01a8*/ 	.byte	0x04, 0x28
        /*01aa*/ 	.short	(.L_261 - .L_260)


	//   ....[0]....
.L_260:
        /*01ac*/ 	.word	0x00000060


	//   ....[1]....
        /*01b0*/ 	.word	0x00000130


	//   ....[2]....
        /*01b4*/ 	.word	0x00000180


	//   ....[3]....
        /*01b8*/ 	.word	0x000003b0


	//   ....[4]....
        /*01bc*/ 	.word	0x00000510


	//   ....[5]....
        /*01c0*/ 	.word	0x00000630


	//   ....[6]....
        /*01c4*/ 	.word	0x00000790


	//   ....[7]....
        /*01c8*/ 	.word	0x00001140


	//   ....[8]....
        /*01cc*/ 	.word	0x00001850


	//   ....[9]....
        /*01d0*/ 	.word	0x00001890


	//   ....[10]....
        /*01d4*/ 	.word	0x00002630


	//   ....[11]....
        /*01d8*/ 	.word	0x000026a0


	//   ....[12]....
        /*01dc*/ 	.word	0x00003130


	//   ....[13]....
        /*01e0*/ 	.word	0x000031d0


	//   ....[14]....
        /*01e4*/ 	.word	0x00004740


	//   ....[15]....
        /*01e8*/ 	.word	0x00004790


	//   ....[16]....
        /*01ec*/ 	.word	0x000052a0


	//   ....[17]....
        /*01f0*/ 	.word	0x00005310


	//   ....[18]....
        /*01f4*/ 	.word	0x00005da0


	//   ....[19]....
        /*01f8*/ 	.word	0x00005e40


	//   ....[20]....
        /*01fc*/ 	.word	0x00007b00


	//   ....[21]....
        /*0200*/ 	.word	0x00007b60


	//   ....[22]....
        /*0204*/ 	.word	0x00008250


	//   ....[23]....
        /*0208*/ 	.word	0x000082f0


	//   ....[24]....
        /*020c*/ 	.word	0x000092f0


	//   ....[25]....
        /*0210*/ 	.word	0x00009320


	//   ....[26]....
        /*0214*/ 	.word	0x00009410


	//   ....[27]....
        /*0218*/ 	.word	0x00009420


	//   ....[28]....
        /*021c*/ 	.word	0x0000a1b0


	//   ....[29]....
        /*0220*/ 	.word	0x0000a1f0


	//   ....[30]....
        /*0224*/ 	.word	0x0000a230


	//   ....[31]....
        /*0228*/ 	.word	0x0000a250


	//   ....[32]....
        /*022c*/ 	.word	0x0000a270


	//   ....[33]....
        /*0230*/ 	.word	0x0000a280


	//   ....[34]....
        /*0234*/ 	.word	0x0000a5c0


	//   ....[35]....
        /*0238*/ 	.word	0x0000a5d0


	//   ....[36]....
        /*023c*/ 	.word	0x0000acf0


	//   ....[37]....
        /*0240*/ 	.word	0x0000b820


	//   ....[38]....
        /*0244*/ 	.word	0x0000c180


	//   ....[39]....
        /*0248*/ 	.word	0x0000c1b0


	//   ....[40]....
        /*024c*/ 	.word	0x0000c1e0


	//   ....[41]....
        /*0250*/ 	.word	0x0000c200


	//   ....[42]....
        /*0254*/ 	.word	0x0000c210


	//   ....[43]....
        /*0258*/ 	.word	0x0000c260


	//   ....[44]....
        /*025c*/ 	.word	0x0000c2e0


	//   ....[45]....
        /*0260*/ 	.word	0x0000c300


	//   ....[46]....
        /*0264*/ 	.word	0x0000c330


	//   ....[47]....
        /*0268*/ 	.word	0x0000c370


	//   ....[48]....
        /*026c*/ 	.word	0x0000c3e0


	//   ....[49]....
        /*0270*/ 	.word	0x0000c400


	//   ....[50]....
        /*0274*/ 	.word	0x0000c430


	//   ....[51]....
        /*0278*/ 	.word	0x0000c4b0


	//   ....[52]....
        /*027c*/ 	.word	0x0000c4d0


	//   ....[53]....
        /*0280*/ 	.word	0x0000c510


	//   ....[54]....
        /*0284*/ 	.word	0x0000c530


	//   ....[55]....
        /*0288*/ 	.word	0x0000c550


	//   ....[56]....
        /*028c*/ 	.word	0x0000c580


	//   ....[57]....
        /*0290*/ 	.word	0x0000c5f0


	//   ....[58]....
        /*0294*/ 	.word	0x0000c670


	//   ....[59]....
        /*0298*/ 	.word	0x0000c680


	//   ....[60]....
        /*029c*/ 	.word	0x0000c6b0


	//   ....[61]....
        /*02a0*/ 	.word	0x0000c6e0


	//   ....[62]....
        /*02a4*/ 	.word	0x0000dfa0


	//   ....[63]....
        /*02a8*/ 	.word	0x0000e500


	//   ....[64]....
        /*02ac*/ 	.word	0x0000e680


	//   ....[65]....
        /*02b0*/ 	.word	0x0000e6d0


	//   ....[66]....
        /*02b4*/ 	.word	0x0000e790


	//   ....[67]....
        /*02b8*/ 	.word	0x0000e860


	//   ....[68]....
        /*02bc*/ 	.word	0x0000e8c0


	//   ....[69]....
        /*02c0*/ 	.word	0x0000e960


	//   ....[70]....
        /*02c4*/ 	.word	0x0000e9c0


	//   ....[71]....
        /*02c8*/ 	.word	0x0000eac0


	//   ....[72]....
        /*02cc*/ 	.word	0x0000eb30


	//   ....[73]....
        /*02d0*/ 	.word	0x0000ebd0


	//   ....[74]....
        /*02d4*/ 	.word	0x0000ec30


	//   ....[75]....
        /*02d8*/ 	.word	0x0000ed10


	//   ....[76]....
        /*02dc*/ 	.word	0x0000eda0


	//   ....[77]....
        /*02e0*/ 	.word	0x0000ee50


	//   ....[78]....
        /*02e4*/ 	.word	0x0000eeb0


	//   ....[79]....
        /*02e8*/ 	.word	0x0000ef60


	//   ....[80]....
        /*02ec*/ 	.word	0x0000eff0


	//   ....[81]....
        /*02f0*/ 	.word	0x0000f0c0


	//   ....[82]....
        /*02f4*/ 	.word	0x0000f120


	//   ....[83]....
        /*02f8*/ 	.word	0x0000f200


	//   ....[84]....
        /*02fc*/ 	.word	0x0000f260


	//   ....[85]....
        /*0300*/ 	.word	0x0000f320


	//   ....[86]....
        /*0304*/ 	.word	0x0000f380


	//   ....[87]....
        /*0308*/ 	.word	0x0000f440


	//   ....[88]....
        /*030c*/ 	.word	0x0000f810


	//----- nvinfo : EIATTR_REG_RECONFIG
	.align		4
.L_261:
        /*0310*/ 	.byte	0x01, 0x54
	.zero		2


	//----- nvinfo : EIATTR_SYSCALL_OFFSETS
	.align		4
        /*0314*/ 	.byte	0x04, 0x46
        /*0316*/ 	.short	(.L_263 - .L_262)


	//   ....[0]....
.L_262:
        /*0318*/ 	.word	0x00001300


	//   ....[1]....
        /*031c*/ 	.word	0x0000b4e0


	//   ....[2]....
        /*0320*/ 	.word	0x0000b620


	//   ....[3]....
        /*0324*/ 	.word	0x0000b710


	//   ....[4]....
        /*0328*/ 	.word	0x0000bd60


	//----- nvinfo : EIATTR_MBARRIER_INSTR_OFFSETS
	.align		4
.L_263:
        /*032c*/ 	.byte	0x04, 0x39
        /*032e*/ 	.short	(.L_265 - .L_264)


	//   ....[0]....
.L_264:
        /*0330*/ 	.word	0x00000260
        /*0334*/ 	.word	0x000000ff
        /*0338*/ 	.word	0x00016800
        /*033c*/ 	.short	0x0100
        /*033e*/ 	.byte	0x08
	.zero		1


	//   ....[1]....
        /*0340*/ 	.word	0x00000270
        /*0344*/ 	.word	0x000000ff
        /*0348*/ 	.word	0x00016820
        /*034c*/ 	.short	0x0100
        /*034e*/ 	.byte	0x08
	.zero		1


	//   ....[2]....
        /*0350*/ 	.word	0x00000360
        /*0354*/ 	.word	0x000000ff
        /*0358*/ 	.word	0x00016830
        /*035c*/ 	.short	0x0100
        /*035e*/ 	.byte	0x08
	.zero		1


	//   ....[3]....
        /*0360*/ 	.word	0x00000370
        /*0364*/ 	.word	0x000000ff
        /*0368*/ 	.word	0x00016840
        /*036c*/ 	.short	0x0100
        /*036e*/ 	.byte	0x08
	.zero		1


	//   ....[4]....
        /*0370*/ 	.word	0x00000380
        /*0374*/ 	.word	0x000000ff
        /*0378*/ 	.word	0x00016838
        /*037c*/ 	.short	0x0100
        /*037e*/ 	.byte	0x08
	.zero		1


	//   ....[5]....
        /*0380*/ 	.word	0x00000390
        /*0384*/ 	.word	0x000000ff
        /*0388*/ 	.word	0x00016848
        /*038c*/ 	.short	0x0100
        /*038e*/ 	.byte	0x08
	.zero		1


	//   ....[6]....
        /*0390*/ 	.word	0x000004c0
        /*0394*/ 	.word	0x000000ff
        /*0398*/ 	.word	0x00016850
        /*039c*/ 	.short	0x0100
        /*039e*/ 	.byte	0x08
	.zero		1


	//   ....[7]....
        /*03a0*/ 	.word	0x000004d0
        /*03a4*/ 	.word	0x000000ff
        /*03a8*/ 	.word	0x00016860
        /*03ac*/ 	.short	0x0100
        /*03ae*/ 	.byte	0x08
	.zero		1


	//   ....[8]....
        /*03b0*/ 	.word	0x000004e0
        /*03b4*/ 	.word	0x000000ff
        /*03b8*/ 	.word	0x00016858
        /*03bc*/ 	.short	0x0100
        /*03be*/ 	.byte	0x08
	.zero		1


	//   ....[9]....
        /*03c0*/ 	.word	0x000004f0
        /*03c4*/ 	.word	0x000000ff
        /*03c8*/ 	.word	0x00016868
        /*03cc*/ 	.short	0x0100
        /*03ce*/ 	.byte	0x08
	.zero		1


	//   ....[10]....
        /*03d0*/ 	.word	0x000005e0
        /*03d4*/ 	.word	0x000000ff
        /*03d8*/ 	.word	0x00016870
        /*03dc*/ 	.short	0x0100
        /*03de*/ 	.byte	0x06
	.zero		1


	//   ....[11]....
        /*03e0*/ 	.word	0x000005f0
        /*03e4*/ 	.word	0x000000ff
        /*03e8*/ 	.word	0x00016880
        /*03ec*/ 	.short	0x0100
        /*03ee*/ 	.byte	0x06
	.zero		1


	//   ....[12]....
        /*03f0*/ 	.word	0x00000600
        /*03f4*/ 	.word	0x000000ff
        /*03f8*/ 	.word	0x00016878
        /*03fc*/ 	.short	0x0100
        /*03fe*/ 	.byte	0x06
	.zero		1


	//   ....[13]....
        /*0400*/ 	.word	0x00000610
        /*0404*/ 	.word	0x000000ff
        /*0408*/ 	.word	0x00016888
        /*040c*/ 	.short	0x0100
        /*040e*/ 	.byte	0x06
	.zero		1


	//   ....[14]....
        /*0410*/ 	.word	0x00000740
        /*0414*/ 	.word	0x000000ff
        /*0418*/ 	.word	0x00016890
        /*041c*/ 	.short	0x0100
        /*041e*/ 	.byte	0x08
	.zero		1


	//   ....[15]....
        /*0420*/ 	.word	0x00000750
        /*0424*/ 	.word	0x000000ff
        /*0428*/ 	.word	0x000168a0
        /*042c*/ 	.short	0x0100
        /*042e*/ 	.byte	0x08
	.zero		1


	//   ....[16]....
        /*0430*/ 	.word	0x00000760
        /*0434*/ 	.word	0x000000ff
        /*0438*/ 	.word	0x00016898
        /*043c*/ 	.short	0x0100
        /*043e*/ 	.byte	0x08
	.zero		1


	//   ....[17]....
        /*0440*/ 	.word	0x00000770
        /*0444*/ 	.word	0x000000ff
        /*0448*/ 	.word	0x000168a8
        /*044c*/ 	.short	0x0100
        /*044e*/ 	.byte	0x08
	.zero		1


	//   ....[18]....
        /*0450*/ 	.word	0x000008a0
        /*0454*/ 	.word	0x000000ff
        /*0458*/ 	.word	0x000168b0
        /*045c*/ 	.short	0x0100
        /*045e*/ 	.byte	0x08
	.zero		1


	//   ....[19]....
        /*0460*/ 	.word	0x000008b0
        /*0464*/ 	.word	0x000000ff
        /*0468*/ 	.word	0x000168c0
        /*046c*/ 	.short	0x0100
        /*046e*/ 	.byte	0x08
	.zero		1


	//   ....[20]....
        /*0470*/ 	.word	0x000008c0
        /*0474*/ 	.word	0x000000ff
        /*0478*/ 	.word	0x000168b8
        /*047c*/ 	.short	0x0100
        /*047e*/ 	.byte	0x08
	.zero		1


	//   ....[21]....
        /*0480*/ 	.word	0x000008d0
        /*0484*/ 	.word	0x000000ff
        /*0488*/ 	.word	0x000168c8
        /*048c*/ 	.short	0x0100
        /*048e*/ 	.byte	0x08
	.zero		1


	//   ....[22]....
        /*0490*/ 	.word	0x00001320
        /*0494*/ 	.word	0x000000ff
        /*0498*/ 	.word	0x00016800
        /*049c*/ 	.short	0x010a
        /*049e*/ 	.byte	0x27
	.zero		1


	//   ....[23]....
        /*04a0*/ 	.word	0x00001390
        /*04a4*/ 	.word	0x000000ff
        /*04a8*/ 	.word	0x00016830
        /*04ac*/ 	.short	0x010a
        /*04ae*/ 	.byte	0x27
	.zero		1


	//   ....[24]....
        /*04b0*/ 	.word	0x00001400
        /*04b4*/ 	.word	0x000000ff
        /*04b8*/ 	.word	0x00016830
        /*04bc*/ 	.short	0x010a
        /*04be*/ 	.byte	0x27
	.zero		1


	//   ....[25]....
        /*04c0*/ 	.word	0x000036b0
        /*04c4*/ 	.word	0x0000001d
        /*04c8*/ 	.word	0x00000000
        /*04cc*/ 	.short	0x0101
        /*04ce*/ 	.byte	0x3f
	.zero		1


	//   ....[26]....
        /*04d0*/ 	.word	0x00003fe0
        /*04d4*/ 	.word	0x000000ff
        /*04d8*/ 	.word	0x00016830
        /*04dc*/ 	.short	0x010a
        /*04de*/ 	.byte	0x0a
	.zero		1


	//   ....[27]....
        /*04e0*/ 	.word	0x00004020
        /*04e4*/ 	.word	0x000000ff
        /*04e8*/ 	.word	0x00016830
        /*04ec*/ 	.short	0x010a
        /*04ee*/ 	.byte	0x0a
	.zero		1


	//   ....[28]....
        /*04f0*/ 	.word	0x00004220
        /*04f4*/ 	.word	0x000000ff
        /*04f8*/ 	.word	0x00016850
        /*04fc*/ 	.short	0x010a
        /*04fe*/ 	.byte	0x0a
	.zero		1


	//   ....[29]....
        /*0500*/ 	.word	0x00004260
        /*0504*/ 	.word	0x000000ff
        /*0508*/ 	.word	0x00016850
        /*050c*/ 	.short	0x010a
        /*050e*/ 	.byte	0x0a
	.zero		1


	//   ....[30]....
        /*0510*/ 	.word	0x00006100
        /*0514*/ 	.word	0x0000002b
        /*0518*/ 	.word	0x00000000
        /*051c*/ 	.short	0x0101
        /*051e*/ 	.byte	0x3f
	.zero		1


	//   ....[31]....
        /*0520*/ 	.word	0x00006230
        /*0524*/ 	.word	0x0000002d
        /*0528*/ 	.word	0x00000000
        /*052c*/ 	.short	0x0101
        /*052e*/ 	.byte	0x3f
	.zero		1


	//   ....[32]....
        /*0530*/ 	.word	0x00006e80
        /*0534*/ 	.word	0x000000ff
        /*0538*/ 	.word	0x00016830
        /*053c*/ 	.short	0x010a
        /*053e*/ 	.byte	0x0a
	.zero		1


	//   ....[33]....
        /*0540*/ 	.word	0x00006ec0
        /*0544*/ 	.word	0x000000ff
        /*0548*/ 	.word	0x00016830
        /*054c*/ 	.short	0x010a
        /*054e*/ 	.byte	0x0a
	.zero		1


	//   ....[34]....
        /*0550*/ 	.word	0x000070b0
        /*0554*/ 	.word	0x000000ff
        /*0558*/ 	.word	0x00016850
        /*055c*/ 	.short	0x010a
        /*055e*/ 	.byte	0x0a
	.zero		1


	//   ....[35]....
        /*0560*/ 	.word	0x000070f0
        /*0564*/ 	.word	0x000000ff
        /*0568*/ 	.word	0x00016850
        /*056c*/ 	.short	0x010a
        /*056e*/ 	.byte	0x0a
	.zero		1


	//   ....[36]....
        /*0570*/ 	.word	0x00008710
        /*0574*/ 	.word	0x00000019
        /*0578*/ 	.word	0x00000000
        /*057c*/ 	.short	0x0101
        /*057e*/ 	.byte	0x3f
	.zero		1


	//   ....[37]....
        /*0580*/ 	.word	0x000088e0
        /*0584*/ 	.word	0x0000001d
        /*0588*/ 	.word	0x00000000
        /*058c*/ 	.short	0x0101
        /*058e*/ 	.byte	0x3f
	.zero		1


	//   ....[38]....
        /*0590*/ 	.word	0x00009260
        /*0594*/ 	.word	0x000000ff
        /*0598*/ 	.word	0x00016850
        /*059c*/ 	.short	0x010a
        /*059e*/ 	.byte	0x07
	.zero		1


	//   ....[39]....
        /*05a0*/ 	.word	0x000092a0
        /*05a4*/ 	.word	0x000000ff
        /*05a8*/ 	.word	0x00016850
        /*05ac*/ 	.short	0x010a
        /*05ae*/ 	.byte	0x07
	.zero		1


	//   ....[40]....
        /*05b0*/ 	.word	0x000097b0
        /*05b4*/ 	.word	0x00000009
        /*05b8*/ 	.word	0x00000000
        /*05bc*/ 	.short	0x0101
        /*05be*/ 	.byte	0x3f
	.zero		1


	//   ....[41]....
        /*05c0*/ 	.word	0x0000a260
        /*05c4*/ 	.word	0x000000ff
        /*05c8*/ 	.word	0x00000000
        /*05cc*/ 	.short	0x0101
        /*05ce*/ 	.byte	0x04
	.zero		1


	//   ....[42]....
        /*05d0*/ 	.word	0x0000ba10
        /*05d4*/ 	.word	0x000000ff
        /*05d8*/ 	.word	0x00016840
        /*05dc*/ 	.short	0x010a
        /*05de*/ 	.byte	0x26
	.zero		1


	//   ....[43]....
        /*05e0*/ 	.word	0x0000c800
        /*05e4*/ 	.word	0x000000ff
        /*05e8*/ 	.word	0x00016800
        /*05ec*/ 	.short	0x0107
        /*05ee*/ 	.byte	0x26
	.zero		1


	//   ....[44]....
        /*05f0*/ 	.word	0x0000c840
        /*05f4*/ 	.word	0x000000ff
        /*05f8*/ 	.word	0x00016800
        /*05fc*/ 	.short	0x0101
        /*05fe*/ 	.byte	0x26
	.zero		1


	//   ....[45]....
        /*0600*/ 	.word	0x0000c870
        /*0604*/ 	.word	0x000000ff
        /*0608*/ 	.word	0x00016820
        /*060c*/ 	.short	0x010a
        /*060e*/ 	.byte	0x26
	.zero		1


	//   ....[46]....
        /*0610*/ 	.word	0x0000cc00
        /*0614*/ 	.word	0x000000ff
        /*0618*/ 	.word	0x00016848
        /*061c*/ 	.short	0x010a
        /*061e*/ 	.byte	0x26
	.zero		1


	//   ....[47]....
        /*0620*/ 	.word	0x0000cdf0
        /*0624*/ 	.word	0x000000ff
        /*0628*/ 	.word	0x00016860
        /*062c*/ 	.short	0x010a
        /*062e*/ 	.byte	0x26
	.zero		1


	//   ....[48]....
        /*0630*/ 	.word	0x0000d1d0
        /*0634*/ 	.word	0x000000ff
        /*0638*/ 	.word	0x00016840
        /*063c*/ 	.short	0x010a
        /*063e*/ 	.byte	0x26
	.zero		1


	//   ....[49]....
        /*0640*/ 	.word	0x0000d3f0
        /*0644*/ 	.word	0x000000ff
        /*0648*/ 	.word	0x00016868
        /*064c*/ 	.short	0x010a
        /*064e*/ 	.byte	0x26
	.zero		1


	//   ....[50]....
        /*0650*/ 	.word	0x0000d810
        /*0654*/ 	.word	0x000000ff
        /*0658*/ 	.word	0x00016848
        /*065c*/ 	.short	0x010a
        /*065e*/ 	.byte	0x26
	.zero		1


	//   ....[51]....
        /*0660*/ 	.word	0x0000da10
        /*0664*/ 	.word	0x000000ff
        /*0668*/ 	.word	0x00016860
        /*066c*/ 	.short	0x010a
        /*066e*/ 	.byte	0x26
	.zero		1


	//   ....[52]....
        /*0670*/ 	.word	0x0000dcb0
        /*0674*/ 	.word	0x00000004
        /*0678*/ 	.word	0x00016860
        /*067c*/ 	.short	0x010a
        /*067e*/ 	.byte	0x3f
	.zero		1


	//   ....[53]....
        /*0680*/ 	.word	0x0000df60
        /*0684*/ 	.word	0x00000007
        /*0688*/ 	.word	0x00016820
        /*068c*/ 	.short	0x010a
        /*068e*/ 	.byte	0x3f
	.zero		1


	//   ....[54]....
        /*0690*/ 	.word	0x0000e0b0
        /*0694*/ 	.word	0x00000006
        /*0698*/ 	.word	0x00000000
        /*069c*/ 	.short	0x010a
        /*069e*/ 	.byte	0x3f
	.zero		1


	//   ....[55]....
        /*06a0*/ 	.word	0x0000e120
        /*06a4*/ 	.word	0x00000003
        /*06a8*/ 	.word	0x00000000
        /*06ac*/ 	.short	0x010a
        /*06ae*/ 	.byte	0x3f
	.zero		1


	//   ....[56]....
        /*06b0*/ 	.word	0x0000e180
        /*06b4*/ 	.word	0x00000000
        /*06b8*/ 	.word	0x00000000
        /*06bc*/ 	.short	0x010a
        /*06be*/ 	.byte	0x3f
	.zero		1


	//   ....[57]....
        /*06c0*/ 	.word	0x0000e1b0
        /*06c4*/ 	.word	0x00000003
        /*06c8*/ 	.word	0x00000000
        /*06cc*/ 	.short	0x010a
        /*06ce*/ 	.byte	0x3f
	.zero		1


	//   ....[58]....
        /*06d0*/ 	.word	0x0000e220
        /*06d4*/ 	.word	0x00000003
        /*06d8*/ 	.word	0x00016800
        /*06dc*/ 	.short	0x010a
        /*06de*/ 	.byte	0x3f
	.zero		1


	//   ....[59]....
        /*06e0*/ 	.word	0x0000e280
        /*06e4*/ 	.word	0x00000003
        /*06e8*/ 	.word	0x00016830
        /*06ec*/ 	.short	0x010a
        /*06ee*/ 	.byte	0x3f
	.zero		1


	//   ....[60]....
        /*06f0*/ 	.word	0x0000e2e0
        /*06f4*/ 	.word	0x0000000b
        /*06f8*/ 	.word	0x00016830
        /*06fc*/ 	.short	0x010a
        /*06fe*/ 	.byte	0x3f
	.zero		1


	//   ....[61]....
        /*0700*/ 	.word	0x0000e340
        /*0704*/ 	.word	0x0000000b
        /*0708*/ 	.word	0x00016850
        /*070c*/ 	.short	0x010a
        /*070e*/ 	.byte	0x3f
	.zero		1


	//   ....[62]....
        /*0710*/ 	.word	0x0000e3a0
        /*0714*/ 	.word	0x0000000a
        /*0718*/ 	.word	0x00016830
        /*071c*/ 	.short	0x010a
        /*071e*/ 	.byte	0x3f
	.zero		1


	//   ....[63]....
        /*0720*/ 	.word	0x0000e400
        /*0724*/ 	.word	0x0000000a
        /*0728*/ 	.word	0x00016850
        /*072c*/ 	.short	0x010a
        /*072e*/ 	.byte	0x3f
	.zero		1


	//   ....[64]....
        /*0730*/ 	.word	0x0000e460
        /*0734*/ 	.word	0x00000005
        /*0738*/ 	.word	0x00016850
        /*073c*/ 	.short	0x010a
        /*073e*/ 	.byte	0x3f
	.zero		1


	//   ....[65]....
        /*0740*/ 	.word	0x0000e5c0
        /*0744*/ 	.word	0x00000003
        /*0748*/ 	.word	0x00016840
        /*074c*/ 	.short	0x010a
        /*074e*/ 	.byte	0x3f
	.zero		1


	//   ....[66]....
        /*0750*/ 	.word	0x0000f480
        /*0754*/ 	.word	0x00000005
        /*0758*/ 	.word	0x00016820
        /*075c*/ 	.short	0x010a
        /*075e*/ 	.byte	0x3f
	.zero		1


	//   ....[67]....
        /*0760*/ 	.word	0x0000f4e0
        /*0764*/ 	.word	0x00000005
        /*0768*/ 	.word	0x00016848
        /*076c*/ 	.short	0x010a
        /*076e*/ 	.byte	0x3f
	.zero		1


	//   ....[68]....
        /*0770*/ 	.word	0x0000f540
        /*0774*/ 	.word	0x00000005
        /*0778*/ 	.word	0x00016860
        /*077c*/ 	.short	0x010a
        /*077e*/ 	.byte	0x3f
	.zero		1


	//   ....[69]....
        /*0780*/ 	.word	0x0000f5a0
        /*0784*/ 	.word	0x00000005
        /*0788*/ 	.word	0x00016840
        /*078c*/ 	.short	0x010a
        /*078e*/ 	.byte	0x3f
	.zero		1


	//   ....[70]....
        /*0790*/ 	.word	0x0000f600
        /*0794*/ 	.word	0x00000005
        /*0798*/ 	.word	0x00016868
        /*079c*/ 	.short	0x010a
        /*079e*/ 	.byte	0x3f
	.zero		1


	//   ....[71]....
        /*07a0*/ 	.word	0x0000f660
        /*07a4*/ 	.word	0x00000004
        /*07a8*/ 	.word	0x00016848
        /*07ac*/ 	.short	0x010a
        /*07ae*/ 	.byte	0x3f
	.zero		1


	//   ....[72]....
        /*07b0*/ 	.word	0x0000f6c0
        /*07b4*/ 	.word	0x00000004
        /*07b8*/ 	.word	0x00016860
        /*07bc*/ 	.short	0x010a
        /*07be*/ 	.byte	0x3f
	.zero		1


	//   ....[73]....
        /*07c0*/ 	.word	0x0000f710
        /*07c4*/ 	.word	0x00000004
        /*07c8*/ 	.word	0x00016860
        /*07cc*/ 	.short	0x010a
        /*07ce*/ 	.byte	0x3f
	.zero		1


	//   ....[74]....
        /*07d0*/ 	.word	0x0000f760
        /*07d4*/ 	.word	0x00000007
        /*07d8*/ 	.word	0x00016820
        /*07dc*/ 	.short	0x010a
        /*07de*/ 	.byte	0x3f
	.zero		1


	//   ....[75]....
        /*07e0*/ 	.word	0x0000f8d0
        /*07e4*/ 	.word	0x00000006
        /*07e8*/ 	.word	0x00000000
        /*07ec*/ 	.short	0x010a
        /*07ee*/ 	.byte	0x3f
	.zero		1


	//   ....[76]....
        /*07f0*/ 	.word	0x0000f920
        /*07f4*/ 	.word	0x00000003
        /*07f8*/ 	.word	0x00000000
        /*07fc*/ 	.short	0x010a
        /*07fe*/ 	.byte	0x3f
	.zero		1


	//   ....[77]....
        /*0800*/ 	.word	0x0000f970
        /*0804*/ 	.word	0x00000000
        /*0808*/ 	.word	0x00000000
        /*080c*/ 	.short	0x010a
        /*080e*/ 	.byte	0x3f
	.zero		1


	//----- nvinfo : EIATTR_NUM_MBARRIERS
	.align		4
.L_265:
        /*0810*/ 	.byte	0x03, 0x38
        /*0812*/ 	.short	0x0016


	//----- nvinfo : EIATTR_EXIT_INSTR_OFFSETS
	.align		4
        /*0814*/ 	.byte	0x04, 0x1c
        /*0816*/ 	.short	(.L_267 - .L_266)


	//   ....[0]....
.L_266:
        /*0818*/ 	.word	0x0000e200


	//----- nvinfo : EIATTR_MAX_THREADS
	.align		4
.L_267:
        /*081c*/ 	.byte	0x04, 0x05
        /*081e*/ 	.short	(.L_269 - .L_268)
.L_268:
        /*0820*/ 	.word	0x00000200
        /*0824*/ 	.word	0x00000001
        /*0828*/ 	.word	0x00000001


	//----- nvinfo : EIATTR_CRS_STACK_SIZE
	.align		4
.L_269:
        /*082c*/ 	.byte	0x04, 0x1e
        /*082e*/ 	.short	(.L_271 - .L_270)
.L_270:
        /*0830*/ 	.word	0x00000000


	//----- nvinfo : EIATTR_CBANK_PARAM_SIZE
	.align		4
.L_271:
        /*0834*/ 	.byte	0x03, 0x19
        /*0836*/ 	.short	0x0a70


	//----- nvinfo : EIATTR_PARAM_CBANK
	.align		4
        /*0838*/ 	.byte	0x04, 0x0a
        /*083a*/ 	.short	(.L_273 - .L_272)
	.align		4
.L_272:
        /*083c*/ 	.word	index@(.nv.constant0._ZN7cutlass13device_kernelIN5flash11enable_sm90INS1_16FlashAttnFwdSm90INS1_25CollectiveMainloopFwdSm90ILi2EN4cute5tupleIJNS5_1CILi1EEES8_S8_EEENS6_IJNS7_ILi192EEENS7_ILi128EEENS7_ILi64EEEEEELi64ENS_10bfloat16_tEfNS_4arch4Sm90ELb1ELb0ELb1ELb0ELb0ELb0ELb0ELb1ELb1ELb1ELb1ELb0EEENS1_21CollectiveEpilogueFwdINS6_IJSA_SC_SB_EEES9_SE_SG_Li384ELb0ELb1ELb1ELb0EEENS1_19SingleTileSchedulerILb0ELb1ELb1ELi192EEEEEEEEEvNT_6ParamsE)
        /*0840*/ 	.short	0x0210
        /*0842*/ 	.short	0x0a70


	//----- nvinfo : EIATTR_SW_WAR
	.align		4
.L_273:
        /*0844*/ 	.byte	0x04, 0x36
        /*0846*/ 	.short	(.L_275 - .L_274)
.L_274:
        /*0848*/ 	.word	0x00000008
.L_275:


//--------------------- .nv.info._ZN7cutlass13device_kernelIN5flash11enable_sm90INS1_16FlashAttnFwdSm90INS1_25CollectiveMainloopFwdSm90ILi2EN4cute5tupleIJNS5_1CILi1EEES8_S8_EEENS6_IJNS7_ILi192EEENS7_ILi128EEENS7_ILi64EEEEEELi64ENS_10bfloat16_tEfNS_4arch4Sm90ELb1ELb0ELb1ELb1ELb0ELb0ELb0ELb1ELb1ELb1ELb1ELb0EEENS1_21CollectiveEpilogueFwdINS6_IJSA_SC_SB_EEES9_SE_SG_Li384ELb1ELb1ELb1ELb0EEENS1_36VarlenDynamicPersistentTileSchedulerILi192ELi128ELi384ELi128ELb1ELb1ELb1ELb1ELb1ELb1EEEEEEEEEvNT_6ParamsE --------------------------
	.section	.nv.info._ZN7cutlass13device_kernelIN5flash11enable_sm90INS1_16FlashAttnFwdSm90INS1_25CollectiveMainloopFwdSm90ILi2EN4cute5tupleIJNS5_1CILi1EEES8_S8_EEENS6_IJNS7_ILi192EEENS7_ILi128EEENS7_ILi64EEEEEELi64ENS_10bfloat16_tEfNS_4arch4Sm90ELb1ELb0ELb1ELb1ELb0ELb0ELb0ELb1ELb1ELb1ELb1ELb0EEENS1_21CollectiveEpilogueFwdINS6_IJSA_SC_SB_EEES9_SE_SG_Li384ELb1ELb1ELb1ELb0EEENS1_36VarlenDynamicPersistentTileSchedulerILi192ELi128ELi384ELi128ELb1ELb1ELb1ELb1ELb1ELb1EEEEEEEEEvNT_6ParamsE,"",@"SHT_CUDA_INFO"
	.sectionflags	@""
	.align	4


	//----- nvinfo : EIATTR_CUDA_API_VERSION
	.align		4
        /*0000*/ 	.byte	0x04, 0x37
        /*0002*/ 	.short	(.L_277 - .L_276)
.L_276:
        /*0004*/ 	.word	0x00000082


	//----- nvinfo : EIATTR_KPARAM_INFO
	.align		4
.L_277:
        /*0008*/ 	.byte	0x04, 0x17
        /*000a*/ 	.short	(.L_279 - .L_278)
.L_278:
        /*000c*/ 	.word	0x00000000
        /*0010*/ 	.short	0x0000
        /*0012*/ 	.short	0x0070
        /*0014*/ 	.byte	0x00, 0xf0, 0x01, 0x2a


	//----- nvinfo : EIATTR_SPARSE_MMA_MASK
	.align		4
.L_279:
        /*0018*/ 	.byte	0x03, 0x50
        /*001a*/ 	.short	0x0000


	//----- nvinfo : EIATTR_MAXREG_COUNT
	.align		4
        /*001c*/ 	.byte	0x03, 0x1b
        /*001e*/ 	.short	0x0080


	//----- nvinfo : EIATTR_NUM_BARRIERS
	.align		4
        /*0020*/ 	.byte	0x02, 0x4c
        /*0022*/ 	.byte	0x10
	.zero		1


	//----- nvinfo : EIATTR_EXTERNS
	.align		4
        /*0024*/ 	.byte	0x04, 0x0f
        /*0026*/ 	.short	(.L_281 - .L_280)


	//   ....[0]....
	.align		4
.L_280:
        /*0028*/ 	.word	index@(__assertfail)


	//----- nvinfo : EIATTR_ANNOTATIONS
	.align		4
.L_281:
        /*002c*/ 	.byte	0x04, 0x55
        /*002e*/ 	.short	(.L_283 - .L_282)


	//   ....[0]....
.L_282:
        /* <DEDUP_REMOVED lines=33> */


	//----- nvinfo : EIATTR_MERCURY_ISA_VERSION
	.align		4
.L_283:
        /*0230*/ 	.byte	0x03, 0x5f
        /*0232*/ 	.short	0x0101


	//----- nvinfo : EIATTR_UNUSED_LOAD_BYTE_OFFSET
	.align		4
        /*0234*/ 	.byte	0x04, 0x44
        /*0236*/ 	.short	(.L_285 - .L_284)


	//   ....[0]....
.L_284:
        /*0238*/ 	.word	0x00000a30
        /*023c*/ 	.word	0x0000fff0


	//   ....[1]....
        /*0240*/ 	.word	0x00009e90
        /*0244*/ 	.word	0x0000fff0


	//----- nvinfo : EIATTR_INT_WARP_WIDE_INSTR_OFFSETS
	.align		4
.L_285:
        /*0248*/ 	.byte	0x04, 0x31
        /*024a*/ 	.short	(.L_287 - .L_286)


	//   ....[0]....
.L_286:
        /*024c*/ 	.word	0x00000120


	//   ....[1]....
        /*0250*/ 	.word	0x000001c0


	//   ....[2]....
        /*0254*/ 	.word	0x00000230


	//   ....[3]....
        /*0258*/ 	.word	0x0000db80


	//   ....[4]....
        /*025c*/ 	.word	0x0000dc10


	//   ....[5]....
        /*0260*/ 	.word	0x00010c90


	//   ....[6]....
        /*0264*/ 	.word	0x00010d20


	//----- nvinfo : EIATTR_COOP_GROUP_MASK_REGIDS
	.align		4
.L_287:
        /*0268*/ 	.byte	0x04, 0x29
        /*026a*/ 	.short	(.L_289 - .L_288)


	//   ....[0]....
.L_288:
        /*026c*/ 	.word	0xffffffff


	//   ....[1]....
        /*0270*/ 	.word	0xffffffff


	//   ....[2]....
        /*0274*/ 	.word	0xffffffff


	//   ....[3]....
        /*0278*/ 	.word	0xffffffff


	//   ....[4]....
        /*027c*/ 	.word	0xffffffff


	//   ....[5]....
        /*0280*/ 	.word	0xffffffff


	//   ....[6]....
        /*0284*/ 	.word	0xffffffff


	//   ....[7]....
        /*0288*/ 	.word	0xffffffff


	//   ....[8]....
        /*028c*/ 	.word	0xffffffff


	//   ....[9]....
        /*0290*/ 	.word	0xffffffff


	//   ....[10]....
        /*0294*/ 	.word	0xffffffff


	//   ....[11]....
        /*0298*/ 	.word	0xffffffff


	//   ....[12]....
        /*029c*/ 	.word	0xffffffff


	//   ....[13]....
        /*02a0*/ 	.word	0xffffffff


	//   ....[14]....
        /*02a4*/ 	.word	0xffffffff


	//   ....[15]....
        /*02a8*/ 	.word	0xffffffff


	//   ....[16]....
        /*02ac*/ 	.word	0xffffffff


	//   ....[17]....
        /*02b0*/ 	.word	0xffffffff


	//   ....[18]....
        /*02b4*/ 	.word	0xffffffff


	//   ....[19]....
        /*02b8*/ 	.word	0xffffffff


	//   ....[20]....
        /*02bc*/ 	.word	0xffffffff


	//   ....[21]....
        /*02c0*/ 	.word	0xffffffff


	//   ....[22]....
        /*02c4*/ 	.word	0xffffffff


	//   ....[23]....
        /*02c8*/ 	.word	0xffffffff


	//   ....[24]....
        /*02cc*/ 	.word	0xffffffff


	//   ....[25]....
        /*02d0*/ 	.word	0xffffffff


	//   ....[26]....
        /*02d4*/ 	.word	0xffffffff


	//   ....[27]....
        /*02d8*/ 	.word	0xffffffff


	//   ....[28]....
        /*02dc*/ 	.word	0xffffffff


	//   ....[29]....
        /*02e0*/ 	.word	0xffffffff


	//   ....[30]....
        /*02e4*/ 	.word	0xffffffff


	//   ....[31]....
        /*02e8*/ 	.word	0xffffffff


	//   ....[32]....
        /*02ec*/ 	.word	0xffffffff


	//   ....[33]....
        /*02f0*/ 	.word	0xffffffff


	//   ....[34]....
        /*02f4*/ 	.word	0xffffffff


	//   ....[35]....
        /*02f8*/ 	.word	0xffffffff


	//   ....[36]....
        /*02fc*/ 	.word	0xffffffff


	//   ....[37]....
        /*0300*/ 	.word	0xffffffff


	//   ....[38]....
        /*0304*/ 	.word	0xffffffff


	//   ....[39]....
        /*0308*/ 	.word	0xffffffff


	//   ....[40]....
        /*030c*/ 	.word	0xffffffff


	//   ....[41]....
        /*0310*/ 	.word	0xffffffff


	//   ....[42]....
        /*0314*/ 	.word	0xffffffff


	//   ....[43]....
        /*0318*/ 	.word	0xffffffff


	//   ....[44]....
        /*031c*/ 	.word	0xffffffff


	//   ....[45]....
        /*0320*/ 	.word	0xffffffff


	//   ....[46]....
        /*0324*/ 	.word	0xffffffff


	//   ....[47]....
        /*0328*/ 	.word	0xffffffff


	//   ....[48]....
        /*032c*/ 	.word	0xffffffff


	//   ....[49]....
        /*0330*/ 	.word	0xffffffff


	//   ....[50]....
        /*0334*/ 	.word	0xffffffff


	//   ....[51]....
        /*0338*/ 	.word	0xffffffff


	//   ....[52]....
        /*033c*/ 	.word	0xffffffff


	//   ....[53]....
        /*0340*/ 	.word	0xffffffff


	//   ....[54]....
        /*0344*/ 	.word	0xffffffff


	//   ....[55]....
        /*0348*/ 	.word	0xffffffff


	//   ....[56]....
        /*034c*/ 	.word	0xffffffff


	//   ....[57]....
        /*0350*/ 	.word	0xffffffff


	//   ....[58]....
        /*0354*/ 	.word	0xffffffff


	//   ....[59]....
        /*0358*/ 	.word	0xffffffff


	//   ....[60]....
        /*035c*/ 	.word	0xffffffff


	//   ....[61]....
        /*0360*/ 	.word	0xffffffff


	//   ....[62]....
        /*0364*/ 	.word	0xffffffff


	//   ....[63]....
        /*0368*/ 	.word	0xffffffff


	//   ....[64]....
        /*036c*/ 	.word	0xffffffff


	//   ....[65]....
        /*0370*/ 	.word	0xffffffff


	//   ....[66]....
        /*0374*/ 	.word	0xffffffff


	//   ....[67]....
        /*0378*/ 	.word	0xffffffff


	//   ....[68]....
        /*037c*/ 	.word	0xffffffff


	//   ....[69]....
        /*0380*/ 	.word	0xffffffff


	//   ....[70]....
        /*0384*/ 	.word	0xffffffff


	//   ....[71]....
        /*0388*/ 	.word	0xffffffff


	//   ....[72]....
        /*038c*/ 	.word	0xffffffff


	//   ....[73]....
        /*0390*/ 	.word	0xffffffff


	//   ....[74]....
        /*0394*/ 	.word	0xffffffff


	//   ....[75]....
        /*0398*/ 	.word	0xffffffff


	//   ....[76]....
        /*039c*/ 	.word	0xffffffff


	//   ....[77]....
        /*03a0*/ 	.word	0xffffffff


	//   ....[78]....
        /*03a4*/ 	.word	0xffffffff


	//   ....[79]....
        /*03a8*/ 	.word	0xffffffff


	//   ....[80]....
        /*03ac*/ 	.word	0xffffffff


	//   ....[81]....
        /*03b0*/ 	.word	0xffffffff


	//   ....[82]....
        /*03b4*/ 	.word	0xffffffff


	//   ....[83]....
        /*03b8*/ 	.word	0xffffffff


	//   ....[84]....
        /*03bc*/ 	.word	0xffffffff


	//   ....[85]....
        /*03c0*/ 	.word	0xffffffff


	//   ....[86]....
        /*03c4*/ 	.word	0xffffffff


	//   ....[87]....
        /*03c8*/ 	.word	0xffffffff


	//   ....[88]....
        /*03cc*/ 	.word	0xffffffff


	//   ....[89]....
        /*03d0*/ 	.word	0xffffffff


	//   ....[90]....
        /*03d4*/ 	.word	0xffffffff


	//   ....[91]....
        /*03d8*/ 	.word	0xffffffff


	//   ....[92]....
        /*03dc*/ 	.word	0xffffffff


	//   ....[93]....
        /*03e0*/ 	.word	0xffffffff


	//   ....[94]....
        /*03e4*/ 	.word	0xffffffff


	//   ....[95]....
        /*03e8*/ 	.word	0xffffffff


	//   ....[96]....
        /*03ec*/ 	.word	0xffffffff


	//   ....[97]....
        /*03f0*/ 	.word	0xffffffff


	//   ....[98]....
        /*03f4*/ 	.word	0xffffffff


	//   ....[99]....
        /*03f8*/ 	.word	0xffffffff


	//   ....[100]....
        /*03fc*/ 	.word	0xffffffff


	//   ....[101]....
        /*0400*/ 	.word	0xffffffff


	//   ....[102]....
        /*0404*/ 	.word	0xffffffff


	//   ....[103]....
        /*0408*/ 	.word	0xffffffff


	//   ....[104]....
        /*040c*/ 	.word	0xffffffff


	//   ....[105]....
        /*0410*/ 	.word	0xffffffff


	//   ....[106]....
        /*0414*/ 	.word	0xffffffff


	//   ....[107]....
        /*0418*/ 	.word	0xffffffff


	//   ....[108]....
        /*041c*/ 	.word	0xffffffff


	//   ....[109]....
        /*0420*/ 	.word	0xffffffff


	//   ....[110]....
        /*0424*/ 	.word	0xffffffff


	//   ....[111]....
        /*0428*/ 	.word	0xffffffff


	//   ....[112]....
        /*042c*/ 	.word	0xffffffff


	//   ....[113]....
        /*0430*/ 	.word	0x0500000f


	//   ....[114]....
        /*0434*/ 	.word	0x0500000f


	//   ....[115]....
        /*0438*/ 	.word	0x0500000f


	//   ....[116]....
        /*043c*/ 	.word	0x0500000f


	//   ....[117]....
        /*0440*/ 	.word	0x0500000f


	//   ....[118]....
        /*0444*/ 	.word	0x0500000f


	//   ....[119]....
        /*0448*/ 	.word	0x0500000f


	//   ....[120]....
        /*044c*/ 	.word	0x0500000f


	//   ....[121]....
        /*0450*/ 	.word	0x0500000f


	//   ....[122]....
        /*0454*/ 	.word	0x0500000f


	//   ....[123]....
        /*0458*/ 	.word	0x0500000f


	//   ....[124]....
        /*045c*/ 	.word	0x0500000f


	//   ....[125]....
        /*0460*/ 	.word	0x0500000f


	//   ....[126]....
        /*0464*/ 	.word	0x0500000f


	//   ....[127]....
        /*0468*/ 	.word	0x0500000f


	//   ....[128]....
        /*046c*/ 	.word	0x0500000f


	//   ....[129]....
        /*0470*/ 	.word	0x0500000f


	//   ....[130]....
        /*0474*/ 	.word	0x0500000f


	//   ....[131]....
        /*0478*/ 	.word	0x0500000f


	//   ....[132]....
        /*047c*/ 	.word	0x0500000f


	//   ....[133]....
        /*0480*/ 	.word	0x0500000f


	//   ....[134]....
        /*0484*/ 	.word	0x0500000f


	//   ....[135]....
        /*0488*/ 	.word	0x0500000f


	//   ....[136]....
        /*048c*/ 	.word	0x0500000f


	//   ....[137]....
        /*0490*/ 	.word	0x0500000f


	//   ....[138]....
        /*0494*/ 	.word	0x0500000f


	//   ....[139]....
        /*0498*/ 	.word	0x0500000f


	//   ....[140]....
        /*049c*/ 	.word	0x0500000f


	//   ....[141]....
        /*04a0*/ 	.word	0x0500000f


	//   ....[142]....
        /*04a4*/ 	.word	0x0500000f


	//   ....[143]....
        /*04a8*/ 	.word	0x0500000f


	//   ....[144]....
        /*04ac*/ 	.word	0x0500000f


	//   ....[145]....
        /*04b0*/ 	.word	0x0500000f


	//   ....[146]....
        /*04b4*/ 	.word	0x0500000f


	//   ....[147]....
        /*04b8*/ 	.word	0x0500000f


	//   ....[148]....
        /*04bc*/ 	.word	0x0500000f


	//   ....[149]....
        /*04c0*/ 	.word	0x0500000f


	//   ....[150]....
        /*04c4*/ 	.word	0x0500000f


	//   ....[151]....
        /*04c8*/ 	.word	0x0500000f


	//   ....[152]....
        /*04cc*/ 	.word	0x0500000f


	//   ....[153]....
        /*04d0*/ 	.word	0x0500000f


	//   ....[154]....
        /*04d4*/ 	.word	0x0500000f


	//   ....[155]....
        /*04d8*/ 	.word	0x0500000f


	//   ....[156]....
        /*04dc*/ 	.word	0x0500000f


	//----- nvinfo : EIATTR_COOP_GROUP_INSTR_OFFSETS
	.align		4
.L_289:
        /*04e0*/ 	.byte	0x04, 0x28
        /*04e2*/ 	.short	(.L_291 - .L_290)


	//   ....[0]....
.L_290:
        /*04e4*/ 	.word	0x00000060


	//   ....[1]....
        /*04e8*/ 	.word	0x00000130


	//   ....[2]....
        /*04ec*/ 	.word	0x000001e0


	//   ....[3]....
        /*04f0*/ 	.word	0x000003a0


	//   ....[4]....
        /*04f4*/ 	.word	0x00000500


	//   ....[5]....
        /*04f8*/ 	.word	0x00000620


	//   ....[6]....
        /*04fc*/ 	.word	0x00000780


	//   ....[7]....
        /*0500*/ 	.word	0x00001800


	//   ....[8]....
        /*0504*/ 	.word	0x00002040


	//   ....[9]....
        /*0508*/ 	.word	0x00002170


	//   ....[10]....
        /*050c*/ 	.word	0x00002ac0


	//   ....[11]....
        /*0510*/ 	.word	0x00002b50


	//   ....[12]....
        /*0514*/ 	.word	0x00003520


	//   ....[13]....
        /*0518*/ 	.word	0x00003580


	//   ....[14]....
        /*051c*/ 	.word	0x000049a0


	//   ....[15]....
        /*0520*/ 	.word	0x00005470


	//   ....[16]....
        /*0524*/ 	.word	0x00005610


	//   ....[17]....
        /*0528*/ 	.word	0x000056e0


	//   ....[18]....
        /*052c*/ 	.word	0x00006120


	//   ....[19]....
        /*0530*/ 	.word	0x000061b0


	//   ....[20]....
        /*0534*/ 	.word	0x00007f20


	//   ....[21]....
        /*0538*/ 	.word	0x00007f80


	//   ....[22]....
        /*053c*/ 	.word	0x00008680


	//   ....[23]....
        /*0540*/ 	.word	0x000086f0


	//   ....[24]....
        /*0544*/ 	.word	0x00009780


	//   ....[25]....
        /*0548*/ 	.word	0x000097b0


	//   ....[26]....
        /*054c*/ 	.word	0x00009890


	//   ....[27]....
        /*0550*/ 	.word	0x000098b0


	//   ....[28]....
        /*0554*/ 	.word	0x0000a6a0


	//   ....[29]....
        /*0558*/ 	.word	0x0000a6b0


	//   ....[30]....
        /*055c*/ 	.word	0x0000a6c0


	//   ....[31]....
        /*0560*/ 	.word	0x0000a700


	//   ....[32]....
        /*0564*/ 	.word	0x0000ac90


	//   ....[33]....
        /*0568*/ 	.word	0x0000acd0


	//   ....[34]....
        /*056c*/ 	.word	0x0000ad00


	//   ....[35]....
        /*0570*/ 	.word	0x0000ad30


	//   ....[36]....
        /*0574*/ 	.word	0x0000ad60


	//   ....[37]....
        /*0578*/ 	.word	0x0000ad90


	//   ....[38]....
        /*057c*/ 	.word	0x0000adb0


	//   ....[39]....
        /*0580*/ 	.word	0x0000add0


	//   ....[40]....
        /*0584*/ 	.word	0x0000b1c0


	//   ....[41]....
        /*0588*/ 	.word	0x0000b200


	//   ....[42]....
        /*058c*/ 	.word	0x0000b500


	//   ....[43]....
        /*0590*/ 	.word	0x0000b510


	//   ....[44]....
        /*0594*/ 	.word	0x0000bf60


	//   ....[45]....
        /*0598*/ 	.word	0x0000bfa0


	//   ....[46]....
        /*059c*/ 	.word	0x0000bfd0


	//   ....[47]....
        /*05a0*/ 	.word	0x0000c000


	//   ....[48]....
        /*05a4*/ 	.word	0x0000c020


	//   ....[49]....
        /*05a8*/ 	.word	0x0000c030


	//   ....[50]....
        /*05ac*/ 	.word	0x0000c040


	//   ....[51]....
        /*05b0*/ 	.word	0x0000c060


	//   ....[52]....
        /*05b4*/ 	.word	0x0000c1b0


	//   ....[53]....
        /*05b8*/ 	.word	0x0000c3c0


	//   ....[54]....
        /*05bc*/ 	.word	0x0000c3f0


	//   ....[55]....
        /*05c0*/ 	.word	0x0000c420


	//   ....[56]....
        /*05c4*/ 	.word	0x0000c450


	//   ....[57]....
        /*05c8*/ 	.word	0x0000c480


	//   ....[58]....
        /*05cc*/ 	.word	0x0000c4b0


	//   ....[59]....
        /*05d0*/ 	.word	0x0000c640


	//   ....[60]....
        /*05d4*/ 	.word	0x0000c670


	//   ....[61]....
        /*05d8*/ 	.word	0x0000c6a0


	//   ....[62]....
        /*05dc*/ 	.word	0x0000c6d0


	//   ....[63]....
        /*05e0*/ 	.word	0x0000c700


	//   ....[64]....
        /*05e4*/ 	.word	0x0000c730


	//   ....[65]....
        /*05e8*/ 	.word	0x0000c7c0


	//   ....[66]....
        /*05ec*/ 	.word	0x0000c7f0


	//   ....[67]....
        /*05f0*/ 	.word	0x0000c800


	//   ....[68]....
        /*05f4*/ 	.word	0x0000c840


	//   ....[69]....
        /*05f8*/ 	.word	0x0000e100


	//   ....[70]....
        /*05fc*/ 	.word	0x0000ec50


	//   ....[71]....
        /*0600*/ 	.word	0x0000ec60


	//   ....[72]....
        /*0604*/ 	.word	0x0000ec80


	//   ....[73]....
        /*0608*/ 	.word	0x0000ed10


	//   ....[74]....
        /*060c*/ 	.word	0x0000ed30


	//   ....[75]....
        /*0610*/ 	.word	0x0000edb0


	//   ....[76]....
        /*0614*/ 	.word	0x0000edd0


	//   ....[77]....
        /*0618*/ 	.word	0x0000ee50


	//   ....[78]....
        /*061c*/ 	.word	0x0000ee70


	//   ....[79]....
        /*0620*/ 	.word	0x0000eef0


	//   ....[80]....
        /*0624*/ 	.word	0x0000ef10


	//   ....[81]....
        /*0628*/ 	.word	0x0000ef90


	//   ....[82]....
        /*062c*/ 	.word	0x0000efb0


	//   ....[83]....
        /*0630*/ 	.word	0x0000f030


	//   ....[84]....
        /*0634*/ 	.word	0x0000f050


	//   ....[85]....
        /*0638*/ 	.word	0x0000f060


	//   ....[86]....
        /*063c*/ 	.word	0x0000f0d0


	//   ....[87]....
        /*0640*/ 	.word	0x0000f120


	//   ....[88]....
        /*0644*/ 	.word	0x0000f1d0


	//   ....[89]....
        /*0648*/ 	.word	0x0000f1e0


	//   ....[90]....
        /*064c*/ 	.word	0x0000f250


	//   ....[91]....
        /*0650*/ 	.word	0x0000f260


	//   ....[92]....
        /*0654*/ 	.word	0x0000f2a0


	//   ....[93]....
        /*0658*/ 	.word	0x0000f2c0


	//   ....[94]....
        /*065c*/ 	.word	0x00011230


	//   ....[95]....
        /*0660*/ 	.word	0x00011260


	//   ....[96]....
        /*0664*/ 	.word	0x000112c0


	//   ....[97]....
        /*0668*/ 	.word	0x000112f0


	//   ....[98]....
        /*066c*/ 	.word	0x00011320


	//   ....[99]....
        /*0670*/ 	.word	0x00011350


	//   ....[100]....
        /*0674*/ 	.word	0x00011380


	//   ....[101]....
        /*0678*/ 	.word	0x000113b0


	//   ....[102]....
        /*067c*/ 	.word	0x00011550


	//   ....[103]....
        /*0680*/ 	.word	0x00011580


	//   ....[104]....
        /*0684*/ 	.word	0x000115b0


	//   ....[105]....
        /*0688*/ 	.word	0x000115e0


	//   ....[106]....
        /*068c*/ 	.word	0x00011610


	//   ....[107]....
        /*0690*/ 	.word	0x00011640


	//   ....[108]....
        /*0694*/ 	.word	0x00011700


	//   ....[109]....
        /*0698*/ 	.word	0x00011720


	//   ....[110]....
        /*069c*/ 	.word	0x00011740


	//   ....[111]....
        /*06a0*/ 	.word	0x000117a0


	//   ....[112]....
        /*06a4*/ 	.word	0x000121c0


	//   ....[113]....
        /*06a8*/ 	.word	0x00012760


	//   ....[114]....
        /*06ac*/ 	.word	0x00012910


	//   ....[115]....
        /*06b0*/ 	.word	0x00012960


	//   ....[116]....
        /*06b4*/ 	.word	0x000129c0


	//   ....[117]....
        /*06b8*/ 	.word	0x00012ab0


	//   ....[118]....
        /*06bc*/ 	.word	0x00012b10


	//   ....[119]....
        /*06c0*/ 	.word	0x00012c10


	//   ....[120]....
        /*06c4*/ 	.word	0x00012c70


	//   ....[121]....
        /*06c8*/ 	.word	0x00012d70


	//   ....[122]....
        /*06cc*/ 	.word	0x00012dd0


	//   ....[123]....
        /*06d0*/ 	.word	0x00012ed0


	//   ....[124]....
        /*06d4*/ 	.word	0x00012f30


	//   ....[125]....
        /*06d8*/ 	.word	0x00013030


	//   ....[126]....
        /*06dc*/ 	.word	0x00013090


	//   ....[127]....
        /*06e0*/ 	.word	0x00013190


	//   ....[128]....
        /*06e4*/ 	.word	0x000131f0


	//   ....[129]....
        /*06e8*/ 	.word	0x000132a0


	//   ....[130]....
        /*06ec*/ 	.word	0x00013370


	//   ....[131]....
        /*06f0*/ 	.word	0x00013440


	//   ....[132]....
        /*06f4*/ 	.word	0x000134a0


	//   ....[133]....
        /*06f8*/ 	.word	0x00013580


	//   ....[134]....
        /*06fc*/ 	.word	0x000135e0


	//   ....[135]....
        /*0700*/ 	.word	0x000136b0


	//   ....[136]....
        /*0704*/ 	.word	0x00013710


	//   ....[137]....
        /*0708*/ 	.word	0x000137d0


	//   ....[138]....
        /*070c*/ 	.word	0x00013af0


	//   ....[139]....
        /*0710*/ 	.word	0x00013b90


	//   ....[140]....
        /*0714*/ 	.word	0x00013d00


	//   ....[141]....
        /*0718*/ 	.word	0x00013d70


	//   ....[142]....
        /*071c*/ 	.word	0x00013de0


	//   ....[143]....
        /*0720*/ 	.word	0x00013e50


	//   ....[144]....
        /*0724*/ 	.word	0x00013ec0


	//   ....[145]....
        /*0728*/ 	.word	0x00013f40


	//   ....[146]....
        /*072c*/ 	.word	0x00013fc0


	//   ....[147]....
        /*0730*/ 	.word	0x00014050


	//   ....[148]....
        /*0734*/ 	.word	0x000140c0


	//   ....[149]....
        /*0738*/ 	.word	0x00014130


	//   ....[150]....
        /*073c*/ 	.word	0x000141a0


	//   ....[151]....
        /*0740*/ 	.word	0x00014220


	//   ....[152]....
        /*0744*/ 	.word	0x00014290


	//   ....[153]....
        /*0748*/ 	.word	0x00014320


	//   ....[154]....
        /*074c*/ 	.word	0x00014380


	//   ....[155]....
        /*0750*/ 	.word	0x00014410


	//   ....[156]....
        /*0754*/ 	.word	0x00014540


	//----- nvinfo : EIATTR_REG_RECONFIG
	.align		4
.L_291:
        /*0758*/ 	.byte	0x01, 0x54
	.zero		2


	//----- nvinfo : EIATTR_SYSCALL_OFFSETS
	.align		4
        /*075c*/ 	.byte	0x04, 0x46
        /*075e*/ 	.short	(.L_293 - .L_292)


	//   ....[0]....
.L_292:
        /*0760*/ 	.word	0x000019b0


	//   ....[1]....
        /*0764*/ 	.word	0x0000dd70


	//   ....[2]....
        /*0768*/ 	.word	0x0000dec0


	//   ....[3]....
        /*076c*/ 	.word	0x0000dfb0


	//   ....[4]....
        /*0770*/ 	.word	0x0000e780


	//----- nvinfo : EIATTR_MBARRIER_INSTR_OFFSETS
	.align		4
.L_293:
        /*0774*/ 	.byte	0x04, 0x39
        /*0776*/ 	.short	(.L_295 - .L_294)


	//   ....[0]....
.L_294:
        /*0778*/ 	.word	0x00000250
        /*077c*/ 	.word	0x000000ff
        /*0780*/ 	.word	0x00016800
        /*0784*/ 	.short	0x0100
        /*0786*/ 	.byte	0x08
	.zero		1


	//   ....[1]....
        /*0788*/ 	.word	0x00000260
        /*078c*/ 	.word	0x000000ff
        /*0790*/ 	.word	0x00016820
        /*0794*/ 	.short	0x0100
        /*0796*/ 	.byte	0x08
	.zero		1


	//   ....[2]....
        /*0798*/ 	.word	0x00000350
        /*079c*/ 	.word	0x000000ff
        /*07a0*/ 	.word	0x00016830
        /*07a4*/ 	.short	0x0100
        /*07a6*/ 	.byte	0x08
	.zero		1


	//   ....[3]....
        /*07a8*/ 	.word	0x00000360
        /*07ac*/ 	.word	0x000000ff
        /*07b0*/ 	.word	0x00016840
        /*07b4*/ 	.short	0x0100
        /*07b6*/ 	.byte	0x08
	.zero		1


	//   ....[4]....
        /*07b8*/ 	.word	0x00000370
        /*07bc*/ 	.word	0x000000ff
        /*07c0*/ 	.word	0x00016838
        /*07c4*/ 	.short	0x0100
        /*07c6*/ 	.byte	0x08
	.zero		1


	//   ....[5]....
        /*07c8*/ 	.word	0x00000380
        /*07cc*/ 	.word	0x000000ff
        /*07d0*/ 	.word	0x00016848
        /*07d4*/ 	.short	0x0100
        /*07d6*/ 	.byte	0x08
	.zero		1


	//   ....[6]....
        /*07d8*/ 	.word	0x000004b0
        /*07dc*/ 	.word	0x000000ff
        /*07e0*/ 	.word	0x00016850
        /*07e4*/ 	.short	0x0100
        /*07e6*/ 	.byte	0x08
	.zero		1


	//   ....[7]....
        /*07e8*/ 	.word	0x000004c0
        /*07ec*/ 	.word	0x000000ff
        /*07f0*/ 	.word	0x00016860
        /*07f4*/ 	.short	0x0100
        /*07f6*/ 	.byte	0x08
	.zero		1


	//   ....[8]....
        /*07f8*/ 	.word	0x000004d0
        /*07fc*/ 	.word	0x000000ff
        /*0800*/ 	.word	0x00016858
        /*0804*/ 	.short	0x0100
        /*0806*/ 	.byte	0x08
	.zero		1


	//   ....[9]....
        /*0808*/ 	.word	0x000004e0
        /*080c*/ 	.word	0x000000ff
        /*0810*/ 	.word	0x00016868
        /*0814*/ 	.short	0x0100
        /*0816*/ 	.byte	0x08
	.zero		1


	//   ....[10]....
        /*0818*/ 	.word	0x000005d0
        /*081c*/ 	.word	0x000000ff
        /*0820*/ 	.word	0x00016870
        /*0824*/ 	.short	0x0100
        /*0826*/ 	.byte	0x06
	.zero		1


	//   ....[11]....
        /*0828*/ 	.word	0x000005e0
        /*082c*/ 	.word	0x000000ff
        /*0830*/ 	.word	0x00016880
        /*0834*/ 	.short	0x0100
        /*0836*/ 	.byte	0x06
	.zero		1


	//   ....[12]....
        /*0838*/ 	.word	0x000005f0
        /*083c*/ 	.word	0x000000ff
        /*0840*/ 	.word	0x00016878
        /*0844*/ 	.short	0x0100
        /*0846*/ 	.byte	0x06
	.zero		1


	//   ....[13]....
        /*0848*/ 	.word	0x00000600
        /*084c*/ 	.word	0x000000ff
        /*0850*/ 	.word	0x00016888
        /*0854*/ 	.short	0x0100
        /*0856*/ 	.byte	0x06
	.zero		1


	//   ....[14]....
        /*0858*/ 	.word	0x00000730
        /*085c*/ 	.word	0x000000ff
        /*0860*/ 	.word	0x00016890
        /*0864*/ 	.short	0x0100
        /*0866*/ 	.byte	0x08
	.zero		1


	//   ....[15]....
        /*0868*/ 	.word	0x00000740
        /*086c*/ 	.word	0x000000ff
        /*0870*/ 	.word	0x000168a0
        /*0874*/ 	.short	0x0100
        /*0876*/ 	.byte	0x08
	.zero		1


	//   ....[16]....
        /*0878*/ 	.word	0x00000750
        /*087c*/ 	.word	0x000000ff
        /*0880*/ 	.word	0x00016898
        /*0884*/ 	.short	0x0100
        /*0886*/ 	.byte	0x08
	.zero		1


	//   ....[17]....
        /*0888*/ 	.word	0x00000760
        /*088c*/ 	.word	0x000000ff
        /*0890*/ 	.word	0x000168a8
        /*0894*/ 	.short	0x0100
        /*0896*/ 	.byte	0x08
	.zero		1


	//   ....[18]....
        /*0898*/ 	.word	0x00000890
        /*089c*/ 	.word	0x000000ff
        /*08a0*/ 	.word	0x000168b0
        /*08a4*/ 	.short	0x0100
        /*08a6*/ 	.byte	0x08
	.zero		1


	//   ....[19]....
        /*08a8*/ 	.word	0x000008a0
        /*08ac*/ 	.word	0x000000ff
        /*08b0*/ 	.word	0x000168c0
        /*08b4*/ 	.short	0x0100
        /*08b6*/ 	.byte	0x08
	.zero		1


	//   ....[20]....
        /*08b8*/ 	.word	0x000008b0
        /*08bc*/ 	.word	0x000000ff
        /*08c0*/ 	.word	0x000168b8
        /*08c4*/ 	.short	0x0100
        /*08c6*/ 	.byte	0x08
	.zero		1


	//   ....[21]....
        /*08c8*/ 	.word	0x000008c0
        /*08cc*/ 	.word	0x000000ff
        /*08d0*/ 	.word	0x000168c8
        /*08d4*/ 	.short	0x0100
        /*08d6*/ 	.byte	0x08
	.zero		1


	//   ....[22]....
        /*08d8*/ 	.word	0x00001a20
        /*08dc*/ 	.word	0x000000ff
        /*08e0*/ 	.word	0x00016800
        /*08e4*/ 	.short	0x010a
        /*08e6*/ 	.byte	0x26
	.zero		1


	//   ....[23]....
        /*08e8*/ 	.word	0x00001aa0
        /*08ec*/ 	.word	0x00000000
        /*08f0*/ 	.word	0x00016830
        /*08f4*/ 	.short	0x010a
        /*08f6*/ 	.byte	0x3f
	.zero		1


	//   ....[24]....
        /*08f8*/ 	.word	0x00001b00
        /*08fc*/ 	.word	0x00000000
        /*0900*/ 	.word	0x00016830
        /*0904*/ 	.short	0x010a
        /*0906*/ 	.byte	0x3f
	.zero		1


	//   ....[25]....
        /*0908*/ 	.word	0x00002490
        /*090c*/ 	.word	0x00000000
        /*0910*/ 	.word	0x00000000
        /*0914*/ 	.short	0x0101
        /*0916*/ 	.byte	0x3f
	.zero		1


	//   ....[26]....
        /*0918*/ 	.word	0x00004420
        /*091c*/ 	.word	0x000000ff
        /*0920*/ 	.word	0x00016830
        /*0924*/ 	.short	0x010a
        /*0926*/ 	.byte	0x0a
	.zero		1


	//   ....[27]....
        /*0928*/ 	.word	0x00004460
        /*092c*/ 	.word	0x000000ff
        /*0930*/ 	.word	0x00016830
        /*0934*/ 	.short	0x010a
        /*0936*/ 	.byte	0x0a
	.zero		1


	//   ....[28]....
        /*0938*/ 	.word	0x00004680
        /*093c*/ 	.word	0x000000ff
        /*0940*/ 	.word	0x00016850
        /*0944*/ 	.short	0x010a
        /*0946*/ 	.byte	0x0a
	.zero		1


	//   ....[29]....
        /*0948*/ 	.word	0x000046c0
        /*094c*/ 	.word	0x000000ff
        /*0950*/ 	.word	0x00016850
        /*0954*/ 	.short	0x010a
        /*0956*/ 	.byte	0x0a
	.zero		1


	//   ....[30]....
        /*0958*/ 	.word	0x000065e0
        /*095c*/ 	.word	0x0000002f
        /*0960*/ 	.word	0x00000000
        /*0964*/ 	.short	0x0101
        /*0966*/ 	.byte	0x3f
	.zero		1


	//   ....[31]....
        /*0968*/ 	.word	0x00006780
        /*096c*/ 	.word	0x00000002
        /*0970*/ 	.word	0x00000000
        /*0974*/ 	.short	0x0101
        /*0976*/ 	.byte	0x3f
	.zero		1


	//   ....[32]....
        /*0978*/ 	.word	0x00007280
        /*097c*/ 	.word	0x000000ff
        /*0980*/ 	.word	0x00016830
        /*0984*/ 	.short	0x010a
        /*0986*/ 	.byte	0x0a
	.zero		1


	//   ....[33]....
        /*0988*/ 	.word	0x000072c0
        /*098c*/ 	.word	0x000000ff
        /*0990*/ 	.word	0x00016830
        /*0994*/ 	.short	0x010a
        /*0996*/ 	.byte	0x0a
	.zero		1


	//   ....[34]....
        /*0998*/ 	.word	0x000074e0
        /*099c*/ 	.word	0x000000ff
        /*09a0*/ 	.word	0x00016850
        /*09a4*/ 	.short	0x010a
        /*09a6*/ 	.byte	0x0a
	.zero		1


	//   ....[35]....
        /*09a8*/ 	.word	0x00007520
        /*09ac*/ 	.word	0x000000ff
        /*09b0*/ 	.word	0x00016850
        /*09b4*/ 	.short	0x010a
        /*09b6*/ 	.byte	0x0a
	.zero		1


	//   ....[36]....
        /*09b8*/ 	.word	0x00008b00
        /*09bc*/ 	.word	0x0000001d
        /*09c0*/ 	.word	0x00000000
        /*09c4*/ 	.short	0x0101
        /*09c6*/ 	.byte	0x3f
	.zero		1


	//   ....[37]....
        /*09c8*/ 	.word	0x00008c60
        /*09cc*/ 	.word	0x00000021
        /*09d0*/ 	.word	0x00000000
        /*09d4*/ 	.short	0x0101
        /*09d6*/ 	.byte	0x3f
	.zero		1


	//   ....[38]....
        /*09d8*/ 	.word	0x000096d0
        /*09dc*/ 	.word	0x000000ff
        /*09e0*/ 	.word	0x00016850
        /*09e4*/ 	.short	0x010a
        /*09e6*/ 	.byte	0x05
	.zero		1


	//   ....[39]....
        /*09e8*/ 	.word	0x00009710
        /*09ec*/ 	.word	0x000000ff
        /*09f0*/ 	.word	0x00016850
        /*09f4*/ 	.short	0x010a
        /*09f6*/ 	.byte	0x05
	.zero		1


	//   ....[40]....
        /*09f8*/ 	.word	0x00009c30
        /*09fc*/ 	.word	0x00000008
        /*0a00*/ 	.word	0x00000000
        /*0a04*/ 	.short	0x0101
        /*0a06*/ 	.byte	0x3f
	.zero		1


	//   ....[41]....
        /*0a08*/ 	.word	0x0000ad70
        /*0a0c*/ 	.word	0x00000011
        /*0a10*/ 	.word	0x00000000
        /*0a14*/ 	.short	0x0101
        /*0a16*/ 	.byte	0x3f
	.zero		1


	//   ....[42]....
        /*0a18*/ 	.word	0x0000afe0
        /*0a1c*/ 	.word	0x00000011
        /*0a20*/ 	.word	0x00000000
        /*0a24*/ 	.short	0x0101
        /*0a26*/ 	.byte	0x3f
	.zero		1


	//   ....[43]....
        /*0a28*/ 	.word	0x0000e300
        /*0a2c*/ 	.word	0x00000000
        /*0a30*/ 	.word	0x00016840
        /*0a34*/ 	.short	0x010a
        /*0a36*/ 	.byte	0x3f
	.zero		1


	//   ....[44]....
        /*0a38*/ 	.word	0x0000f370
        /*0a3c*/ 	.word	0x00000011
        /*0a40*/ 	.word	0x00016800
        /*0a44*/ 	.short	0x0107
        /*0a46*/ 	.byte	0x3f
	.zero		1


	//   ....[45]....
        /*0a48*/ 	.word	0x0000f460
        /*0a4c*/ 	.word	0x00000011
        /*0a50*/ 	.word	0x00016800
        /*0a54*/ 	.short	0x0101
        /*0a56*/ 	.byte	0x3f
	.zero		1


	//   ....[46]....
        /*0a58*/ 	.word	0x0000f480
        /*0a5c*/ 	.word	0x00000011
        /*0a60*/ 	.word	0x00016820
        /*0a64*/ 	.short	0x010a
        /*0a66*/ 	.byte	0x3f
	.zero		1


	//   ....[47]....
        /*0a68*/ 	.word	0x0000f810
        /*0a6c*/ 	.word	0x00000004
        /*0a70*/ 	.word	0x00016840
        /*0a74*/ 	.short	0x010a
        /*0a76*/ 	.byte	0x3f
	.zero		1


	//   ....[48]....
        /*0a78*/ 	.word	0x0000fa90
        /*0a7c*/ 	.word	0x00000003
        /*0a80*/ 	.word	0x00000060
        /*0a84*/ 	.short	0x010a
        /*0a86*/ 	.byte	0x3f
	.zero		1


	//   ....[49]....
        /*0a88*/ 	.word	0x0000ffe0
        /*0a8c*/ 	.word	0x00000002
        /*0a90*/ 	.word	0x00016840
        /*0a94*/ 	.short	0x010a
        /*0a96*/ 	.byte	0x3f
	.zero		1


	//   ....[50]....
        /*0a98*/ 	.word	0x00010260
        /*0a9c*/ 	.word	0x0000000a
        /*0aa0*/ 	.word	0x00000060
        /*0aa4*/ 	.short	0x010a
        /*0aa6*/ 	.byte	0x3f
	.zero		1


	//   ....[51]....
        /*0aa8*/ 	.word	0x000106f0
        /*0aac*/ 	.word	0x00000002
        /*0ab0*/ 	.word	0x00016840
        /*0ab4*/ 	.short	0x010a
        /*0ab6*/ 	.byte	0x3f
	.zero		1


	//   ....[52]....
        /*0ab8*/ 	.word	0x00010980
        /*0abc*/ 	.word	0x00000007
        /*0ac0*/ 	.word	0x00000060
        /*0ac4*/ 	.short	0x010a
        /*0ac6*/ 	.byte	0x3f
	.zero		1


	//   ....[53]....
        /*0ac8*/ 	.word	0x00010dd0
        /*0acc*/ 	.word	0x00000003
        /*0ad0*/ 	.word	0x00016860
        /*0ad4*/ 	.short	0x010a
        /*0ad6*/ 	.byte	0x3f
	.zero		1


	//   ....[54]....
        /*0ad8*/ 	.word	0x00012140
        /*0adc*/ 	.word	0x00000009
        /*0ae0*/ 	.word	0x00016820
        /*0ae4*/ 	.short	0x010a
        /*0ae6*/ 	.byte	0x3f
	.zero		1


	//   ....[55]....
        /*0ae8*/ 	.word	0x000122e0
        /*0aec*/ 	.word	0x00000007
        /*0af0*/ 	.word	0x00000000
        /*0af4*/ 	.short	0x010a
        /*0af6*/ 	.byte	0x3f
	.zero		1


	//   ....[56]....
        /*0af8*/ 	.word	0x00012350
        /*0afc*/ 	.word	0x00000003
        /*0b00*/ 	.word	0x00000000
        /*0b04*/ 	.short	0x010a
        /*0b06*/ 	.byte	0x3f
	.zero		1


	//   ....[57]....
        /*0b08*/ 	.word	0x000123b0
        /*0b0c*/ 	.word	0x00000005
        /*0b10*/ 	.word	0x00000000
        /*0b14*/ 	.short	0x010a
        /*0b16*/ 	.byte	0x3f
	.zero		1


	//   ....[58]....
        /*0b18*/ 	.word	0x000123e0
        /*0b1c*/ 	.word	0x00000003
        /*0b20*/ 	.word	0x00000000
        /*0b24*/ 	.short	0x010a
        /*0b26*/ 	.byte	0x3f
	.zero		1


	//   ....[59]....
        /*0b28*/ 	.word	0x00012450
        /*0b2c*/ 	.word	0x00000003
        /*0b30*/ 	.word	0x00016800
        /*0b34*/ 	.short	0x010a
        /*0b36*/ 	.byte	0x3f
	.zero		1


	//   ....[60]....
        /*0b38*/ 	.word	0x000124a0
        /*0b3c*/ 	.word	0x00000000
        /*0b40*/ 	.word	0x00016830
        /*0b44*/ 	.short	0x010a
        /*0b46*/ 	.byte	0x3f
	.zero		1


	//   ....[61]....
        /*0b48*/ 	.word	0x00012500
        /*0b4c*/ 	.word	0x00000008
        /*0b50*/ 	.word	0x00016830
        /*0b54*/ 	.short	0x010a
        /*0b56*/ 	.byte	0x3f
	.zero		1


	//   ....[62]....
        /*0b58*/ 	.word	0x00012560
        /*0b5c*/ 	.word	0x00000008
        /*0b60*/ 	.word	0x00016850
        /*0b64*/ 	.short	0x010a
        /*0b66*/ 	.byte	0x3f
	.zero		1


	//   ....[63]....
        /*0b68*/ 	.word	0x000125c0
        /*0b6c*/ 	.word	0x00000007
        /*0b70*/ 	.word	0x00016830
        /*0b74*/ 	.short	0x010a
        /*0b76*/ 	.byte	0x3f
	.zero		1


	//   ....[64]....
        /*0b78*/ 	.word	0x00012620
        /*0b7c*/ 	.word	0x00000007
        /*0b80*/ 	.word	0x00016850
        /*0b84*/ 	.short	0x010a
        /*0b86*/ 	.byte	0x3f
	.zero		1


	//   ....[65]....
        /*0b88*/ 	.word	0x00012680
        /*0b8c*/ 	.word	0x00000004
        /*0b90*/ 	.word	0x00016850
        /*0b94*/ 	.short	0x010a
        /*0b96*/ 	.byte	0x3f
	.zero		1


	//   ....[66]....
        /*0b98*/ 	.word	0x00012820
        /*0b9c*/ 	.word	0x00000000
        /*0ba0*/ 	.word	0x00016840
        /*0ba4*/ 	.short	0x010a
        /*0ba6*/ 	.byte	0x3f
	.zero		1


	//   ....[67]....
        /*0ba8*/ 	.word	0x00013810
        /*0bac*/ 	.word	0x00000011
        /*0bb0*/ 	.word	0x00016820
        /*0bb4*/ 	.short	0x010a
        /*0bb6*/ 	.byte	0x3f
	.zero		1


	//   ....[68]....
        /*0bb8*/ 	.word	0x00013860
        /*0bbc*/ 	.word	0x00000004
        /*0bc0*/ 	.word	0x00016840
        /*0bc4*/ 	.short	0x010a
        /*0bc6*/ 	.byte	0x3f
	.zero		1


	//   ....[69]....
        /*0bc8*/ 	.word	0x000138b0
        /*0bcc*/ 	.word	0x00000003
        /*0bd0*/ 	.word	0x00000060
        /*0bd4*/ 	.short	0x010a
        /*0bd6*/ 	.byte	0x3f
	.zero		1


	//   ....[70]....
        /*0bd8*/ 	.word	0x00013900
        /*0bdc*/ 	.word	0x00000002
        /*0be0*/ 	.word	0x00016840
        /*0be4*/ 	.short	0x010a
        /*0be6*/ 	.byte	0x3f
	.zero		1


	//   ....[71]....
        /*0be8*/ 	.word	0x00013950
        /*0bec*/ 	.word	0x0000000a
        /*0bf0*/ 	.word	0x00000060
        /*0bf4*/ 	.short	0x010a
        /*0bf6*/ 	.byte	0x3f
	.zero		1


	//   ....[72]....
        /*0bf8*/ 	.word	0x000139a0
        /*0bfc*/ 	.word	0x00000002
        /*0c00*/ 	.word	0x00016840
        /*0c04*/ 	.short	0x010a
        /*0c06*/ 	.byte	0x3f
	.zero		1


	//   ....[73]....
        /*0c08*/ 	.word	0x000139f0
        /*0c0c*/ 	.word	0x00000007
        /*0c10*/ 	.word	0x00000060
        /*0c14*/ 	.short	0x010a
        /*0c16*/ 	.byte	0x3f
	.zero		1


	//   ....[74]....
        /*0c18*/ 	.word	0x00013a40
        /*0c1c*/ 	.word	0x00000003
        /*0c20*/ 	.word	0x00016860
        /*0c24*/ 	.short	0x010a
        /*0c26*/ 	.byte	0x3f
	.zero		1


	//   ....[75]....
        /*0c28*/ 	.word	0x00014460
        /*0c2c*/ 	.word	0x00000009
        /*0c30*/ 	.word	0x00016820
        /*0c34*/ 	.short	0x010a
        /*0c36*/ 	.byte	0x3f
	.zero		1


	//   ....[76]....
        /*0c38*/ 	.word	0x00014600
        /*0c3c*/ 	.word	0x00000007
        /*0c40*/ 	.word	0x00000000
        /*0c44*/ 	.short	0x010a
        /*0c46*/ 	.byte	0x3f
	.zero		1


	//   ....[77]....
        /*0c48*/ 	.word	0x00014650
        /*0c4c*/ 	.word	0x00000003
        /*0c50*/ 	.word	0x00000000
        /*0c54*/ 	.short	0x010a
        /*0c56*/ 	.byte	0x3f
	.zero		1


	//   ....[78]....
        /*0c58*/ 	.word	0x000146a0
        /*0c5c*/ 	.word	0x00000005
        /*0c60*/ 	.word	0x00000000
        /*0c64*/ 	.short	0x010a
        /*0c66*/ 	.byte	0x3f
	.zero		1


	//----- nvinfo : EIATTR_NUM_MBARRIERS
	.align		4
.L_295:
        /*0c68*/ 	.byte	0x03, 0x38
        /*0c6a*/ 	.short	0x0016


	//----- nvinfo : EIATTR_EXIT_INSTR_OFFSETS
	.align		4
        /*0c6c*/ 	.byte	0x04, 0x1c
        /*0c6e*/ 	.short	(.L_297 - .L_296)


	//   ....[0]....
.L_296:
        /*0c70*/ 	.word	0x00000a70


	//   ....[1]....
        /*0c74*/ 	.word	0x0000c160


	//   ....[2]....
        /*0c78*/ 	.word	0x00012430


	//----- nvinfo : EIATTR_MAX_THREADS
	.align		4
.L_297:
        /*0c7c*/ 	.byte	0x04, 0x05
        /*0c7e*/ 	.short	(.L_299 - .L_298)
.L_298:
        /*0c80*/ 	.word	0x00000200
        /*0c84*/ 	.word	0x00000001
        /*0c88*/ 	.word	0x00000001


	//----- nvinfo : EIATTR_CRS_STACK_SIZE
	.align		4
.L_299:
        /*0c8c*/ 	.byte	0x04, 0x1e
        /*0c8e*/ 	.short	(.L_301 - .L_300)
.L_300:
        /*0c90*/ 	.word	0x00000000


	//----- nvinfo : EIATTR_CBANK_PARAM_SIZE
	.align		4
.L_301:
        /*0c94*/ 	.byte	0x03, 0x19
        /*0c96*/ 	.short	0x0af0


	//----- nvinfo : EIATTR_PARAM_CBANK
	.align		4
        /*0c98*/ 	.byte	0x04, 0x0a
        /*0c9a*/ 	.short	(.L_303 - .L_302)
	.align		4
.L_302:
        /*0c9c*/ 	.word	index@(.nv.constant0._ZN7cutlass13device_kernelIN5flash11enable_sm90INS1_16FlashAttnFwdSm90INS1_25CollectiveMainloopFwdSm90ILi2EN4cute5tupleIJNS5_1CILi1EEES8_S8_EEENS6_IJNS7_ILi192EEENS7_ILi128EEENS7_ILi64EEEEEELi64ENS_10bfloat16_tEfNS_4arch4Sm90ELb1ELb0ELb1ELb1ELb0ELb0ELb0ELb1ELb1ELb1ELb1ELb0EEENS1_21CollectiveEpilogueFwdINS6_IJSA_SC_SB_EEES9_SE_SG_Li384ELb1ELb1ELb1ELb0EEENS1_36VarlenDynamicPersistentTileSchedulerILi192ELi128ELi384ELi128ELb1ELb1ELb1ELb1ELb1ELb1EEEEEEEEEvNT_6ParamsE)
        /*0ca0*/ 	.short	0x0210
        /*0ca2*/ 	.short	0x0af0


	//----- nvinfo : EIATTR_SW_WAR
	.align		4
.L_303:
        /*0ca4*/ 	.byte	0x04, 0x36
        /*0ca6*/ 	.short	(.L_305 - .L_304)
.L_304:
        /*0ca8*/ 	.word	0x00000008
.L_305:


//--------------------- .nv.info._ZN7cutlass13device_kernelIN5flash11enable_sm90INS1_16FlashAttnFwdSm90INS1_25CollectiveMainloopFwdSm90ILi2EN4cute5tupleIJNS5_1CILi1EEES8_S8_EEENS6_IJNS7_ILi192EEENS7_ILi128EEENS7_ILi64EEEEEELi64ENS_10bfloat16_tEfNS_4arch4Sm90ELb1ELb0ELb1ELb1ELb0ELb1ELb0ELb1ELb1ELb1ELb1ELb0EEENS1_21CollectiveEpilogueFwdINS6_IJSA_SC_SB_EEES9_SE_SG_Li384ELb1ELb1ELb1ELb0EEENS1_36VarlenDynamicPersistentTileSchedulerILi192ELi128ELi384ELi128ELb1ELb1ELb1ELb1ELb1ELb1EEEEEEEEEvNT_6ParamsE --------------------------
	.section	.nv.info._ZN7cutlass13device_kernelIN5flash11enable_sm90INS1_16FlashAttnFwdSm90INS1_25CollectiveMainloopFwdSm90ILi2EN4cute5tupleIJNS5_1CILi1EEES8_S8_EEENS6_IJNS7_ILi192EEENS7_ILi128EEENS7_ILi64EEEEEELi64ENS_10bfloat16_tEfNS_4arch4Sm90ELb1ELb0ELb1ELb1ELb0ELb1ELb0ELb1ELb1ELb1ELb1ELb0EEENS1_21CollectiveEpilogueFwdINS6_IJSA_SC_SB_EEES9_SE_SG_Li384ELb1ELb1ELb1ELb0EEENS1_36VarlenDynamicPersistentTileSchedulerILi192ELi128ELi384ELi128ELb1ELb1ELb1ELb1ELb1ELb1EEEEEEEEEvNT_6ParamsE,"",@"SHT_CUDA_INFO"
	.sectionflags	@""
	.align	4


	//----- nvinfo : EIATTR_CUDA_API_VERSION
	.align		4
        /*0000*/ 	.byte	0x04, 0x37
        /*0002*/ 	.short	(.L_307 - .L_306)
.L_306:
        /*0004*/ 	.word	0x00000082


	//----- nvinfo : EIATTR_KPARAM_INFO
	.align		4
.L_307:
        /*0008*/ 	.byte	0x04, 0x17
        /*000a*/ 	.short	(.L_309 - .L_308)
.L_308:
        /*000c*/ 	.word	0x00000000
        /*0010*/ 	.short	0x0000
        /*0012*/ 	.short	0x0070
        /*0014*/ 	.byte	0x00, 0xf0, 0x01, 0x2a


	//----- nvinfo : EIATTR_SPARSE_MMA_MASK
	.align		4
.L_309:
        /*0018*/ 	.byte	0x03, 0x50
        /*001a*/ 	.short	0x0000


	//----- nvinfo : EIATTR_MAXREG_COUNT
	.align		4
        /*001c*/ 	.byte	0x03, 0x1b
        /*001e*/ 	.short	0x0080


	//----- nvinfo : EIATTR_NUM_BARRIERS
	.align		4
        /*0020*/ 	.byte	0x02, 0x4c
        /*0022*/ 	.byte	0x10
	.zero		1


	//----- nvinfo : EIATTR_EXTERNS
	.align		4
        /*0024*/ 	.byte	0x04, 0x0f
        /*0026*/ 	.short	(.L_311 - .L_310)


	//   ....[0]....
	.align		4
.L_310:
        /*0028*/ 	.word	index@(__assertfail)


	//----- nvinfo : EIATTR_ANNOTATIONS
	.align		4
.L_311:
        /*002c*/ 	.byte	0x04, 0x55
        /*002e*/ 	.short	(.L_313 - .L_312)


	//   ....[0]....
.L_312:
        /* <DEDUP_REMOVED lines=79> */


	//----- nvinfo : EIATTR_MERCURY_ISA_VERSION
	.align		4
.L_313:
        /*0508*/ 	.byte	0x03, 0x5f
        /*050a*/ 	.short	0x0101


	//----- nvinfo : EIATTR_UNUSED_LOAD_BYTE_OFFSET
	.align		4
        /*050c*/ 	.byte	0x04, 0x44
        /*050e*/ 	.short	(.L_315 - .L_314)


	//   ....[0]....
.L_314:
        /*0510*/ 	.word	0x00000ad0
        /*0514*/ 	.word	0x0000fff0


	//   ....[1]....
        /*0518*/ 	.word	0x000121c0
        /*051c*/ 	.word	0x0000fff0


	//----- nvinfo : EIATTR_INT_WARP_WIDE_INSTR_OFFSETS
	.align		4
.L_315:
        /*0520*/ 	.byte	0x04, 0x31
        /*0522*/ 	.short	(.L_317 - .L_316)


	//   ....[0]....
.L_316:
        /*0524*/ 	.word	0x00000180


	//   ....[1]....
        /*0528*/ 	.word	0x00000220


	//   ....[2]....
        /*052c*/ 	.word	0x00000290


	//   ....[3]....
        /*0530*/ 	.word	0x00017140


	//   ....[4]....
        /*0534*/ 	.word	0x000171d0


	//   ....[5]....
        /*0538*/ 	.word	0x0001a2d0


	//   ....[6]....
        /*053c*/ 	.word	0x0001a360


	//----- nvinfo : EIATTR_COOP_GROUP_MASK_REGIDS
	.align		4
.L_317:
        /*0540*/ 	.byte	0x04, 0x29
        /*0542*/ 	.short	(.L_319 - .L_318)


	//   ....[0]....
.L_318:
        /*0544*/ 	.word	0xffffffff


	//   ....[1]....
        /*0548*/ 	.word	0xffffffff


	//   ....[2]....
        /*054c*/ 	.word	0xffffffff


	//   ....[3]....
        /*0550*/ 	.word	0xffffffff


	//   ....[4]....
        /*0554*/ 	.word	0xffffffff


	//   ....[5]....
        /*0558*/ 	.word	0xffffffff


	//   ....[6]....
        /*055c*/ 	.word	0xffffffff


	//   ....[7]....
        /*0560*/ 	.word	0xffffffff


	//   ....[8]....
        /*0564*/ 	.word	0xffffffff


	//   ....[9]....
        /*0568*/ 	.word	0xffffffff


	//   ....[10]....
        /*056c*/ 	.word	0xffffffff


	//   ....[11]....
        /*0570*/ 	.word	0xffffffff


	//   ....[12]....
        /*0574*/ 	.word	0xffffffff


	//   ....[13]....
        /*0578*/ 	.word	0xffffffff


	//   ....[14]....
        /*057c*/ 	.word	0xffffffff


	//   ....[15]....
        /*0580*/ 	.word	0xffffffff


	//   ....[16]....
        /*0584*/ 	.word	0xffffffff


	//   ....[17]....
        /*0588*/ 	.word	0xffffffff


	//   ....[18]....
        /*058c*/ 	.word	0xffffffff


	//   ....[19]....
        /*0590*/ 	.word	0xffffffff


	//   ....[20]....
        /*0594*/ 	.word	0xffffffff


	//   ....[21]....
        /*0598*/ 	.word	0xffffffff


	//   ....[22]....
        /*059c*/ 	.word	0xffffffff


	//   ....[23]....
        /*05a0*/ 	.word	0xffffffff


	//   ....[24]....
        /*05a4*/ 	.word	0xffffffff


	//   ....[25]....
        /*05a8*/ 	.word	0xffffffff


	//   ....[26]....
        /*05ac*/ 	.word	0xffffffff


	//   ....[27]....
        /*05b0*/ 	.word	0xffffffff


	//   ....[28]....
        /*05b4*/ 	.word	0xffffffff


	//   ....[29]....
        /*05b8*/ 	.word	0xffffffff


	//   ....[30]....
        /*05bc*/ 	.word	0xffffffff


	//   ....[31]....
        /*05c0*/ 	.word	0xffffffff


	//   ....[32]....
        /*05c4*/ 	.word	0xffffffff


	//   ....[33]....
        /*05c8*/ 	.word	0xffffffff


	//   ....[34]....
        /*05cc*/ 	.word	0xffffffff


	//   ....[35]....
        /*05d0*/ 	.word	0xffffffff


	//   ....[36]....
        /*05d4*/ 	.word	0xffffffff


	//   ....[37]....
        /*05d8*/ 	.word	0xffffffff


	//   ....[38]....
        /*05dc*/ 	.word	0xffffffff


	//   ....[39]....
        /*05e0*/ 	.word	0xffffffff


	//   ....[40]....
        /*05e4*/ 	.word	0xffffffff


	//   ....[41]....
        /*05e8*/ 	.word	0xffffffff


	//   ....[42]....
        /*05ec*/ 	.word	0xffffffff


	//   ....[43]....
        /*05f0*/ 	.word	0xffffffff


	//   ....[44]....
        /*05f4*/ 	.word	0xffffffff


	//   ....[45]....
        /*05f8*/ 	.word	0xffffffff


	//   ....[46]....
        /*05fc*/ 	.word	0xffffffff


	//   ....[47]....
        /*0600*/ 	.word	0xffffffff


	//   ....[48]....
        /*0604*/ 	.word	0xffffffff


	//   ....[49]....
        /*0608*/ 	.word	0xffffffff


	//   ....[50]....
        /*060c*/ 	.word	0xffffffff


	//   ....[51]....
        /*0610*/ 	.word	0xffffffff


	//   ....[52]....
        /*0614*/ 	.word	0xffffffff


	//   ....[53]....
        /*0618*/ 	.word	0xffffffff


	//   ....[54]....
        /*061c*/ 	.word	0xffffffff


	//   ....[55]....
        /*0620*/ 	.word	0xffffffff


	//   ....[56]....
        /*0624*/ 	.word	0xffffffff


	//   ....[57]....
        /*0628*/ 	.word	0xffffffff


	//   ....[58]....
        /*062c*/ 	.word	0xffffffff


	//   ....[59]....
        /*0630*/ 	.word	0xffffffff


	//   ....[60]....
        /*0634*/ 	.word	0xffffffff


	//   ....[61]....
        /*0638*/ 	.word	0xffffffff


	//   ....[62]....
        /*063c*/ 	.word	0xffffffff


	//   ....[63]....
        /*0640*/ 	.word	0xffffffff


	//   ....[64]....
        /*0644*/ 	.word	0xffffffff


	//   ....[65]....
        /*0648*/ 	.word	0xffffffff


	//   ....[66]....
        /*064c*/ 	.word	0xffffffff


	//   ....[67]....
        /*0650*/ 	.word	0xffffffff


	//   ....[68]....
        /*0654*/ 	.word	0xffffffff


	//   ....[69]....
        /*0658*/ 	.word	0xffffffff


	//   ....[70]....
        /*065c*/ 	.word	0xffffffff


	//   ....[71]....
        /*0660*/ 	.word	0xffffffff


	//   ....[72]....
        /*0664*/ 	.word	0xffffffff


	//   ....[73]....
        /*0668*/ 	.word	0xffffffff


	//   ....[74]....
        /*066c*/ 	.word	0xffffffff


	//   ....[75]....
        /*0670*/ 	.word	0xffffffff


	//   ....[76]....
        /*0674*/ 	.word	0xffffffff


	//   ....[77]....
        /*0678*/ 	.word	0xffffffff


	//   ....[78]....
        /*067c*/ 	.word	0xffffffff


	//   ....[79]....
        /*0680*/ 	.word	0xffffffff


	//   ....[80]....
        /*0684*/ 	.word	0xffffffff


	//   ....[81]....
        /*0688*/ 	.word	0xffffffff


	//   ....[82]....
        /*068c*/ 	.word	0xffffffff


	//   ....[83]....
        /*0690*/ 	.word	0xffffffff


	//   ....[84]....
        /*0694*/ 	.word	0xffffffff


	//   ....[85]....
        /*0698*/ 	.word	0xffffffff


	//   ....[86]....
        /*069c*/ 	.word	0xffffffff


	//   ....[87]....
        /*06a0*/ 	.word	0xffffffff


	//   ....[88]....
        /*06a4*/ 	.word	0xffffffff


	//   ....[89]....
        /*06a8*/ 	.word	0xffffffff


	//   ....[90]....
        /*06ac*/ 	.word	0xffffffff


	//   ....[91]....
        /*06b0*/ 	.word	0xffffffff


	//   ....[92]....
        /*06b4*/ 	.word	0xffffffff


	//   ....[93]....
        /*06b8*/ 	.word	0xffffffff


	//   ....[94]....
        /*06bc*/ 	.word	0xffffffff


	//   ....[95]....
        /*06c0*/ 	.word	0xffffffff


	//   ....[96]....
        /*06c4*/ 	.word	0xffffffff


	//   ....[97]....
        /*06c8*/ 	.word	0xffffffff


	//   ....[98]....
        /*06cc*/ 	.word	0xffffffff


	//   ....[99]....
        /*06d0*/ 	.word	0xffffffff


	//   ....[100]....
        /*06d4*/ 	.word	0xffffffff


	//   ....[101]....
        /*06d8*/ 	.word	0xffffffff


	//   ....[102]....
        /*06dc*/ 	.word	0xffffffff


	//   ....[103]....
        /*06e0*/ 	.word	0xffffffff


	//   ....[104]....
        /*06e4*/ 	.word	0xffffffff


	//   ....[105]....
        /*06e8*/ 	.word	0xffffffff


	//   ....[106]....
        /*06ec*/ 	.word	0xffffffff


	//   ....[107]....
        /*06f0*/ 	.word	0xffffffff


	//   ....[108]....
        /*06f4*/ 	.word	0xffffffff


	//   ....[109]....
        /*06f8*/ 	.word	0xffffffff


	//   ....[110]....
        /*06fc*/ 	.word	0xffffffff


	//   ....[111]....
        /*0700*/ 	.word	0xffffffff


	//   ....[112]....
        /*0704*/ 	.word	0xffffffff


	//   ....[113]....
        /*0708*/ 	.word	0xffffffff


	//   ....[114]....
        /*070c*/ 	.word	0xffffffff


	//   ....[115]....
        /*0710*/ 	.word	0xffffffff


	//   ....[116]....
        /*0714*/ 	.word	0xffffffff


	//   ....[117]....
        /*0718*/ 	.word	0xffffffff


	//   ....[118]....
        /*071c*/ 	.word	0xffffffff


	//   ....[119]....
        /*0720*/ 	.word	0xffffffff


	//   ....[120]....
        /*0724*/ 	.word	0xffffffff


	//   ....[121]....
        /*0728*/ 	.word	0xffffffff


	//   ....[122]....
        /*072c*/ 	.word	0xffffffff


	//   ....[123]....
        /*0730*/ 	.word	0xffffffff


	//   ....[124]....
        /*0734*/ 	.word	0xffffffff


	//   ....[125]....
        /*0738*/ 	.word	0xffffffff


	//   ....[126]....
        /*073c*/ 	.word	0xffffffff


	//   ....[127]....
        /*0740*/ 	.word	0xffffffff


	//   ....[128]....
        /*0744*/ 	.word	0xffffffff


	//   ....[129]....
        /*0748*/ 	.word	0xffffffff


	//   ....[130]....
        /*074c*/ 	.word	0x0500000f


	//   ....[131]....
        /*0750*/ 	.word	0x0500000f


	//   ....[132]....
        /*0754*/ 	.word	0x0500000f


	//   ....[133]....
        /*0758*/ 	.word	0x0500000f


	//   ....[134]....
        /*075c*/ 	.word	0x0500000f


	//   ....[135]....
        /*0760*/ 	.word	0x0500000f


	//   ....[136]....
        /*0764*/ 	.word	0x0500000f


	//   ....[137]....
        /*0768*/ 	.word	0x0500000f


	//   ....[138]....
        /*076c*/ 	.word	0x0500000f


	//   ....[139]....
        /*0770*/ 	.word	0x0500000f


	//   ....[140]....
        /*0774*/ 	.word	0x0500000f


	//   ....[141]....
        /*0778*/ 	.word	0x0500000f


	//   ....[142]....
        /*077c*/ 	.word	0x0500000f


	//   ....[143]....
        /*0780*/ 	.word	0x0500000f


	//   ....[144]....
        /*0784*/ 	.word	0x0500000f


	//   ....[145]....
        /*0788*/ 	.word	0x0500000f


	//   ....[146]....
        /*078c*/ 	.word	0x0500000f


	//   ....[147]....
        /*0790*/ 	.word	0x0500000f


	//   ....[148]....
        /*0794*/ 	.word	0x0500000f


	//   ....[149]....
        /*0798*/ 	.word	0x0500000f


	//   ....[150]....
        /*079c*/ 	.word	0x0500000f


	//   ....[151]....
        /*07a0*/ 	.word	0x0500000f


	//   ....[152]....
        /*07a4*/ 	.word	0x0500000f


	//   ....[153]....
        /*07a8*/ 	.word	0x0500000f


	//   ....[154]....
        /*07ac*/ 	.word	0x0500000f


	//   ....[155]....
        /*07b0*/ 	.word	0x0500000f


	//   ....[156]....
        /*07b4*/ 	.word	0x0500000f


	//   ....[157]....
        /*07b8*/ 	.word	0x0500000f


	//   ....[158]....
        /*07bc*/ 	.word	0x0500000f


	//   ....[159]....
        /*07c0*/ 	.word	0x0500000f


	//   ....[160]....
        /*07c4*/ 	.word	0x0500000f


	//   ....[161]....
        /*07c8*/ 	.word	0x0500000f


	//   ....[162]....
        /*07cc*/ 	.word	0x0500000f


	//   ....[163]....
        /*07d0*/ 	.word	0x0500000f


	//   ....[164]....
        /*07d4*/ 	.word	0x0500000f


	//   ....[165]....
        /*07d8*/ 	.word	0x0500000f


	//   ....[166]....
        /*07dc*/ 	.word	0x0500000f


	//   ....[167]....
        /*07e0*/ 	.word	0x0500000f


	//   ....[168]....
        /*07e4*/ 	.word	0x0500000f


	//   ....[169]....
        /*07e8*/ 	.word	0x0500000f


	//   ....[170]....
        /*07ec*/ 	.word	0x0500000f


	//   ....[171]....
        /*07f0*/ 	.word	0x0500000f


	//   ....[172]....
        /*07f4*/ 	.word	0x0500000f


	//   ....[173]....
        /*07f8*/ 	.word	0x0500000f


	//   ....[174]....
        /*07fc*/ 	.word	0x0500000f


	//   ....[175]....
        /*0800*/ 	.word	0x0500000f


	//   ....[176]....
        /*0804*/ 	.word	0x0500000f


	//   ....[177]....
        /*0808*/ 	.word	0x0500000f


	//   ....[178]....
        /*080c*/ 	.word	0x0500000f


	//   ....[179]....
        /*0810*/ 	.word	0x0500000f


	//   ....[180]....
        /*0814*/ 	.word	0x0500000f


	//   ....[181]....
        /*0818*/ 	.word	0x0500000f


	//   ....[182]....
        /*081c*/ 	.word	0x0500000f


	//   ....[183]....
        /*0820*/ 	.word	0x0500000f


	//   ....[184]....
        /*0824*/ 	.word	0x0500000f


	//   ....[185]....
        /*0828*/ 	.word	0x0500000f


	//   ....[186]....
        /*082c*/ 	.word	0x0500000f


	//   ....[187]....
        /*0830*/ 	.word	0x0500000f


	//   ....[188]....
        /*0834*/ 	.word	0x0500000f


	//   ....[189]....
        /*0838*/ 	.word	0x0500000f


	//   ....[190]....
        /*083c*/ 	.word	0x0500000f


	//   ....[191]....
        /*0840*/ 	.word	0x0500000f


	//   ....[192]....
        /*0844*/ 	.word	0x0500000f


	//   ....[193]....
        /*0848*/ 	.word	0x0500000f


	//   ....[194]....
        /*084c*/ 	.word	0x0500000f


	//   ....[195]....
        /*0850*/ 	.word	0x0500000f


	//   ....[196]....
        /*0854*/ 	.word	0x0500000f


	//   ....[197]....
        /*0858*/ 	.word	0x0500000f


	//   ....[198]....
        /*085c*/ 	.word	0x0500000f


	//   ....[199]....
        /*0860*/ 	.word	0x0500000f


	//   ....[200]....
        /*0864*/ 	.word	0x0500000f


	//   ....[201]....
        /*0868*/ 	.word	0x0500000f


	//   ....[202]....
        /*086c*/ 	.word	0x0500000f


	//   ....[203]....
        /*0870*/ 	.word	0x0500000f


	//   ....[204]....
        /*0874*/ 	.word	0x0500000f


	//   ....[205]....
        /*0878*/ 	.word	0x0500000f


	//   ....[206]....
        /*087c*/ 	.word	0x0500000f


	//   ....[207]....
        /*0880*/ 	.word	0x0500000f


	//   ....[208]....
        /*0884*/ 	.word	0x0500000f


	//   ....[209]....
        /*0888*/ 	.word	0x0500000f


	//   ....[210]....
        /*088c*/ 	.word	0x0500000f


	//   ....[211]....
        /*0890*/ 	.word	0x0500000f


	//----- nvinfo : EIATTR_COOP_GROUP_INSTR_OFFSETS
	.align		4
.L_319:
        /*0894*/ 	.byte	0x04, 0x28
        /*0896*/ 	.short	(.L_321 - .L_320)


	//   ....[0]....
.L_320:
        /*0898*/ 	.word	0x00000060


	//   ....[1]....
        /*089c*/ 	.word	0x00000190


	//   ....[2]....
        /*08a0*/ 	.word	0x00000240


	//   ....[3]....
        /*08a4*/ 	.word	0x00000400


	//   ....[4]....
        /*08a8*/ 	.word	0x00000560


	//   ....[5]....
        /*08ac*/ 	.word	0x00000680


	//   ....[6]....
        /*08b0*/ 	.word	0x000007e0


	//   ....[7]....
        /*08b4*/ 	.word	0x00006060


	//   ....[8]....
        /*08b8*/ 	.word	0x00006820


	//   ....[9]....
        /*08bc*/ 	.word	0x00006830


	//   ....[10]....
        /*08c0*/ 	.word	0x00006840


	//   ....[11]....
        /*08c4*/ 	.word	0x00006850


	//   ....[12]....
        /*08c8*/ 	.word	0x00006b90


	//   ....[13]....
        /*08cc*/ 	.word	0x00006ba0


	//   ....[14]....
        /*08d0*/ 	.word	0x00006bb0


	//   ....[15]....
        /*08d4*/ 	.word	0x00006bc0


	//   ....[16]....
        /*08d8*/ 	.word	0x00007fb0


	//   ....[17]....
        /*08dc*/ 	.word	0x00007fc0


	//   ....[18]....
        /*08e0*/ 	.word	0x00007fd0


	//   ....[19]....
        /*08e4*/ 	.word	0x00007fe0


	//   ....[20]....
        /*08e8*/ 	.word	0x000080e0


	//   ....[21]....
        /*08ec*/ 	.word	0x00008100


	//   ....[22]....
        /*08f0*/ 	.word	0x000081a0


	//   ....[23]....
        /*08f4*/ 	.word	0x000081d0


	//   ....[24]....
        /*08f8*/ 	.word	0x000099f0


	//   ....[25]....
        /*08fc*/ 	.word	0x0000a470


	//   ....[26]....
        /*0900*/ 	.word	0x0000a490


	//   ....[27]....
        /*0904*/ 	.word	0x0000a4c0


	//   ....[28]....
        /*0908*/ 	.word	0x0000b090


	//   ....[29]....
        /*090c*/ 	.word	0x0000b0b0


	//   ....[30]....
        /*0910*/ 	.word	0x0000cad0


	//   ....[31]....
        /*0914*/ 	.word	0x0000d360


	//   ....[32]....
        /*0918*/ 	.word	0x0000d380


	//   ....[33]....
        /*091c*/ 	.word	0x0000d3a0


	//   ....[34]....
        /*0920*/ 	.word	0x0000dd70


	//   ....[35]....
        /*0924*/ 	.word	0x0000ddb0


	//   ....[36]....
        /*0928*/ 	.word	0x000100a0


	//   ....[37]....
        /*092c*/ 	.word	0x00010100


	//   ....[38]....
        /*0930*/ 	.word	0x00010770


	//   ....[39]....
        /*0934*/ 	.word	0x000107e0


	//   ....[40]....
        /*0938*/ 	.word	0x00011950


	//   ....[41]....
        /*093c*/ 	.word	0x00011c70


	//   ....[42]....
        /*0940*/ 	.word	0x00011d10


	//   ....[43]....
        /*0944*/ 	.word	0x00011d20


	//   ....[44]....
        /*0948*/ 	.word	0x00012a90


	//   ....[45]....
        /*094c*/ 	.word	0x00012ab0


	//   ....[46]....
        /*0950*/ 	.word	0x00012ac0


	//   ....[47]....
        /*0954*/ 	.word	0x00012ad0


	//   ....[48]....
        /*0958*/ 	.word	0x00012ff0


	//   ....[49]....
        /*095c*/ 	.word	0x00013030


	//   ....[50]....
        /*0960*/ 	.word	0x00013060


	//   ....[51]....
        /*0964*/ 	.word	0x00013090


	//   ....[52]....
        /*0968*/ 	.word	0x000130b0


	//   ....[53]....
        /*096c*/ 	.word	0x000130c0


	//   ....[54]....
        /*0970*/ 	.word	0x00013100


	//   ....[55]....
        /*0974*/ 	.word	0x00013130


	//   ....[56]....
        /*0978*/ 	.word	0x000135e0


	//   ....[57]....
        /*097c*/ 	.word	0x000135f0


	//   ....[58]....
        /*0980*/ 	.word	0x00013870


	//   ....[59]....
        /*0984*/ 	.word	0x00013880


	//   ....[60]....
        /*0988*/ 	.word	0x00014310


	//   ....[61]....
        /*098c*/ 	.word	0x00014340


	//   ....[62]....
        /*0990*/ 	.word	0x00014370


	//   ....[63]....
        /*0994*/ 	.word	0x00014390


	//   ....[64]....
        /*0998*/ 	.word	0x000143c0


	//   ....[65]....
        /*099c*/ 	.word	0x000143d0


	//   ....[66]....
        /*09a0*/ 	.word	0x00014400


	//   ....[67]....
        /*09a4*/ 	.word	0x00014470


	//   ....[68]....
        /*09a8*/ 	.word	0x000145a0


	//   ....[69]....
        /*09ac*/ 	.word	0x000147c0


	//   ....[70]....
        /*09b0*/ 	.word	0x000147f0


	//   ....[71]....
        /*09b4*/ 	.word	0x00014820


	//   ....[72]....
        /*09b8*/ 	.word	0x00014850


	//   ....[73]....
        /*09bc*/ 	.word	0x00014880


	//   ....[74]....
        /*09c0*/ 	.word	0x000148b0


	//   ....[75]....
        /*09c4*/ 	.word	0x00014a40


	//   ....[76]....
        /*09c8*/ 	.word	0x00014a70


	//   ....[77]....
        /*09cc*/ 	.word	0x00014aa0


	//   ....[78]....
        /*09d0*/ 	.word	0x00014ad0


	//   ....[79]....
        /*09d4*/ 	.word	0x00014b00


	//   ....[80]....
        /*09d8*/ 	.word	0x00014b30


	//   ....[81]....
        /*09dc*/ 	.word	0x00014bc0


	//   ....[82]....
        /*09e0*/ 	.word	0x00014bf0


	//   ....[83]....
        /*09e4*/ 	.word	0x00014c00


	//   ....[84]....
        /*09e8*/ 	.word	0x00014c40


	//   ....[85]....
        /*09ec*/ 	.word	0x000160e0


	//   ....[86]....
        /*09f0*/ 	.word	0x000176e0


	//   ....[87]....
        /*09f4*/ 	.word	0x00018280


	//   ....[88]....
        /*09f8*/ 	.word	0x00018290


	//   ....[89]....
        /*09fc*/ 	.word	0x000182b0


	//   ....[90]....
        /*0a00*/ 	.word	0x00018310


	//   ....[91]....
        /*0a04*/ 	.word	0x00018330


	//   ....[92]....
        /*0a08*/ 	.word	0x000183b0


	//   ....[93]....
        /*0a0c*/ 	.word	0x000183d0


	//   ....[94]....
        /*0a10*/ 	.word	0x00018450


	//   ....[95]....
        /*0a14*/ 	.word	0x00018470


	//   ....[96]....
        /*0a18*/ 	.word	0x000184f0


	//   ....[97]....
        /*0a1c*/ 	.word	0x00018510


	//   ....[98]....
        /*0a20*/ 	.word	0x00018590


	//   ....[99]....
        /*0a24*/ 	.word	0x000185b0


	//   ....[100]....
        /*0a28*/ 	.word	0x00018630


	//   ....[101]....
        /*0a2c*/ 	.word	0x00018650


	//   ....[102]....
        /*0a30*/ 	.word	0x00018660


	//   ....[103]....
        /*0a34*/ 	.word	0x000186d0


	//   ....[104]....
        /*0a38*/ 	.word	0x00018720


	//   ....[105]....
        /*0a3c*/ 	.word	0x000187e0


	//   ....[106]....
        /*0a40*/ 	.word	0x000187f0


	//   ....[107]....
        /*0a44*/ 	.word	0x00018860


	//   ....[108]....
        /*0a48*/ 	.word	0x00018870


	//   ....[109]....
        /*0a4c*/ 	.word	0x000188b0


	//   ....[110]....
        /*0a50*/ 	.word	0x000188d0


	//   ....[111]....
        /*0a54*/ 	.word	0x0001a860


	//   ....[112]....
        /*0a58*/ 	.word	0x0001a890


	//   ....[113]....
        /*0a5c*/ 	.word	0x0001a900


	//   ....[114]....
        /*0a60*/ 	.word	0x0001a930


	//   ....[115]....
        /*0a64*/ 	.word	0x0001a960


	//   ....[116]....
        /*0a68*/ 	.word	0x0001a990


	//   ....[117]....
        /*0a6c*/ 	.word	0x0001a9c0


	//   ....[118]....
        /*0a70*/ 	.word	0x0001a9f0


	//   ....[119]....
        /*0a74*/ 	.word	0x0001ab90


	//   ....[120]....
        /*0a78*/ 	.word	0x0001abc0


	//   ....[121]....
        /*0a7c*/ 	.word	0x0001abf0


	//   ....[122]....
        /*0a80*/ 	.word	0x0001ac20


	//   ....[123]....
        /*0a84*/ 	.word	0x0001ac50


	//   ....[124]....
        /*0a88*/ 	.word	0x0001ac80


	//   ....[125]....
        /*0a8c*/ 	.word	0x0001ad40


	//   ....[126]....
        /*0a90*/ 	.word	0x0001ad60


	//   ....[127]....
        /*0a94*/ 	.word	0x0001ad80


	//   ....[128]....
        /*0a98*/ 	.word	0x0001ade0


	//   ....[129]....
        /*0a9c*/ 	.word	0x0001b800


	//   ....[130]....
        /*0aa0*/ 	.word	0x0001bc60


	//   ....[131]....
        /*0aa4*/ 	.word	0x0001bd10


	//   ....[132]....
        /*0aa8*/ 	.word	0x0001bda0


	//   ....[133]....
        /*0aac*/ 	.word	0x0001bdf0


	//   ....[134]....
        /*0ab0*/ 	.word	0x0001be40


	//   ....[135]....
        /*0ab4*/ 	.word	0x0001bed0


	//   ....[136]....
        /*0ab8*/ 	.word	0x0001bf60


	//   ....[137]....
        /*0abc*/ 	.word	0x0001bfb0


	//   ....[138]....
        /*0ac0*/ 	.word	0x0001c000


	//   ....[139]....
        /*0ac4*/ 	.word	0x0001c0f0


	//   ....[140]....
        /*0ac8*/ 	.word	0x0001c1a0


	//   ....[141]....
        /*0acc*/ 	.word	0x0001c1f0


	//   ....[142]....
        /*0ad0*/ 	.word	0x0001c240


	//   ....[143]....
        /*0ad4*/ 	.word	0x0001c3d0


	//   ....[144]....
        /*0ad8*/ 	.word	0x0001c530


	//   ....[145]....
        /*0adc*/ 	.word	0x0001c5d0


	//   ....[146]....
        /*0ae0*/ 	.word	0x0001c620


	//   ....[147]....
        /*0ae4*/ 	.word	0x0001c8e0


	//   ....[148]....
        /*0ae8*/ 	.word	0x0001c940


	//   ....[149]....
        /*0aec*/ 	.word	0x0001ca00


	//   ....[150]....
        /*0af0*/ 	.word	0x0001ca70


	//   ....[151]....
        /*0af4*/ 	.word	0x0001cad0


	//   ....[152]....
        /*0af8*/ 	.word	0x0001cb80


	//   ....[153]....
        /*0afc*/ 	.word	0x0001cbe0


	//   ....[154]....
        /*0b00*/ 	.word	0x0001cc70


	//   ....[155]....
        /*0b04*/ 	.word	0x0001ccf0


	//   ....[156]....
        /*0b08*/ 	.word	0x0001cd40


	//   ....[157]....
        /*0b0c*/ 	.word	0x0001cdd0


	//   ....[158]....
        /*0b10*/ 	.word	0x0001ce60


	//   ....[159]....
        /*0b14*/ 	.word	0x0001cf00


	//   ....[160]....
        /*0b18*/ 	.word	0x0001cfa0


	//   ....[161]....
        /*0b1c*/ 	.word	0x0001d000


	//   ....[162]....
        /*0b20*/ 	.word	0x0001d070


	//   ....[163]....
        /*0b24*/ 	.word	0x0001d0d0


	//   ....[164]....
        /*0b28*/ 	.word	0x0001d140


	//   ....[165]....
        /*0b2c*/ 	.word	0x0001d200


	//   ....[166]....
        /*0b30*/ 	.word	0x0001d260


	//   ....[167]....
        /*0b34*/ 	.word	0x0001d320


	//   ....[168]....
        /*0b38*/ 	.word	0x0001d600


	//   ....[169]....
        /*0b3c*/ 	.word	0x0001d7b0


	//   ....[170]....
        /*0b40*/ 	.word	0x0001d800


	//   ....[171]....
        /*0b44*/ 	.word	0x0001d860


	//   ....[172]....
        /*0b48*/ 	.word	0x0001d920


	//   ....[173]....
        /*0b4c*/ 	.word	0x0001d980


	//   ....[174]....
        /*0b50*/ 	.word	0x0001da80


	//   ....[175]....
        /*0b54*/ 	.word	0x0001dae0


	//   ....[176]....
        /*0b58*/ 	.word	0x0001dbe0


	//   ....[177]....
        /*0b5c*/ 	.word	0x0001dc40


	//   ....[178]....
        /*0b60*/ 	.word	0x0001dd40


	//   ....[179]....
        /*0b64*/ 	.word	0x0001dda0


	//   ....[180]....
        /*0b68*/ 	.word	0x0001dea0


	//   ....[181]....
        /*0b6c*/ 	.word	0x0001df00


	//   ....[182]....
        /*0b70*/ 	.word	0x0001e000


	//   ....[183]....
        /*0b74*/ 	.word	0x0001e060


	//   ....[184]....
        /*0b78*/ 	.word	0x0001e110


	//   ....[185]....
        /*0b7c*/ 	.word	0x0001e1e0


	//   ....[186]....
        /*0b80*/ 	.word	0x0001e2b0


	//   ....[187]....
        /*0b84*/ 	.word	0x0001e310


	//   ....[188]....
        /*0b88*/ 	.word	0x0001e400


	//   ....[189]....
        /*0b8c*/ 	.word	0x0001e460


	//   ....[190]....
        /*0b90*/ 	.word	0x0001e530


	//   ....[191]....
        /*0b94*/ 	.word	0x0001e590


	//   ....[192]....
        /*0b98*/ 	.word	0x0001e650


	//   ....[193]....
        /*0b9c*/ 	.word	0x0001e970


	//   ....[194]....
        /*0ba0*/ 	.word	0x0001ea10


	//   ....[195]....
        /*0ba4*/ 	.word	0x0001eb80


	//   ....[196]....
        /*0ba8*/ 	.word	0x0001ebf0


	//   ....[197]....
        /*0bac*/ 	.word	0x0001ec60


	//   ....[198]....
        /*0bb0*/ 	.word	0x0001ecd0


	//   ....[199]....
        /*0bb4*/ 	.word	0x0001ed40


	//   ....[200]....
        /*0bb8*/ 	.word	0x0001edc0


	//   ....[201]....
        /*0bbc*/ 	.word	0x0001ee40


	//   ....[202]....
        /*0bc0*/ 	.word	0x0001eed0


	//   ....[203]....
        /*0bc4*/ 	.word	0x0001ef40


	//   ....[204]....
        /*0bc8*/ 	.word	0x0001efb0


	//   ....[205]....
        /*0bcc*/ 	.word	0x0001f020


	//   ....[206]....
        /*0bd0*/ 	.word	0x0001f0a0


	//   ....[207]....
        /*0bd4*/ 	.word	0x0001f110


	//   ....[208]....
        /*0bd8*/ 	.word	0x0001f1c0


	//   ....[209]....
        /*0bdc*/ 	.word	0x0001f210


	//   ....[210]....
        /*0be0*/ 	.word	0x0001f2a0


	//   ....[211]....
        /*0be4*/ 	.word	0x0001f3d0


	//----- nvinfo : EIATTR_REG_RECONFIG
	.align		4
.L_321:
        /*0be8*/ 	.byte	0x01, 0x54
	.zero		2


	//----- nvinfo : EIATTR_SYSCALL_OFFSETS
	.align		4
        /*0bec*/ 	.byte	0x04, 0x46
        /*0bee*/ 	.short	(.L_323 - .L_322)


	//   ....[0]....
.L_322:
        /*0bf0*/ 	.word	0x00001b90


	//   ....[1]....
        /*0bf4*/ 	.word	0x00001ce0


	//   ....[2]....
        /*0bf8*/ 	.word	0x00006230


	//   ....[3]....
        /*0bfc*/ 	.word	0x00006550


	//   ....[4]....
        /*0c00*/ 	.word	0x00017330


	//   ....[5]....
        /*0c04*/ 	.word	0x00017480


	//   ....[6]....
        /*0c08*/ 	.word	0x00017580


	//   ....[7]....
        /*0c0c*/ 	.word	0x00017db0


	//----- nvinfo : EIATTR_MBARRIER_INSTR_OFFSETS
	.align		4
.L_323:
        /*0c10*/ 	.byte	0x04, 0x39
        /*0c12*/ 	.short	(.L_325 - .L_324)


	//   ....[0]....
.L_324:
        /*0c14*/ 	.word	0x000002b0
        /*0c18*/ 	.word	0x000000ff
        /*0c1c*/ 	.word	0x00016800
        /*0c20*/ 	.short	0x0100
        /*0c22*/ 	.byte	0x08
	.zero		1


	//   ....[1]....
        /*0c24*/ 	.word	0x000002c0
        /*0c28*/ 	.word	0x000000ff
        /*0c2c*/ 	.word	0x00016820
        /*0c30*/ 	.short	0x0100
        /*0c32*/ 	.byte	0x08
	.zero		1


	//   ....[2]....
        /*0c34*/ 	.word	0x000003b0
        /*0c38*/ 	.word	0x000000ff
        /*0c3c*/ 	.word	0x00016830
        /*0c40*/ 	.short	0x0100
        /*0c42*/ 	.byte	0x08
	.zero		1


	//   ....[3]....
        /*0c44*/ 	.word	0x000003c0
        /*0c48*/ 	.word	0x000000ff
        /*0c4c*/ 	.word	0x00016840
        /*0c50*/ 	.short	0x0100
        /*0c52*/ 	.byte	0x08
	.zero		1


	//   ....[4]....
        /*0c54*/ 	.word	0x000003d0
        /*0c58*/ 	.word	0x000000ff
        /*0c5c*/ 	.word	0x00016838
        /*0c60*/ 	.short	0x0100
        /*0c62*/ 	.byte	0x08
	.zero		1


	//   ....[5]....
        /*0c64*/ 	.word	0x000003e0
        /*0c68*/ 	.word	0x000000ff
        /*0c6c*/ 	.word	0x00016848
        /*0c70*/ 	.short	0x0100
        /*0c72*/ 	.byte	0x08
	.zero		1


	//   ....[6]....
        /*0c74*/ 	.word	0x00000510
        /*0c78*/ 	.word	0x000000ff
        /*0c7c*/ 	.word	0x00016850
        /*0c80*/ 	.short	0x0100
        /*0c82*/ 	.byte	0x08
	.zero		1


	//   ....[7]....
        /*0c84*/ 	.word	0x00000520
        /*0c88*/ 	.word	0x000000ff
        /*0c8c*/ 	.word	0x00016860
        /*0c90*/ 	.short	0x0100
        /*0c92*/ 	.byte	0x08
	.zero		1


	//   ....[8]....
        /*0c94*/ 	.word	0x00000530
        /*0c98*/ 	.word	0x000000ff
        /*0c9c*/ 	.word	0x00016858
        /*0ca0*/ 	.short	0x0100
        /*0ca2*/ 	.byte	0x08
	.zero		1


	//   ....[9]....
        /*0ca4*/ 	.word	0x00000540
        /*0ca8*/ 	.word	0x000000ff
        /*0cac*/ 	.word	0x00016868
        /*0cb0*/ 	.short	0x0100
        /*0cb2*/ 	.byte	0x08
	.zero		1


	//   ....[10]....
        /*0cb4*/ 	.word	0x00000630
        /*0cb8*/ 	.word	0x000000ff
        /*0cbc*/ 	.word	0x00016870
        /*0cc0*/ 	.short	0x0100
        /*0cc2*/ 	.byte	0x06
	.zero		1


	//   ....[11]....
        /*0cc4*/ 	.word	0x00000640
        /*0cc8*/ 	.word	0x000000ff
        /*0ccc*/ 	.word	0x00016880
        /*0cd0*/ 	.short	0x0100
        /*0cd2*/ 	.byte	0x06
	.zero		1


	//   ....[12]....
        /*0cd4*/ 	.word	0x00000650
        /*0cd8*/ 	.word	0x000000ff
        /*0cdc*/ 	.word	0x00016878
        /*0ce0*/ 	.short	0x0100
        /*0ce2*/ 	.byte	0x06
	.zero		1


	//   ....[13]....
        /*0ce4*/ 	.word	0x00000660
        /*0ce8*/ 	.word	0x000000ff
        /*0cec*/ 	.word	0x00016888
        /*0cf0*/ 	.short	0x0100
        /*0cf2*/ 	.byte	0x06
	.zero		1


	//   ....[14]....
        /*0cf4*/ 	.word	0x00000790
        /*0cf8*/ 	.word	0x000000ff
        /*0cfc*/ 	.word	0x00016890
        /*0d00*/ 	.short	0x0100
        /*0d02*/ 	.byte	0x08
	.zero		1


	//   ....[15]....
        /*0d04*/ 	.word	0x000007a0
        /*0d08*/ 	.word	0x000000ff
        /*0d0c*/ 	.word	0x000168a0
        /*0d10*/ 	.short	0x0100
        /*0d12*/ 	.byte	0x08
	.zero		1


	//   ....[16]....
        /*0d14*/ 	.word	0x000007b0
        /*0d18*/ 	.word	0x000000ff
        /*0d1c*/ 	.word	0x00016898
        /*0d20*/ 	.short	0x0100
        /*0d22*/ 	.byte	0x08
	.zero		1


	//   ....[17]....
        /*0d24*/ 	.word	0x000007c0
        /*0d28*/ 	.word	0x000000ff
        /*0d2c*/ 	.word	0x000168a8
        /*0d30*/ 	.short	0x0100
        /*0d32*/ 	.byte	0x08
	.zero		1


	//   ....[18]....
        /*0d34*/ 	.word	0x000008f0
        /*0d38*/ 	.word	0x000000ff
        /*0d3c*/ 	.word	0x000168b0
        /*0d40*/ 	.short	0x0100
        /*0d42*/ 	.byte	0x08
	.zero		1


	//   ....[19]....
        /*0d44*/ 	.word	0x00000900
        /*0d48*/ 	.word	0x000000ff
        /*0d4c*/ 	.word	0x000168c0
        /*0d50*/ 	.short	0x0100
        /*0d52*/ 	.byte	0x08
	.zero		1


	//   ....[20]....
        /*0d54*/ 	.word	0x00000910
        /*0d58*/ 	.word	0x000000ff
        /*0d5c*/ 	.word	0x000168b8
        /*0d60*/ 	.short	0x0100
        /*0d62*/ 	.byte	0x08
	.zero		1


	//   ....[21]....
        /*0d64*/ 	.word	0x00000920
        /*0d68*/ 	.word	0x000000ff
        /*0d6c*/ 	.word	0x000168c8
        /*0d70*/ 	.short	0x0100
        /*0d72*/ 	.byte	0x08
	.zero		1


	//   ....[22]....
        /*0d74*/ 	.word	0x00002ef0
        /*0d78*/ 	.word	0x0000004e
        /*0d7c*/ 	.word	0x00016890
        /*0d80*/ 	.short	0x010a
        /*0d82*/ 	.byte	0x3f
	.zero		1


	//   ....[23]....
        /*0d84*/ 	.word	0x00004260
        /*0d88*/ 	.word	0x0000004e
        /*0d8c*/ 	.word	0x00016890
        /*0d90*/ 	.short	0x010a
        /*0d92*/ 	.byte	0x3f
	.zero		1


	//   ....[24]....
        /*0d94*/ 	.word	0x00005460
        /*0d98*/ 	.word	0x0000004e
        /*0d9c*/ 	.word	0x00016890
        /*0da0*/ 	.short	0x010a
        /*0da2*/ 	.byte	0x3f
	.zero		1


	//   ....[25]....
        /*0da4*/ 	.word	0x00005680
        /*0da8*/ 	.word	0x0000000c
        /*0dac*/ 	.word	0x00000000
        /*0db0*/ 	.short	0x0101
        /*0db2*/ 	.byte	0x3f
	.zero		1


	//   ....[26]....
        /*0db4*/ 	.word	0x000056c0
        /*0db8*/ 	.word	0x0000004e
        /*0dbc*/ 	.word	0x000168b0
        /*0dc0*/ 	.short	0x010a
        /*0dc2*/ 	.byte	0x3f
	.zero		1


	//   ....[27]....
        /*0dc4*/ 	.word	0x00005aa0
        /*0dc8*/ 	.word	0x0000004e
        /*0dcc*/ 	.word	0x00000000
        /*0dd0*/ 	.short	0x0101
        /*0dd2*/ 	.byte	0x3f
	.zero		1


	//   ....[28]....
        /*0dd4*/ 	.word	0x000062d0
        /*0dd8*/ 	.word	0x00000002
        /*0ddc*/ 	.word	0x00016800
        /*0de0*/ 	.short	0x010a
        /*0de2*/ 	.byte	0x3f
	.zero		1


	//   ....[29]....
        /*0de4*/ 	.word	0x00006320
        /*0de8*/ 	.word	0x00000002
        /*0dec*/ 	.word	0x00016800
        /*0df0*/ 	.short	0x010a
        /*0df2*/ 	.byte	0x3f
	.zero		1


	//   ....[30]....
        /*0df4*/ 	.word	0x00006e30
        /*0df8*/ 	.word	0x00000002
        /*0dfc*/ 	.word	0x00016800
        /*0e00*/ 	.short	0x010a
        /*0e02*/ 	.byte	0x3f
	.zero		1


	//   ....[31]....
        /*0e04*/ 	.word	0x00008450
        /*0e08*/ 	.word	0x00000002
        /*0e0c*/ 	.word	0x00016800
        /*0e10*/ 	.short	0x010a
        /*0e12*/ 	.byte	0x3f
	.zero		1


	//   ....[32]....
        /*0e14*/ 	.word	0x00009490
        /*0e18*/ 	.word	0x00000000
        /*0e1c*/ 	.word	0x00016830
        /*0e20*/ 	.short	0x010a
        /*0e22*/ 	.byte	0x3f
	.zero		1


	//   ....[33]....
        /*0e24*/ 	.word	0x00009500
        /*0e28*/ 	.word	0x00000000
        /*0e2c*/ 	.word	0x00016830
        /*0e30*/ 	.short	0x010a
        /*0e32*/ 	.byte	0x3f
	.zero		1


	//   ....[34]....
        /*0e34*/ 	.word	0x0000aa70
        /*0e38*/ 	.word	0x00000000
        /*0e3c*/ 	.word	0x00000000
        /*0e40*/ 	.short	0x0101
        /*0e42*/ 	.byte	0x3f
	.zero		1


	//   ....[35]....
        /*0e44*/ 	.word	0x0000bfe0
        /*0e48*/ 	.word	0x00000009
        /*0e4c*/ 	.word	0x00016830
        /*0e50*/ 	.short	0x010a
        /*0e52*/ 	.byte	0x3f
	.zero		1


	//   ....[36]....
        /*0e54*/ 	.word	0x0000c030
        /*0e58*/ 	.word	0x00000009
        /*0e5c*/ 	.word	0x00016830
        /*0e60*/ 	.short	0x010a
        /*0e62*/ 	.byte	0x3f
	.zero		1


	//   ....[37]....
        /*0e64*/ 	.word	0x0000c340
        /*0e68*/ 	.word	0x00000009
        /*0e6c*/ 	.word	0x00016850
        /*0e70*/ 	.short	0x010a
        /*0e72*/ 	.byte	0x3f
	.zero		1


	//   ....[38]....
        /*0e74*/ 	.word	0x0000c380
        /*0e78*/ 	.word	0x00000009
        /*0e7c*/ 	.word	0x00016850
        /*0e80*/ 	.short	0x010a
        /*0e82*/ 	.byte	0x3f
	.zero		1


	//   ....[39]....
        /*0e84*/ 	.word	0x0000e380
        /*0e88*/ 	.word	0x0000002e
        /*0e8c*/ 	.word	0x00000000
        /*0e90*/ 	.short	0x0101
        /*0e92*/ 	.byte	0x3f
	.zero		1


	//   ....[40]....
        /*0e94*/ 	.word	0x0000e410
        /*0e98*/ 	.word	0x0000000e
        /*0e9c*/ 	.word	0x00000000
        /*0ea0*/ 	.short	0x0101
        /*0ea2*/ 	.byte	0x3f
	.zero		1


	//   ....[41]....
        /*0ea4*/ 	.word	0x0000f1b0
        /*0ea8*/ 	.word	0x00000009
        /*0eac*/ 	.word	0x00016830
        /*0eb0*/ 	.short	0x010a
        /*0eb2*/ 	.byte	0x3f
	.zero		1


	//   ....[42]....
        /*0eb4*/ 	.word	0x0000f200
        /*0eb8*/ 	.word	0x00000009
        /*0ebc*/ 	.word	0x00016830
        /*0ec0*/ 	.short	0x010a
        /*0ec2*/ 	.byte	0x3f
	.zero		1


	//   ....[43]....
        /*0ec4*/ 	.word	0x0000f510
        /*0ec8*/ 	.word	0x00000009
        /*0ecc*/ 	.word	0x00016850
        /*0ed0*/ 	.short	0x010a
        /*0ed2*/ 	.byte	0x3f
	.zero		1


	//   ....[44]....
        /*0ed4*/ 	.word	0x0000f550
        /*0ed8*/ 	.word	0x00000009
        /*0edc*/ 	.word	0x00016850
        /*0ee0*/ 	.short	0x010a
        /*0ee2*/ 	.byte	0x3f
	.zero		1


	//   ....[45]....
        /*0ee4*/ 	.word	0x00010ce0
        /*0ee8*/ 	.word	0x00000019
        /*0eec*/ 	.word	0x00000000
        /*0ef0*/ 	.short	0x0101
        /*0ef2*/ 	.byte	0x3f
	.zero		1


	//   ....[46]....
        /*0ef4*/ 	.word	0x00010d10
        /*0ef8*/ 	.word	0x0000000e
        /*0efc*/ 	.word	0x00000000
        /*0f00*/ 	.short	0x0101
        /*0f02*/ 	.byte	0x3f
	.zero		1


	//   ....[47]....
        /*0f04*/ 	.word	0x00011840
        /*0f08*/ 	.word	0x0000000d
        /*0f0c*/ 	.word	0x00016850
        /*0f10*/ 	.short	0x010a
        /*0f12*/ 	.byte	0x3f
	.zero		1


	//   ....[48]....
        /*0f14*/ 	.word	0x000118b0
        /*0f18*/ 	.word	0x0000000d
        /*0f1c*/ 	.word	0x00016850
        /*0f20*/ 	.short	0x010a
        /*0f22*/ 	.byte	0x3f
	.zero		1


	//   ....[49]....
        /*0f24*/ 	.word	0x00011e90
        /*0f28*/ 	.word	0x00000007
        /*0f2c*/ 	.word	0x00000000
        /*0f30*/ 	.short	0x0101
        /*0f32*/ 	.byte	0x3f
	.zero		1


	//   ....[50]....
        /*0f34*/ 	.word	0x00012f00
        /*0f38*/ 	.word	0x00000000
        /*0f3c*/ 	.word	0x00000000
        /*0f40*/ 	.short	0x0101
        /*0f42*/ 	.byte	0x3f
	.zero		1


	//   ....[51]....
        /*0f44*/ 	.word	0x000134a0
        /*0f48*/ 	.word	0x00000008
        /*0f4c*/ 	.word	0x00000000
        /*0f50*/ 	.short	0x0101
        /*0f52*/ 	.byte	0x3f
	.zero		1


	//   ....[52]....
        /*0f54*/ 	.word	0x000161c0
        /*0f58*/ 	.word	0x00000010
        /*0f5c*/ 	.word	0x00016820
        /*0f60*/ 	.short	0x010a
        /*0f62*/ 	.byte	0x3f
	.zero		1


	//   ....[53]....
        /*0f64*/ 	.word	0x00016280
        /*0f68*/ 	.word	0x00000006
        /*0f6c*/ 	.word	0x000168a0
        /*0f70*/ 	.short	0x010a
        /*0f72*/ 	.byte	0x3f
	.zero		1


	//   ....[54]....
        /*0f74*/ 	.word	0x000164c0
        /*0f78*/ 	.word	0x00000006
        /*0f7c*/ 	.word	0x000168c0
        /*0f80*/ 	.short	0x010a
        /*0f82*/ 	.byte	0x3f
	.zero		1


	//   ....[55]....
        /*0f84*/ 	.word	0x00016850
        /*0f88*/ 	.word	0x00000006
        /*0f8c*/ 	.word	0x000168a0
        /*0f90*/ 	.short	0x010a
        /*0f92*/ 	.byte	0x3f
	.zero		1


	//   ....[56]....
        /*0f94*/ 	.word	0x00016a70
        /*0f98*/ 	.word	0x00000006
        /*0f9c*/ 	.word	0x000168c0
        /*0fa0*/ 	.short	0x010a
        /*0fa2*/ 	.byte	0x3f
	.zero		1


	//   ....[57]....
        /*0fa4*/ 	.word	0x00017910
        /*0fa8*/ 	.word	0x00000000
        /*0fac*/ 	.word	0x00016840
        /*0fb0*/ 	.short	0x010a
        /*0fb2*/ 	.byte	0x3f
	.zero		1


	//   ....[58]....
        /*0fb4*/ 	.word	0x00018980
        /*0fb8*/ 	.word	0x00000010
        /*0fbc*/ 	.word	0x00016800
        /*0fc0*/ 	.short	0x0107
        /*0fc2*/ 	.byte	0x3f
	.zero		1


	//   ....[59]....
        /*0fc4*/ 	.word	0x00018a70
        /*0fc8*/ 	.word	0x00000010
        /*0fcc*/ 	.word	0x00016800
        /*0fd0*/ 	.short	0x0101
        /*0fd2*/ 	.byte	0x3f
	.zero		1


	//   ....[60]....
        /*0fd4*/ 	.word	0x00018a90
        /*0fd8*/ 	.word	0x00000010
        /*0fdc*/ 	.word	0x00016820
        /*0fe0*/ 	.short	0x010a
        /*0fe2*/ 	.byte	0x3f
	.zero		1


	//   ....[61]....
        /*0fe4*/ 	.word	0x00018e30
        /*0fe8*/ 	.word	0x00000002
        /*0fec*/ 	.word	0x00016840
        /*0ff0*/ 	.short	0x010a
        /*0ff2*/ 	.byte	0x3f
	.zero		1


	//   ....[62]....
        /*0ff4*/ 	.word	0x000190b0
        /*0ff8*/ 	.word	0x00000003
        /*0ffc*/ 	.word	0x00000060
        /*1000*/ 	.short	0x010a
        /*1002*/ 	.byte	0x3f
	.zero		1


	//   ....[63]....
        /*1004*/ 	.word	0x00019610
        /*1008*/ 	.word	0x00000002
        /*100c*/ 	.word	0x00016840
        /*1010*/ 	.short	0x010a
        /*1012*/ 	.byte	0x3f
	.zero		1


	//   ....[64]....
        /*1014*/ 	.word	0x00019890
        /*1018*/ 	.word	0x0000000a
        /*101c*/ 	.word	0x00000060
        /*1020*/ 	.short	0x010a
        /*1022*/ 	.byte	0x3f
	.zero		1


	//   ....[65]....
        /*1024*/ 	.word	0x00019d30
        /*1028*/ 	.word	0x00000002
        /*102c*/ 	.word	0x00016840
        /*1030*/ 	.short	0x010a
        /*1032*/ 	.byte	0x3f
	.zero		1


	//   ....[66]....
        /*1034*/ 	.word	0x00019fc0
        /*1038*/ 	.word	0x00000003
        /*103c*/ 	.word	0x00000060
        /*1040*/ 	.short	0x010a
        /*1042*/ 	.byte	0x3f
	.zero		1


	//   ....[67]....
        /*1044*/ 	.word	0x0001a410
        /*1048*/ 	.word	0x00000003
        /*104c*/ 	.word	0x00016860
        /*1050*/ 	.short	0x010a
        /*1052*/ 	.byte	0x3f
	.zero		1


	//   ....[68]....
        /*1054*/ 	.word	0x0001b780
        /*1058*/ 	.word	0x00000009
        /*105c*/ 	.word	0x00016820
        /*1060*/ 	.short	0x010a
        /*1062*/ 	.byte	0x3f
	.zero		1


	//   ....[69]....
        /*1064*/ 	.word	0x0001b910
        /*1068*/ 	.word	0x00000007
        /*106c*/ 	.word	0x00000000
        /*1070*/ 	.short	0x010a
        /*1072*/ 	.byte	0x3f
	.zero		1


	//   ....[70]....
        /*1074*/ 	.word	0x0001b980
        /*1078*/ 	.word	0x00000003
        /*107c*/ 	.word	0x00000000
        /*1080*/ 	.short	0x010a
        /*1082*/ 	.byte	0x3f
	.zero		1


	//   ....[71]....
        /*1084*/ 	.word	0x0001b9e0
        /*1088*/ 	.word	0x00000005
        /*108c*/ 	.word	0x00000000
        /*1090*/ 	.short	0x010a
        /*1092*/ 	.byte	0x3f
	.zero		1


	//   ....[72]....
        /*1094*/ 	.word	0x0001ba10
        /*1098*/ 	.word	0x00000003
        /*109c*/ 	.word	0x00000000
        /*10a0*/ 	.short	0x010a
        /*10a2*/ 	.byte	0x3f
	.zero		1


	//   ....[73]....
        /*10a4*/ 	.word	0x0001ba70
        /*10a8*/ 	.word	0x0000004e
        /*10ac*/ 	.word	0x00016890
        /*10b0*/ 	.short	0x010a
        /*10b2*/ 	.byte	0x3f
	.zero		1


	//   ....[74]....
        /*10b4*/ 	.word	0x0001bac0
        /*10b8*/ 	.word	0x0000004e
        /*10bc*/ 	.word	0x00016890
        /*10c0*/ 	.short	0x010a
        /*10c2*/ 	.byte	0x3f
	.zero		1


	//   ....[75]....
        /*10c4*/ 	.word	0x0001bb10
        /*10c8*/ 	.word	0x0000004e
        /*10cc*/ 	.word	0x00016890
        /*10d0*/ 	.short	0x010a
        /*10d2*/ 	.byte	0x3f
	.zero		1


	//   ....[76]....
        /*10d4*/ 	.word	0x0001bb60
        /*10d8*/ 	.word	0x0000004e
        /*10dc*/ 	.word	0x000168b0
        /*10e0*/ 	.short	0x010a
        /*10e2*/ 	.byte	0x3f
	.zero		1


	//   ....[77]....
        /*10e4*/ 	.word	0x0001c030
        /*10e8*/ 	.word	0x00000002
        /*10ec*/ 	.word	0x00016800
        /*10f0*/ 	.short	0x010a
        /*10f2*/ 	.byte	0x3f
	.zero		1


	//   ....[78]....
        /*10f4*/ 	.word	0x0001c650
        /*10f8*/ 	.word	0x00000002
        /*10fc*/ 	.word	0x00016800
        /*1100*/ 	.short	0x010a
        /*1102*/ 	.byte	0x3f
	.zero		1


	//   ....[79]....
        /*1104*/ 	.word	0x0001c6a0
        /*1108*/ 	.word	0x00000000
        /*110c*/ 	.word	0x00016830
        /*1110*/ 	.short	0x010a
        /*1112*/ 	.byte	0x3f
	.zero		1


	//   ....[80]....
        /*1114*/ 	.word	0x0001c6f0
        /*1118*/ 	.word	0x00000009
        /*111c*/ 	.word	0x00016830
        /*1120*/ 	.short	0x010a
        /*1122*/ 	.byte	0x3f
	.zero		1


	//   ....[81]....
        /*1124*/ 	.word	0x0001c740
        /*1128*/ 	.word	0x00000009
        /*112c*/ 	.word	0x00016850
        /*1130*/ 	.short	0x010a
        /*1132*/ 	.byte	0x3f
	.zero		1


	//   ....[82]....
        /*1134*/ 	.word	0x0001c790
        /*1138*/ 	.word	0x00000009
        /*113c*/ 	.word	0x00016830
        /*1140*/ 	.short	0x010a
        /*1142*/ 	.byte	0x3f
	.zero		1


	//   ....[83]....
        /*1144*/ 	.word	0x0001c7e0
        /*1148*/ 	.word	0x00000009
        /*114c*/ 	.word	0x00016850
        /*1150*/ 	.short	0x010a
        /*1152*/ 	.byte	0x3f
	.zero		1


	//   ....[84]....
        /*1154*/ 	.word	0x0001c830
        /*1158*/ 	.word	0x0000000d
        /*115c*/ 	.word	0x00016850
        /*1160*/ 	.short	0x010a
        /*1162*/ 	.byte	0x3f
	.zero		1


	//   ....[85]....
        /*1164*/ 	.word	0x0001d3e0
        /*1168*/ 	.word	0x00000010
        /*116c*/ 	.word	0x00016820
        /*1170*/ 	.short	0x010a
        /*1172*/ 	.byte	0x3f
	.zero		1


	//   ....[86]....
        /*1174*/ 	.word	0x0001d430
        /*1178*/ 	.word	0x00000006
        /*117c*/ 	.word	0x000168a0
        /*1180*/ 	.short	0x010a
        /*1182*/ 	.byte	0x3f
	.zero		1


	//   ....[87]....
        /*1184*/ 	.word	0x0001d480
        /*1188*/ 	.word	0x00000006
        /*118c*/ 	.word	0x000168c0
        /*1190*/ 	.short	0x010a
        /*1192*/ 	.byte	0x3f
	.zero		1


	//   ....[88]....
        /*1194*/ 	.word	0x0001d4d0
        /*1198*/ 	.word	0x00000006
        /*119c*/ 	.word	0x000168a0
        /*11a0*/ 	.short	0x010a
        /*11a2*/ 	.byte	0x3f
	.zero		1


	//   ....[89]....
        /*11a4*/ 	.word	0x0001d520
        /*11a8*/ 	.word	0x00000006
        /*11ac*/ 	.word	0x000168c0
        /*11b0*/ 	.short	0x010a
        /*11b2*/ 	.byte	0x3f
	.zero		1


	//   ....[90]....
        /*11b4*/ 	.word	0x0001d6c0
        /*11b8*/ 	.word	0x00000000
        /*11bc*/ 	.word	0x00016840
        /*11c0*/ 	.short	0x010a
        /*11c2*/ 	.byte	0x3f
	.zero		1


	//   ....[91]....
        /*11c4*/ 	.word	0x0001e690
        /*11c8*/ 	.word	0x00000010
        /*11cc*/ 	.word	0x00016820
        /*11d0*/ 	.short	0x010a
        /*11d2*/ 	.byte	0x3f
	.zero		1


	//   ....[92]....
        /*11d4*/ 	.word	0x0001e6e0
        /*11d8*/ 	.word	0x00000002
        /*11dc*/ 	.word	0x00016840
        /*11e0*/ 	.short	0x010a
        /*11e2*/ 	.byte	0x3f
	.zero		1


	//   ....[93]....
        /*11e4*/ 	.word	0x0001e730
        /*11e8*/ 	.word	0x00000003
        /*11ec*/ 	.word	0x00000060
        /*11f0*/ 	.short	0x010a
        /*11f2*/ 	.byte	0x3f
	.zero		1


	//   ....[94]....
        /*11f4*/ 	.word	0x0001e780
        /*11f8*/ 	.word	0x00000002
        /*11fc*/ 	.word	0x00016840
        /*1200*/ 	.short	0x010a
        /*1202*/ 	.byte	0x3f
	.zero		1


	//   ....[95]....
        /*1204*/ 	.word	0x0001e7d0
        /*1208*/ 	.word	0x0000000a
        /*120c*/ 	.word	0x00000060
        /*1210*/ 	.short	0x010a
        /*1212*/ 	.byte	0x3f
	.zero		1


	//   ....[96]....
        /*1214*/ 	.word	0x0001e820
        /*1218*/ 	.word	0x00000002
        /*121c*/ 	.word	0x00016840
        /*1220*/ 	.short	0x010a
        /*1222*/ 	.byte	0x3f
	.zero		1


	//   ....[97]....
        /*1224*/ 	.word	0x0001e870
        /*1228*/ 	.word	0x00000003
        /*122c*/ 	.word	0x00000060
        /*1230*/ 	.short	0x010a
        /*1232*/ 	.byte	0x3f
	.zero		1


	//   ....[98]....
        /*1234*/ 	.word	0x0001e8c0
        /*1238*/ 	.word	0x00000003
        /*123c*/ 	.word	0x00016860
        /*1240*/ 	.short	0x010a
        /*1242*/ 	.byte	0x3f
	.zero		1


	//   ....[99]....
        /*1244*/ 	.word	0x0001f2f0
        /*1248*/ 	.word	0x00000009
        /*124c*/ 	.word	0x00016820
        /*1250*/ 	.short	0x010a
        /*1252*/ 	.byte	0x3f
	.zero		1


	//   ....[100]....
        /*1254*/ 	.word	0x0001f490
        /*1258*/ 	.word	0x00000007
        /*125c*/ 	.word	0x00000000
        /*1260*/ 	.short	0x010a
        /*1262*/ 	.byte	0x3f
	.zero		1


	//   ....[101]....
        /*1264*/ 	.word	0x0001f4e0
        /*1268*/ 	.word	0x00000003
        /*126c*/ 	.word	0x00000000
        /*1270*/ 	.short	0x010a
        /*1272*/ 	.byte	0x3f
	.zero		1


	//   ....[102]....
        /*1274*/ 	.word	0x0001f530
        /*1278*/ 	.word	0x00000005
        /*127c*/ 	.word	0x00000000
        /*1280*/ 	.short	0x010a
        /*1282*/ 	.byte	0x3f
	.zero		1


	//----- nvinfo : EIATTR_NUM_MBARRIERS
	.align		4
.L_325:
        /*1284*/ 	.byte	0x03, 0x38
        /*1286*/ 	.short	0x0016


	//----- nvinfo : EIATTR_EXIT_INSTR_OFFSETS
	.align		4
        /*1288*/ 	.byte	0x04, 0x1c
        /*128a*/ 	.short	(.L_327 - .L_326)


	//   ....[0]....
.L_326:
        /*128c*/ 	.word	0x0001ba60


	//----- nvinfo : EIATTR_MAX_THREADS
	.align		4
.L_327:
        /*1290*/ 	.byte	0x04, 0x05
        /*1292*/ 	.short	(.L_329 - .L_328)
.L_328:
        /*1294*/ 	.word	0x00000200
        /*1298*/ 	.word	0x00000001
        /*129c*/ 	.word	0x00000001


	//----- nvinfo : EIATTR_CRS_STACK_SIZE
	.align		4
.L_329:
        /*12a0*/ 	.byte	0x04, 0x1e
        /*12a2*/ 	.short	(.L_331 - .L_330)
.L_330:
        /*12a4*/ 	.word	0x00000000


	//----- nvinfo : EIATTR_CBANK_PARAM_SIZE
	.align		4
.L_331:
        /*12a8*/ 	.byte	0x03, 0x19
        /*12aa*/ 	.short	0x0af0


	//----- nvinfo : EIATTR_PARAM_CBANK
	.align		4
        /*12ac*/ 	.byte	0x04, 0x0a
        /*12ae*/ 	.short	(.L_333 - .L_332)
	.align		4
.L_332:
        /*12b0*/ 	.word	index@(.nv.constant0._ZN7cutlass13device_kernelIN5flash11enable_sm90INS1_16FlashAttnFwdSm90INS1_25CollectiveMainloopFwdSm90ILi2EN4cute5tupleIJNS5_1CILi1EEES8_S8_EEENS6_IJNS7_ILi192EEENS7_ILi128EEENS7_ILi64EEEEEELi64ENS_10bfloat16_tEfNS_4arch4Sm90ELb1ELb0ELb1ELb1ELb0ELb1ELb0ELb1ELb1ELb1ELb1ELb0EEENS1_21CollectiveEpilogueFwdINS6_IJSA_SC_SB_EEES9_SE_SG_Li384ELb1ELb1ELb1ELb0EEENS1_36VarlenDynamicPersistentTileSchedulerILi192ELi128ELi384ELi128ELb1ELb1ELb1ELb1ELb1ELb1EEEEEEEEEvNT_6ParamsE)
        /*12b4*/ 	.short	0x0210
        /*12b6*/ 	.short	0x0af0


	//----- nvinfo : EIATTR_SW_WAR
	.align		4
.L_333:
        /*12b8*/ 	.byte	0x04, 0x36
        /*12ba*/ 	.short	(.L_335 - .L_334)
.L_334:
        /*12bc*/ 	.word	0x00000008
.L_335:


//--------------------- .nv.callgraph             --------------------------
	.section	.nv.callgraph,"",@"SHT_CUDA_CALLGRAPH"
	.align	4
	.sectionentsize	8
	.align		4
        /*0000*/ 	.word	0x00000000
	.align		4
        /*0004*/ 	.word	0xffffffff
	.align		4
        /*0008*/ 	.word	index@(_ZN7cutlass13device_kernelIN5flash11enable_sm90INS1_16FlashAttnFwdSm90INS1_25CollectiveMainloopFwdSm90ILi2EN4cute5tupleIJNS5_1CILi1EEES8_S8_EEENS6_IJNS7_ILi192EEESA_NS7_ILi64EEEEEELi64ENS_10bfloat16_tEfNS_4arch4Sm90ELb0ELb0ELb1ELb0ELb0ELb0ELb0ELb0ELb1ELb1ELb1ELb0EEENS1_21CollectiveEpilogueFwdINS6_IJSA_SB_SA_EEES9_SD_SF_Li384ELb0ELb1ELb1ELb0EEENS1_19SingleTileSchedulerILb0ELb1ELb1ELi192EEEEEEEEEvNT_6ParamsE)
	.align		4
        /*000c*/ 	.word	index@(__assertfail)
	.align		4
        /*0010*/ 	.word	index@(_ZN7cutlass13device_kernelIN5flash11enable_sm90INS1_16FlashAttnFwdSm90INS1_25CollectiveMainloopFwdSm90ILi2EN4cute5tupleIJNS5_1CILi1EEES8_S8_EEENS6_IJNS7_ILi192EEESA_NS7_ILi64EEEEEELi64ENS_10bfloat16_tEfNS_4arch4Sm90ELb0ELb0ELb1ELb1ELb0ELb0ELb0ELb0ELb1ELb1ELb1ELb0EEENS1_21CollectiveEpilogueFwdINS6_IJSA_SB_SA_EEES9_SD_SF_Li384ELb1ELb1ELb1ELb0EEENS1_36VarlenDynamicPersistentTileSchedulerILi192ELi192ELi384ELi128ELb1ELb1ELb1ELb0ELb1ELb1EEEEEEEEEvNT_6ParamsE)
	.align		4
        /*0014*/ 	.word	index@(__assertfail)
	.align		4
        /*0018*/ 	.word	index@(_ZN7cutlass13device_kernelIN5flash11enable_sm90INS1_16FlashAttnFwdSm90INS1_25CollectiveMainloopFwdSm90ILi2EN4cute5tupleIJNS5_1CILi1EEES8_S8_EEENS6_IJNS7_ILi192EEESA_NS7_ILi64EEEEEELi64ENS_10bfloat16_tEfNS_4arch4Sm90ELb0ELb0ELb1ELb1ELb0ELb1ELb0ELb0ELb1ELb1ELb1ELb0EEENS1_21CollectiveEpilogueFwdINS6_IJSA_SB_SA_EEES9_SD_SF_Li384ELb1ELb1ELb1ELb0EEENS1_36VarlenDynamicPersistentTileSchedulerILi192ELi192ELi384ELi128ELb1ELb1ELb1ELb0ELb1ELb1EEEEEEEEEvNT_6ParamsE)
	.align		4
        /*001c*/ 	.word	index@(__assertfail)
	.align		4
        /*0020*/ 	.word	index@(_ZN7cutlass13device_kernelIN5flash11enable_sm90INS1_16FlashAttnFwdSm90INS1_25CollectiveMainloopFwdSm90ILi2EN4cute5tupleIJNS5_1CILi1EEES8_S8_EEENS6_IJNS7_ILi192EEENS7_ILi128EEENS7_ILi64EEEEEELi64ENS_10bfloat16_tEfNS_4arch4Sm90ELb0ELb1ELb1ELb0ELb0ELb0ELb0ELb1ELb1ELb1ELb1ELb0EEENS1_21CollectiveEpilogueFwdINS6_IJSA_SC_SB_EEES9_SE_SG_Li384ELb0ELb1ELb1ELb0EEENS1_19SingleTileSchedulerILb0ELb1ELb1ELi192EEEEEEEEEvNT_6ParamsE)
	.align		4
        /*0024*/ 	.word	index@(__assertfail)
	.align		4
        /*0028*/ 	.word	index@(_ZN7cutlass13device_kernelIN5flash11enable_sm90INS1_16FlashAttnFwdSm90INS1_25CollectiveMainloopFwdSm90ILi2EN4cute5tupleIJNS5_1CILi1EEES8_S8_EEENS6_IJNS7_ILi192EEENS7_ILi128EEENS7_ILi64EEEEEELi64ENS_10bfloat16_tEfNS_4arch4Sm90ELb0ELb1ELb1ELb1ELb0ELb0ELb0ELb1ELb1ELb1ELb1ELb0EEENS1_21CollectiveEpilogueFwdINS6_IJSA_SC_SB_EEES9_SE_SG_Li384ELb1ELb1ELb1ELb0EEENS1_36VarlenDynamicPersistentTileSchedulerILi192ELi128ELi384ELi128ELb1ELb1ELb1ELb1ELb0ELb1EEEEEEEEEvNT_6ParamsE)
	.align		4
        /*002c*/ 	.word	index@(__assertfail)
	.align		4
        /*0030*/ 	.word	index@(_ZN7cutlass13device_kernelIN5flash11enable_sm90INS1_16FlashAttnFwdSm90INS1_25CollectiveMainloopFwdSm90ILi2EN4cute5tupleIJNS5_1CILi1EEES8_S8_EEENS6_IJNS7_ILi192EEENS7_ILi128EEENS7_ILi64EEEEEELi64ENS_10bfloat16_tEfNS_4arch4Sm90ELb0ELb1ELb1ELb1ELb0ELb1ELb0ELb1ELb1ELb1ELb1ELb0EEENS1_21CollectiveEpilogueFwdINS6_IJSA_SC_SB_EEES9_SE_SG_Li384ELb1ELb1ELb1ELb0EEENS1_36VarlenDynamicPersistentTileSchedulerILi192ELi128ELi384ELi128ELb1ELb1ELb1ELb1ELb0ELb1EEEEEEEEEvNT_6ParamsE)
	.align		4
        /*0034*/ 	.word	index@(__assertfail)
	.align		4
        /*0038*/ 	.word	index@(_ZN7cutlass13device_kernelIN5flash11enable_sm90INS1_16FlashAttnFwdSm90INS1_25CollectiveMainloopFwdSm90ILi2EN4cute5tupleIJNS5_1CILi1EEES8_S8_EEENS6_IJNS7_ILi192EEENS7_ILi128EEENS7_ILi64EEEEEELi64ENS_10bfloat16_tEfNS_4arch4Sm90ELb1ELb0ELb1ELb0ELb0ELb0ELb0ELb1ELb1ELb1ELb1ELb0EEENS1_21CollectiveEpilogueFwdINS6_IJSA_SC_SB_EEES9_SE_SG_Li384ELb0ELb1ELb1ELb0EEENS1_19SingleTileSchedulerILb0ELb1ELb1ELi192EEEEEEEEEvNT_6ParamsE)
	.align		4
        /*003c*/ 	.word	index@(__assertfail)
	.align		4
        /*0040*/ 	.word	index@(_ZN7cutlass13device_kernelIN5flash11enable_sm90INS1_16FlashAttnFwdSm90INS1_25CollectiveMainloopFwdSm90ILi2EN4cute5tupleIJNS5_1CILi1EEES8_S8_EEENS6_IJNS7_ILi192EEENS7_ILi128EEENS7_ILi64EEEEEELi64ENS_10bfloat16_tEfNS_4arch4Sm90ELb1ELb0ELb1ELb1ELb0ELb0ELb0ELb1ELb1ELb1ELb1ELb0EEENS1_21CollectiveEpilogueFwdINS6_IJSA_SC_SB_EEES9_SE_SG_Li384ELb1ELb1ELb1ELb0EEENS1_36VarlenDynamicPersistentTileSchedulerILi192ELi128ELi384ELi128ELb1ELb1ELb1ELb1ELb1ELb1EEEEEEEEEvNT_6ParamsE)
	.align		4
        /*0044*/ 	.word	index@(__assertfail)
	.align		4
        /*0048*/ 	.word	index@(_ZN7cutlass13device_kernelIN5flash11enable_sm90INS1_16FlashAttnFwdSm90INS1_25CollectiveMainloopFwdSm90ILi2EN4cute5tupleIJNS5_1CILi1EEES8_S8_EEENS6_IJNS7_ILi192EEENS7_ILi128EEENS7_ILi64EEEEEELi64ENS_10bfloat16_tEfNS_4arch4Sm90ELb1ELb0ELb1ELb1ELb0ELb1ELb0ELb1ELb1ELb1ELb1ELb0EEENS1_21CollectiveEpilogueFwdINS6_IJSA_SC_SB_EEES9_SE_SG_Li384ELb1ELb1ELb1ELb0EEENS1_36VarlenDynamicPersistentTileSchedulerILi192ELi128ELi384ELi128ELb1ELb1ELb1ELb1ELb1ELb1EEEEEEEEEvNT_6ParamsE)
	.align		4
        /*004c*/ 	.word	index@(__assertfail)
	.align		4
        /*0050*/ 	.word	0x00000000
	.align		4
        /*0054*/ 	.word	0xfffffffe
	.align		4
        /*0058*/ 	.word	0x00000000
	.align		4
        /*005c*/ 	.word	0xfffffffd
	.align		4
        /*0060*/ 	.word	0x00000000
	.align		4
        /*0064*/ 	.word	0xfffffffc


//--------------------- .nv.constant4             --------------------------
	.section	.nv.constant4,"a",@progbits
	.align	8
	.align		8
.nv.constant4:
        /*0000*/ 	.dword	__assertfail
	.align		8
        /*0008*/ 	.dword	__unnamed_1
	.align		8
        /*0010*/ 	.dword	__unnamed_2
	.align		8
        /*0018*/ 	.dword	__unnamed_3
	.align		8
        /*0020*/ 	.dword	__unnamed_4
	.align		8
        /*0028*/ 	.dword	__unnamed_5
	.align		8
        /*0030*/ 	.dword	__unnamed_6
	.align		8
        /*0038*/ 	.dword	__unnamed_7
	.align		8
        /*0040*/ 	.dword	__unnamed_8
	.align		8
        /*0048*/ 	.dword	__unnamed_9
	.align		8
        /*0050*/ 	.dword	_ZN79_INTERNAL_8c5eea16_43_flash_fwd_hdim64_bf16_split_softcap_sm90_cu_21e1f8cb_33524cuda3std3__45__cpo5beginE
	.align		8
        /*0058*/ 	.dword	_ZN79_INTERNAL_8c5eea16_43_flash_fwd_hdim64_bf16_split_softcap_sm90_cu_21e1f8cb_33524cuda3std3__45__cpo3endE
	.align		8
        /*0060*/ 	.dword	_ZN79_INTERNAL_8c5eea16_43_flash_fwd_hdim64_bf16_split_softcap_sm90_cu_21e1f8cb_33524cuda3std3__45__cpo6cbeginE
	.align		8
        /*0068*/ 	.dword	_ZN79_INTERNAL_8c5eea16_43_flash_fwd_hdim64_bf16_split_softcap_sm90_cu_21e1f8cb_33524cuda3std3__45__cpo4cendE
	.align		8
        /*0070*/ 	.dword	_ZN79_INTERNAL_8c5eea16_43_flash_fwd_hdim64_bf16_split_softcap_sm90_cu_21e1f8cb_33524cuda3std3__481_GLOBAL__N__8c5eea16_43_flash_fwd_hdim64_bf16_split_softcap_sm90_cu_21e1f8cb_33526ignoreE
	.align		8
        /*0078*/ 	.dword	_ZN79_INTERNAL_8c5eea16_43_flash_fwd_hdim64_bf16_split_softcap_sm90_cu_21e1f8cb_33524cuda3std3__419piecewise_constructE
	.align		8
        /*0080*/ 	.dword	_ZN79_INTERNAL_8c5eea16_43_flash_fwd_hdim64_bf16_split_softcap_sm90_cu_21e1f8cb_33524cuda3std3__48in_placeE
	.align		8
        /*0088*/ 	.dword	_ZN79_INTERNAL_8c5eea16_43_flash_fwd_hdim64_bf16_split_softcap_sm90_cu_21e1f8cb_33524cuda3std6ranges3__45__cpo4swapE
	.align		8
        /*0090*/ 	.dword	_ZN79_INTERNAL_8c5eea16_43_flash_fwd_hdim64_bf16_split_softcap_sm90_cu_21e1f8cb_33524cuda3std6ranges3__45__cpo9iter_moveE
	.align		8
        /*0098*/ 	.dword	_ZN79_INTERNAL_8c5eea16_43_flash_fwd_hdim64_bf16_split_softcap_sm90_cu_21e1f8cb_33524cute7productE
	.align		8
        /*00a0*/ 	.dword	_ZN79_INTERNAL_8c5eea16_43_flash_fwd_hdim64_bf16_split_softcap_sm90_cu_21e1f8cb_33524cute1_E
	.align		8
        /*00a8*/ 	.dword	$str$20
	.align		8
        /*00b0*/ 	.dword	$str$21


//--------------------- .text._ZN7cutlass13device_kernelIN5flash11enable_sm90INS1_16FlashAttnFwdSm90INS1_25CollectiveMainloopFwdSm90ILi2EN4cute5tupleIJNS5_1CILi1EEES8_S8_EEENS6_IJNS7_ILi192EEESA_NS7_ILi64EEEEEELi64ENS_10bfloat16_tEfNS_4arch4Sm90ELb0ELb0ELb1ELb0ELb0ELb0ELb0ELb0ELb1ELb1ELb1ELb0EEENS1_21CollectiveEpilogueFwdINS6_IJSA_SB_SA_EEES9_SD_SF_Li384ELb0ELb1ELb1ELb0EEENS1_19SingleTileSchedulerILb0ELb1ELb1ELi192EEEEEEEEEvNT_6ParamsE --------------------------
	.section	.text._ZN7cutlass13device_kernelIN5flash11enable_sm90INS1_16FlashAttnFwdSm90INS1_25CollectiveMainloopFwdSm90ILi2EN4cute5tupleIJNS5_1CILi1EEES8_S8_EEENS6_IJNS7_ILi192EEESA_NS7_ILi64EEEEEELi64ENS_10bfloat16_tEfNS_4arch4Sm90ELb0ELb0ELb1ELb0ELb0ELb0ELb0ELb0ELb1ELb1ELb1ELb0EEENS1_21CollectiveEpilogueFwdINS6_IJSA_SB_SA_EEES9_SD_SF_Li384ELb0ELb1ELb1ELb0EEENS1_19SingleTileSchedulerILb0ELb1ELb1ELi192EEEEEEEEEvNT_6ParamsE,"ax",@progbits
	.align	128
.text._ZN7cutlass13device_kernelIN5flash11enable_sm90INS1_16FlashAttnFwdSm90INS1_25CollectiveMainloopFwdSm90ILi2EN4cute5tupleIJNS5_1CILi1EEES8_S8_EEENS6_IJNS7_ILi192EEESA_NS7_ILi64EEEEEELi64ENS_10bfloat16_tEfNS_4arch4Sm90ELb0ELb0ELb1ELb0ELb0ELb0ELb0ELb0ELb1ELb1ELb1ELb0EEENS1_21CollectiveEpilogueFwdINS6_IJSA_SB_SA_EEES9_SD_SF_Li384ELb0ELb1ELb1ELb0EEENS1_19SingleTileSchedulerILb0ELb1ELb1ELi192EEEEEEEEEvNT_6ParamsE:
        .type           _ZN7cutlass13device_kernelIN5flash11enable_sm90INS1_16FlashAttnFwdSm90INS1_25CollectiveMainloopFwdSm90ILi2EN4cute5tupleIJNS5_1CILi1EEES8_S8_EEENS6_IJNS7_ILi192EEESA_NS7_ILi64EEEEEELi64ENS_10bfloat16_tEfNS_4arch4Sm90ELb0ELb0ELb1ELb0ELb0ELb0ELb0ELb0ELb1ELb1ELb1ELb0EEENS1_21CollectiveEpilogueFwdINS6_IJSA_SB_SA_EEES9_SD_SF_Li384ELb0ELb1ELb1ELb0EEENS1_19SingleTileSchedulerILb0ELb1ELb1ELi192EEEEEEEEEvNT_6ParamsE,@function
        .size           _ZN7cutlass13device_kernelIN5flash11enable_sm90INS1_16FlashAttnFwdSm90INS1_25CollectiveMainloopFwdSm90ILi2EN4cute5tupleIJNS5_1CILi1EEES8_S8_EEENS6_IJNS7_ILi192EEESA_NS7_ILi64EEEEEELi64ENS_10bfloat16_tEfNS_4arch4Sm90ELb0ELb0ELb1ELb0ELb0ELb0ELb0ELb0ELb1ELb1ELb1ELb0EEENS1_21CollectiveEpilogueFwdINS6_IJSA_SB_SA_EEES9_SD_SF_Li384ELb0ELb1ELb1ELb0EEENS1_19SingleTileSchedulerILb0ELb1ELb1ELi192EEEEEEEEEvNT_6ParamsE,(.L_x_2701 - _ZN7cutlass13device_kernelIN5flash11enable_sm90INS1_16FlashAttnFwdSm90INS1_25CollectiveMainloopFwdSm90ILi2EN4cute5tupleIJNS5_1CILi1EEES8_S8_EEENS6_IJNS7_ILi192EEESA_NS7_ILi64EEEEEELi64ENS_10bfloat16_tEfNS_4arch4Sm90ELb0ELb0ELb1ELb0ELb0ELb0ELb0ELb0ELb1ELb1ELb1ELb0EEENS1_21CollectiveEpilogueFwdINS6_IJSA_SB_SA_EEES9_SD_SF_Li384ELb0ELb1ELb1ELb0EEENS1_19SingleTileSchedulerILb0ELb1ELb1ELi192EEEEEEEEEvNT_6ParamsE)
        .other          _ZN7cutlass13device_kernelIN5flash11enable_sm90INS1_16FlashAttnFwdSm90INS1_25CollectiveMainloopFwdSm90ILi2EN4cute5tupleIJNS5_1CILi1EEES8_S8_EEENS6_IJNS7_ILi192EEESA_NS7_ILi64EEEEEELi64ENS_10bfloat16_tEfNS_4arch4Sm90ELb0ELb0ELb1ELb0ELb0ELb0ELb0ELb0ELb1ELb1ELb1ELb0EEENS1_21CollectiveEpilogueFwdINS6_IJSA_SB_SA_EEES9_SD_SF_Li384ELb0ELb1ELb1ELb0EEENS1_19SingleTileSchedulerILb0ELb1ELb1ELi192EEEEEEEEEvNT_6ParamsE,@"STO_CUDA_ENTRY STV_DEFAULT"
_ZN7cutlass13device_kernelIN5flash11enable_sm90INS1_16FlashAttnFwdSm90INS1_25CollectiveMainloopFwdSm90ILi2EN4cute5tupleIJNS5_1CILi1EEES8_S8_EEENS6_IJNS7_ILi192EEESA_NS7_ILi64EEEEEELi64ENS_10bfloat16_tEfNS_4arch4Sm90ELb0ELb0ELb1ELb0ELb0ELb0ELb0ELb0ELb1ELb1ELb1ELb0EEENS1_21CollectiveEpilogueFwdINS6_IJSA_SB_SA_EEES9_SD_SF_Li384ELb0ELb1ELb1ELb0EEENS1_19SingleTileSchedulerILb0ELb1ELb1ELi192EEEEEEEEEvNT_6ParamsE:
[----:B------:R-:W0:Y:S02]  /*0000*/  LDC R1, c[0x0][0x28] ;  /* 0x00000a00ff017b82 */ /* 0x000e240000000800 */
[----:B0-----:R-:W-:Y:S01]  /*0010*/  VIADD R1, R1, 0xffffffe8 ;  /* 0xffffffe801017836 */ /* 0x001fe20000000000 */
[----:B------:R-:W0:Y:S01]  /*0020*/  S2R R4, SR_TID.X ;  /* 0x0000000000047919 */ /* 0x000e220000002100 */
[----:B------:R-:W-:Y:S01]  /*0030*/  ELECT P0, URZ, PT ;  /* 0x00000000003f782f */ /* 0x000fe20003800000 */
[----:B------:R-:W-:Y:S01]  /*0040*/  BSSY B0, `(.L_x_0) ;  /* 0x000000d000007945 */ /* 0x000fe20003800000 */
[----:B0-----:R-:W-:-:S05]  /*0050*/  SHF.R.U32.HI R0, RZ, 0x5, R4 ;  /* 0x00000005ff007819 */ /* 0x001fca0000011604 */
[----:B------:R-:W0:Y:S02]  /*0060*/  SHFL.IDX PT, R2, R0, RZ, 0x1f ;  /* 0x00001fff00027589 */ /* 0x000e2400000e0000 */
[----:B0-----:R-:W-:-:S13]  /*0070*/  ISETP.EQ.AND P0, PT, R2, RZ, P0 ;  /* 0x000000ff0200720c */ /* 0x001fda0000702270 */
[----:B------:R-:W-:Y:S05]  /*0080*/  @!P0 BRA `(.L_x_1) ;  /* 0x0000000000208947 */ /* 0x000fea0003800000 */
[----:B------:R-:W-:Y:S02]  /*0090*/  ULDC.64 UR4, c[0x0][0x198] ;  /* 0x0000660000047ab9 */ /* 0x000fe40000000a00 */
[----:B------:R-:W-:Y:S02]  /*00a0*/  UIADD3 UR6, UP0, UR4, 0x370, URZ ;  /* 0x0000037004067890 */ /* 0x000fe4000ff1e03f */
[----:B------:R-:W-:Y:S02]  /*00b0*/  UIADD3 UR4, UP1, UR4, 0x470, URZ ;  /* 0x0000047004047890 */ /* 0x000fe4000ff3e03f */
[----:B------:R-:W-:Y:S02]  /*00c0*/  UIADD3.X UR7, URZ, UR5, URZ, UP0, !UPT ;  /* 0x000000053f077290 */ /* 0x000fe400087fe43f */
[----:B------:R-:W-:-:S07]  /*00d0*/  UIADD3.X UR5, URZ, UR5, URZ, UP1, !UPT ;  /* 0x000000053f057290 */ /* 0x000fce0008ffe43f */
[----:B------:R0:W-:Y:S02]  /*00e0*/  UTMACCTL.PF [UR6] ;  /* 0x00000000060079b9 */ /* 0x0001e40008040000 */
[----:B------:R0:W-:Y:S02]  /*00f0*/  UTMACCTL.PF [UR4] ;  /* 0x00000000040079b9 */ /* 0x0001e40008040000 */
[----:B0-----:R-:W-:Y:S01]  /*0100*/  NOP ;  /* 0x0000000000007918 */ /* 0x001fe20000000000 */
.L_x_1:
[----:B------:R-:W-:Y:S05]  /*0110*/  BSYNC B0 ;  /* 0x0000000000007941 */ /* 0x000fea0003800000 */
.L_x_0:
[----:B------:R-:W-:Y:S01]  /*0120*/  VOTEU.ANY UP0, P0 ;  /* 0x00000000003f7886 */ /* 0x000fe20000000100 */
[----:B------:R-:W0:Y:S01]  /*0130*/  SHFL.IDX PT, R2, R0, RZ, 0x1f ;  /* 0x00001fff00027589 */ /* 0x000e2200000e0000 */
[----:B------:R-:W-:Y:S01]  /*0140*/  UMOV UR4, 0x80 ;  /* 0x0000008000047882 */ /* 0x000fe20000000000 */
[----:B------:R-:W-:Y:S01]  /*0150*/  UMOV UR7, 0x180 ;  /* 0x0000018000077882 */ /* 0x000fe20000000000 */
[----:B------:R-:W-:Y:S01]  /*0160*/  SHF.R.U32.HI R3, RZ, 0x7, R4 ;  /* 0x00000007ff037819 */ /* 0x000fe20000011604 */
[----:B------:R-:W1:Y:S01]  /*0170*/  @UP0 S2UR UR8, SR_CgaCtaId ;  /* 0x00000000000809c3 */ /* 0x000e620000008800 */
[----:B------:R-:W-:Y:S01]  /*0180*/  @UP0 UMOV UR6, 0x400 ;  /* 0x0000040000060882 */ /* 0x000fe20000000000 */
[----:B------:R-:W-:-:S04]  /*0190*/  @UP0 UIADD3 UR4, -UR4, 0x100000, URZ ;  /* 0x0010000004040890 */ /* 0x000fc8000fffe13f */
[----:B------:R-:W-:Y:S02]  /*01a0*/  @UP0 USHF.L.U32 UR5, UR4, 0xb, URZ ;  /* 0x0000000b04050899 */ /* 0x000fe4000800063f */
[----:B------:R-:W-:Y:S01]  /*01b0*/  @UP0 USHF.L.U32 UR4, UR4, 0x1, URZ ;  /* 0x0000000104040899 */ /* 0x000fe2000800063f */
[----:B------:R-:W-:Y:S01]  /*01c0*/  VOTEU.ANY UP1, P0 ;  /* 0x00000000003f7886 */ /* 0x000fe20000020100 */
[----:B0-----:R-:W-:Y:S02]  /*01d0*/  ISETP.NE.AND P1, PT, R2, RZ, PT ;  /* 0x000000ff0200720c */ /* 0x001fe40003f25270 */
[----:B------:R0:W2:Y:S01]  /*01e0*/  SHFL.IDX PT, R2, R3, RZ, 0x1f ;  /* 0x00001fff03027589 */ /* 0x0000a200000e0000 */
[----:B-1----:R-:W-:Y:S02]  /*01f0*/  @UP0 ULEA UR8, UR8, UR6, 0x18 ;  /* 0x0000000608080291 */ /* 0x002fe4000f8ec03f */
[----:B------:R-:W-:-:S04]  /*0200*/  @UP0 UIADD3 UR6, -UR7, 0x100000, URZ ;  /* 0x0010000007060890 */ /* 0x000fc8000fffe13f */
[----:B------:R-:W-:Y:S02]  /*0210*/  @UP0 USHF.L.U32 UR7, UR6, 0xb, URZ ;  /* 0x0000000b06070899 */ /* 0x000fe4000800063f */
[----:B------:R-:W-:Y:S01]  /*0220*/  @UP0 USHF.L.U32 UR6, UR6, 0x1, URZ ;  /* 0x0000000106060899 */ /* 0x000fe2000800063f */
[----:B------:R-:W-:Y:S01]  /*0230*/  VOTEU.ANY UP0, P0 ;  /* 0x00000000003f7886 */ /* 0x000fe20000000100 */
[----:B------:R-:W1:Y:S04]  /*0240*/  FENCE.VIEW.ASYNC.S ;  /* 0x00000000000073c6 */ /* 0x000e680000000000 */
[----:B-1----:R0:W1:Y:S06]  /*0250*/  @UP0 SYNCS.EXCH.64 URZ, [UR8+0x30800], UR4 ;  /* 0x03080004083f05b2 */ /* 0x00206c0008000100 */
[----:B------:R0:W3:Y:S02]  /*0260*/  @UP1 SYNCS.EXCH.64 URZ, [UR8+0x30820], UR6 ;  /* 0x03082006083f15b2 */ /* 0x0000e40008000100 */
[----:B0-----:R-:W-:Y:S05]  /*0270*/  @P1 BRA `(.L_x_2) ;  /* 0x0000000000481947 */ /* 0x001fea0003800000 */
[----:B------:R-:W0:Y:S01]  /*0280*/  S2UR UR5, SR_CgaCtaId ;  /* 0x00000000000579c3 */ /* 0x000e220000008800 */
[----:B------:R-:W-:Y:S01]  /*0290*/  UMOV UR4, 0x400 ;  /* 0x0000040000047882 */ /* 0x000fe20000000000 */
[----:B------:R-:W-:Y:S01]  /*02a0*/  UMOV UR6, 0x1 ;  /* 0x0000000100067882 */ /* 0x000fe20000000000 */
[----:B------:R-:W-:Y:S01]  /*02b0*/  UMOV UR7, 0x3 ;  /* 0x0000000300077882 */ /* 0x000fe20000000000 */
[----:B------:R-:W-:Y:S01]  /*02c0*/  ELECT P0, URZ, PT ;  /* 0x00000000003f782f */ /* 0x000fe20003800000 */
[----:B0-----:R-:W-:Y:S02]  /*02d0*/  ULEA UR8, UR5, UR4, 0x18 ;  /* 0x0000000405087291 */ /* 0x001fe4000f8ec03f */
[----:B------:R-:W-:-:S04]  /*02e0*/  UIADD3 UR4, -UR6, 0x100000, URZ ;  /* 0x0010000006047890 */ /* 0x000fc8000fffe13f */
[----:B------:R-:W-:Y:S02]  /*02f0*/  USHF.L.U32 UR5, UR4, 0xb, URZ ;  /* 0x0000000b04057899 */ /* 0x000fe4000800063f */
[----:B------:R-:W-:Y:S02]  /*0300*/  USHF.L.U32 UR4, UR4, 0x1, URZ ;  /* 0x0000000104047899 */ /* 0x000fe4000800063f */
[----:B------:R-:W-:-:S04]  /*0310*/  UIADD3 UR6, -UR7, 0x100000, URZ ;  /* 0x0010000007067890 */ /* 0x000fc8000fffe13f */
[----:B------:R-:W-:Y:S02]  /*0320*/  USHF.L.U32 UR7, UR6, 0xb, URZ ;  /* 0x0000000b06077899 */ /* 0x000fe4000800063f */
[----:B------:R-:W-:Y:S01]  /*0330*/  USHF.L.U32 UR6, UR6, 0x1, URZ ;  /* 0x0000000106067899 */ /* 0x000fe2000800063f */
[----:B------:R-:W0:Y:S03]  /*0340*/  FENCE.VIEW.ASYNC.S ;  /* 0x00000000000073c6 */ /* 0x000e260000000000 */
[----:B0-----:R0:W4:Y:S08]  /*0350*/  SYNCS.EXCH.64 URZ, [UR8+0x30830], UR4 ;  /* 0x03083004083f75b2 */ /* 0x0011300008000100 */
[----:B------:R0:W0:Y:S01]  /*0360*/  SYNCS.EXCH.64 URZ, [UR8+0x30840], UR6 ;  /* 0x03084006083f75b2 */ /* 0x0000220008000100 */
[----:B------:R0:W0:Y:S01]  /*0370*/  SYNCS.EXCH.64 URZ, [UR8+0x30838], UR4 ;  /* 0x03083804083f75b2 */ /* 0x0000220008000100 */
[----:B------:R0:W0:Y:S01]  /*0380*/  SYNCS.EXCH.64 URZ, [UR8+0x30848], UR6 ;  /* 0x03084806083f75b2 */ /* 0x0000220008000100 */
[----:B------:R-:W-:Y:S01]  /*0390*/  NOP ;  /* 0x0000000000007918 */ /* 0x000fe20000000000 */
.L_x_2:
[----:B------:R-:W5:Y:S01]  /*03a0*/  SHFL.IDX PT, R3, R0, RZ, 0x1f ;  /* 0x00001fff00037589 */ /* 0x000f6200000e0000 */
[----:B------:R-:W-:Y:S01]  /*03b0*/  NOP ;  /* 0x0000000000007918 */ /* 0x000fe20000000000 */
[----:B-----5:R-:W-:-:S13]  /*03c0*/  ISETP.NE.AND P0, PT, R3, RZ, PT ;  /* 0x000000ff0300720c */ /* 0x020fda0003f05270 */
[----:B------:R-:W-:Y:S05]  /*03d0*/  @P0 BRA `(.L_x_3) ;  /* 0x0000000000480947 */ /* 0x000fea0003800000 */
[----:B0-----:R-:W0:Y:S01]  /*03e0*/  S2UR UR5, SR_CgaCtaId ;  /* 0x00000000000579c3 */ /* 0x001e220000008800 */
        /* <DEDUP_REMOVED lines=12> */
[----:B0-----:R0:W0:Y:S08]  /*04b0*/  SYNCS.EXCH.64 URZ, [UR8+0x30850], UR4 ;  /* 0x03085004083f75b2 */ /* 0x0010300008000100 */
[----:B------:R0:W0:Y:S01]  /*04c0*/  SYNCS.EXCH.64 URZ, [UR8+0x30860], UR6 ;  /* 0x03086006083f75b2 */ /* 0x0000220008000100 */
[----:B------:R0:W0:Y:S01]  /*04d0*/  SYNCS.EXCH.64 URZ, [UR8+0x30858], UR4 ;  /* 0x03085804083f75b2 */ /* 0x0000220008000100 */
[----:B------:R0:W0:Y:S01]  /*04e0*/  SYNCS.EXCH.64 URZ, [UR8+0x30868], UR6 ;  /* 0x03086806083f75b2 */ /* 0x0000220008000100 */
[----:B------:R-:W-:Y:S01]  /*04f0*/  NOP ;  /* 0x0000000000007918 */ /* 0x000fe20000000000 */
.L_x_3:
[----:B------:R-:W5:Y:S01]  /*0500*/  SHFL.IDX PT, R3, R0, RZ, 0x1f ;  /* 0x00001fff00037589 */ /* 0x000f6200000e0000 */
[----:B------:R-:W-:Y:S01]  /*0510*/  NOP ;  /* 0x0000000000007918 */ /* 0x000fe20000000000 */
[----:B-----5:R-:W-:-:S13]  /*0520*/  ISETP.NE.AND P0, PT, R3, RZ, PT ;  /* 0x000000ff0300720c */ /* 0x020fda0003f05270 */
[----:B------:R-:W-:Y:S05]  /*0530*/  @P0 BRA `(.L_x_4) ;  /* 0x0000000000380947 */ /* 0x000fea0003800000 */
[----:B0-----:R-:W0:Y:S01]  /*0540*/  S2UR UR5, SR_CgaCtaId ;  /* 0x00000000000579c3 */ /* 0x001e220000008800 */
[----:B------:R-:W-:Y:S01]  /*0550*/  UMOV UR4, 0x400 ;  /* 0x0000040000047882 */ /* 0x000fe20000000000 */
[----:B------:R-:W-:Y:S01]  /*0560*/  UMOV UR7, 0x1 ;  /* 0x0000000100077882 */ /* 0x000fe20000000000 */
[----:B------:R-:W-:Y:S01]  /*0570*/  ELECT P0, URZ, PT ;  /* 0x00000000003f782f */ /* 0x000fe20003800000 */
[----:B0-----:R-:W-:Y:S02]  /*0580*/  ULEA UR6, UR5, UR4, 0x18 ;  /* 0x0000000405067291 */ /* 0x001fe4000f8ec03f */
[----:B------:R-:W-:-:S04]  /*0590*/  UIADD3 UR4, -UR7, 0x100000, URZ ;  /* 0x0010000007047890 */ /* 0x000fc8000fffe13f */
[----:B------:R-:W-:Y:S02]  /*05a0*/  USHF.L.U32 UR5, UR4, 0xb, URZ ;  /* 0x0000000b04057899 */ /* 0x000fe4000800063f */
[----:B------:R-:W-:Y:S01]  /*05b0*/  USHF.L.U32 UR4, UR4, 0x1, URZ ;  /* 0x0000000104047899 */ /* 0x000fe2000800063f */
[----:B------:R-:W0:Y:S11]  /*05c0*/  FENCE.VIEW.ASYNC.S ;  /* 0x00000000000073c6 */ /* 0x000e360000000000 */
[----:B0-----:R0:W0:Y:S01]  /*05d0*/  SYNCS.EXCH.64 URZ, [UR6+0x30870], UR4 ;  /* 0x03087004063f75b2 */ /* 0x0010220008000100 */
[----:B------:R0:W0:Y:S01]  /*05e0*/  SYNCS.EXCH.64 URZ, [UR6+0x30880], UR4 ;  /* 0x03088004063f75b2 */ /* 0x0000220008000100 */
[----:B------:R0:W0:Y:S01]  /*05f0*/  SYNCS.EXCH.64 URZ, [UR6+0x30878], UR4 ;  /* 0x03087804063f75b2 */ /* 0x0000220008000100 */
[----:B------:R0:W0:Y:S01]  /*0600*/  SYNCS.EXCH.64 URZ, [UR6+0x30888], UR4 ;  /* 0x03088804063f75b2 */ /* 0x0000220008000100 */
[----:B------:R-:W-:Y:S01]  /*0610*/  NOP ;  /* 0x0000000000007918 */ /* 0x000fe20000000000 */
.L_x_4:
        /* <DEDUP_REMOVED lines=22> */
.L_x_5:
        /* <DEDUP_REMOVED lines=22> */
.L_x_6:
[----:B--2---:R-:W-:Y:S01]  /*08e0*/  ISETP.NE.AND P0, PT, R2, RZ, PT ;  /* 0x000000ff0200720c */ /* 0x004fe20003f05270 */
[----:B------:R-:W-:Y:S01]  /*08f0*/  IMAD.MOV.U32 R27, RZ, RZ, 0x1 ;  /* 0x00000001ff1b7424 */ /* 0x000fe200078e00ff */
[----:B------:R-:W-:Y:S01]  /*0900*/  NOP ;  /* 0x0000000000007918 */ /* 0x000fe20000000000 */
[----:B------:R-:W-:Y:S01]  /*0910*/  ULDC.64 UR42, c[0x0][0x208] ;  /* 0x00008200002a7ab9 */ /* 0x000fe20000000a00 */
[----:B------:R-:W-:Y:S01]  /*0920*/  BSSY B6, `(.L_x_7) ;  /* 0x0000cd2000067945 */ /* 0x000fe20003800000 */
[----:B------:R-:W-:Y:S02]  /*0930*/  LOP3.LUT R28, R4, 0x7f, RZ, 0xc0, !PT ;  /* 0x0000007f041c7812 */ /* 0x000fe400078ec0ff */
[----:B------:R-:W-:Y:S01]  /*0940*/  SEL R27, R27, 0x2, !P0 ;  /* 0x000000021b1b7807 */ /* 0x000fe20004000000 */
[----:B01-34-:R-:W-:Y:S06]  /*0950*/  BAR.SYNC.DEFER_BLOCKING 0x0 ;  /* 0x0000000000007b1d */ /* 0x01bfec0000010000 */
[----:B------:R-:W-:Y:S05]  /*0960*/  @!P0 BRA `(.L_x_8) ;  /* 0x00000098002c8947 */ /* 0x000fea0003800000 */
.L_x_9:
[----:B------:R-:W-:-:S08]  /*0970*/  NOP ;  /* 0x0000000000007918 */ /* 0x000fd00000000000 */
[----:B------:R-:W0:Y:S02]  /*0980*/  USETMAXREG.TRY_ALLOC.CTAPOOL UP0, 0xa0 ;  /* 0x000000a0000079c8 */ /* 0x000e240008000600 */
[----:B0-----:R-:W-:-:S13]  /*0990*/  PLOP3.LUT P0, PT, PT, PT, UP0, 0x80, 0x0 ;  /* 0x000000000000781c */ /* 0x001fda0003f0f008 */
[----:B------:R-:W-:Y:S05]  /*09a0*/  @!P0 BRA `(.L_x_9) ;  /* 0xfffffffc00f08947 */ /* 0x000fea000383ffff */
[----:B------:R-:W0:Y:S01]  /*09b0*/  LDC R2, c[0x0][0xc50] ;  /* 0x00031400ff027b82 */ /* 0x000e220000000800 */
[----:B------:R-:W1:Y:S07]  /*09c0*/  S2R R12, SR_TID.X ;  /* 0x00000000000c7919 */ /* 0x000e6e0000002100 */
[----:B------:R-:W2:Y:S08]  /*09d0*/  S2UR UR4, SR_CTAID.Y ;  /* 0x00000000000479c3 */ /* 0x000eb00000002600 */
[----:B------:R-:W3:Y:S08]  /*09e0*/  S2UR UR5, SR_CTAID.Z ;  /* 0x00000000000579c3 */ /* 0x000ef00000002700 */
[----:B------:R-:W-:Y:S06]  /*09f0*/  BAR.ARV 0x8, 0x200 ;  /* 0x0208000000007b1d */ /* 0x000fec0000002000 */
[----:B0-----:R-:W-:Y:S01]  /*0a00*/  ISETP.NE.AND P1, PT, R2, 0x1, PT ;  /* 0x000000010200780c */ /* 0x001fe20003f25270 */
[----:B--2---:R-:W-:Y:S01]  /*0a10*/  IMAD.U32 R5, RZ, RZ, UR4 ;  /* 0x00000004ff057e24 */ /* 0x004fe2000f8e00ff */
[----:B-1----:R-:W-:-:S11]  /*0a20*/  LOP3.LUT R4, R12, 0xffffff80, RZ, 0xc0, !PT ;  /* 0xffffff800c047812 */ /* 0x002fd600078ec0ff */
[----:B------:R-:W0:Y:S01]  /*0a30*/  @P1 LDC R0, c[0x0][0xc54] ;  /* 0x00031500ff001b82 */ /* 0x000e220000000800 */
[----:B------:R-:W-:-:S07]  /*0a40*/  ISETP.NE.AND P0, PT, R4, 0x80, PT ;  /* 0x000000800400780c */ /* 0x000fce0003f05270 */
[----:B------:R-:W1:Y:S08]  /*0a50*/  @P1 LDC R3, c[0x0][0xc58] ;  /* 0x00031600ff031b82 */ /* 0x000e700000000800 */
[----:B------:R-:W-:Y:S06]  /*0a60*/  @!P0 BAR.ARV 0x9, 0x100 ;  /* 0x0244000000008b1d */ /* 0x000fec0000002000 */
[----:B---3--:R-:W-:Y:S01]  /*0a70*/  ISETP.LE.AND P0, PT, RZ, UR5, PT ;  /* 0x00000005ff007c0c */ /* 0x008fe2000bf03270 */
[----:B0-----:R-:W-:-:S05]  /*0a80*/  @P1 IMAD.HI.U32 R0, R0, UR4, RZ ;  /* 0x0000000400001c27 */ /* 0x001fca000f8e00ff */
[----:B-1----:R-:W-:-:S04]  /*0a90*/  @P1 SHF.R.U32.HI R5, RZ, R3, R0 ;  /* 0x00000003ff051219 */ /* 0x002fc80000011600 */
[----:B------:R-:W-:Y:S01]  /*0aa0*/  IADD3 R3, -R5, RZ, RZ ;  /* 0x000000ff05037210 */ /* 0x000fe20007ffe1ff */
[----:B------:R2:W-:Y:S04]  /*0ab0*/  STL [R1+0x14], R5 ;  /* 0x0000140501007387 */ /* 0x0005e80000100800 */
[----:B------:R-:W-:Y:S01]  /*0ac0*/  IMAD R2, R2, R3, UR4 ;  /* 0x0000000402027e24 */ /* 0x000fe2000f8e0203 */
[----:B------:R-:W-:Y:S06]  /*0ad0*/  @!P0 BRA `(.L_x_10) ;  /* 0x000000c800d88947 */ /* 0x000fec0003800000 */
[----:B--2---:R-:W0:Y:S01]  /*0ae0*/  LDC.64 R4, c[0x0][0x418] ;  /* 0x00010600ff047b82 */ /* 0x004e220000000a00 */
[----:B------:R-:W-:-:S07]  /*0af0*/  LOP3.LUT R8, R2, 0xffff, RZ, 0xc0, !PT ;  /* 0x0000ffff02087812 */ /* 0x000fce00078ec0ff */
[----:B------:R-:W1:Y:S08]  /*0b00*/  LDC R22, c[0x0][0x424] ;  /* 0x00010900ff167b82 */ /* 0x000e700000000800 */
[----:B------:R-:W2:Y:S01]  /*0b10*/  LDC R3, c[0x0][0x2f0] ;  /* 0x0000bc00ff037b82 */ /* 0x000ea20000000800 */
[----:B0-----:R-:W-:-:S04]  /*0b20*/  ISETP.NE.U32.AND P0, PT, R4, RZ, PT ;  /* 0x000000ff0400720c */ /* 0x001fc80003f05070 */
[----:B------:R-:W-:-:S04]  /*0b30*/  ISETP.NE.AND.EX P0, PT, R5, RZ, PT, P0 ;  /* 0x000000ff0500720c */ /* 0x000fc80003f05300 */
[----:B-1----:R-:W-:-:S05]  /*0b40*/  SEL R22, R22, 0x1, P0 ;  /* 0x0000000116167807 */ /* 0x002fca0000000000 */
[----:B--2---:R-:W-:-:S04]  /*0b50*/  IMAD R22, R22, R3, RZ ;  /* 0x0000000316167224 */ /* 0x004fc800078e02ff */
[C---:B------:R-:W-:Y:S01]  /*0b60*/  VIADD R0, R22.reuse, 0xbf ;  /* 0x000000bf16007836 */ /* 0x040fe20000000000 */
[----:B------:R-:W-:-:S03]  /*0b70*/  ISETP.GE.AND P0, PT, R22, 0x1, PT ;  /* 0x000000011600780c */ /* 0x000fc60003f06270 */
[----:B------:R-:W-:-:S05]  /*0b80*/  IMAD.HI R0, R0, 0x2aaaaaab, RZ ;  /* 0x2aaaaaab00007827 */ /* 0x000fca00078e02ff */
[----:B------:R-:W-:-:S04]  /*0b90*/  SHF.R.U32.HI R3, RZ, 0x1f, R0 ;  /* 0x0000001fff037819 */ /* 0x000fc80000011600 */
[----:B------:R-:W-:Y:S01]  /*0ba0*/  LEA.HI.SX32 R0, R0, R3, 0x1b ;  /* 0x0000000300007211 */ /* 0x000fe200078fdaff */
[----:B------:R-:W-:Y:S01]  /*0bb0*/  IMAD.MOV.U32 R3, RZ, RZ, RZ ;  /* 0x000000ffff037224 */ /* 0x000fe200078e00ff */
[----:B------:R-:W-:Y:S06]  /*0bc0*/  @!P0 BRA `(.L_x_11) ;  /* 0x0000000000748947 */ /* 0x000fec0003800000 */
[----:B------:R-:W-:-:S04]  /*0bd0*/  SHF.R.U32.HI R5, RZ, 0x10, R2 ;  /* 0x00000010ff057819 */ /* 0x000fc80000011602 */
[----:B------:R-:W-:-:S13]  /*0be0*/  ISETP.NE.AND P0, PT, R5, RZ, PT ;  /* 0x000000ff0500720c */ /* 0x000fda0003f05270 */
[----:B------:R-:W0:Y:S02]  /*0bf0*/  @!P0 LDC R5, c[0x0][0x9f0] ;  /* 0x00027c00ff058b82 */ /* 0x000e240000000800 */
[-C--:B0-----:R-:W-:Y:S02]  /*0c00*/  IABS R7, R5.reuse ;  /* 0x0000000500077213 */ /* 0x081fe40000000000 */
[----:B------:R-:W-:Y:S02]  /*0c10*/  IADD3 R4, R0, -0x1, R5 ;  /* 0xffffffff00047810 */ /* 0x000fe40007ffe005 */
[----:B------:R-:W0:Y:S01]  /*0c20*/  I2F.RP R6, R7 ;  /* 0x0000000700067306 */ /* 0x000e220000209400 */
[----:B------:R-:W-:-:S05]  /*0c30*/  IABS R11, R5 ;  /* 0x00000005000b7213 */ /* 0x000fca0000000000 */
[----:B------:R-:W-:Y:S02]  /*0c40*/  IMAD.MOV R11, RZ, RZ, -R11 ;  /* 0x000000ffff0b7224 */ /* 0x000fe400078e0a0b */
[----:B0-----:R-:W0:Y:S02]  /*0c50*/  MUFU.RCP R6, R6 ;  /* 0x0000000600067308 */ /* 0x001e240000001000 */
[----:B0-----:R-:W-:Y:S01]  /*0c60*/  VIADD R2, R6, 0xffffffe ;  /* 0x0ffffffe06027836 */ /* 0x001fe20000000000 */
[----:B------:R-:W-:Y:S02]  /*0c70*/  IABS R6, R4 ;  /* 0x0000000400067213 */ /* 0x000fe40000000000 */
[----:B------:R-:W-:-:S03]  /*0c80*/  LOP3.LUT R4, R4, R5, RZ, 0x3c, !PT ;  /* 0x0000000504047212 */ /* 0x000fc600078e3cff */
[----:B------:R0:W1:Y:S01]  /*0c90*/  F2I.FTZ.U32.TRUNC.NTZ R3, R2 ;  /* 0x0000000200037305 */ /* 0x000062000021f000 */
[----:B------:R-:W-:Y:S01]  /*0ca0*/  ISETP.GE.AND P2, PT, R4, RZ, PT ;  /* 0x000000ff0400720c */ /* 0x000fe20003f46270 */
[----:B0-----:R-:W-:Y:S01]  /*0cb0*/  IMAD.MOV.U32 R2, RZ, RZ, RZ ;  /* 0x000000ffff027224 */ /* 0x001fe200078e00ff */
[----:B-1----:R-:W-:-:S05]  /*0cc0*/  IADD3 R10, RZ, -R3, RZ ;  /* 0x80000003ff0a7210 */ /* 0x002fca0007ffe0ff */
[----:B------:R-:W-:-:S04]  /*0cd0*/  IMAD R9, R10, R7, RZ ;  /* 0x000000070a097224 */ /* 0x000fc800078e02ff */
[----:B------:R-:W-:-:S04]  /*0ce0*/  IMAD.HI.U32 R3, R3, R9, R2 ;  /* 0x0000000903037227 */ /* 0x000fc800078e0002 */
[----:B------:R-:W-:Y:S02]  /*0cf0*/  IMAD.MOV.U32 R2, RZ, RZ, R11 ;  /* 0x000000ffff027224 */ /* 0x000fe400078e000b */
[----:B------:R-:W-:-:S04]  /*0d00*/  IMAD.HI.U32 R3, R3, R6, RZ ;  /* 0x0000000603037227 */ /* 0x000fc800078e00ff */
[----:B------:R-:W-:-:S05]  /*0d10*/  IMAD R2, R3, R2, R6 ;  /* 0x0000000203027224 */ /* 0x000fca00078e0206 */
[----:B------:R-:W-:-:S13]  /*0d20*/  ISETP.GT.U32.AND P1, PT, R7, R2, PT ;  /* 0x000000020700720c */ /* 0x000fda0003f24070 */
[-C--:B------:R-:W-:Y:S01]  /*0d30*/  @!P1 IADD3 R2, R2, -R7.reuse, RZ ;  /* 0x8000000702029210 */ /* 0x080fe20007ffe0ff */
[----:B------:R-:W-:Y:S01]  /*0d40*/  @!P1 VIADD R3, R3, 0x1 ;  /* 0x0000000103039836 */ /* 0x000fe20000000000 */
[----:B------:R-:W-:Y:S02]  /*0d50*/  ISETP.NE.AND P1, PT, R5, RZ, PT ;  /* 0x000000ff0500720c */ /* 0x000fe40003f25270 */
[----:B------:R-:W-:-:S13]  /*0d60*/  ISETP.GE.U32.AND P0, PT, R2, R7, PT ;  /* 0x000000070200720c */ /* 0x000fda0003f06070 */
[----:B------:R-:W-:-:S04]  /*0d70*/  @P0 VIADD R3, R3, 0x1 ;  /* 0x0000000103030836 */ /* 0x000fc80000000000 */
[----:B------:R-:W-:Y:S01]  /*0d80*/  @!P2 IMAD.MOV R3, RZ, RZ, -R3 ;  /* 0x000000ffff03a224 */ /* 0x000fe200078e0a03 */
[----:B------:R-:W-:-:S07]  /*0d90*/  @!P1 LOP3.LUT R3, RZ, R5, RZ, 0x33, !PT ;  /* 0x00000005ff039212 */ /* 0x000fce00078e33ff */
.L_x_11:
[-C--:B------:R-:W-:Y:S01]  /*0da0*/  IMAD R2, R8, R3.reuse, RZ ;  /* 0x0000000308027224 */ /* 0x080fe200078e02ff */
[----:B------:R-:W-:Y:S01]  /*0db0*/  IADD3 R17, R12, -0x80, RZ ;  /* 0xffffff800c117810 */ /* 0x000fe20007ffe0ff */
[----:B------:R-:W-:Y:S01]  /*0dc0*/  IMAD.MOV.U32 R23, RZ, RZ, RZ ;  /* 0x000000ffff177224 */ /* 0x000fe200078e00ff */
[----:B------:R-:W-:Y:S02]  /*0dd0*/  PLOP3.LUT P0, PT, PT, PT, PT, 0x80, 0x0 ;  /* 0x000000000000781c */ /* 0x000fe40003f0f070 */
[----:B------:R-:W-:Y:S02]  /*0de0*/  CS2R R150, SRZ ;  /* 0x0000000000967805 */ /* 0x000fe4000001ff00 */
[----:B------:R-:W-:Y:S01]  /*0df0*/  VIADDMNMX R16, R2, R3, R0, PT ;  /* 0x0000000302107246 */ /* 0x000fe20003800100 */
[----:B------:R0:W-:Y:S01]  /*0e00*/  STL [R1+0x10], R2 ;  /* 0x0000100201007387 */ /* 0x0001e20000100800 */
[----:B------:R-:W-:Y:S01]  /*0e10*/  IMAD.MOV.U32 R0, RZ, RZ, RZ ;  /* 0x000000ffff007224 */ /* 0x000fe200078e00ff */
[----:B------:R-:W-:-:S02]  /*0e20*/  CS2R R32, SRZ ;  /* 0x0000000000207805 */ /* 0x000fc4000001ff00 */
[----:B------:R-:W-:Y:S02]  /*0e30*/  ISETP.GT.AND P1, PT, R16, R2, PT ;  /* 0x000000021000720c */ /* 0x000fe40003f24270 */
[----:B------:R-:W-:Y:S02]  /*0e40*/  CS2R R34, SRZ ;  /* 0x0000000000227805 */ /* 0x000fe4000001ff00 */
[----:B------:R-:W-:Y:S02]  /*0e50*/  CS2R R20, SRZ ;  /* 0x0000000000147805 */ /* 0x000fe4000001ff00 */
[----:B------:R-:W-:Y:S02]  /*0e60*/  CS2R R24, SRZ ;  /* 0x0000000000187805 */ /* 0x000fe4000001ff00 */
[----:B------:R-:W-:Y:S02]  /*0e70*/  CS2R R14, SRZ ;  /* 0x00000000000e7805 */ /* 0x000fe4000001ff00 */
[----:B------:R-:W-:-:S02]  /*0e80*/  CS2R R18, SRZ ;  /* 0x0000000000127805 */ /* 0x000fc4000001ff00 */
[----:B------:R-:W-:Y:S02]  /*0e90*/  CS2R R10, SRZ ;  /* 0x00000000000a7805 */ /* 0x000fe4000001ff00 */
[----:B------:R-:W-:Y:S02]  /*0ea0*/  CS2R R12, SRZ ;  /* 0x00000000000c7805 */ /* 0x000fe4000001ff00 */
[----:B------:R-:W-:Y:S02]  /*0eb0*/  CS2R R6, SRZ ;  /* 0x0000000000067805 */ /* 0x000fe4000001ff00 */
[----:B------:R-:W-:Y:S02]  /*0ec0*/  CS2R R8, SRZ ;  /* 0x0000000000087805 */ /* 0x000fe4000001ff00 */
[----:B------:R-:W-:Y:S02]  /*0ed0*/  CS2R R4, SRZ ;  /* 0x0000000000047805 */ /* 0x000fe4000001ff00 */
[----:B------:R-:W-:-:S02]  /*0ee0*/  CS2R R36, SRZ ;  /* 0x0000000000247805 */ /* 0x000fc4000001ff00 */
[----:B0-----:R-:W-:Y:S02]  /*0ef0*/  CS2R R2, SRZ ;  /* 0x0000000000027805 */ /* 0x001fe4000001ff00 */
[----:B------:R-:W-:Y:S02]  /*0f00*/  CS2R R30, SRZ ;  /* 0x00000000001e7805 */ /* 0x000fe4000001ff00 */
[----:B------:R-:W-:Y:S01]  /*0f10*/  CS2R R38, SRZ ;  /* 0x0000000000267805 */ /* 0x000fe2000001ff00 */
[----:B------:R-:W-:Y:S06]  /*0f20*/  @!P1 BRA `(.L_x_12) ;  /* 0x0000008000189947 */ /* 0x000fec0003800000 */
[----:B------:R-:W-:Y:S01]  /*0f30*/  SHF.R.S32.HI R18, RZ, 0x1f, R17 ;  /* 0x0000001fff127819 */ /* 0x000fe20000011411 */
[----:B------:R-:W0:Y:S01]  /*0f40*/  S2UR UR4, SR_CgaCtaId ;  /* 0x00000000000479c3 */ /* 0x000e220000008800 */
[----:B------:R-:W-:Y:S02]  /*0f50*/  UMOV UR36, 0x400 ;  /* 0x0000040000247882 */ /* 0x000fe40000000000 */
[----:B------:R-:W-:-:S04]  /*0f60*/  LEA.HI R19, R18, R17, RZ, 0x7 ;  /* 0x0000001112137211 */ /* 0x000fc800078f38ff */
[----:B------:R-:W-:-:S06]  /*0f70*/  SHF.R.S32.HI R0, RZ, 0x7, R19 ;  /* 0x00000007ff007819 */ /* 0x000fcc0000011413 */
[----:B------:R-:W1:Y:S01]  /*0f80*/  SHFL.IDX PT, R0, R0, RZ, 0x1f ;  /* 0x00001fff00007589 */ /* 0x000e6200000e0000 */
[----:B0-----:R-:W-:-:S04]  /*0f90*/  ULEA UR36, UR4, UR36, 0x18 ;  /* 0x0000002404247291 */ /* 0x001fc8000f8ec03f */
[----:B------:R-:W-:-:S04]  /*0fa0*/  UIADD3 UR4, UR36, 0x1e800, URZ ;  /* 0x0001e80024047890 */ /* 0x000fc8000fffe03f */
[----:B------:R-:W-:Y:S01]  /*0fb0*/  ULOP3.LUT UP0, URZ, UR4, 0x3ff, URZ, 0xc0, !UPT ;  /* 0x000003ff043f7892 */ /* 0x000fe2000f80c03f */
[----:B-1----:R0:W-:Y:S05]  /*0fc0*/  STL [R1+0xc], R0 ;  /* 0x00000c0001007387 */ /* 0x0021ea0000100800 */
[----:B------:R-:W-:-:S13]  /*0fd0*/  PLOP3.LUT P0, PT, PT, PT, UP0, 0x80, 0x0 ;  /* 0x000000000000781c */ /* 0x000fda0003f0f008 */
[----:B0-----:R-:W-:Y:S05]  /*0fe0*/  @!P0 BRA `(.L_x_13) ;  /* 0x0000000000408947 */ /* 0x001fea0003800000 */
[----:B------:R-:W-:Y:S01]  /*0ff0*/  MOV R0, 0x0 ;  /* 0x0000000000007802 */ /* 0x000fe20000000f00 */
[----:B------:R-:W-:Y:S01]  /*1000*/  ULDC.64 UR4, c[0x4][0xa8] ;  /* 0x01002a0000047ab9 */ /* 0x000fe20000000a00 */
[----:B------:R-:W-:Y:S01]  /*1010*/  ULDC.64 UR6, c[0x4][0x48] ;  /* 0x0100120000067ab9 */ /* 0x000fe20000000a00 */
[----:B------:R-:W-:Y:S01]  /*1020*/  IMAD.U32 R4, RZ, RZ, UR4 ;  /* 0x00000004ff047e24 */ /* 0x000fe2000f8e00ff */
[----:B------:R0:W1:Y:S01]  /*1030*/  LDC.64 R2, c[0x4][R0] ;  /* 0x0100000000027b82 */ /* 0x0000620000000a00 */
[----:B------:R-:W-:Y:S01]  /*1040*/  MOV R5, UR5 ;  /* 0x0000000500057c02 */ /* 0x000fe20008000f00 */
[----:B------:R-:W-:Y:S01]  /*1050*/  ULDC.64 UR4, c[0x4][0xb0] ;  /* 0x01002c0000047ab9 */ /* 0x000fe20000000a00 */
[----:B------:R-:W-:Y:S01]  /*1060*/  IMAD.U32 R10, RZ, RZ, UR6 ;  /* 0x00000006ff0a7e24 */ /* 0x000fe2000f8e00ff */
[----:B------:R-:W-:Y:S01]  /*1070*/  MOV R11, UR7 ;  /* 0x00000007000b7c02 */ /* 0x000fe20008000f00 */
[----:B------:R-:W-:Y:S01]  /*1080*/  IMAD.U32 R6, RZ, RZ, UR4 ;  /* 0x00000004ff067e24 */ /* 0x000fe2000f8e00ff */
[----:B------:R-:W-:Y:S01]  /*1090*/  MOV R13, RZ ;  /* 0x000000ff000d7202 */ /* 0x000fe20000000f00 */
[----:B------:R-:W-:-:S02]  /*10a0*/  IMAD.U32 R7, RZ, RZ, UR5 ;  /* 0x00000005ff077e24 */ /* 0x000fc4000f8e00ff */
[----:B------:R-:W-:Y:S02]  /*10b0*/  IMAD.MOV.U32 R8, RZ, RZ, 0x70 ;  /* 0x00000070ff087424 */ /* 0x000fe400078e00ff */
[----:B0-----:R-:W-:-:S07]  /*10c0*/  IMAD.MOV.U32 R12, RZ, RZ, 0x1 ;  /* 0x00000001ff0c7424 */ /* 0x001fce00078e00ff */
[----:B------:R-:W-:-:S07]  /*10d0*/  LEPC R20, `(.L_x_13) ;  /* 0x000000001014794e */ /* 0x000fce0000000000 */
[----:B-1----:R-:W-:Y:S05]  /*10e0*/  CALL.ABS.NOINC R2 ;  /* 0x0000000002007343 */ /* 0x002fea0003c00000 */
.L_x_13:
[----:B------:R-:W-:Y:S02]  /*10f0*/  SHF.L.U32 R8, RZ, 0x1f, RZ ;  /* 0x0000001fff087819 */ /* 0x000fe400000006ff */
[----:B------:R-:W-:Y:S02]  /*1100*/  LEA.HI R3, R18, R17, RZ, 0x4 ;  /* 0x0000001112037211 */ /* 0x000fe400078f20ff */
[----:B------:R-:W0:Y:S01]  /*1110*/  SYNCS.PHASECHK.TRANS64.TRYWAIT P1, [UR36+0x30800], R8 ;  /* 0x03080008ff0075a7 */ /* 0x000e220008020164 */
[----:B------:R-:W-:Y:S02]  /*1120*/  LOP3.LUT R27, R27, 0x1, RZ, 0xfc, !PT ;  /* 0x000000011b1b7812 */ /* 0x000fe400078efcff */
[----:B------:R-:W-:Y:S02]  /*1130*/  LOP3.LUT R0, R3, 0xfffffff0, RZ, 0xc0, !PT ;  /* 0xfffffff003007812 */ /* 0x000fe400078ec0ff */
[----:B------:R-:W-:Y:S02]  /*1140*/  ISETP.NE.AND P0, PT, R27, 0x3, PT ;  /* 0x000000031b00780c */ /* 0x000fe40003f05270 */
[----:B------:R-:W-:Y:S01]  /*1150*/  MOV R2, 0x20 ;  /* 0x0000002000027802 */ /* 0x000fe20000000f00 */
[----:B------:R-:W-:-:S05]  /*1160*/  IMAD.IADD R0, R17, 0x1, -R0 ;  /* 0x0000000111007824 */ /* 0x000fca00078e0a00 */
[----:B------:R-:W-:-:S04]  /*1170*/  SHF.R.S32.HI R5, RZ, 0x1f, R0 ;  /* 0x0000001fff057819 */ /* 0x000fc80000011400 */
[----:B------:R-:W-:-:S04]  /*1180*/  LEA.HI R4, R5, R0, RZ, 0x3 ;  /* 0x0000000005047211 */ /* 0x000fc800078f18ff */
[----:B------:R-:W-:-:S05]  /*1190*/  LOP3.LUT R5, R4, 0xfffffff8, RZ, 0xc0, !PT ;  /* 0xfffffff804057812 */ /* 0x000fca00078ec0ff */
[----:B------:R-:W-:-:S05]  /*11a0*/  IMAD.IADD R5, R0, 0x1, -R5 ;  /* 0x0000000100057824 */ /* 0x000fca00078e0a05 */
[----:B------:R-:W-:Y:S01]  /*11b0*/  LOP3.LUT P2, RZ, R5, 0x4, RZ, 0xc0, !PT ;  /* 0x0000000405ff7812 */ /* 0x000fe2000784c0ff */
[----:B0-----:R-:W-:-:S12]  /*11c0*/  @!P1 BRA `(.L_x_14) ;  /* 0x000000c400249947 */ /* 0x001fd80003800000 */
.L_x_109:
[----:B------:R-:W-:Y:S01]  /*11d0*/  SEL R6, R2, 0xffffffe0, !P2 ;  /* 0xffffffe002067807 */ /* 0x000fe20005000000 */
[----:B------:R-:W-:Y:S06]  /*11e0*/  @!P0 BRA `(.L_x_15) ;  /* 0x0000000000048947 */ /* 0x000fec0003800000 */
[----:B------:R-:W-:Y:S01]  /*11f0*/  BPT.TRAP 0x1 ;  /* 0x000000040000795c */ /* 0x000fe20000300000 */
.L_x_15:
[----:B------:R1:W2:Y:S01]  /*1200*/  SYNCS.PHASECHK.TRANS64.TRYWAIT P2, [UR36+0x30830], R8 ;  /* 0x03083008ff0075a7 */ /* 0x0002a20008040164 */
[----:B------:R-:W-:Y:S05]  /*1210*/  @!P0 BRA `(.L_x_16) ;  /* 0x0000000000048947 */ /* 0x000fea0003800000 */
[----:B------:R-:W-:Y:S01]  /*1220*/  BPT.TRAP 0x1 ;  /* 0x000000040000795c */ /* 0x000fe20000300000 */
.L_x_16:
[----:B0-----:R-:W3:Y:S01]  /*1230*/  LDL R7, [R1+0xc] ;  /* 0x00000c0001077983 */ /* 0x001ee20000100800 */
[----:B------:R-:W-:Y:S01]  /*1240*/  ISETP.NE.AND P1, PT, R28, RZ, PT ;  /* 0x000000ff1c00720c */ /* 0x000fe20003f25270 */
[----:B---3--:R-:W-:-:S05]  /*1250*/  IMAD.HI R0, R7, 0x55555556, RZ ;  /* 0x5555555607007827 */ /* 0x008fca00078e02ff */
[----:B------:R-:W-:-:S05]  /*1260*/  LEA.HI R0, R0, R0, RZ, 0x1 ;  /* 0x0000000000007211 */ /* 0x000fca00078f08ff */
[----:B------:R-:W-:-:S05]  /*1270*/  IMAD R0, R0, -0x3, R7 ;  /* 0xfffffffd00007824 */ /* 0x000fca00078e0207 */
[----:B------:R-:W-:-:S05]  /*1280*/  LEA R7, R0, UR36, 0xd ;  /* 0x0000002400077c11 */ /* 0x000fca000f8e68ff */
[----:B------:R-:W-:Y:S01]  /*1290*/  VIADD R0, R7, 0xc400 ;  /* 0x0000c40007007836 */ /* 0x000fe20000000000 */
[----:B------:R0:W-:Y:S04]  /*12a0*/  STL [R1+0x8], R7 ;  /* 0x0000080701007387 */ /* 0x0001e80000100800 */
[----:B------:R-:W-:-:S04]  /*12b0*/  SHF.R.U32.HI R0, RZ, 0x4, R0 ;  /* 0x00000004ff007819 */ /* 0x000fc80000011600 */
[----:B0-----:R-:W-:Y:S01]  /*12c0*/  LOP3.LUT R7, R0, 0x3fff, RZ, 0xc0, !PT ;  /* 0x00003fff00077812 */ /* 0x001fe200078ec0ff */
[----:B--2---:R-:W-:Y:S06]  /*12d0*/  @P2 BRA `(.L_x_17) ;  /* 0x0000000000082947 */ /* 0x004fec0003800000 */
[----:B------:R-:W0:Y:S02]  /*12e0*/  SYNCS.PHASECHK.TRANS64.TRYWAIT P2, [UR36+0x30830], R8 ;  /* 0x03083008ff0075a7 */ /* 0x000e240008040164 */
[----:B0-----:R-:W-:Y:S05]  /*12f0*/  @!P2 BRA `(.L_x_18) ;  /* 0x000000c000f0a947 */ /* 0x001fea0003800000 */
.L_x_17:
[----:B01----:R-:W-:Y:S01]  /*1300*/  LOP3.LUT R8, R7, 0x10000, RZ, 0xfc, !PT ;  /* 0x0001000007087812 */ /* 0x003fe200078efcff */
[----:B------:R-:W-:Y:S01]  /*1310*/  IMAD.MOV.U32 R9, RZ, RZ, 0x40000040 ;  /* 0x40000040ff097424 */ /* 0x000fe200078e00ff */
[----:B------:R-:W-:Y:S05]  /*1320*/  WARPSYNC.ALL ;  /* 0x0000000000007948 */ /* 0x000fea0003800000 */
[----:B------:R0:W-:Y:S01]  /*1330*/  STL.64 [R1], R8 ;  /* 0x0000000801007387 */ /* 0x0001e20000100a00 */
[----:B------:R-:W-:Y:S01]  /*1340*/  IMAD.MOV.U32 R0, RZ, RZ, RZ ;  /* 0x000000ffff007224 */ /* 0x000fe200078e00ff */
[----:B------:R-:W-:Y:S01]  /*1350*/  MOV R151, RZ ;  /* 0x000000ff00977202 */ /* 0x000fe20000000f00 */
[----:B------:R-:W-:Y:S01]  /*1360*/  UIADD3 UR4, UR36, 0x12400, URZ ;  /* 0x0001240024047890 */ /* 0x000fe2000fffe03f */
[C---:B------:R-:W-:Y:S01]  /*1370*/  R2UR UR8, R8.reuse ;  /* 0x00000000080872ca */ /* 0x040fe200000e0000 */
[----:B------:R-:W-:Y:S01]  /*1380*/  WARPGROUP.ARRIVE ;  /* 0x00000000000079c5 */ /* 0x000fe20000000000 */
[----:B------:R-:W-:Y:S01]  /*1390*/  R2UR UR9, R9 ;  /* 0x00000000090972ca */ /* 0x000fe200000e0000 */
[----:B------:R-:W-:Y:S01]  /*13a0*/  USHF.R.U32.HI UR4, URZ, 0x4, UR4 ;  /* 0x000000043f047899 */ /* 0x000fe20008011604 */
[----:B------:R-:W-:Y:S01]  /*13b0*/  R2UR UR16, R8 ;  /* 0x00000000081072ca */ /* 0x000fe200000e0000 */
[----:B------:R-:W-:Y:S01]  /*13c0*/  UMOV UR11, 0x40000040 ;  /* 0x40000040000b7882 */ /* 0x000fe20000000000 */
[----:B------:R-:W-:Y:S01]  /*13d0*/  UMOV UR13, 0x40000040 ;  /* 0x40000040000d7882 */ /* 0x000fe20000000000 */
[----:B------:R-:W-:Y:S01]  /*13e0*/  ULOP3.LUT UR4, UR4, 0x3fff, URZ, 0xc0, !UPT ;  /* 0x00003fff04047892 */ /* 0x000fe2000f8ec03f */
[----:B------:R-:W-:Y:S01]  /*13f0*/  P2R R120, PR, RZ, 0x1 ;  /* 0x00000001ff787803 */ /* 0x000fe20000000000 */
[----:B------:R-:W-:Y:S01]  /*1400*/  UMOV UR15, 0x40000040 ;  /* 0x40000040000f7882 */ /* 0x000fe20000000000 */
[----:B------:R-:W-:Y:S01]  /*1410*/  UMOV UR17, 0x40000040 ;  /* 0x4000004000117882 */ /* 0x000fe20000000000 */
[----:B------:R-:W-:Y:S01]  /*1420*/  ULOP3.LUT UR6, UR4, 0x10000, URZ, 0xfc, !UPT ;  /* 0x0001000004067892 */ /* 0x000fe2000f8efc3f */
[----:B------:R-:W2:Y:S01]  /*1430*/  LDL R121, [R1+0x10] ;  /* 0x0000100001797983 */ /* 0x000ea20000100800 */
[----:B------:R-:W-:Y:S01]  /*1440*/  UMOV UR19, 0x40000040 ;  /* 0x4000004000137882 */ /* 0x000fe20000000000 */
[----:B------:R-:W-:Y:S01]  /*1450*/  ULDC UR4, c[0x0][0x9d8] ;  /* 0x0002760000047ab9 */ /* 0x000fe20000000800 */
[----:B------:R-:W-:-:S03]  /*1460*/  ULDC UR5, c[0x0][0x988] ;  /* 0x0002620000057ab9 */ /* 0x000fc60000000800 */
[----:B------:R-:W-:Y:S02]  /*1470*/  UMOV UR10, UR6 ;  /* 0x00000006000a7c82 */ /* 0x000fe40008000000 */
[----:B------:R-:W-:Y:S01]  /*1480*/  HGMMA.64x192x16.F32.BF16 R24, gdesc[UR8], RZ, !UPT, gsb0 ;  /* 0x02e00000081879f0 */ /* 0x000fe2000c0018ff */
[----:B------:R-:W-:Y:S02]  /*1490*/  UIADD3 UR8, UR16, 0x2, URZ ;  /* 0x0000000210087890 */ /* 0x000fe4000fffe03f */
[----:B------:R-:W-:Y:S01]  /*14a0*/  UIADD3 UR10, UR6, 0x2, URZ ;  /* 0x00000002060a7890 */ /* 0x000fe2000fffe03f */
[----:B------:R-:W-:Y:S01]  /*14b0*/  UMOV UR9, 0x40000040 ;  /* 0x4000004000097882 */ /* 0x000fe20000000000 */
[----:B------:R-:W-:Y:S01]  /*14c0*/  UMOV UR11, 0x40000040 ;  /* 0x40000040000b7882 */ /* 0x000fe20000000000 */
[----:B------:R-:W-:Y:S02]  /*14d0*/  UIADD3 UR12, UR16, 0x4, URZ ;  /* 0x00000004100c7890 */ /* 0x000fe4000fffe03f */
[----:B------:R-:W-:Y:S01]  /*14e0*/  UIADD3 UR14, UR6, 0x4, URZ ;  /* 0x00000004060e7890 */ /* 0x000fe2000fffe03f */
[----:B------:R-:W-:-:S02]  /*14f0*/  WARPGROUP.DEPBAR.LE gsb0, 0x0 ;  /* 0x00008000000079c5 */ /* 0x000fc40000010000 */
[----:B------:R-:W-:-:S09]  /*1500*/  WARPGROUP.ARRIVE ;  /* 0x00000000000079c5 */ /* 0x000fd20000000000 */
[----:B------:R-:W-:Y:S01]  /*1510*/  HGMMA.64x192x16.F32.BF16 R24, gdesc[UR8], R24, gsb0 ;  /* 0x02e00000081879f0 */ /* 0x000fe20008001818 */
[----:B------:R-:W-:Y:S02]  /*1520*/  UIADD3 UR16, UR16, 0x6, URZ ;  /* 0x0000000610107890 */ /* 0x000fe4000fffe03f */
[----:B------:R-:W-:Y:S01]  /*1530*/  UIADD3 UR18, UR6, 0x6, URZ ;  /* 0x0000000606127890 */ /* 0x000fe2000fffe03f */
[----:B------:R-:W-:Y:S02]  /*1540*/  WARPGROUP.DEPBAR.LE gsb0, 0x0 ;  /* 0x00008000000079c5 */ /* 0x000fe40000010000 */
[----:B------:R-:W-:-:S14]  /*1550*/  WARPGROUP.ARRIVE ;  /* 0x00000000000079c5 */ /* 0x000fdc0000000000 */
[----:B------:R-:W-:Y:S03]  /*1560*/  HGMMA.64x192x16.F32.BF16 R24, gdesc[UR12], R24, gsb0 ;  /* 0x02e000000c1879f0 */ /* 0x000fe60008001818 */
[----:B------:R-:W-:Y:S02]  /*1570*/  WARPGROUP.DEPBAR.LE gsb0, 0x0 ;  /* 0x00008000000079c5 */ /* 0x000fe40000010000 */
[----:B------:R-:W-:-:S15]  /*1580*/  WARPGROUP.ARRIVE ;  /* 0x00000000000079c5 */ /* 0x000fde0000000000 */
[----:B------:R-:W-:Y:S03]  /*1590*/  HGMMA.64x192x16.F32.BF16 R24, gdesc[UR16], R24, gsb0 ;  /* 0x02e00000101879f0 */ /* 0x000fe60008001818 */
[----:B------:R-:W-:Y:S02]  /*15a0*/  WARPGROUP.DEPBAR.LE gsb0, 0x0 ;  /* 0x00008000000079c5 */ /* 0x000fe40000010000 */
[----:B0-----:R-:W-:Y:S01]  /*15b0*/  FMUL.FTZ R8, R26, UR4 ;  /* 0x000000041a087c20 */ /* 0x001fe20008410000 */
[----:B------:R-:W-:Y:S01]  /*15c0*/  FMUL.FTZ R26, R37, UR4 ;  /* 0x00000004251a7c20 */ /* 0x000fe20008410000 */
[----:B------:R-:W-:Y:S01]  /*15d0*/  FMUL.FTZ R37, R50, UR4 ;  /* 0x0000000432257c20 */ /* 0x000fe20008410000 */
[----:B------:R-:W-:Y:S01]  /*15e0*/  FMUL.FTZ R50, R61, UR4 ;  /* 0x000000043d327c20 */ /* 0x000fe20008410000 */
[----:B------:R-:W-:Y:S01]  /*15f0*/  FMUL.FTZ R61, R74, UR4 ;  /* 0x000000044a3d7c20 */ /* 0x000fe20008410000 */
[----:B------:R-:W-:Y:S01]  /*1600*/  FMUL.FTZ R11, R28, UR4 ;  /* 0x000000041c0b7c20 */ /* 0x000fe20008410000 */
[----:B------:R-:W-:Y:S01]  /*1610*/  LOP3.LUT R74, R19, 0xffffff80, RZ, 0xc0, !PT ;  /* 0xffffff80134a7812 */ /* 0x000fe200078ec0ff */
[----:B------:R-:W-:Y:S01]  /*1620*/  FMUL.FTZ R28, R40, UR4 ;  /* 0x00000004281c7c20 */ /* 0x000fe20008410000 */
[----:B------:R-:W-:Y:S01]  /*1630*/  FMUL.FTZ R40, R52, UR4 ;  /* 0x0000000434287c20 */ /* 0x000fe20008410000 */
[----:B------:R-:W-:Y:S01]  /*1640*/  FMUL.FTZ R52, R64, UR4 ;  /* 0x0000000440347c20 */ /* 0x000fe20008410000 */
[----:B------:R-:W-:Y:S01]  /*1650*/  FMUL.FTZ R64, R76, UR4 ;  /* 0x000000044c407c20 */ /* 0x000fe20008410000 */
[----:B------:R-:W-:Y:S01]  /*1660*/  FMUL.FTZ R10, R27, UR4 ;  /* 0x000000041b0a7c20 */ /* 0x000fe20008410000 */
[----:B------:R-:W-:-:S02]  /*1670*/  IMAD.IADD R76, R17, 0x1, -R74 ;  /* 0x00000001114c7824 */ /* 0x000fc400078e0a4a */
[----:B------:R-:W-:Y:S01]  /*1680*/  FMUL.FTZ R27, R39, UR4 ;  /* 0x00000004271b7c20 */ /* 0x000fe20008410000 */
[----:B------:R-:W-:Y:S01]  /*1690*/  FMUL.FTZ R39, R51, UR4 ;  /* 0x0000000433277c20 */ /* 0x000fe20008410000 */
[----:B------:R-:W-:Y:S01]  /*16a0*/  FMUL.FTZ R51, R63, UR4 ;  /* 0x000000043f337c20 */ /* 0x000fe20008410000 */
[----:B------:R-:W-:Y:S01]  /*16b0*/  FMUL.FTZ R13, R29, UR4 ;  /* 0x000000041d0d7c20 */ /* 0x000fe20008410000 */
[----:B------:R-:W-:Y:S01]  /*16c0*/  FMUL.FTZ R63, R75, UR4 ;  /* 0x000000044b3f7c20 */ /* 0x000fe20008410000 */
[----:B------:R-:W-:Y:S01]  /*16d0*/  FMUL.FTZ R29, R42, UR4 ;  /* 0x000000042a1d7c20 */ /* 0x000fe20008410000 */
[----:B------:R-:W-:Y:S01]  /*16e0*/  SHF.R.S32.HI R75, RZ, 0x1f, R76 ;  /* 0x0000001fff4b7819 */ /* 0x000fe2000001144c */
[----:B------:R-:W-:Y:S01]  /*16f0*/  FMUL.FTZ R42, R53, UR4 ;  /* 0x00000004352a7c20 */ /* 0x000fe20008410000 */
[----:B------:R-:W-:Y:S01]  /*1700*/  FMUL.FTZ R53, R66, UR4 ;  /* 0x0000000442357c20 */ /* 0x000fe20008410000 */
[----:B------:R-:W-:Y:S01]  /*1710*/  FMUL.FTZ R66, R77, UR4 ;  /* 0x000000044d427c20 */ /* 0x000fe20008410000 */
[----:B------:R-:W-:Y:S01]  /*1720*/  LEA.HI R77, R75, R76, RZ, 0x2 ;  /* 0x0000004c4b4d7211 */ /* 0x000fe200078f10ff */
[----:B------:R-:W-:Y:S01]  /*1730*/  FMUL.FTZ R12, R30, UR4 ;  /* 0x000000041e0c7c20 */ /* 0x000fe20008410000 */
[----:B------:R-:W-:-:S02]  /*1740*/  FMUL.FTZ R30, R41, UR4 ;  /* 0x00000004291e7c20 */ /* 0x000fc40008410000 */
[----:B------:R-:W-:Y:S01]  /*1750*/  LOP3.LUT R77, R77, 0x7ffffffc, RZ, 0xc0, !PT ;  /* 0x7ffffffc4d4d7812 */ /* 0x000fe200078ec0ff */
[----:B------:R-:W-:Y:S01]  /*1760*/  FMUL.FTZ R41, R54, UR4 ;  /* 0x0000000436297c20 */ /* 0x000fe20008410000 */
[----:B------:R-:W-:Y:S01]  /*1770*/  FMUL.FTZ R7, R24, UR4 ;  /* 0x0000000418077c20 */ /* 0x000fe20008410000 */
[----:B------:R-:W-:Y:S01]  /*1780*/  FMUL.FTZ R9, R25, UR4 ;  /* 0x0000000419097c20 */ /* 0x000fe20008410000 */
[----:B------:R-:W-:Y:S01]  /*1790*/  FMUL.FTZ R54, R65, UR4 ;  /* 0x0000000441367c20 */ /* 0x000fe20008410000 */
[----:B------:R-:W-:Y:S01]  /*17a0*/  FMUL.FTZ R14, R31, UR4 ;  /* 0x000000041f0e7c20 */ /* 0x000fe20008410000 */
[----:B------:R-:W-:Y:S01]  /*17b0*/  FMUL.FTZ R65, R78, UR4 ;  /* 0x000000044e417c20 */ /* 0x000fe20008410000 */
[----:B------:R-:W-:Y:S01]  /*17c0*/  IADD3 R77, R76, -R77, RZ ;  /* 0x8000004d4c4d7210 */ /* 0x000fe20007ffe0ff */
[----:B------:R-:W-:Y:S01]  /*17d0*/  FMUL.FTZ R31, R43, UR4 ;  /* 0x000000042b1f7c20 */ /* 0x000fe20008410000 */
[----:B------:R-:W-:Y:S02]  /*17e0*/  IMAD.MOV.U32 R78, RZ, RZ, -0x2 ;  /* 0xfffffffeff4e7424 */ /* 0x000fe400078e00ff */
[----:B------:R-:W-:Y:S01]  /*17f0*/  FMUL.FTZ R43, R55, UR4 ;  /* 0x00000004372b7c20 */ /* 0x000fe20008410000 */
[----:B------:R-:W-:Y:S01]  /*1800*/  FMUL.FTZ R55, R67, UR4 ;  /* 0x0000000443377c20 */ /* 0x000fe20008410000 */
[----:B------:R-:W-:Y:S01]  /*1810*/  FMUL.FTZ R67, R79, UR4 ;  /* 0x000000044f437c20 */ /* 0x000fe20008410000 */
[----:B------:R-:W0:Y:S01]  /*1820*/  MUFU.TANH R7, R7 ;  /* 0x0000000700077308 */ /* 0x000e220000002400 */
[----:B------:R-:W-:-:S02]  /*1830*/  IMAD R79, R77, R78, 0xc0 ;  /* 0x000000c04d4f7424 */ /* 0x000fc400078e024e */
[----:B------:R-:W-:-:S05]  /*1840*/  FMUL.FTZ R15, R32, UR4 ;  /* 0x00000004200f7c20 */ /* 0x000fca0008410000 */
[----:B------:R-:W1:Y:S01]  /*1850*/  MUFU.TANH R9, R9 ;  /* 0x0000000900097308 */ /* 0x000e620000002400 */
[----:B------:R-:W-:-:S07]  /*1860*/  IMAD.IADD R79, R22, 0x1, R79 ;  /* 0x00000001164f7824 */ /* 0x000fce00078e024f */
[----:B------:R-:W3:Y:S01]  /*1870*/  MUFU.TANH R13, R13 ;  /* 0x0000000d000d7308 */ /* 0x000ee20000002400 */
[----:B------:R-:W-:Y:S02]  /*1880*/  IMAD R22, R16, -0xc0, R79 ;  /* 0xffffff4010167824 */ /* 0x000fe400078e024f */
[----:B------:R-:W-:-:S05]  /*1890*/  FMUL.FTZ R21, R33, UR4 ;  /* 0x0000000421157c20 */ /* 0x000fca0008410000 */
[----:B------:R-:W4:Y:S01]  /*18a0*/  MUFU.TANH R11, R11 ;  /* 0x0000000b000b7308 */ /* 0x000f220000002400 */
[----:B------:R-:W-:Y:S01]  /*18b0*/  FMUL.FTZ R20, R34, UR4 ;  /* 0x0000000422147c20 */ /* 0x000fe20008410000 */
[----:B------:R-:W-:Y:S01]  /*18c0*/  FMUL.FTZ R34, R45, UR4 ;  /* 0x000000042d227c20 */ /* 0x000fe20008410000 */
[----:B------:R-:W-:Y:S01]  /*18d0*/  ISETP.GT.AND P4, PT, R22, RZ, PT ;  /* 0x000000ff1600720c */ /* 0x000fe20003f84270 */
[----:B------:R-:W-:Y:S01]  /*18e0*/  FMUL.FTZ R24, R36, UR4 ;  /* 0x0000000424187c20 */ /* 0x000fe20008410000 */
[----:B------:R-:W-:-:S03]  /*18f0*/  ISETP.GT.AND P3, PT, R22, 0x1, PT ;  /* 0x000000011600780c */ /* 0x000fc60003f64270 */
[----:B------:R-:W5:Y:S01]  /*1900*/  MUFU.TANH R8, R8 ;  /* 0x0000000800087308 */ /* 0x000f620000002400 */
[----:B------:R-:W-:Y:S01]  /*1910*/  FMUL.FTZ R45, R58, UR4 ;  /* 0x000000043a2d7c20 */ /* 0x000fe20008410000 */
[----:B------:R-:W-:Y:S01]  /*1920*/  FMUL.FTZ R58, R69, UR4 ;  /* 0x00000004453a7c20 */ /* 0x000fe20008410000 */
[----:B------:R-:W-:-:S05]  /*1930*/  FMUL.FTZ R69, R82, UR4 ;  /* 0x0000000452457c20 */ /* 0x000fca0008410000 */
[----:B------:R-:W5:Y:S01]  /*1940*/  MUFU.TANH R15, R15 ;  /* 0x0000000f000f7308 */ /* 0x000f620000002400 */
[----:B------:R-:W-:Y:S01]  /*1950*/  ISETP.GT.AND P6, PT, R22, 0x9, PT ;  /* 0x000000091600780c */ /* 0x000fe20003fc4270 */
[----:B------:R-:W-:Y:S01]  /*1960*/  FMUL.FTZ R36, R48, UR4 ;  /* 0x0000000430247c20 */ /* 0x000fe20008410000 */
[----:B------:R-:W-:Y:S01]  /*1970*/  ISETP.GT.AND P2, PT, R22, 0x8, PT ;  /* 0x000000081600780c */ /* 0x000fe20003f44270 */
[----:B------:R-:W-:Y:S01]  /*1980*/  FMUL.FTZ R48, R60, UR4 ;  /* 0x000000043c307c20 */ /* 0x000fe20008410000 */
[----:B0-----:R-:W-:-:S03]  /*1990*/  FSEL R82, R7, -INF , P4 ;  /* 0xff80000007527808 */ /* 0x001fc60002000000 */
[----:B------:R-:W0:Y:S01]  /*19a0*/  MUFU.TANH R10, R10 ;  /* 0x0000000a000a7308 */ /* 0x000e220000002400 */
[----:B-1----:R-:W-:Y:S01]  /*19b0*/  FSEL R9, R9, -INF , P3 ;  /* 0xff80000009097808 */ /* 0x002fe20001800000 */
[----:B------:R-:W-:Y:S01]  /*19c0*/  FMUL.FTZ R60, R72, UR4 ;  /* 0x00000004483c7c20 */ /* 0x000fe20008410000 */
[----:B------:R-:W-:Y:S01]  /*19d0*/  FMUL.FTZ R75, R88, UR4 ;  /* 0x00000004584b7c20 */ /* 0x000fe20008410000 */
[----:B------:R-:W-:-:S04]  /*19e0*/  FMUL.FTZ R72, R84, UR4 ;  /* 0x0000000454487c20 */ /* 0x000fc80008410000 */
[----:B------:R-:W1:Y:S01]  /*19f0*/  MUFU.TANH R21, R21 ;  /* 0x0000001500157308 */ /* 0x000e620000002400 */
[----:B---3--:R-:W-:Y:S01]  /*1a00*/  FSEL R88, R13, -INF , P6 ;  /* 0xff8000000d587808 */ /* 0x008fe20003000000 */
[----:B------:R-:W-:Y:S01]  /*1a10*/  FMUL.FTZ R23, R35, UR4 ;  /* 0x0000000423177c20 */ /* 0x000fe20008410000 */
[----:B----4-:R-:W-:Y:S02]  /*1a20*/  FSEL R84, R11, -INF , P2 ;  /* 0xff8000000b547808 */ /* 0x010fe40001000000 */
[----:B------:R-:W-:-:S03]  /*1a30*/  FMNMX.FTZ R13, R82, R9, !PT ;  /* 0x00000009520d7209 */ /* 0x000fc60007810000 */
[----:B------:R-:W3:Y:S01]  /*1a40*/  MUFU.TANH R12, R12 ;  /* 0x0000000c000c7308 */ /* 0x000ee20000002400 */
[----:B------:R-:W-:Y:S02]  /*1a50*/  ISETP.GT.AND P5, PT, R22, 0x10, PT ;  /* 0x000000101600780c */ /* 0x000fe40003fa4270 */
[----:B------:R-:W-:-:S05]  /*1a60*/  FMNMX.FTZ R13, R84, R13, !PT ;  /* 0x0000000d540d7209 */ /* 0x000fca0007810000 */
[----:B------:R-:W4:Y:S01]  /*1a70*/  MUFU.TANH R24, R24 ;  /* 0x0000001800187308 */ /* 0x000f220000002400 */
[----:B------:R-:W-:Y:S01]  /*1a80*/  FMUL.FTZ R76, R90, UR4 ;  /* 0x000000045a4c7c20 */ /* 0x000fe20008410000 */
[----:B-----5:R-:W-:-:S06]  /*1a90*/  FSEL R8, R8, -INF , P4 ;  /* 0xff80000008087808 */ /* 0x020fcc0002000000 */
[----:B------:R-:W5:Y:S01]  /*1aa0*/  MUFU.TANH R14, R14 ;  /* 0x0000000e000e7308 */ /* 0x000f620000002400 */
[----:B------:R-:W-:Y:S01]  /*1ab0*/  FSEL R90, R15, -INF , P5 ;  /* 0xff8000000f5a7808 */ /* 0x000fe20002800000 */
[----:B------:R-:W-:Y:S01]  /*1ac0*/  FMUL.FTZ R25, R38, UR4 ;  /* 0x0000000426197c20 */ /* 0x000fe20008410000 */
[----:B------:R-:W-:-:S05]  /*1ad0*/  ISETP.GT.AND P4, PT, R22, 0x11, PT ;  /* 0x000000111600780c */ /* 0x000fca0003f84270 */
[----:B------:R-:W5:Y:S01]  /*1ae0*/  MUFU.TANH R26, R26 ;  /* 0x0000001a001a7308 */ /* 0x000f620000002400 */
[----:B------:R-:W-:Y:S01]  /*1af0*/  FMNMX.FTZ R15, R88, R13, !PT ;  /* 0x0000000d580f7209 */ /* 0x000fe20007810000 */
[----:B------:R-:W-:Y:S01]  /*1b00*/  FMUL.FTZ R32, R44, UR4 ;  /* 0x000000042c207c20 */ /* 0x000fe20008410000 */
[----:B------:R-:W-:-:S05]  /*1b10*/  FMUL.FTZ R74, R87, UR4 ;  /* 0x00000004574a7c20 */ /* 0x000fca0008410000 */
[----:B------:R-:W5:Y:S01]  /*1b20*/  MUFU.TANH R20, R20 ;  /* 0x0000001400147308 */ /* 0x000f620000002400 */
[----:B------:R-:W-:Y:S01]  /*1b30*/  FMUL.FTZ R87, R96, UR4 ;  /* 0x0000000460577c20 */ /* 0x000fe20008410000 */
[----:B0-----:R-:W-:-:S06]  /*1b40*/  FSEL R10, R10, -INF , P3 ;  /* 0xff8000000a0a7808 */ /* 0x001fcc0001800000 */
[----:B------:R-:W0:Y:S01]  /*1b50*/  MUFU.TANH R23, R23 ;  /* 0x0000001700177308 */ /* 0x000e220000002400 */
[----:B------:R-:W-:Y:S02]  /*1b60*/  ISETP.GT.AND P3, PT, R22, 0x18, PT ;  /* 0x000000181600780c */ /* 0x000fe40003f64270 */
[----:B-1----:R-:W-:-:S05]  /*1b70*/  FSEL R96, R21, -INF , P4 ;  /* 0xff80000015607808 */ /* 0x002fca0002000000 */
[----:B------:R-:W1:Y:S01]  /*1b80*/  MUFU.TANH R28, R28 ;  /* 0x0000001c001c7308 */ /* 0x000e620000002400 */
[----:B------:R-:W-:Y:S01]  /*1b90*/  FMNMX.FTZ R15, R90, R15, !PT ;  /* 0x0000000f5a0f7209 */ /* 0x000fe20007810000 */
[----:B------:R-:W-:Y:S01]  /*1ba0*/  FMUL.FTZ R38, R49, UR4 ;  /* 0x0000000431267c20 */ /* 0x000fe20008410000 */
[----:B---3--:R-:W-:-:S05]  /*1bb0*/  FSEL R12, R12, -INF , P2 ;  /* 0xff8000000c0c7808 */ /* 0x008fca0001000000 */
[----:B------:R-:W3:Y:S01]  /*1bc0*/  MUFU.TANH R30, R30 ;  /* 0x0000001e001e7308 */ /* 0x000ee20000002400 */
[----:B------:R-:W-:Y:S01]  /*1bd0*/  FMUL.FTZ R49, R62, UR4 ;  /* 0x000000043e317c20 */ /* 0x000fe20008410000 */
[----:B------:R-:W-:Y:S01]  /*1be0*/  ISETP.GT.AND P2, PT, R22, 0x19, PT ;  /* 0x000000191600780c */ /* 0x000fe20003f44270 */
[----:B------:R-:W-:Y:S01]  /*1bf0*/  FMUL.FTZ R62, R73, UR4 ;  /* 0x00000004493e7c20 */ /* 0x000fe20008410000 */
[----:B----4-:R-:W-:Y:S02]  /*1c00*/  FSEL R24, R24, -INF , P3 ;  /* 0xff80000018187808 */ /* 0x010fe40001800000 */
[----:B------:R-:W-:Y:S02]  /*1c10*/  FMNMX.FTZ R21, R96, R15, !PT ;  /* 0x0000000f60157209 */ /* 0x000fe40007810000 */
[----:B------:R-:W4:Y:S01]  /*1c20*/  MUFU.TANH R25, R25 ;  /* 0x0000001900197308 */ /* 0x000f220000002400 */
[----:B------:R-:W-:Y:S01]  /*1c30*/  FMUL.FTZ R73, R86, UR4 ;  /* 0x0000000456497c20 */ /* 0x000fe20008410000 */
[----:B------:R-:W-:Y:S01]  /*1c40*/  FMUL.FTZ R86, R100, UR4 ;  /* 0x0000000464567c20 */ /* 0x000fe20008410000 */
[----:B-----5:R-:W-:-:S05]  /*1c50*/  FSEL R14, R14, -INF , P6 ;  /* 0xff8000000e0e7808 */ /* 0x020fca0003000000 */
[----:B------:R-:W5:Y:S01]  /*1c60*/  MUFU.TANH R32, R32 ;  /* 0x0000002000207308 */ /* 0x000f620000002400 */
[----:B------:R-:W-:Y:S02]  /*1c70*/  ISETP.GT.AND P6, PT, R22, 0x20, PT ;  /* 0x000000201600780c */ /* 0x000fe40003fc4270 */
[----:B------:R-:W-:Y:S02]  /*1c80*/  FSEL R100, R26, -INF , P2 ;  /* 0xff8000001a647808 */ /* 0x000fe40001000000 */
[----:B------:R-:W-:-:S03]  /*1c90*/  FMNMX.FTZ R21, R24, R21, !PT ;  /* 0x0000001518157209 */ /* 0x000fc60007810000 */
[----:B------:R-:W5:Y:S01]  /*1ca0*/  MUFU.TANH R27, R27 ;  /* 0x0000001b001b7308 */ /* 0x000f620000002400 */
[----:B------:R-:W-:Y:S01]  /*1cb0*/  FMUL.FTZ R79, R92, UR4 ;  /* 0x000000045c4f7c20 */ /* 0x000fe20008410000 */
[----:B------:R-:W-:Y:S01]  /*1cc0*/  FSEL R20, R20, -INF , P5 ;  /* 0xff80000014147808 */ /* 0x000fe20002800000 */
[----:B------:R-:W-:Y:S01]  /*1cd0*/  FMUL.FTZ R33, R46, UR4 ;  /* 0x000000042e217c20 */ /* 0x000fe20008410000 */
[----:B0-----:R-:W-:-:S04]  /*1ce0*/  FSEL R92, R23, -INF , P4 ;  /* 0xff800000175c7808 */ /* 0x001fc80002000000 */
[----:B------:R-:W0:Y:S01]  /*1cf0*/  MUFU.TANH R34, R34 ;  /* 0x0000002200227308 */ /* 0x000e220000002400 */
[----:B------:R-:W-:Y:S02]  /*1d00*/  ISETP.GT.AND P5, PT, R22, 0x21, PT ;  /* 0x000000211600780c */ /* 0x000fe40003fa4270 */
[----:B-1----:R-:W-:Y:S02]  /*1d10*/  FSEL R28, R28, -INF , P6 ;  /* 0xff8000001c1c7808 */ /* 0x002fe40003000000 */
[----:B------:R-:W-:-:S03]  /*1d20*/  FMNMX.FTZ R23, R100, R21, !PT ;  /* 0x0000001564177209 */ /* 0x000fc60007810000 */
[----:B------:R-:W1:Y:S01]  /*1d30*/  MUFU.TANH R29, R29 ;  /* 0x0000001d001d7308 */ /* 0x000e620000002400 */
[----:B------:R-:W-:Y:S01]  /*1d40*/  FMUL.FTZ R44, R56, UR4 ;  /* 0x00000004382c7c20 */ /* 0x000fe20008410000 */
[----:B------:R-:W-:Y:S01]  /*1d50*/  FMUL.FTZ R35, R47, UR4 ;  /* 0x000000042f237c20 */ /* 0x000fe20008410000 */
[----:B------:R-:W-:-:S05]  /*1d60*/  FMUL.FTZ R56, R68, UR4 ;  /* 0x0000000444387c20 */ /* 0x000fca0008410000 */
[----:B------:R-:W2:Y:S01]  /*1d70*/  MUFU.TANH R36, R36 ;  /* 0x0000002400247308 */ /* 0x000ea20000002400 */
[----:B------:R-:W-:Y:S01]  /*1d80*/  ISETP.GT.AND P4, PT, R22, 0x28, PT ;  /* 0x000000281600780c */ /* 0x000fe20003f84270 */
[----:B------:R-:W-:Y:S01]  /*1d90*/  FMUL.FTZ R68, R80, UR4 ;  /* 0x0000000450447c20 */ /* 0x000fe20008410000 */
[----:B---3--:R-:W-:Y:S02]  /*1da0*/  FSEL R122, R30, -INF , P5 ;  /* 0xff8000001e7a7808 */ /* 0x008fe40002800000 */
[----:B------:R-:W-:-:S03]  /*1db0*/  FMNMX.FTZ R23, R28, R23, !PT ;  /* 0x000000171c177209 */ /* 0x000fc60007810000 */
[----:B------:R-:W-:Y:S01]  /*1dc0*/  MUFU.TANH R31, R31 ;  /* 0x0000001f001f7308 */ /* 0x000fe20000002400 */
[----:B------:R-:W-:Y:S01]  /*1dd0*/  FMUL.FTZ R80, R94, UR4 ;  /* 0x000000045e507c20 */ /* 0x000fe20008410000 */
[----:B----4-:R-:W-:-:S06]  /*1de0*/  FSEL R94, R25, -INF , P3 ;  /* 0xff800000195e7808 */ /* 0x010fcc0001800000 */
[----:B------:R-:W3:Y:S01]  /*1df0*/  MUFU.TANH R38, R38 ;  /* 0x0000002600267308 */ /* 0x000ee20000002400 */
[----:B------:R-:W-:Y:S01]  /*1e00*/  ISETP.GT.AND P3, PT, R22, 0x29, PT ;  /* 0x000000291600780c */ /* 0x000fe20003f64270 */
[----:B------:R-:W-:Y:S01]  /*1e10*/  FMUL.FTZ R77, R89, UR4 ;  /* 0x00000004594d7c20 */ /* 0x000fe20008410000 */
[----:B-----5:R-:W-:Y:S02]  /*1e20*/  FSEL R32, R32, -INF , P4 ;  /* 0xff80000020207808 */ /* 0x020fe40002000000 */
[----:B------:R-:W-:-:S03]  /*1e30*/  FMNMX.FTZ R23, R122, R23, !PT ;  /* 0x000000177a177209 */ /* 0x000fc60007810000 */
[----:B------:R-:W4:Y:S01]  /*1e40*/  MUFU.TANH R33, R33 ;  /* 0x0000002100217308 */ /* 0x000f220000002400 */
[----:B------:R-:W-:Y:S01]  /*1e50*/  FMUL.FTZ R89, R98, UR4 ;  /* 0x0000000462597c20 */ /* 0x000fe20008410000 */
[----:B------:R-:W-:-:S06]  /*1e60*/  FSEL R98, R27, -INF , P2 ;  /* 0xff8000001b627808 */ /* 0x000fcc0001000000 */
[----:B------:R-:W5:Y:S01]  /*1e70*/  MUFU.TANH R40, R40 ;  /* 0x0000002800287308 */ /* 0x000f620000002400 */
[----:B------:R-:W-:Y:S01]  /*1e80*/  ISETP.GT.AND P2, PT, R22, 0x30, PT ;  /* 0x000000301600780c */ /* 0x000fe20003f44270 */
[----:B------:R-:W-:Y:S01]  /*1e90*/  FMUL.FTZ R46, R57, UR4 ;  /* 0x00000004392e7c20 */ /* 0x000fe20008410000 */
[----:B0-----:R-:W-:Y:S01]  /*1ea0*/  FSEL R126, R34, -INF , P3 ;  /* 0xff800000227e7808 */ /* 0x001fe20001800000 */
[----:B------:R-:W-:Y:S01]  /*1eb0*/  FMUL.FTZ R85, R85, UR4 ;  /* 0x0000000455557c20 */ /* 0x000fe20008410000 */
[----:B------:R-:W-:-:S03]  /*1ec0*/  FMNMX.FTZ R25, R32, R23, !PT ;  /* 0x0000001720197209 */ /* 0x000fc60007810000 */
[----:B------:R-:W0:Y:S01]  /*1ed0*/  MUFU.TANH R35, R35 ;  /* 0x0000002300237308 */ /* 0x000e220000002400 */
[----:B-1----:R-:W-:Y:S02]  /*1ee0*/  FSEL R26, R29, -INF , P6 ;  /* 0xff8000001d1a7808 */ /* 0x002fe40003000000 */
[----:B------:R-:W-:-:S05]  /*1ef0*/  ISETP.GT.AND P6, PT, R22, 0x31, PT ;  /* 0x000000311600780c */ /* 0x000fca0003fc4270 */
[----:B------:R-:W1:Y:S01]  /*1f00*/  MUFU.TANH R42, R42 ;  /* 0x0000002a002a7308 */ /* 0x000e620000002400 */
[----:B--2---:R-:W-:Y:S02]  /*1f10*/  FSEL R128, R36, -INF , P2 ;  /* 0xff80000024807808 */ /* 0x004fe40001000000 */
[----:B------:R-:W-:-:S05]  /*1f20*/  FMNMX.FTZ R25, R126, R25, !PT ;  /* 0x000000197e197209 */ /* 0x000fca0007810000 */
[----:B------:R-:W2:Y:S01]  /*1f30*/  MUFU.TANH R37, R37 ;  /* 0x0000002500257308 */ /* 0x000ea20000002400 */
[----:B---3--:R-:W-:Y:S02]  /*1f40*/  FSEL R130, R38, -INF , P6 ;  /* 0xff80000026827808 */ /* 0x008fe40003000000 */
[----:B------:R-:W-:-:S05]  /*1f50*/  FMNMX.FTZ R25, R128, R25, !PT ;  /* 0x0000001980197209 */ /* 0x000fca0007810000 */
[----:B------:R-:W3:Y:S01]  /*1f60*/  MUFU.TANH R44, R44 ;  /* 0x0000002c002c7308 */ /* 0x000ee20000002400 */
[----:B----4-:R-:W-:-:S07]  /*1f70*/  FSEL R30, R33, -INF , P4 ;  /* 0xff800000211e7808 */ /* 0x010fce0002000000 */
[----:B------:R4:W-:Y:S01]  /*1f80*/  MUFU.TANH R19, R85 ;  /* 0x0000005500137308 */ /* 0x0009e20000002400 */
[----:B------:R-:W-:-:S07]  /*1f90*/  ISETP.GT.AND P4, PT, R22, 0x39, PT ;  /* 0x000000391600780c */ /* 0x000fce0003f84270 */
[----:B------:R-:W3:Y:S01]  /*1fa0*/  MUFU.TANH R39, R39 ;  /* 0x0000002700277308 */ /* 0x000ee20000002400 */
[----:B----4-:R-:W-:Y:S01]  /*1fb0*/  FMUL.FTZ R85, R102, UR4 ;  /* 0x0000000466557c20 */ /* 0x010fe20008410000 */
[----:B------:R-:W-:Y:S02]  /*1fc0*/  FSEL R102, R31, -INF , P5 ;  /* 0xff8000001f667808 */ /* 0x000fe40002800000 */
[----:B------:R-:W-:-:S04]  /*1fd0*/  ISETP.GT.AND P5, PT, R22, 0x38, PT ;  /* 0x000000381600780c */ /* 0x000fc80003fa4270 */
[----:B------:R-:W4:Y:S01]  /*1fe0*/  MUFU.TANH R46, R46 ;  /* 0x0000002e002e7308 */ /* 0x000f220000002400 */
[----:B-----5:R-:W-:Y:S02]  /*1ff0*/  FSEL R132, R40, -INF , P5 ;  /* 0xff80000028847808 */ /* 0x020fe40002800000 */
[----:B------:R-:W-:-:S05]  /*2000*/  FMNMX.FTZ R25, R130, R25, !PT ;  /* 0x0000001982197209 */ /* 0x000fca0007810000 */
[----:B------:R-:W5:Y:S01]  /*2010*/  MUFU.TANH R41, R41 ;  /* 0x0000002900297308 */ /* 0x000f620000002400 */
[----:B0-----:R-:W-:Y:S01]  /*2020*/  FSEL R124, R35, -INF , P3 ;  /* 0xff800000237c7808 */ /* 0x001fe20001800000 */
[----:B------:R-:W-:Y:S01]  /*2030*/  FMUL.FTZ R47, R59, UR4 ;  /* 0x000000043b2f7c20 */ /* 0x000fe20008410000 */
[----:B------:R-:W-:-:S05]  /*2040*/  ISETP.GT.AND P3, PT, R22, 0x40, PT ;  /* 0x000000401600780c */ /* 0x000fca0003f64270 */
[----:B------:R-:W0:Y:S01]  /*2050*/  MUFU.TANH R48, R48 ;  /* 0x0000003000307308 */ /* 0x000e220000002400 */
[----:B-1----:R-:W-:Y:S02]  /*2060*/  FSEL R42, R42, -INF , P4 ;  /* 0xff8000002a2a7808 */ /* 0x002fe40002000000 */
[----:B------:R-:W-:-:S05]  /*2070*/  FMNMX.FTZ R25, R132, R25, !PT ;  /* 0x0000001984197209 */ /* 0x000fca0007810000 */
[----:B------:R-:W1:Y:S01]  /*2080*/  MUFU.TANH R43, R43 ;  /* 0x0000002b002b7308 */ /* 0x000e620000002400 */
[----:B--2---:R-:W-:Y:S02]  /*2090*/  FSEL R34, R37, -INF , P2 ;  /* 0xff80000025227808 */ /* 0x004fe40001000000 */
[----:B------:R-:W-:-:S05]  /*20a0*/  ISETP.GT.AND P2, PT, R22, 0x41, PT ;  /* 0x000000411600780c */ /* 0x000fca0003f44270 */
[----:B------:R-:W2:Y:S01]  /*20b0*/  MUFU.TANH R50, R50 ;  /* 0x0000003200327308 */ /* 0x000ea20000002400 */
[----:B---3--:R-:W-:Y:S02]  /*20c0*/  FSEL R134, R44, -INF , P3 ;  /* 0xff8000002c867808 */ /* 0x008fe40001800000 */
[----:B------:R-:W-:-:S05]  /*20d0*/  FMNMX.FTZ R25, R42, R25, !PT ;  /* 0x000000192a197209 */ /* 0x000fca0007810000 */
[----:B------:R-:W3:Y:S01]  /*20e0*/  MUFU.TANH R45, R45 ;  /* 0x0000002d002d7308 */ /* 0x000ee20000002400 */
[----:B------:R-:W-:Y:S02]  /*20f0*/  FSEL R36, R39, -INF , P6 ;  /* 0xff80000027247808 */ /* 0x000fe40003000000 */
[----:B------:R-:W-:-:S05]  /*2100*/  ISETP.GT.AND P6, PT, R22, 0x48, PT ;  /* 0x000000481600780c */ /* 0x000fca0003fc4270 */
[----:B------:R-:W3:Y:S01]  /*2110*/  MUFU.TANH R52, R52 ;  /* 0x0000003400347308 */ /* 0x000ee20000002400 */
[----:B----4-:R-:W-:Y:S02]  /*2120*/  FSEL R46, R46, -INF , P2 ;  /* 0xff8000002e2e7808 */ /* 0x010fe40001000000 */
[----:B------:R-:W-:-:S05]  /*2130*/  FMNMX.FTZ R25, R134, R25, !PT ;  /* 0x0000001986197209 */ /* 0x000fca0007810000 */
[----:B------:R-:W4:Y:S01]  /*2140*/  MUFU.TANH R47, R47 ;  /* 0x0000002f002f7308 */ /* 0x000f220000002400 */
[----:B-----5:R-:W-:Y:S02]  /*2150*/  FSEL R38, R41, -INF , P5 ;  /* 0xff80000029267808 */ /* 0x020fe40002800000 */
[----:B------:R-:W-:-:S05]  /*2160*/  ISETP.GT.AND P5, PT, R22, 0x49, PT ;  /* 0x000000491600780c */ /* 0x000fca0003fa4270 */
[----:B------:R-:W5:Y:S01]  /*2170*/  MUFU.TANH R54, R54 ;  /* 0x0000003600367308 */ /* 0x000f620000002400 */
[----:B0-----:R-:W-:Y:S02]  /*2180*/  FSEL R138, R48, -INF , P6 ;  /* 0xff800000308a7808 */ /* 0x001fe40003000000 */
[----:B------:R-:W-:-:S05]  /*2190*/  FMNMX.FTZ R25, R46, R25, !PT ;  /* 0x000000192e197209 */ /* 0x000fca0007810000 */
[----:B------:R-:W0:Y:S01]  /*21a0*/  MUFU.TANH R49, R49 ;  /* 0x0000003100317308 */ /* 0x000e220000002400 */
[----:B-1----:R-:W-:Y:S02]  /*21b0*/  FSEL R40, R43, -INF , P4 ;  /* 0xff8000002b287808 */ /* 0x002fe40002000000 */
[----:B------:R-:W-:-:S05]  /*21c0*/  ISETP.GT.AND P4, PT, R22, 0x50, PT ;  /* 0x000000501600780c */ /* 0x000fca0003f84270 */
[----:B------:R-:W1:Y:S01]  /*21d0*/  MUFU.TANH R56, R56 ;  /* 0x0000003800387308 */ /* 0x000e620000002400 */
[----:B--2---:R-:W-:Y:S02]  /*21e0*/  FSEL R50, R50, -INF , P5 ;  /* 0xff80000032327808 */ /* 0x004fe40002800000 */
[----:B------:R-:W-:-:S05]  /*21f0*/  FMNMX.FTZ R25, R138, R25, !PT ;  /* 0x000000198a197209 */ /* 0x000fca0007810000 */
[----:B------:R-:W2:Y:S01]  /*2200*/  MUFU.TANH R51, R51 ;  /* 0x0000003300337308 */ /* 0x000ea20000002400 */
[----:B---3--:R-:W-:Y:S01]  /*2210*/  FSEL R44, R45, -INF , P3 ;  /* 0xff8000002d2c7808 */ /* 0x008fe20001800000 */
[----:B------:R-:W-:Y:S01]  /*2220*/  FMUL.FTZ R57, R70, UR4 ;  /* 0x0000000446397c20 */ /* 0x000fe20008410000 */
[----:B------:R-:W-:-:S05]  /*2230*/  ISETP.GT.AND P3, PT, R22, 0x51, PT ;  /* 0x000000511600780c */ /* 0x000fca0003f64270 */
[----:B------:R-:W3:Y:S01]  /*2240*/  MUFU.TANH R58, R58 ;  /* 0x0000003a003a7308 */ /* 0x000ee20000002400 */
[----:B------:R-:W-:Y:S02]  /*2250*/  FSEL R52, R52, -INF , P4 ;  /* 0xff80000034347808 */ /* 0x000fe40002000000 */
[----:B------:R-:W-:-:S05]  /*2260*/  FMNMX.FTZ R25, R50, R25, !PT ;  /* 0x0000001932197209 */ /* 0x000fca0007810000 */
[----:B------:R-:W3:Y:S01]  /*2270*/  MUFU.TANH R53, R53 ;  /* 0x0000003500357308 */ /* 0x000ee20000002400 */
[----:B----4-:R-:W-:Y:S01]  /*2280*/  FSEL R136, R47, -INF , P2 ;  /* 0xff8000002f887808 */ /* 0x010fe20001000000 */
[----:B------:R-:W-:Y:S01]  /*2290*/  FMUL.FTZ R59, R71, UR4 ;  /* 0x00000004473b7c20 */ /* 0x000fe20008410000 */
[----:B------:R-:W-:-:S05]  /*22a0*/  ISETP.GT.AND P2, PT, R22, 0x58, PT ;  /* 0x000000581600780c */ /* 0x000fca0003f44270 */
[----:B------:R-:W4:Y:S01]  /*22b0*/  MUFU.TANH R60, R60 ;  /* 0x0000003c003c7308 */ /* 0x000f220000002400 */
[----:B-----5:R-:W-:Y:S02]  /*22c0*/  FSEL R54, R54, -INF , P3 ;  /* 0xff80000036367808 */ /* 0x020fe40001800000 */
[----:B------:R-:W-:-:S05]  /*22d0*/  FMNMX.FTZ R25, R52, R25, !PT ;  /* 0x0000001934197209 */ /* 0x000fca0007810000 */
[----:B------:R-:W5:Y:S01]  /*22e0*/  MUFU.TANH R55, R55 ;  /* 0x0000003700377308 */ /* 0x000f620000002400 */
[----:B0-----:R-:W-:Y:S02]  /*22f0*/  FSEL R48, R49, -INF , P6 ;  /* 0xff80000031307808 */ /* 0x001fe40003000000 */
[----:B------:R-:W-:-:S05]  /*2300*/  ISETP.GT.AND P6, PT, R22, 0x59, PT ;  /* 0x000000591600780c */ /* 0x000fca0003fc4270 */
[----:B------:R-:W0:Y:S01]  /*2310*/  MUFU.TANH R62, R62 ;  /* 0x0000003e003e7308 */ /* 0x000e220000002400 */
[----:B-1----:R-:W-:Y:S02]  /*2320*/  FSEL R146, R56, -INF , P2 ;  /* 0xff80000038927808 */ /* 0x002fe40001000000 */
[----:B------:R-:W-:-:S05]  /*2330*/  FMNMX.FTZ R25, R54, R25, !PT ;  /* 0x0000001936197209 */ /* 0x000fca0007810000 */
[----:B------:R-:W1:Y:S01]  /*2340*/  MUFU.TANH R57, R57 ;  /* 0x0000003900397308 */ /* 0x000e620000002400 */
[----:B--2---:R-:W-:Y:S01]  /*2350*/  FSEL R140, R51, -INF , P5 ;  /* 0xff800000338c7808 */ /* 0x004fe20002800000 */
[----:B------:R-:W-:Y:S01]  /*2360*/  FMUL.FTZ R70, R81, UR4 ;  /* 0x0000000451467c20 */ /* 0x000fe20008410000 */
[----:B------:R-:W-:-:S05]  /*2370*/  ISETP.GT.AND P5, PT, R22, 0x60, PT ;  /* 0x000000601600780c */ /* 0x000fca0003fa4270 */
[----:B------:R-:W2:Y:S01]  /*2380*/  MUFU.TANH R64, R64 ;  /* 0x0000004000407308 */ /* 0x000ea20000002400 */
[----:B---3--:R-:W-:Y:S02]  /*2390*/  FSEL R58, R58, -INF , P6 ;  /* 0xff8000003a3a7808 */ /* 0x008fe40003000000 */
[----:B------:R-:W-:-:S05]  /*23a0*/  FMNMX.FTZ R25, R146, R25, !PT ;  /* 0x0000001992197209 */ /* 0x000fca0007810000 */
[----:B------:R-:W-:Y:S01]  /*23b0*/  MUFU.TANH R59, R59 ;  /* 0x0000003b003b7308 */ /* 0x000fe20000002400 */
[----:B------:R-:W-:Y:S02]  /*23c0*/  FSEL R142, R53, -INF , P4 ;  /* 0xff800000358e7808 */ /* 0x000fe40002000000 */
[----:B------:R-:W-:-:S05]  /*23d0*/  ISETP.GT.AND P4, PT, R22, 0x61, PT ;  /* 0x000000611600780c */ /* 0x000fca0003f84270 */
[----:B------:R-:W3:Y:S01]  /*23e0*/  MUFU.TANH R66, R66 ;  /* 0x0000004200427308 */ /* 0x000ee20000002400 */
[----:B----4-:R-:W-:Y:S02]  /*23f0*/  FSEL R60, R60, -INF , P5 ;  /* 0xff8000003c3c7808 */ /* 0x010fe40002800000 */
[----:B------:R-:W-:-:S05]  /*2400*/  FMNMX.FTZ R25, R58, R25, !PT ;  /* 0x000000193a197209 */ /* 0x000fca0007810000 */
[----:B------:R-:W-:Y:S01]  /*2410*/  MUFU.TANH R61, R61 ;  /* 0x0000003d003d7308 */ /* 0x000fe20000002400 */
[----:B-----5:R-:W-:Y:S02]  /*2420*/  FSEL R144, R55, -INF , P3 ;  /* 0xff80000037907808 */ /* 0x020fe40001800000 */
[----:B------:R-:W-:-:S05]  /*2430*/  ISETP.GT.AND P3, PT, R22, 0x68, PT ;  /* 0x000000681600780c */ /* 0x000fca0003f64270 */
[----:B------:R-:W-:Y:S01]  /*2440*/  MUFU.TANH R68, R68 ;  /* 0x0000004400447308 */ /* 0x000fe20000002400 */
[----:B0-----:R-:W-:Y:S02]  /*2450*/  FSEL R150, R62, -INF , P4 ;  /* 0xff8000003e967808 */ /* 0x001fe40002000000 */
[----:B------:R-:W-:Y:S01]  /*2460*/  FMNMX.FTZ R25, R60, R25, !PT ;  /* 0x000000193c197209 */ /* 0x000fe20007810000 */
[----:B------:R-:W-:-:S04]  /*2470*/  FMUL.FTZ R104, R104, UR4 ;  /* 0x0000000468687c20 */ /* 0x000fc80008410000 */
[----:B------:R-:W0:Y:S01]  /*2480*/  MUFU.TANH R63, R63 ;  /* 0x0000003f003f7308 */ /* 0x000e220000002400 */
[----:B-1----:R-:W-:Y:S02]  /*2490*/  FSEL R56, R57, -INF , P2 ;  /* 0xff80000039387808 */ /* 0x002fe40001000000 */
[----:B------:R-:W-:-:S05]  /*24a0*/  ISETP.GT.AND P2, PT, R22, 0x69, PT ;  /* 0x000000691600780c */ /* 0x000fca0003f44270 */
[----:B------:R-:W1:Y:S01]  /*24b0*/  MUFU.TANH R70, R70 ;  /* 0x0000004600467308 */ /* 0x000e620000002400 */
[----:B--2---:R-:W-:Y:S02]  /*24c0*/  FSEL R154, R64, -INF , P3 ;  /* 0xff800000409a7808 */ /* 0x004fe40001800000 */
[----:B------:R-:W-:Y:S01]  /*24d0*/  FMNMX.FTZ R25, R150, R25, !PT ;  /* 0x0000001996197209 */ /* 0x000fe20007810000 */
[----:B------:R-:W-:-:S04]  /*24e0*/  FMUL.FTZ R106, R106, UR4 ;  /* 0x000000046a6a7c20 */ /* 0x000fc80008410000 */
[----:B------:R-:W2:Y:S01]  /*24f0*/  MUFU.TANH R65, R65 ;  /* 0x0000004100417308 */ /* 0x000ea20000002400 */
[----:B------:R-:W-:Y:S01]  /*2500*/  FMUL.FTZ R71, R83, UR4 ;  /* 0x0000000453477c20 */ /* 0x000fe20008410000 */
[----:B---3--:R-:W-:-:S06]  /*2510*/  FSEL R156, R66, -INF , P2 ;  /* 0xff800000429c7808 */ /* 0x008fcc0001000000 */
[----:B------:R-:W3:Y:S01]  /*2520*/  MUFU.TANH R72, R72 ;  /* 0x0000004800487308 */ /* 0x000ee20000002400 */
[----:B------:R-:W-:-:S07]  /*2530*/  FMNMX.FTZ R29, R154, R25, !PT ;  /* 0x000000199a1d7209 */ /* 0x000fce0007810000 */
[----:B------:R-:W4:Y:S01]  /*2540*/  MUFU.TANH R67, R67 ;  /* 0x0000004300437308 */ /* 0x000f220000002400 */
[----:B------:R-:W-:-:S07]  /*2550*/  FMNMX.FTZ R64, R156, R29, !PT ;  /* 0x0000001d9c407209 */ /* 0x000fce0007810000 */
[----:B------:R5:W-:Y:S01]  /*2560*/  MUFU.TANH R31, R104 ;  /* 0x00000068001f7308 */ /* 0x000be20000002400 */
[----:B0-----:R-:W-:Y:S02]  /*2570*/  FSEL R148, R63, -INF , P4 ;  /* 0xff8000003f947808 */ /* 0x001fe40002000000 */
[----:B-----5:R-:W-:Y:S02]  /*2580*/  FSEL R104, R59, -INF , P6 ;  /* 0xff8000003b687808 */ /* 0x020fe40003000000 */
[----:B------:R-:W-:-:S03]  /*2590*/  ISETP.GT.AND P6, PT, R22, 0x70, PT ;  /* 0x000000701600780c */ /* 0x000fc60003fc4270 */
[----:B------:R-:W0:Y:S01]  /*25a0*/  MUFU.TANH R69, R69 ;  /* 0x0000004500457308 */ /* 0x000e220000002400 */
[----:B------:R-:W-:-:S07]  /*25b0*/  FSEL R25, R68, -INF , P6 ;  /* 0xff80000044197808 */ /* 0x000fce0003000000 */
[----:B------:R5:W-:Y:S01]  /*25c0*/  MUFU.TANH R27, R106 ;  /* 0x0000006a001b7308 */ /* 0x000be20000002400 */
[----:B------:R-:W-:Y:S01]  /*25d0*/  ISETP.GT.AND P4, PT, R22, 0x78, PT ;  /* 0x000000781600780c */ /* 0x000fe20003f84270 */
[----:B------:R-:W-:Y:S01]  /*25e0*/  FMUL.FTZ R81, R93, UR4 ;  /* 0x000000045d517c20 */ /* 0x000fe20008410000 */
[----:B------:R-:W-:-:S05]  /*25f0*/  FMNMX.FTZ R29, R25, R64, !PT ;  /* 0x00000040191d7209 */ /* 0x000fca0007810000 */
[----:B------:R-:W0:Y:S01]  /*2600*/  MUFU.TANH R75, R75 ;  /* 0x0000004b004b7308 */ /* 0x000e220000002400 */
[----:B-----5:R-:W-:Y:S02]  /*2610*/  FSEL R106, R61, -INF , P5 ;  /* 0xff8000003d6a7808 */ /* 0x020fe40002800000 */
[----:B------:R-:W-:-:S05]  /*2620*/  ISETP.GT.AND P5, PT, R22, 0x71, PT ;  /* 0x000000711600780c */ /* 0x000fca0003fa4270 */
[----:B------:R-:W5:Y:S01]  /*2630*/  MUFU.TANH R71, R71 ;  /* 0x0000004700477308 */ /* 0x000f620000002400 */
[----:B-1----:R-:W-:Y:S02]  /*2640*/  FSEL R70, R70, -INF , P5 ;  /* 0xff80000046467808 */ /* 0x002fe40002800000 */
[----:B--2---:R-:W-:-:S05]  /*2650*/  FSEL R152, R65, -INF , P3 ;  /* 0xff80000041987808 */ /* 0x004fca0001800000 */
[----:B------:R-:W1:Y:S01]  /*2660*/  MUFU.TANH R77, R77 ;  /* 0x0000004d004d7308 */ /* 0x000e620000002400 */
[----:B------:R-:W-:Y:S02]  /*2670*/  ISETP.GT.AND P3, PT, R22, 0x79, PT ;  /* 0x000000791600780c */ /* 0x000fe40003f64270 */
[----:B---3--:R-:W-:Y:S02]  /*2680*/  FSEL R72, R72, -INF , P4 ;  /* 0xff80000048487808 */ /* 0x008fe40002000000 */
[----:B------:R-:W-:-:S03]  /*2690*/  FMNMX.FTZ R29, R70, R29, !PT ;  /* 0x0000001d461d7209 */ /* 0x000fc60007810000 */
[----:B------:R-:W2:Y:S01]  /*26a0*/  MUFU.TANH R73, R73 ;  /* 0x0000004900497308 */ /* 0x000ea20000002400 */
[----:B----4-:R-:W-:Y:S01]  /*26b0*/  FSEL R66, R67, -INF , P2 ;  /* 0xff80000043427808 */ /* 0x010fe20001000000 */
[----:B------:R-:W-:Y:S01]  /*26c0*/  FMUL.FTZ R78, R91, UR4 ;  /* 0x000000045b4e7c20 */ /* 0x000fe20008410000 */
[----:B------:R-:W-:-:S05]  /*26d0*/  ISETP.GT.AND P2, PT, R22, 0x80, PT ;  /* 0x000000801600780c */ /* 0x000fca0003f44270 */
[----:B------:R-:W3:Y:S01]  /*26e0*/  MUFU.TANH R79, R79 ;  /* 0x0000004f004f7308 */ /* 0x000ee20000002400 */
[----:B------:R-:W-:Y:S01]  /*26f0*/  FSEL R19, R19, -INF , P3 ;  /* 0xff80000013137808 */ /* 0x000fe20001800000 */
[----:B------:R-:W-:Y:S01]  /*2700*/  FMUL.FTZ R97, R97, UR4 ;  /* 0x0000000461617c20 */ /* 0x000fe20008410000 */
[----:B0-----:R-:W-:-:S05]  /*2710*/  FSEL R62, R69, -INF , P6 ;  /* 0xff800000453e7808 */ /* 0x001fca0003000000 */
[----:B------:R-:W0:Y:S01]  /*2720*/  MUFU.TANH R74, R74 ;  /* 0x0000004a004a7308 */ /* 0x000e220000002400 */
[----:B------:R-:W-:Y:S02]  /*2730*/  ISETP.GT.AND P6, PT, R22, 0x81, PT ;  /* 0x000000811600780c */ /* 0x000fe40003fc4270 */
[----:B------:R-:W-:-:S05]  /*2740*/  FSEL R75, R75, -INF , P2 ;  /* 0xff8000004b4b7808 */ /* 0x000fca0001000000 */
[----:B------:R-:W4:Y:S08]  /*2750*/  MUFU.TANH R81, R81 ;  /* 0x0000005100517308 */ /* 0x000f300000002400 */
[----:B------:R1:W-:Y:S01]  /*2760*/  MUFU.TANH R21, R86 ;  /* 0x0000005600157308 */ /* 0x0003e20000002400 */
[----:B-----5:R-:W-:Y:S02]  /*2770*/  FSEL R64, R71, -INF , P5 ;  /* 0xff80000047407808 */ /* 0x020fe40002800000 */
[----:B-1----:R-:W-:-:S05]  /*2780*/  FMNMX.FTZ R86, R72, R29, !PT ;  /* 0x0000001d48567209 */ /* 0x002fca0007810000 */
[----:B------:R-:W1:Y:S01]  /*2790*/  MUFU.TANH R76, R76 ;  /* 0x0000004c004c7308 */ /* 0x000e620000002400 */
[----:B------:R-:W-:-:S07]  /*27a0*/  FMNMX.FTZ R86, R19, R86, !PT ;  /* 0x0000005613567209 */ /* 0x000fce0007810000 */
[----:B------:R-:W5:Y:S01]  /*27b0*/  MUFU.TANH R7, R87 ;  /* 0x0000005700077308 */ /* 0x000f620000002400 */
[----:B------:R-:W-:Y:S01]  /*27c0*/  FMUL.FTZ R83, R95, UR4 ;  /* 0x000000045f537c20 */ /* 0x000fe20008410000 */
[C---:B------:R-:W-:Y:S01]  /*27d0*/  ISETP.GT.AND P5, PT, R22.reuse, 0x88, PT ;  /* 0x000000881600780c */ /* 0x040fe20003fa4270 */
[----:B------:R-:W-:Y:S01]  /*27e0*/  FMUL.FTZ R101, R101, UR4 ;  /* 0x0000000465657c20 */ /* 0x000fe20008410000 */
[----:B------:R-:W-:Y:S02]  /*27f0*/  FSEL R77, R77, -INF , P6 ;  /* 0xff8000004d4d7808 */ /* 0x000fe40003000000 */
[----:B------:R-:W-:Y:S02]  /*2800*/  FMNMX.FTZ R86, R75, R86, !PT ;  /* 0x000000564b567209 */ /* 0x000fe40007810000 */
[----:B------:R-:W5:Y:S01]  /*2810*/  MUFU.TANH R78, R78 ;  /* 0x0000004e004e7308 */ /* 0x000f620000002400 */
[----:B--2---:R-:W-:Y:S02]  /*2820*/  FSEL R68, R73, -INF , P4 ;  /* 0xff80000049447808 */ /* 0x004fe40002000000 */
[----:B------:R-:W-:-:S05]  /*2830*/  ISETP.GT.AND P4, PT, R22, 0x89, PT ;  /* 0x000000891600780c */ /* 0x000fca0003f84270 */
[----:B------:R-:W2:Y:S01]  /*2840*/  MUFU.TANH R13, R97 ;  /* 0x00000061000d7308 */ /* 0x000ea20000002400 */
[----:B---3--:R-:W-:Y:S02]  /*2850*/  FSEL R79, R79, -INF , P5 ;  /* 0xff8000004f4f7808 */ /* 0x008fe40002800000 */
[----:B------:R-:W-:-:S05]  /*2860*/  FMNMX.FTZ R86, R77, R86, !PT ;  /* 0x000000564d567209 */ /* 0x000fca0007810000 */
[----:B------:R-:W3:Y:S01]  /*2870*/  MUFU.TANH R80, R80 ;  /* 0x0000005000507308 */ /* 0x000ee20000002400 */
[----:B0-----:R-:W-:Y:S01]  /*2880*/  FSEL R74, R74, -INF , P3 ;  /* 0xff8000004a4a7808 */ /* 0x001fe20001800000 */
[----:B------:R-:W-:Y:S01]  /*2890*/  FMUL.FTZ R105, R105, UR4 ;  /* 0x0000000469697c20 */ /* 0x000fe20008410000 */
[----:B------:R-:W-:Y:S02]  /*28a0*/  ISETP.GT.AND P3, PT, R22, 0x90, PT ;  /* 0x000000901600780c */ /* 0x000fe40003f64270 */
[----:B----4-:R-:W-:-:S03]  /*28b0*/  FSEL R81, R81, -INF , P4 ;  /* 0xff80000051517808 */ /* 0x010fc60002000000 */
[----:B------:R-:W-:Y:S01]  /*28c0*/  MUFU.TANH R83, R83 ;  /* 0x0000005300537308 */ /* 0x000fe20000002400 */
[----:B------:R-:W-:Y:S01]  /*28d0*/  FMNMX.FTZ R86, R79, R86, !PT ;  /* 0x000000564f567209 */ /* 0x000fe20007810000 */
[----:B------:R-:W-:Y:S01]  /*28e0*/  FMUL.FTZ R99, R99, UR4 ;  /* 0x0000000463637c20 */ /* 0x000fe20008410000 */
[----:B-1----:R-:W-:-:S05]  /*28f0*/  FSEL R76, R76, -INF , P2 ;  /* 0xff8000004c4c7808 */ /* 0x002fca0001000000 */
[----:B------:R-:W0:Y:S01]  /*2900*/  MUFU.TANH R101, R101 ;  /* 0x0000006500657308 */ /* 0x000e220000002400 */
[----:B------:R-:W-:Y:S02]  /*2910*/  ISETP.GT.AND P2, PT, R22, 0x91, PT ;  /* 0x000000911600780c */ /* 0x000fe40003f44270 */
[----:B-----5:R-:W-:Y:S02]  /*2920*/  FSEL R7, R7, -INF , P3 ;  /* 0xff80000007077808 */ /* 0x020fe40001800000 */
[----:B------:R-:W-:-:S03]  /*2930*/  FMNMX.FTZ R86, R81, R86, !PT ;  /* 0x0000005651567209 */ /* 0x000fc60007810000 */
[----:B------:R-:W1:Y:S01]  /*2940*/  MUFU.TANH R11, R89 ;  /* 0x00000059000b7308 */ /* 0x000e620000002400 */
[----:B------:R-:W-:Y:S01]  /*2950*/  FMUL.FTZ R108, R108, UR4 ;  /* 0x000000046c6c7c20 */ /* 0x000fe20008410000 */
[----:B------:R-:W-:Y:S01]  /*2960*/  FSEL R78, R78, -INF , P6 ;  /* 0xff8000004e4e7808 */ /* 0x000fe20003000000 */
[----:B------:R-:W-:Y:S01]  /*2970*/  FMUL.FTZ R103, R103, UR4 ;  /* 0x0000000467677c20 */ /* 0x000fe20008410000 */
[----:B------:R-:W-:Y:S02]  /*2980*/  ISETP.GT.AND P6, PT, R22, 0x98, PT ;  /* 0x000000981600780c */ /* 0x000fe40003fc4270 */
[----:B--2---:R-:W-:Y:S02]  /*2990*/  FSEL R13, R13, -INF , P2 ;  /* 0xff8000000d0d7808 */ /* 0x004fe40001000000 */
[----:B------:R-:W2:Y:S01]  /*29a0*/  MUFU.TANH R15, R99 ;  /* 0x00000063000f7308 */ /* 0x000ea20000002400 */
[----:B------:R-:W-:Y:S01]  /*29b0*/  FMNMX.FTZ R86, R7, R86, !PT ;  /* 0x0000005607567209 */ /* 0x000fe20007810000 */
[----:B------:R-:W-:Y:S01]  /*29c0*/  FMUL.FTZ R109, R109, UR4 ;  /* 0x000000046d6d7c20 */ /* 0x000fe20008410000 */
[----:B---3--:R-:W-:-:S05]  /*29d0*/  FSEL R80, R80, -INF , P5 ;  /* 0xff80000050507808 */ /* 0x008fca0002800000 */
[----:B------:R-:W3:Y:S01]  /*29e0*/  MUFU.TANH R105, R105 ;  /* 0x0000006900697308 */ /* 0x000ee20000002400 */
[----:B------:R-:W-:Y:S02]  /*29f0*/  ISETP.GT.AND P5, PT, R22, 0x99, PT ;  /* 0x000000991600780c */ /* 0x000fe40003fa4270 */
[----:B------:R-:W-:Y:S02]  /*2a00*/  FSEL R29, R21, -INF , P6 ;  /* 0xff800000151d7808 */ /* 0x000fe40003000000 */
[----:B------:R-:W-:-:S03]  /*2a10*/  FMNMX.FTZ R86, R13, R86, !PT ;  /* 0x000000560d567209 */ /* 0x000fc60007810000 */
[----:B------:R-:W4:Y:S01]  /*2a20*/  MUFU.TANH R23, R85 ;  /* 0x0000005500177308 */ /* 0x000f220000002400 */
[----:B------:R-:W-:Y:S01]  /*2a30*/  FMUL.FTZ R110, R110, UR4 ;  /* 0x000000046e6e7c20 */ /* 0x000fe20008410000 */
[----:B------:R-:W-:Y:S01]  /*2a40*/  FMUL.FTZ R112, R112, UR4 ;  /* 0x0000000470707c20 */ /* 0x000fe20008410000 */
[----:B------:R-:W-:-:S05]  /*2a50*/  FMUL.FTZ R107, R107, UR4 ;  /* 0x000000046b6b7c20 */ /* 0x000fca0008410000 */
[----:B------:R5:W4:Y:S01]  /*2a60*/  MUFU.TANH R33, R108 ;  /* 0x0000006c00217308 */ /* 0x000b220000002400 */
[----:B0-----:R-:W-:Y:S01]  /*2a70*/  FSEL R101, R101, -INF , P5 ;  /* 0xff80000065657808 */ /* 0x001fe20002800000 */
[----:B------:R-:W-:Y:S01]  /*2a80*/  FMUL.FTZ R113, R113, UR4 ;  /* 0x0000000471717c20 */ /* 0x000fe20008410000 */
[----:B------:R-:W-:-:S05]  /*2a90*/  FMNMX.FTZ R86, R29, R86, !PT ;  /* 0x000000561d567209 */ /* 0x000fca0007810000 */
[----:B------:R-:W0:Y:S01]  /*2aa0*/  MUFU.TANH R103, R103 ;  /* 0x0000006700677308 */ /* 0x000e220000002400 */
[----:B-----5:R-:W-:Y:S02]  /*2ab0*/  FSEL R108, R83, -INF , P4 ;  /* 0xff800000536c7808 */ /* 0x020fe40002000000 */
[----:B------:R-:W-:-:S05]  /*2ac0*/  ISETP.GT.AND P4, PT, R22, 0xa0, PT ;  /* 0x000000a01600780c */ /* 0x000fca0003f84270 */
[----:B------:R-:W5:Y:S01]  /*2ad0*/  MUFU.TANH R39, R109 ;  /* 0x0000006d00277308 */ /* 0x000f620000002400 */
[----:B------:R-:W-:Y:S01]  /*2ae0*/  FMNMX.FTZ R86, R101, R86, !PT ;  /* 0x0000005665567209 */ /* 0x000fe20007810000 */
[----:B------:R-:W-:-:S06]  /*2af0*/  FMUL.FTZ R116, R116, UR4 ;  /* 0x0000000474747c20 */ /* 0x000fcc0008410000 */
[----:B------:R1:W-:Y:S01]  /*2b00*/  MUFU.TANH R35, R110 ;  /* 0x0000006e00237308 */ /* 0x0003e20000002400 */
[----:B------:R-:W-:-:S07]  /*2b10*/  FMUL.FTZ R117, R117, UR4 ;  /* 0x0000000475757c20 */ /* 0x000fce0008410000 */
[----:B------:R2:W5:Y:S01]  /*2b20*/  MUFU.TANH R37, R112 ;  /* 0x0000007000257308 */ /* 0x0005620000002400 */
[----:B-1----:R-:W-:Y:S02]  /*2b30*/  FSEL R110, R11, -INF , P3 ;  /* 0xff8000000b6e7808 */ /* 0x002fe40001800000 */
[----:B------:R-:W-:Y:S02]  /*2b40*/  ISETP.GT.AND P3, PT, R22, 0xa1, PT ;  /* 0x000000a11600780c */ /* 0x000fe40003f64270 */
[----:B------:R-:W-:-:S03]  /*2b50*/  FSEL R11, R31, -INF , P4 ;  /* 0xff8000001f0b7808 */ /* 0x000fc60002000000 */
[----:B------:R-:W1:Y:S01]  /*2b60*/  MUFU.TANH R107, R107 ;  /* 0x0000006b006b7308 */ /* 0x000e620000002400 */
[----:B--2---:R-:W-:Y:S02]  /*2b70*/  FSEL R112, R15, -INF , P2 ;  /* 0xff8000000f707808 */ /* 0x004fe40001000000 */
[C---:B------:R-:W-:Y:S02]  /*2b80*/  ISETP.GT.AND P2, PT, R22.reuse, 0xa8, PT ;  /* 0x000000a81600780c */ /* 0x040fe40003f44270 */
[----:B---3--:R-:W-:Y:S02]  /*2b90*/  FSEL R15, R105, -INF , P3 ;  /* 0xff800000690f7808 */ /* 0x008fe40001800000 */
[----:B------:R-:W-:Y:S01]  /*2ba0*/  FMNMX.FTZ R86, R11, R86, !PT ;  /* 0x000000560b567209 */ /* 0x000fe20007810000 */
[----:B------:R-:W2:Y:S01]  /*2bb0*/  MUFU.TANH R113, R113 ;  /* 0x0000007100717308 */ /* 0x000ea20000002400 */
[----:B----4-:R-:W-:Y:S02]  /*2bc0*/  FSEL R23, R23, -INF , P6 ;  /* 0xff80000017177808 */ /* 0x010fe40003000000 */
[----:B------:R-:W-:-:S02]  /*2bd0*/  ISETP.GT.AND P6, PT, R22, 0xa9, PT ;  /* 0x000000a91600780c */ /* 0x000fc40003fc4270 */
[----:B------:R-:W-:Y:S02]  /*2be0*/  FSEL R31, R33, -INF , P2 ;  /* 0xff800000211f7808 */ /* 0x000fe40001000000 */
[----:B------:R-:W-:Y:S01]  /*2bf0*/  FMNMX.FTZ R86, R15, R86, !PT ;  /* 0x000000560f567209 */ /* 0x000fe20007810000 */
[----:B------:R1:W3:Y:S01]  /*2c00*/  MUFU.TANH R41, R116 ;  /* 0x0000007400297308 */ /* 0x0002e20000002400 */
[----:B0-----:R-:W-:Y:S02]  /*2c10*/  FSEL R103, R103, -INF , P5 ;  /* 0xff80000067677808 */ /* 0x001fe40002800000 */
[----:B------:R-:W-:Y:S02]  /*2c20*/  ISETP.GT.AND P5, PT, R22, 0xb0, PT ;  /* 0x000000b01600780c */ /* 0x000fe40003fa4270 */
[----:B-----5:R-:W-:Y:S02]  /*2c30*/  FSEL R39, R39, -INF , P6 ;  /* 0xff80000027277808 */ /* 0x020fe40003000000 */
[----:B------:R-:W-:Y:S01]  /*2c40*/  FMNMX.FTZ R86, R31, R86, !PT ;  /* 0x000000561f567209 */ /* 0x000fe20007810000 */
[----:B------:R-:W0:Y:S01]  /*2c50*/  MUFU.TANH R117, R117 ;  /* 0x0000007500757308 */ /* 0x000e220000002400 */
[----:B------:R-:W-:-:S02]  /*2c60*/  FSEL R27, R27, -INF , P4 ;  /* 0xff8000001b1b7808 */ /* 0x000fc40002000000 */
[C---:B------:R-:W-:Y:S02]  /*2c70*/  ISETP.GT.AND P4, PT, R22.reuse, 0xb1, PT ;  /* 0x000000b11600780c */ /* 0x040fe40003f84270 */
[----:B------:R-:W-:Y:S02]  /*2c80*/  FSEL R33, R37, -INF , P5 ;  /* 0xff80000025217808 */ /* 0x000fe40002800000 */
[----:B------:R-:W-:Y:S02]  /*2c90*/  FMNMX.FTZ R86, R39, R86, !PT ;  /* 0x0000005627567209 */ /* 0x000fe40007810000 */
[----:B-1----:R-:W-:Y:S02]  /*2ca0*/  FSEL R116, R107, -INF , P3 ;  /* 0xff8000006b747808 */ /* 0x002fe40001800000 */
[----:B------:R-:W-:Y:S02]  /*2cb0*/  ISETP.GT.AND P3, PT, R22, 0xb8, PT ;  /* 0x000000b81600780c */ /* 0x000fe40003f64270 */
[----:B--2---:R-:W-:-:S02]  /*2cc0*/  FSEL R37, R113, -INF , P4 ;  /* 0xff80000071257808 */ /* 0x004fc40002000000 */
[----:B------:R-:W-:Y:S02]  /*2cd0*/  FMNMX.FTZ R86, R33, R86, !PT ;  /* 0x0000005621567209 */ /* 0x000fe40007810000 */
[----:B------:R-:W-:Y:S02]  /*2ce0*/  FSEL R21, R35, -INF , P2 ;  /* 0xff80000023157808 */ /* 0x000fe40001000000 */
[----:B------:R-:W-:Y:S02]  /*2cf0*/  ISETP.GT.AND P2, PT, R22, 0xb9, PT ;  /* 0x000000b91600780c */ /* 0x000fe40003f44270 */
[----:B---3--:R-:W-:Y:S02]  /*2d00*/  FSEL R35, R41, -INF , P3 ;  /* 0xff80000029237808 */ /* 0x008fe40001800000 */
[----:B------:R-:W-:Y:S02]  /*2d10*/  FMNMX.FTZ R86, R37, R86, !PT ;  /* 0x0000005625567209 */ /* 0x000fe40007810000 */
[----:B0-----:R-:W-:-:S02]  /*2d20*/  FSEL R41, R117, -INF , P2 ;  /* 0xff80000075297808 */ /* 0x001fc40001000000 */
[----:B------:R-:W-:-:S04]  /*2d30*/  FMNMX.FTZ R86, R35, R86, !PT ;  /* 0x0000005623567209 */ /* 0x000fc80007810000 */
[----:B------:R-:W-:-:S05]  /*2d40*/  FMNMX.FTZ R43, R41, R86, !PT ;  /* 0x00000056292b7209 */ /* 0x000fca0007810000 */
[----:B------:R-:W0:Y:S02]  /*2d50*/  SHFL.BFLY PT, R22, R43, 0x2, 0x1f ;  /* 0x0c401f002b167f89 */ /* 0x000e2400000e0000 */
[----:B0-----:R-:W-:Y:S02]  /*2d60*/  FMNMX.FTZ R45, R43, R22, !PT ;  /* 0x000000162b2d7209 */ /* 0x001fe40007810000 */
[----:B------:R-:W-:-:S04]  /*2d70*/  FMNMX.FTZ R43, R8, R10, !PT ;  /* 0x0000000a082b7209 */ /* 0x000fc80007810000 */
        /* <DEDUP_REMOVED lines=11> */
[----:B------:R-:W-:Y:S01]  /*2e30*/  FMNMX.FTZ R43, R36, R43, !PT ;  /* 0x0000002b242b7209 */ /* 0x000fe20007810000 */
[----:B------:R-:W0:Y:S03]  /*2e40*/  SHFL.BFLY PT, R86, R45, 0x1, 0x1f ;  /* 0x0c201f002d567f89 */ /* 0x000e2600000e0000 */
[----:B------:R-:W-:-:S04]  /*2e50*/  FMNMX.FTZ R43, R38, R43, !PT ;  /* 0x0000002b262b7209 */ /* 0x000fc80007810000 */
[----:B------:R-:W-:-:S04]  /*2e60*/  FMNMX.FTZ R43, R40, R43, !PT ;  /* 0x0000002b282b7209 */ /* 0x000fc80007810000 */
[----:B------:R-:W-:-:S04]  /*2e70*/  FMNMX.FTZ R43, R44, R43, !PT ;  /* 0x0000002b2c2b7209 */ /* 0x000fc80007810000 */
[----:B------:R-:W-:-:S04]  /*2e80*/  FMNMX.FTZ R43, R136, R43, !PT ;  /* 0x0000002b882b7209 */ /* 0x000fc80007810000 */
[----:B------:R-:W-:-:S04]  /*2e90*/  FMNMX.FTZ R43, R48, R43, !PT ;  /* 0x0000002b302b7209 */ /* 0x000fc80007810000 */
[----:B------:R-:W-:-:S04]  /*2ea0*/  FMNMX.FTZ R43, R140, R43, !PT ;  /* 0x0000002b8c2b7209 */ /* 0x000fc80007810000 */
[----:B------:R-:W-:Y:S02]  /*2eb0*/  FMNMX.FTZ R43, R142, R43, !PT ;  /* 0x0000002b8e2b7209 */ /* 0x000fe40007810000 */
        /* <DEDUP_REMOVED lines=11> */
[----:B------:R-:W-:Y:S02]  /*2f70*/  FMNMX.FTZ R45, R74, R45, !PT ;  /* 0x0000002d4a2d7209 */ /* 0x000fe40007810000 */
[----:B------:R-:W-:Y:S02]  /*2f80*/  MOV R87, UR5 ;  /* 0x0000000500577c02 */ /* 0x000fe40008000f00 */
[----:B------:R-:W-:-:S04]  /*2f90*/  FMNMX.FTZ R45, R76, R45, !PT ;  /* 0x0000002d4c2d7209 */ /* 0x000fc80007810000 */
[----:B------:R-:W-:Y:S01]  /*2fa0*/  FMNMX.FTZ R45, R78, R45, !PT ;  /* 0x0000002d4e2d7209 */ /* 0x000fe20007810000 */
[C---:B------:R-:W-:Y:S01]  /*2fb0*/  FMUL.FTZ R22, R86.reuse, R87 ;  /* 0x0000005756167220 */ /* 0x040fe20000410000 */
[----:B------:R-:W-:Y:S02]  /*2fc0*/  FSETP.NEU.FTZ.AND P0, PT, R86, -INF , PT ;  /* 0xff8000005600780b */ /* 0x000fe40003f1d000 */
[----:B------:R-:W-:Y:S02]  /*2fd0*/  FMNMX.FTZ R45, R80, R45, !PT ;  /* 0x0000002d502d7209 */ /* 0x000fe40007810000 */
[----:B------:R-:W-:Y:S02]  /*2fe0*/  FSEL R22, R22, RZ, P0 ;  /* 0x000000ff16167208 */ /* 0x000fe40000000000 */
[----:B------:R-:W-:Y:S01]  /*2ff0*/  FMNMX.FTZ R45, R108, R45, !PT ;  /* 0x0000002d6c2d7209 */ /* 0x000fe20007810000 */
[----:B------:R-:W-:Y:S02]  /*3000*/  FMUL.FTZ R73, R111, UR4 ;  /* 0x000000046f497c20 */ /* 0x000fe40008410000 */
[--C-:B------:R-:W-:Y:S01]  /*3010*/  FFMA.FTZ R67, R90, R87, -R22.reuse ;  /* 0x000000575a437223 */ /* 0x100fe20000010816 */
[----:B------:R-:W-:Y:S01]  /*3020*/  FMNMX.FTZ R45, R110, R45, !PT ;  /* 0x0000002d6e2d7209 */ /* 0x000fe20007810000 */
[-CC-:B------:R-:W-:Y:S01]  /*3030*/  FFMA.FTZ R90, R96, R87.reuse, -R22.reuse ;  /* 0x00000057605a7223 */ /* 0x180fe20000010816 */
[--C-:B------:R-:W-:Y:S01]  /*3040*/  FFMA.FTZ R96, R46, R87, -R22.reuse ;  /* 0x000000572e607223 */ /* 0x100fe20000010816 */
[----:B------:R-:W-:Y:S01]  /*3050*/  FMUL.FTZ R61, R114, UR4 ;  /* 0x00000004723d7c20 */ /* 0x000fe20008410000 */
[----:B------:R-:W-:Y:S01]  /*3060*/  FMNMX.FTZ R46, R112, R45, !PT ;  /* 0x0000002d702e7209 */ /* 0x000fe20007810000 */
[----:B------:R-:W0:Y:S01]  /*3070*/  MUFU.TANH R73, R73 ;  /* 0x0000004900497308 */ /* 0x000e220000002400 */
[-CC-:B------:R-:W-:Y:S01]  /*3080*/  FFMA.FTZ R54, R54, R87.reuse, -R22.reuse ;  /* 0x0000005736367223 */ /* 0x180fe20000010816 */
[----:B------:R-:W-:Y:S01]  /*3090*/  FMUL.FTZ R83, R115, UR4 ;  /* 0x0000000473537c20 */ /* 0x000fe20008410000 */
[----:B------:R-:W-:Y:S01]  /*30a0*/  FMNMX.FTZ R46, R23, R46, !PT ;  /* 0x0000002e172e7209 */ /* 0x000fe20007810000 */
[----:B------:R-:W-:Y:S01]  /*30b0*/  FMUL.FTZ R85, R118, UR4 ;  /* 0x0000000476557c20 */ /* 0x000fe20008410000 */
[----:B------:R-:W-:-:S03]  /*30c0*/  FFMA.FTZ R71, R24, R87, -R22 ;  /* 0x0000005718477223 */ /* 0x000fc60000010816 */
[----:B------:R-:W1:Y:S01]  /*30d0*/  MUFU.TANH R61, R61 ;  /* 0x0000003d003d7308 */ /* 0x000e620000002400 */
[-CC-:B------:R-:W-:Y:S01]  /*30e0*/  FFMA.FTZ R24, R28, R87.reuse, -R22.reuse ;  /* 0x000000571c187223 */ /* 0x180fe20000010816 */
[----:B------:R-:W-:-:S06]  /*30f0*/  FFMA.FTZ R28, R25, R87, -R22 ;  /* 0x00000057191c7223 */ /* 0x000fcc0000010816 */
[----:B------:R2:W-:Y:S01]  /*3100*/  MUFU.EX2 R43, R54 ;  /* 0x00000036002b7308 */ /* 0x0005e20000000800 */
[----:B------:R-:W-:Y:S01]  /*3110*/  FMUL.FTZ R89, R119, UR4 ;  /* 0x0000000477597c20 */ /* 0x000fe20008410000 */
[----:B--2---:R-:W-:-:S06]  /*3120*/  FMNMX.FTZ R54, R103, R46, !PT ;  /* 0x0000002e67367209 */ /* 0x004fcc0007810000 */
[----:B------:R-:W2:Y:S01]  /*3130*/  MUFU.TANH R83, R83 ;  /* 0x0000005300537308 */ /* 0x000ea20000002400 */
[----:B------:R-:W-:Y:S01]  /*3140*/  FMNMX.FTZ R25, R27, R54, !PT ;  /* 0x000000361b197209 */ /* 0x000fe20007810000 */
[----:B------:R-:W-:-:S03]  /*3150*/  FFMA.FTZ R63, R132, R87, -R22 ;  /* 0x00000057843f7223 */ /* 0x000fc60000010816 */
[----:B------:R-:W-:-:S03]  /*3160*/  FMNMX.FTZ R54, R116, R25, !PT ;  /* 0x0000001974367209 */ /* 0x000fc60007810000 */
[----:B------:R-:W3:Y:S01]  /*3170*/  MUFU.TANH R85, R85 ;  /* 0x0000005500557308 */ /* 0x000ee20000002400 */
[----:B0-----:R-:W-:Y:S01]  /*3180*/  FSEL R132, R73, -INF , P6 ;  /* 0xff80000049847808 */ /* 0x001fe20003000000 */
[-CC-:B------:R-:W-:Y:S01]  /*3190*/  FFMA.FTZ R114, R9, R87.reuse, -R22.reuse ;  /* 0x0000005709727223 */ /* 0x180fe20000010816 */
[----:B------:R-:W-:Y:S01]  /*31a0*/  FMNMX.FTZ R25, R21, R54, !PT ;  /* 0x0000003615197209 */ /* 0x000fe20007810000 */
[----:B------:R-:W-:-:S04]  /*31b0*/  FFMA.FTZ R9, R84, R87, -R22 ;  /* 0x0000005754097223 */ /* 0x000fc80000010816 */
[----:B------:R-:W0:Y:S01]  /*31c0*/  MUFU.TANH R89, R89 ;  /* 0x0000005900597308 */ /* 0x000e220000002400 */
[--C-:B------:R-:W-:Y:S01]  /*31d0*/  FFMA.FTZ R84, R130, R87, -R22.reuse ;  /* 0x0000005782547223 */ /* 0x100fe20000010816 */
[----:B-1----:R-:W-:Y:S02]  /*31e0*/  FSEL R130, R61, -INF , P5 ;  /* 0xff8000003d827808 */ /* 0x002fe40002800000 */
[----:B------:R-:W-:Y:S01]  /*31f0*/  FMNMX.FTZ R25, R132, R25, !PT ;  /* 0x0000001984197209 */ /* 0x000fe20007810000 */
[--C-:B------:R-:W-:Y:S01]  /*3200*/  FFMA.FTZ R69, R138, R87, -R22.reuse ;  /* 0x000000578a457223 */ /* 0x100fe20000010816 */
[----:B--2---:R-:W-:Y:S02]  /*3210*/  FSEL R138, R83, -INF , P4 ;  /* 0xff800000538a7808 */ /* 0x004fe40002000000 */
[----:B------:R-:W-:Y:S01]  /*3220*/  FMNMX.FTZ R25, R130, R25, !PT ;  /* 0x0000001982197209 */ /* 0x000fe20007810000 */
[-CC-:B------:R-:W-:Y:S01]  /*3230*/  FFMA.FTZ R65, R134, R87.reuse, -R22.reuse ;  /* 0x0000005786417223 */ /* 0x180fe20000010816 */
[----:B---3--:R-:W-:Y:S01]  /*3240*/  FSEL R134, R85, -INF , P3 ;  /* 0xff80000055867808 */ /* 0x008fe20001800000 */
[--C-:B------:R-:W-:Y:S01]  /*3250*/  FFMA.FTZ R118, R88, R87, -R22.reuse ;  /* 0x0000005758767223 */ /* 0x100fe20000010816 */
[----:B------:R-:W-:Y:S01]  /*3260*/  FMNMX.FTZ R25, R138, R25, !PT ;  /* 0x000000198a197209 */ /* 0x000fe20007810000 */
[-CC-:B------:R-:W-:Y:S01]  /*3270*/  FFMA.FTZ R88, R42, R87.reuse, -R22.reuse ;  /* 0x000000572a587223 */ /* 0x180fe20000010816 */
[----:B------:R-:W-:-:S02]  /*3280*/  FFMA.FTZ R42, R146, R87, -R22 ;  /* 0x00000057922a7223 */ /* 0x000fc40000010816 */
[----:B------:R-:W-:Y:S02]  /*3290*/  FMNMX.FTZ R25, R134, R25, !PT ;  /* 0x0000001986197209 */ /* 0x000fe40007810000 */
[----:B0-----:R-:W-:Y:S01]  /*32a0*/  FSEL R146, R89, -INF , P2 ;  /* 0xff80000059927808 */ /* 0x001fe20001000000 */
[----:B------:R-:W-:-:S03]  /*32b0*/  FFMA.FTZ R72, R72, R87, -R22 ;  /* 0x0000005748487223 */ /* 0x000fc60000010816 */
[----:B------:R-:W-:Y:S01]  /*32c0*/  FMNMX.FTZ R25, R146, R25, !PT ;  /* 0x0000001992197209 */ /* 0x000fe20007810000 */
[----:B------:R0:W-:Y:S04]  /*32d0*/  MUFU.EX2 R46, R72 ;  /* 0x00000048002e7308 */ /* 0x0001e80000000800 */
[----:B0-----:R-:W0:Y:S01]  /*32e0*/  SHFL.BFLY PT, R72, R25, 0x2, 0x1f ;  /* 0x0c401f0019487f89 */ /* 0x001e2200000e0000 */
[-CC-:B------:R-:W-:Y:S01]  /*32f0*/  FFMA.FTZ R49, R60, R87.reuse, -R22.reuse ;  /* 0x000000573c317223 */ /* 0x180fe20000010816 */
[-CC-:B------:R-:W-:Y:S01]  /*3300*/  FFMA.FTZ R60, R13, R87.reuse, -R22.reuse ;  /* 0x000000570d3c7223 */ /* 0x180fe20000010816 */
[-CC-:B------:R-:W-:Y:S01]  /*3310*/  FFMA.FTZ R59, R82, R87.reuse, -R22.reuse ;  /* 0x00000057523b7223 */ /* 0x180fe20000010816 */
[----:B------:R-:W-:Y:S01]  /*3320*/  FFMA.FTZ R82, R126, R87, -R22 ;  /* 0x000000577e527223 */ /* 0x000fe20000010816 */
[----:B0-----:R-:W-:-:S05]  /*3330*/  FMNMX.FTZ R13, R25, R72, !PT ;  /* 0x00000048190d7209 */ /* 0x001fca0007810000 */
[----:B------:R-:W0:Y:S01]  /*3340*/  SHFL.BFLY PT, R126, R13, 0x1, 0x1f ;  /* 0x0c201f000d7e7f89 */ /* 0x000e2200000e0000 */
[-CC-:B------:R-:W-:Y:S01]  /*3350*/  FFMA.FTZ R72, R11, R87.reuse, -R22.reuse ;  /* 0x000000570b487223 */ /* 0x180fe20000010816 */
[----:B------:R-:W-:Y:S01]  /*3360*/  MUFU.EX2 R59, R59 ;  /* 0x0000003b003b7308 */ /* 0x000fe20000000800 */
[----:B------:R-:W-:Y:S01]  /*3370*/  FFMA.FTZ R70, R70, R87, -R22 ;  /* 0x0000005746467223 */ /* 0x000fe20000010816 */
[----:B------:R-:W-:Y:S02]  /*3380*/  ISETP.NE.AND P0, PT, R120, RZ, PT ;  /* 0x000000ff7800720c */ /* 0x000fe40003f05270 */
[----:B0-----:R-:W-:-:S04]  /*3390*/  FMNMX.FTZ R95, R13, R126, !PT ;  /* 0x0000007e0d5f7209 */ /* 0x001fc80007810000 */
[C---:B------:R-:W-:Y:S01]  /*33a0*/  FSETP.NEU.FTZ.AND P2, PT, R95.reuse, -INF , PT ;  /* 0xff8000005f00780b */ /* 0x040fe20003f5d000 */
[----:B------:R-:W-:-:S05]  /*33b0*/  FMUL.FTZ R25, R95, R87 ;  /* 0x000000575f197220 */ /* 0x000fca0000410000 */
[----:B------:R-:W-:Y:S01]  /*33c0*/  FSEL R25, R25, RZ, P2 ;  /* 0x000000ff19197208 */ /* 0x000fe20001000000 */
[----:B------:R-:W0:Y:S04]  /*33d0*/  MUFU.EX2 R114, R114 ;  /* 0x0000007200727308 */ /* 0x000e280000000800 */
[-C--:B------:R-:W-:Y:S01]  /*33e0*/  FFMA.FTZ R11, R8, R87.reuse, -R25 ;  /* 0x00000057080b7223 */ /* 0x080fe20000010819 */
[----:B------:R-:W-:Y:S01]  /*33f0*/  SHF.R.S32.HI R8, RZ, 0x4, R3 ;  /* 0x00000004ff087819 */ /* 0x000fe20000011403 */
[----:B------:R-:W-:Y:S02]  /*3400*/  IMAD.SHL.U32 R3, R5, 0x40, RZ ;  /* 0x0000004005037824 */ /* 0x000fe400078e00ff */
[-CC-:B------:R-:W-:Y:S01]  /*3410*/  FFMA.FTZ R54, R75, R87.reuse, -R22.reuse ;  /* 0x000000574b367223 */ /* 0x180fe20000010816 */
[----:B------:R-:W1:Y:S01]  /*3420*/  MUFU.EX2 R9, R9 ;  /* 0x0000000900097308 */ /* 0x000e620000000800 */
[-CC-:B------:R-:W-:Y:S01]  /*3430*/  FFMA.FTZ R120, R100, R87.reuse, -R22.reuse ;  /* 0x0000005764787223 */ /* 0x180fe20000010816 */
[-CC-:B------:R-:W-:Y:S01]  /*3440*/  FFMA.FTZ R51, R122, R87.reuse, -R22.reuse ;  /* 0x000000577a337223 */ /* 0x180fe20000010816 */
[-CC-:B------:R-:W-:Y:S01]  /*3450*/  FFMA.FTZ R53, R32, R87.reuse, -R22.reuse ;  /* 0x0000005720357223 */ /* 0x180fe20000010816 */
[----:B------:R-:W-:Y:S01]  /*3460*/  FFMA.FTZ R75, R15, R87, -R22 ;  /* 0x000000570f4b7223 */ /* 0x000fe20000010816 */
[----:B------:R-:W-:-:S02]  /*3470*/  IMAD.SHL.U32 R8, R8, 0x8, RZ ;  /* 0x0000000808087824 */ /* 0x000fc400078e00ff */
[-CC-:B------:R-:W-:Y:S01]  /*3480*/  FFMA.FTZ R57, R128, R87.reuse, -R22.reuse ;  /* 0x0000005780397223 */ /* 0x180fe20000010816 */
[-CC-:B------:R-:W-:Y:S01]  /*3490*/  FFMA.FTZ R100, R50, R87.reuse, -R22.reuse ;  /* 0x0000005732647223 */ /* 0x180fe20000010816 */
[-CC-:B------:R-:W-:Y:S01]  /*34a0*/  FFMA.FTZ R32, R52, R87.reuse, -R22.reuse ;  /* 0x0000005734207223 */ /* 0x180fe20000010816 */
[-CC-:B------:R-:W-:Y:S01]  /*34b0*/  FFMA.FTZ R47, R58, R87.reuse, -R22.reuse ;  /* 0x000000573a2f7223 */ /* 0x180fe20000010816 */
[----:B------:R2:W-:Y:S01]  /*34c0*/  MUFU.EX2 R45, R70 ;  /* 0x00000046002d7308 */ /* 0x0005e20000000800 */
[-CC-:B------:R-:W-:Y:S01]  /*34d0*/  FFMA.FTZ R122, R39, R87.reuse, -R22.reuse ;  /* 0x00000057277a7223 */ /* 0x180fe20000010816 */
[-CC-:B------:R-:W-:Y:S01]  /*34e0*/  FFMA.FTZ R15, R37, R87.reuse, -R22.reuse ;  /* 0x00000057250f7223 */ /* 0x180fe20000010816 */
[----:B------:R-:W-:Y:S01]  /*34f0*/  LOP3.LUT R3, R3, 0x1c0, RZ, 0xc0, !PT ;  /* 0x000001c003037812 */ /* 0x000fe200078ec0ff */
[-CC-:B------:R-:W-:Y:S01]  /*3500*/  FFMA.FTZ R50, R150, R87.reuse, -R22.reuse ;  /* 0x0000005796327223 */ /* 0x180fe20000010816 */
        /* <DEDUP_REMOVED lines=8> */
[-CC-:B--2---:R-:W-:Y:S01]  /*3590*/  FFMA.FTZ R70, R101, R87.reuse, -R22.reuse ;  /* 0x0000005765467223 */ /* 0x184fe20000010816 */
[-CC-:B------:R-:W-:Y:S01]  /*35a0*/  FFMA.FTZ R31, R31, R87.reuse, -R22.reuse ;  /* 0x000000571f1f7223 */ /* 0x180fe20000010816 */
[-CC-:B------:R-:W-:Y:S01]  /*35b0*/  FFMA.FTZ R39, R33, R87.reuse, -R22.reuse ;  /* 0x0000005721277223 */ /* 0x180fe20000010816 */
[-CC-:B------:R-:W-:Y:S01]  /*35c0*/  FFMA.FTZ R37, R35, R87.reuse, -R22.reuse ;  /* 0x0000005723257223 */ /* 0x180fe20000010816 */
[-C--:B------:R-:W-:Y:S01]  /*35d0*/  FFMA.FTZ R128, R41, R87.reuse, -R22 ;  /* 0x0000005729807223 */ /* 0x080fe20000010816 */
[-CC-:B------:R-:W-:Y:S01]  /*35e0*/  FFMA.FTZ R22, R10, R87.reuse, -R25.reuse ;  /* 0x000000570a167223 */ /* 0x180fe20000010819 */
[----:B------:R-:W2:Y:S01]  /*35f0*/  MUFU.EX2 R118, R118 ;  /* 0x0000007600767308 */ /* 0x000ea20000000800 */
[----:B------:R-:W-:Y:S01]  /*3600*/  LOP3.LUT R8, R3, 0x8, R8, 0xf8, !PT ;  /* 0x0000000803087812 */ /* 0x000fe200078ef808 */
[----:B------:R-:W-:Y:S01]  /*3610*/  FFMA.FTZ R13, R12, R87, -R25 ;  /* 0x000000570c0d7223 */ /* 0x000fe20000010819 */
[----:B------:R-:W-:-:S02]  /*3620*/  SHF.R.U32.HI R3, RZ, 0x3, R3 ;  /* 0x00000003ff037819 */ /* 0x000fc40000011603 */
[----:B------:R-:W-:-:S03]  /*3630*/  SHF.L.U32 R4, R4, 0x6, RZ ;  /* 0x0000000604047819 */ /* 0x000fc600000006ff */
[----:B------:R-:W3:Y:S01]  /*3640*/  MUFU.EX2 R67, R67 ;  /* 0x0000004300437308 */ /* 0x000ee20000000800 */
[----:B------:R-:W-:Y:S01]  /*3650*/  LOP3.LUT R12, R8, R3, RZ, 0x3c, !PT ;  /* 0x00000003080c7212 */ /* 0x000fe200078e3cff */
[----:B------:R-:W-:Y:S01]  /*3660*/  FFMA.FTZ R150, R14, R87, -R25 ;  /* 0x000000570e967223 */ /* 0x000fe20000010819 */
[----:B------:R-:W-:Y:S01]  /*3670*/  IMAD.U32 R3, RZ, RZ, UR36 ;  /* 0x00000024ff037e24 */ /* 0x000fe2000f8e00ff */
[----:B------:R-:W-:-:S04]  /*3680*/  LOP3.LUT R8, R4, 0x7ffffe00, RZ, 0xc0, !PT ;  /* 0x7ffffe0004087812 */ /* 0x000fc800078ec0ff */
[----:B------:R-:W-:Y:S01]  /*3690*/  MUFU.EX2 R11, R11 ;  /* 0x0000000b000b7308 */ /* 0x000fe20000000800 */
[----:B0-----:R-:W-:Y:S01]  /*36a0*/  FADD.FTZ R4, R59, R114 ;  /* 0x000000723b047221 */ /* 0x001fe20000010000 */
[----:B------:R-:W-:-:S06]  /*36b0*/  LEA.HI R10, R18, R17, RZ, 0x5 ;  /* 0x00000011120a7211 */ /* 0x000fcc00078f28ff */
[----:B------:R-:W0:Y:S01]  /*36c0*/  MUFU.EX2 R22, R22 ;  /* 0x0000001600167308 */ /* 0x000e220000000800 */
[----:B------:R-:W-:Y:S01]  /*36d0*/  FFMA.FTZ R20, R20, R87, -R25 ;  /* 0x0000005714147223 */ /* 0x000fe20000010819 */
[----:B------:R-:W-:Y:S01]  /*36e0*/  LOP3.LUT P2, RZ, R5, 0x2, RZ, 0xc0, !PT ;  /* 0x0000000205ff7812 */ /* 0x000fe2000784c0ff */
[----:B-1----:R-:W-:Y:S01]  /*36f0*/  FADD.FTZ R5, R9, R4 ;  /* 0x0000000409057221 */ /* 0x002fe20000010000 */
[----:B------:R-:W-:-:S04]  /*3700*/  @!P1 IADD3 R3, R3, 0x30840, RZ ;  /* 0x0003084003039810 */ /* 0x000fc80007ffe0ff */
[----:B------:R-:W1:Y:S01]  /*3710*/  MUFU.EX2 R90, R90 ;  /* 0x0000005a005a7308 */ /* 0x000e620000000800 */
[----:B------:R-:W-:Y:S01]  /*3720*/  FFMA.FTZ R85, R92, R87, -R25 ;  /* 0x000000575c557223 */ /* 0x000fe20000010819 */
[----:B------:R-:W-:-:S06]  /*3730*/  IMAD.SHL.U32 R10, R10, 0x20, RZ ;  /* 0x000000200a0a7824 */ /* 0x000fcc00078e00ff */
[----:B------:R-:W4:Y:S01]  /*3740*/  MUFU.EX2 R13, R13 ;  /* 0x0000000d000d7308 */ /* 0x000f220000000800 */
[----:B------:R-:W-:Y:S01]  /*3750*/  @!P1 PRMT R3, RZ, 0x654, R3 ;  /* 0x00000654ff039816 */ /* 0x000fe20000000003 */
[----:B--2---:R-:W-:-:S06]  /*3760*/  FADD.FTZ R4, R118, R5 ;  /* 0x0000000576047221 */ /* 0x004fcc0000010000 */
[----:B------:R-:W2:Y:S01]  /*3770*/  MUFU.EX2 R150, R150 ;  /* 0x0000009600967308 */ /* 0x000ea20000000800 */
[----:B------:R-:W-:Y:S01]  /*3780*/  LOP3.LUT R89, R10, 0x7ffffc00, RZ, 0xc0, !PT ;  /* 0x7ffffc000a597812 */ /* 0x000fe200078ec0ff */
[----:B------:R3:W-:Y:S06]  /*3790*/  @!P1 SYNCS.ARRIVE.TRANS64.RED.A1T0 RZ, [R3+URZ], RZ ;  /* 0x000000ff03ff99a7 */ /* 0x0007ec000810043f */
[----:B------:R-:W5:Y:S01]  /*37a0*/  MUFU.EX2 R20, R20 ;  /* 0x0000001400147308 */ /* 0x000f620000000800 */
[----:B---3--:R-:W-:Y:S01]  /*37b0*/  FADD.FTZ R3, R67, R4 ;  /* 0x0000000443037221 */ /* 0x008fe20000010000 */
[----:B0-----:R-:W-:-:S06]  /*37c0*/  FADD.FTZ R4, R11, R22 ;  /* 0x000000160b047221 */ /* 0x001fcc0000010000 */
[----:B------:R0:W-:Y:S01]  /*37d0*/  MUFU.EX2 R126, R15 ;  /* 0x0000000f007e7308 */ /* 0x0001e20000000800 */
[----:B------:R-:W-:Y:S01]  /*37e0*/  IADD3 R89, R12, R8, R89 ;  /* 0x000000080c597210 */ /* 0x000fe20007ffe059 */
[----:B-1----:R-:W-:-:S06]  /*37f0*/  FADD.FTZ R12, R90, R3 ;  /* 0x000000035a0c7221 */ /* 0x002fcc0000010000 */
[----:B------:R-:W1:Y:S01]  /*3800*/  MUFU.EX2 R71, R71 ;  /* 0x0000004700477308 */ /* 0x000e620000000800 */
[-CC-:B0-----:R-:W-:Y:S01]  /*3810*/  FFMA.FTZ R15, R94, R87.reuse, -R25.reuse ;  /* 0x000000575e0f7223 */ /* 0x181fe20000010819 */
[----:B------:R-:W-:Y:S01]  /*3820*/  FFMA.FTZ R94, R98, R87, -R25 ;  /* 0x00000057625e7223 */ /* 0x000fe20000010819 */
[----:B----4-:R-:W-:-:S05]  /*3830*/  FADD.FTZ R3, R13, R4 ;  /* 0x000000040d037221 */ /* 0x010fca0000010000 */
[----:B------:R-:W0:Y:S01]  /*3840*/  MUFU.EX2 R85, R85 ;  /* 0x0000005500557308 */ /* 0x000e220000000800 */
[----:B------:R-:W-:Y:S01]  /*3850*/  FFMA.FTZ R35, R26, R87, -R25 ;  /* 0x000000571a237223 */ /* 0x000fe20000010819 */
[----:B--2---:R-:W-:-:S06]  /*3860*/  FADD.FTZ R3, R150, R3 ;  /* 0x0000000396037221 */ /* 0x004fcc0000010000 */
[----:B------:R-:W2:Y:S01]  /*3870*/  MUFU.EX2 R120, R120 ;  /* 0x0000007800787308 */ /* 0x000ea20000000800 */
[----:B------:R-:W-:-:S07]  /*3880*/  FFMA.FTZ R92, R102, R87, -R25 ;  /* 0x00000057665c7223 */ /* 0x000fce0000010819 */
[----:B------:R-:W3:Y:S01]  /*3890*/  MUFU.EX2 R15, R15 ;  /* 0x0000000f000f7308 */ /* 0x000ee20000000800 */
[----:B-----5:R-:W-:-:S07]  /*38a0*/  FADD.FTZ R4, R20, R3 ;  /* 0x0000000314047221 */ /* 0x020fce0000010000 */
[----:B------:R-:W4:Y:S01]  /*38b0*/  MUFU.EX2 R24, R24 ;  /* 0x0000001800187308 */ /* 0x000f220000000800 */
[----:B------:R-:W-:-:S07]  /*38c0*/  FFMA.FTZ R30, R30, R87, -R25 ;  /* 0x000000571e1e7223 */ /* 0x000fce0000010819 */
[----:B------:R-:W5:Y:S01]  /*38d0*/  MUFU.EX2 R94, R94 ;  /* 0x0000005e005e7308 */ /* 0x000f620000000800 */
[----:B-1----:R-:W-:Y:S01]  /*38e0*/  FADD.FTZ R5, R71, R12 ;  /* 0x0000000c47057221 */ /* 0x002fe20000010000 */
[----:B0-----:R-:W-:-:S06]  /*38f0*/  FADD.FTZ R4, R85, R4 ;  /* 0x0000000455047221 */ /* 0x001fcc0000010000 */
[----:B------:R-:W0:Y:S01]  /*3900*/  MUFU.EX2 R51, R51 ;  /* 0x0000003300337308 */ /* 0x000e220000000800 */
[----:B------:R-:W-:-:S07]  /*3910*/  FFMA.FTZ R41, R124, R87, -R25 ;  /* 0x000000577c297223 */ /* 0x000fce0000010819 */
[----:B------:R-:W1:Y:S01]  /*3920*/  MUFU.EX2 R35, R35 ;  /* 0x0000002300237308 */ /* 0x000e620000000800 */
[C---:B--2---:R-:W-:Y:S01]  /*3930*/  FADD.FTZ R91, R120.reuse, R5 ;  /* 0x00000005785b7221 */ /* 0x044fe20000010000 */
[----:B------:R-:W-:-:S06]  /*3940*/  F2FP.BF16.F32.PACK_AB R14, R120, R71 ;  /* 0x00000047780e723e */ /* 0x000fcc00000010ff */
[----:B------:R-:W2:Y:S01]  /*3950*/  MUFU.EX2 R53, R53 ;  /* 0x0000003500357308 */ /* 0x000ea20000000800 */
[----:B---3--:R-:W-:Y:S01]  /*3960*/  FADD.FTZ R71, R15, R4 ;  /* 0x000000040f477221 */ /* 0x008fe20000010000 */
[----:B------:R-:W-:-:S06]  /*3970*/  FFMA.FTZ R34, R34, R87, -R25 ;  /* 0x0000005722227223 */ /* 0x000fcc0000010819 */
[----:B------:R-:W3:Y:S01]  /*3980*/  MUFU.EX2 R92, R92 ;  /* 0x0000005c005c7308 */ /* 0x000ee20000000800 */
[----:B------:R-:W-:Y:S01]  /*3990*/  F2FP.BF16.F32.PACK_AB R10, R118, R9 ;  /* 0x00000009760a723e */ /* 0x000fe200000010ff */
[----:B----4-:R-:W-:Y:S01]  /*39a0*/  FADD.FTZ R26, R24, R91 ;  /* 0x0000005b181a7221 */ /* 0x010fe20000010000 */
[----:B------:R-:W-:-:S05]  /*39b0*/  F2FP.BF16.F32.PACK_AB R9, R22, R11 ;  /* 0x0000000b1609723e */ /* 0x000fca00000010ff */
[----:B------:R-:W4:Y:S01]  /*39c0*/  MUFU.EX2 R82, R82 ;  /* 0x0000005200527308 */ /* 0x000f220000000800 */
[----:B------:R-:W-:Y:S01]  /*39d0*/  F2FP.BF16.F32.PACK_AB R11, R150, R13 ;  /* 0x0000000d960b723e */ /* 0x000fe200000010ff */
[----:B-----5:R-:W-:-:S06]  /*39e0*/  FADD.FTZ R22, R94, R71 ;  /* 0x000000475e167221 */ /* 0x020fcc0000010000 */
[----:B------:R-:W5:Y:S01]  /*39f0*/  MUFU.EX2 R30, R30 ;  /* 0x0000001e001e7308 */ /* 0x000f620000000800 */
[-CC-:B------:R-:W-:Y:S01]  /*3a00*/  FFMA.FTZ R77, R36, R87.reuse, -R25.reuse ;  /* 0x00000057244d7223 */ /* 0x180fe20000010819 */
[----:B------:R-:W-:Y:S01]  /*3a10*/  F2FP.BF16.F32.PACK_AB R13, R85, R20 ;  /* 0x00000014550d723e */ /* 0x000fe200000010ff */
[----:B------:R-:W-:-:S05]  /*3a20*/  FFMA.FTZ R85, R74, R87, -R25 ;  /* 0x000000574a557223 */ /* 0x000fca0000010819 */
[----:B------:R-:W5:Y:S01]  /*3a30*/  MUFU.EX2 R57, R57 ;  /* 0x0000003900397308 */ /* 0x000f620000000800 */
[----:B0-----:R-:W-:Y:S01]  /*3a40*/  FADD.FTZ R26, R51, R26 ;  /* 0x0000001a331a7221 */ /* 0x001fe20000010000 */
[----:B------:R-:W-:Y:S01]  /*3a50*/  FFMA.FTZ R74, R23, R87, -R25 ;  /* 0x00000057174a7223 */ /* 0x000fe20000010819 */
[----:B-1----:R-:W-:-:S05]  /*3a60*/  FADD.FTZ R23, R35, R22 ;  /* 0x0000001623177221 */ /* 0x002fca0000010000 */
[----:B------:R-:W0:Y:S01]  /*3a70*/  MUFU.EX2 R41, R41 ;  /* 0x0000002900297308 */ /* 0x000e220000000800 */
[----:B------:R-:W-:Y:S01]  /*3a80*/  FFMA.FTZ R38, R38, R87, -R25 ;  /* 0x0000005726267223 */ /* 0x000fe20000010819 */
[----:B--2---:R-:W-:-:S06]  /*3a90*/  FADD.FTZ R91, R53, R26 ;  /* 0x0000001a355b7221 */ /* 0x004fcc0000010000 */
[----:B------:R-:W1:Y:S01]  /*3aa0*/  MUFU.EX2 R84, R84 ;  /* 0x0000005400547308 */ /* 0x000e620000000800 */
[----:B---3--:R-:W-:Y:S01]  /*3ab0*/  FADD.FTZ R23, R92, R23 ;  /* 0x000000175c177221 */ /* 0x008fe20000010000 */
[----:B------:R-:W-:-:S06]  /*3ac0*/  FFMA.FTZ R79, R40, R87, -R25 ;  /* 0x00000057284f7223 */ /* 0x000fcc0000010819 */
[----:B------:R-:W-:Y:S01]  /*3ad0*/  MUFU.EX2 R34, R34 ;  /* 0x0000002200227308 */ /* 0x000fe20000000800 */
[----:B----4-:R-:W-:Y:S01]  /*3ae0*/  FADD.FTZ R26, R82, R91 ;  /* 0x0000005b521a7221 */ /* 0x010fe20000010000 */
[----:B-----5:R-:W-:-:S06]  /*3af0*/  FADD.FTZ R22, R30, R23 ;  /* 0x000000171e167221 */ /* 0x020fcc0000010000 */
[----:B------:R-:W2:Y:S01]  /*3b00*/  MUFU.EX2 R63, R63 ;  /* 0x0000003f003f7308 */ /* 0x000ea20000000800 */
[----:B------:R-:W-:Y:S01]  /*3b10*/  FFMA.FTZ R40, R44, R87, -R25 ;  /* 0x000000572c287223 */ /* 0x000fe20000010819 */
[----:B------:R-:W-:-:S06]  /*3b20*/  F2FP.BF16.F32.PACK_AB R12, R90, R67 ;  /* 0x000000435a0c723e */ /* 0x000fcc00000010ff */
[----:B------:R-:W-:Y:S01]  /*3b30*/  MUFU.EX2 R77, R77 ;  /* 0x0000004d004d7308 */ /* 0x000fe20000000800 */
[-CC-:B------:R-:W-:Y:S01]  /*3b40*/  FFMA.FTZ R62, R62, R87.reuse, -R25.reuse ;  /* 0x000000573e3e7223 */ /* 0x180fe20000010819 */
[-CC-:B------:R-:W-:Y:S01]  /*3b50*/  FFMA.FTZ R67, R66, R87.reuse, -R25.reuse ;  /* 0x0000005742437223 */ /* 0x180fe20000010819 */
[----:B------:R-:W-:-:S05]  /*3b60*/  FFMA.FTZ R20, R68, R87, -R25 ;  /* 0x0000005744147223 */ /* 0x000fca0000010819 */
[----:B------:R-:W3:Y:S01]  /*3b70*/  MUFU.EX2 R88, R88 ;  /* 0x0000005800587308 */ /* 0x000ee20000000800 */
[----:B------:R-:W-:Y:S01]  /*3b80*/  FADD.FTZ R23, R57, R26 ;  /* 0x0000001a39177221 */ /* 0x000fe20000010000 */
[----:B------:R-:W-:Y:S01]  /*3b90*/  FFMA.FTZ R66, R21, R87, -R25 ;  /* 0x0000005715427223 */ /* 0x000fe20000010819 */
[----:B0-----:R-:W-:-:S05]  /*3ba0*/  FADD.FTZ R21, R41, R22 ;  /* 0x0000001629157221 */ /* 0x001fca0000010000 */
[----:B------:R-:W0:Y:S01]  /*3bb0*/  MUFU.EX2 R38, R38 ;  /* 0x0000002600267308 */ /* 0x000e220000000800 */
[----:B------:R-:W-:Y:S01]  /*3bc0*/  FFMA.FTZ R81, R136, R87, -R25 ;  /* 0x0000005788517223 */ /* 0x000fe20000010819 */
[----:B------:R-:W-:Y:S01]  /*3bd0*/  SEL R4, R2, 0xffffffe0, !P2 ;  /* 0xffffffe002047807 */ /* 0x000fe20005000000 */
[----:B-1----:R-:W-:-:S05]  /*3be0*/  FADD.FTZ R22, R84, R23 ;  /* 0x0000001754167221 */ /* 0x002fca0000010000 */
[----:B------:R-:W1:Y:S01]  /*3bf0*/  MUFU.EX2 R65, R65 ;  /* 0x0000004100417308 */ /* 0x000e620000000800 */
[----:B------:R-:W-:-:S07]  /*3c00*/  FFMA.FTZ R44, R48, R87, -R25 ;  /* 0x00000057302c7223 */ /* 0x000fce0000010819 */
[----:B------:R-:W4:Y:S01]  /*3c10*/  MUFU.EX2 R79, R79 ;  /* 0x0000004f004f7308 */ /* 0x000f220000000800 */
[----:B--2---:R-:W-:-:S07]  /*3c20*/  FADD.FTZ R23, R63, R22 ;  /* 0x000000163f177221 */ /* 0x004fce0000010000 */
[----:B------:R-:W2:Y:S01]  /*3c30*/  MUFU.EX2 R96, R96 ;  /* 0x0000006000607308 */ /* 0x000ea20000000800 */
[----:B------:R-:W-:-:S07]  /*3c40*/  FFMA.FTZ R83, R140, R87, -R25 ;  /* 0x000000578c537223 */ /* 0x000fce0000010819 */
[----:B------:R-:W-:Y:S08]  /*3c50*/  MUFU.EX2 R2, R62 ;  /* 0x0000003e00027308 */ /* 0x000ff00000000800 */
[----:B------:R-:W5:Y:S08]  /*3c60*/  MUFU.EX2 R40, R40 ;  /* 0x0000002800287308 */ /* 0x000f700000000800 */
[----:B------:R0:W-:Y:S01]  /*3c70*/  MUFU.EX2 R62, R20 ;  /* 0x00000014003e7308 */ /* 0x0001e20000000800 */
[----:B---3--:R-:W-:Y:S01]  /*3c80*/  FADD.FTZ R22, R88, R23 ;  /* 0x0000001758167221 */ /* 0x008fe20000010000 */
[----:B0-----:R-:W-:-:S06]  /*3c90*/  FADD.FTZ R20, R34, R21 ;  /* 0x0000001522147221 */ /* 0x001fcc0000010000 */
[----:B------:R-:W0:Y:S01]  /*3ca0*/  MUFU.EX2 R69, R69 ;  /* 0x0000004500457308 */ /* 0x000e220000000800 */
[----:B------:R-:W-:-:S07]  /*3cb0*/  FADD.FTZ R21, R77, R20 ;  /* 0x000000144d157221 */ /* 0x000fce0000010000 */
[----:B------:R-:W3:Y:S01]  /*3cc0*/  MUFU.EX2 R81, R81 ;  /* 0x0000005100517308 */ /* 0x000ee20000000800 */
[----:B------:R-:W-:Y:S01]  /*3cd0*/  FADD.FTZ R20, R38, R21 ;  /* 0x0000001526147221 */ /* 0x000fe20000010000 */
[----:B------:R-:W-:Y:S01]  /*3ce0*/  FFMA.FTZ R33, R142, R87, -R25 ;  /* 0x000000578e217223 */ /* 0x000fe20000010819 */
[----:B------:R-:W-:-:S05]  /*3cf0*/  LEA R3, R89, UR36, 0x1 ;  /* 0x0000002459037c11 */ /* 0x000fca000f8e08ff */
[----:B------:R-:W3:Y:S01]  /*3d00*/  MUFU.EX2 R100, R100 ;  /* 0x0000006400647308 */ /* 0x000ee20000000800 */
[----:B-1----:R-:W-:Y:S01]  /*3d10*/  FADD.FTZ R23, R65, R22 ;  /* 0x0000001641177221 */ /* 0x002fe20000010000 */
[----:B----4-:R-:W-:-:S06]  /*3d20*/  FADD.FTZ R21, R79, R20 ;  /* 0x000000144f157221 */ /* 0x010fcc0000010000 */
[----:B------:R-:W1:Y:S01]  /*3d30*/  MUFU.EX2 R44, R44 ;  /* 0x0000002c002c7308 */ /* 0x000e620000000800 */
[----:B------:R-:W-:Y:S01]  /*3d40*/  FFMA.FTZ R36, R144, R87, -R25 ;  /* 0x0000005790247223 */ /* 0x000fe20000010819 */
[----:B------:R-:W-:Y:S02]  /*3d50*/  VIADD R5, R3, 0x1e800 ;  /* 0x0001e80003057836 */ /* 0x000fe40000000000 */
[----:B--2---:R-:W-:-:S04]  /*3d60*/  FADD.FTZ R22, R96, R23 ;  /* 0x0000001760167221 */ /* 0x004fc80000010000 */
[----:B------:R-:W2:Y:S01]  /*3d70*/  MUFU.EX2 R32, R32 ;  /* 0x0000002000207308 */ /* 0x000ea20000000800 */
[----:B-----5:R-:W-:Y:S01]  /*3d80*/  FADD.FTZ R26, R40, R21 ;  /* 0x00000015281a7221 */ /* 0x020fe20000010000 */
[----:B------:R-:W-:-:S06]  /*3d90*/  F2FP.BF16.F32.PACK_AB R8, R114, R59 ;  /* 0x0000003b7208723e */ /* 0x000fcc00000010ff */
[----:B------:R-:W4:Y:S01]  /*3da0*/  MUFU.EX2 R83, R83 ;  /* 0x0000005300537308 */ /* 0x000f220000000800 */
[----:B------:R-:W-:Y:S01]  /*3db0*/  F2FP.BF16.F32.PACK_AB R15, R94, R15 ;  /* 0x0000000f5e0f723e */ /* 0x000fe200000010ff */
[----:B------:R-:W-:Y:S02]  /*3dc0*/  IMAD.IADD R4, R5, 0x1, R4 ;  /* 0x0000000105047824 */ /* 0x000fe400078e0204 */
[----:B------:R-:W-:Y:S01]  /*3dd0*/  FFMA.FTZ R56, R56, R87, -R25 ;  /* 0x0000005738387223 */ /* 0x000fe20000010819 */
[----:B0-----:R-:W-:-:S03]  /*3de0*/  FADD.FTZ R23, R69, R22 ;  /* 0x0000001645177221 */ /* 0x001fc60000010000 */
[----:B------:R-:W0:Y:S01]  /*3df0*/  MUFU.EX2 R33, R33 ;  /* 0x0000002100217308 */ /* 0x000e220000000800 */
[----:B---3--:R-:W-:Y:S01]  /*3e00*/  FADD.FTZ R21, R81, R26 ;  /* 0x0000001a51157221 */ /* 0x008fe20000010000 */
[----:B------:R-:W-:Y:S01]  /*3e10*/  FFMA.FTZ R18, R104, R87, -R25 ;  /* 0x0000005768127223 */ /* 0x000fe20000010819 */
[----:B------:R-:W-:Y:S05]  /*3e20*/  STSM.16.M88.4 [R3+0x1e800], R8 ;  /* 0x01e8000803007844 */ /* 0x000fea0000000200 */
[----:B------:R-:W3:Y:S01]  /*3e30*/  MUFU.EX2 R42, R42 ;  /* 0x0000002a002a7308 */ /* 0x000ee20000000800 */
[----:B------:R1:W-:Y:S01]  /*3e40*/  STSM.16.M88.4 [R4], R12 ;  /* 0x0000000c04007844 */ /* 0x0003e20000000200 */
[----:B------:R-:W-:-:S06]  /*3e50*/  FADD.FTZ R23, R100, R23 ;  /* 0x0000001764177221 */ /* 0x000fcc0000010000 */
[----:B------:R-:W5:Y:S01]  /*3e60*/  MUFU.EX2 R36, R36 ;  /* 0x0000002400247308 */ /* 0x000f620000000800 */
[----:B------:R-:W-:-:S07]  /*3e70*/  FFMA.FTZ R48, R106, R87, -R25 ;  /* 0x000000576a307223 */ /* 0x000fce0000010819 */
[----:B------:R-:W5:Y:S01]  /*3e80*/  MUFU.EX2 R47, R47 ;  /* 0x0000002f002f7308 */ /* 0x000f620000000800 */
[----:B-1----:R-:W-:Y:S01]  /*3e90*/  FADD.FTZ R12, R44, R21 ;  /* 0x000000152c0c7221 */ /* 0x002fe20000010000 */
[----:B--2---:R-:W-:-:S06]  /*3ea0*/  FADD.FTZ R14, R32, R23 ;  /* 0x00000017200e7221 */ /* 0x004fcc0000010000 */
[----:B------:R1:W2:Y:S01]  /*3eb0*/  MUFU.EX2 R17, R56 ;  /* 0x0000003800117308 */ /* 0x0002a20000000800 */
[----:B----4-:R-:W-:Y:S01]  /*3ec0*/  FADD.FTZ R12, R83, R12 ;  /* 0x0000000c530c7221 */ /* 0x010fe20000010000 */
[----:B------:R-:W-:Y:S01]  /*3ed0*/  FFMA.FTZ R148, R148, R87, -R25 ;  /* 0x0000005794947223 */ /* 0x000fe20000010819 */
[----:B------:R-:W-:-:S05]  /*3ee0*/  FADD.FTZ R11, R43, R14 ;  /* 0x0000000e2b0b7221 */ /* 0x000fca0000010000 */
[----:B------:R-:W4:Y:S01]  /*3ef0*/  MUFU.EX2 R49, R49 ;  /* 0x0000003100317308 */ /* 0x000f220000000800 */
[----:B0-----:R-:W-:Y:S01]  /*3f00*/  FADD.FTZ R9, R33, R12 ;  /* 0x0000000c21097221 */ /* 0x001fe20000010000 */
[----:B-1----:R-:W-:-:S06]  /*3f10*/  FFMA.FTZ R56, R152, R87, -R25 ;  /* 0x0000005798387223 */ /* 0x002fcc0000010819 */
[----:B------:R-:W0:Y:S01]  /*3f20*/  MUFU.EX2 R18, R18 ;  /* 0x0000001200127308 */ /* 0x000e220000000800 */
[----:B---3--:R-:W-:Y:S01]  /*3f30*/  FADD.FTZ R14, R42, R11 ;  /* 0x0000000b2a0e7221 */ /* 0x008fe20000010000 */
[----:B-----5:R-:W-:-:S06]  /*3f40*/  FADD.FTZ R12, R36, R9 ;  /* 0x00000009240c7221 */ /* 0x020fcc0000010000 */
[----:B------:R-:W1:Y:S08]  /*3f50*/  MUFU.EX2 R50, R50 ;  /* 0x0000003200327308 */ /* 0x000e700000000800 */
[----:B------:R-:W3:Y:S01]  /*3f60*/  MUFU.EX2 R48, R48 ;  /* 0x0000003000307308 */ /* 0x000ee20000000800 */
[----:B------:R-:W-:Y:S01]  /*3f70*/  FADD.FTZ R14, R47, R14 ;  /* 0x0000000e2f0e7221 */ /* 0x000fe20000010000 */
[----:B--2---:R-:W-:-:S06]  /*3f80*/  FADD.FTZ R13, R17, R12 ;  /* 0x0000000c110d7221 */ /* 0x004fcc0000010000 */
[----:B------:R-:W2:Y:S08]  /*3f90*/  MUFU.EX2 R52, R52 ;  /* 0x0000003400347308 */ /* 0x000eb00000000800 */
[----:B------:R-:W5:Y:S01]  /*3fa0*/  MUFU.EX2 R59, R148 ;  /* 0x00000094003b7308 */ /* 0x000f620000000800 */
[----:B----4-:R-:W-:Y:S01]  /*3fb0*/  FADD.FTZ R15, R49, R14 ;  /* 0x0000000e310f7221 */ /* 0x010fe20000010000 */
[----:B0-----:R-:W-:-:S06]  /*3fc0*/  FADD.FTZ R13, R18, R13 ;  /* 0x0000000d120d7221 */ /* 0x001fcc0000010000 */
[----:B------:R-:W0:Y:S01]  /*3fd0*/  MUFU.EX2 R55, R55 ;  /* 0x0000003700377308 */ /* 0x000e220000000800 */
[----:B------:R-:W-:-:S07]  /*3fe0*/  FFMA.FTZ R71, R64, R87, -R25 ;  /* 0x0000005740477223 */ /* 0x000fce0000010819 */
[----:B------:R-:W4:Y:S01]  /*3ff0*/  MUFU.EX2 R56, R56 ;  /* 0x0000003800387308 */ /* 0x000f220000000800 */
[----:B-1----:R-:W-:Y:S01]  /*4000*/  FADD.FTZ R15, R50, R15 ;  /* 0x0000000f320f7221 */ /* 0x002fe20000010000 */
[----:B---3--:R-:W-:-:S06]  /*4010*/  FADD.FTZ R12, R48, R13 ;  /* 0x0000000d300c7221 */ /* 0x008fcc0000010000 */
[----:B------:R-:W1:Y:S08]  /*4020*/  MUFU.EX2 R28, R28 ;  /* 0x0000001c001c7308 */ /* 0x000e700000000800 */
[----:B------:R-:W3:Y:S01]  /*4030*/  MUFU.EX2 R67, R67 ;  /* 0x0000004300437308 */ /* 0x000ee20000000800 */
[----:B--2---:R-:W-:Y:S01]  /*4040*/  FADD.FTZ R14, R52, R15 ;  /* 0x0000000f340e7221 */ /* 0x004fe20000010000 */
[----:B-----5:R-:W-:-:S06]  /*4050*/  FADD.FTZ R13, R59, R12 ;  /* 0x0000000c3b0d7221 */ /* 0x020fcc0000010000 */
[----:B------:R-:W2:Y:S01]  /*4060*/  MUFU.EX2 R71, R71 ;  /* 0x0000004700477308 */ /* 0x000ea20000000800 */
[----:B0-----:R-:W-:Y:S01]  /*4070*/  FADD.FTZ R15, R55, R14 ;  /* 0x0000000e370f7221 */ /* 0x001fe20000010000 */
[----:B----4-:R-:W-:Y:S01]  /*4080*/  FADD.FTZ R12, R56, R13 ;  /* 0x0000000d380c7221 */ /* 0x010fe20000010000 */
[----:B------:R-:W-:-:S05]  /*4090*/  FFMA.FTZ R64, R76, R87, -R25 ;  /* 0x000000574c407223 */ /* 0x000fca0000010819 */
[----:B------:R-:W0:Y:S01]  /*40a0*/  MUFU.EX2 R19, R19 ;  /* 0x0000001300137308 */ /* 0x000e220000000800 */
[----:B-1----:R-:W-:Y:S01]  /*40b0*/  FADD.FTZ R14, R28, R15 ;  /* 0x0000000f1c0e7221 */ /* 0x002fe20000010000 */
[----:B---3--:R-:W-:Y:S01]  /*40c0*/  FADD.FTZ R13, R67, R12 ;  /* 0x0000000c430d7221 */ /* 0x008fe20000010000 */
[----:B------:R-:W-:-:S05]  /*40d0*/  FFMA.FTZ R89, R78, R87, -R25 ;  /* 0x000000574e597223 */ /* 0x000fca0000010819 */
[----:B------:R-:W1:Y:S01]  /*40e0*/  MUFU.EX2 R54, R54 ;  /* 0x0000003600367308 */ /* 0x000e620000000800 */
[----:B------:R-:W-:Y:S01]  /*40f0*/  F2FP.BF16.F32.PACK_AB R23, R41, R30 ;  /* 0x0000001e2917723e */ /* 0x000fe200000010ff */
[----:B------:R-:W-:Y:S01]  /*4100*/  FADD.FTZ R15, R45, R14 ;  /* 0x0000000e2d0f7221 */ /* 0x000fe20000010000 */
[----:B------:R-:W-:-:S05]  /*4110*/  FFMA.FTZ R76, R80, R87, -R25 ;  /* 0x00000057504c7223 */ /* 0x000fca0000010819 */
[----:B------:R-:W3:Y:S01]  /*4120*/  MUFU.EX2 R85, R85 ;  /* 0x0000005500557308 */ /* 0x000ee20000000800 */
[-CC-:B------:R-:W-:Y:S01]  /*4130*/  FFMA.FTZ R108, R108, R87.reuse, -R25.reuse ;  /* 0x000000576c6c7223 */ /* 0x180fe20000010819 */
[-CC-:B------:R-:W-:Y:S01]  /*4140*/  FFMA.FTZ R110, R110, R87.reuse, -R25.reuse ;  /* 0x000000576e6e7223 */ /* 0x180fe20000010819 */
[-CC-:B------:R-:W-:Y:S01]  /*4150*/  FFMA.FTZ R112, R112, R87.reuse, -R25.reuse ;  /* 0x0000005770707223 */ /* 0x180fe20000010819 */
[-CC-:B------:R-:W-:Y:S01]  /*4160*/  FFMA.FTZ R103, R103, R87.reuse, -R25.reuse ;  /* 0x0000005767677223 */ /* 0x180fe20000010819 */
[-CC-:B------:R-:W-:Y:S01]  /*4170*/  FFMA.FTZ R68, R27, R87.reuse, -R25.reuse ;  /* 0x000000571b447223 */ /* 0x180fe20000010819 */
[-CC-:B------:R-:W-:Y:S02]  /*4180*/  FFMA.FTZ R116, R116, R87.reuse, -R25.reuse ;  /* 0x0000005774747223 */ /* 0x180fe40000010819 */
[----:B------:R-:W4:Y:S01]  /*4190*/  MUFU.EX2 R61, R61 ;  /* 0x0000003d003d7308 */ /* 0x000f220000000800 */
[-CC-:B------:R-:W-:Y:S01]  /*41a0*/  FFMA.FTZ R132, R132, R87.reuse, -R25.reuse ;  /* 0x0000005784847223 */ /* 0x180fe20000010819 */
[-CC-:B------:R-:W-:Y:S01]  /*41b0*/  FFMA.FTZ R130, R130, R87.reuse, -R25.reuse ;  /* 0x0000005782827223 */ /* 0x180fe20000010819 */
[-CC-:B------:R-:W-:Y:S01]  /*41c0*/  FFMA.FTZ R138, R138, R87.reuse, -R25.reuse ;  /* 0x000000578a8a7223 */ /* 0x180fe20000010819 */
[-CC-:B------:R-:W-:Y:S01]  /*41d0*/  FFMA.FTZ R134, R134, R87.reuse, -R25.reuse ;  /* 0x0000005786867223 */ /* 0x180fe20000010819 */
[----:B------:R-:W-:Y:S01]  /*41e0*/  FFMA.FTZ R146, R146, R87, -R25 ;  /* 0x0000005792927223 */ /* 0x000fe20000010819 */
[----:B------:R-:W-:Y:S01]  /*41f0*/  F2FP.BF16.F32.PACK_AB R20, R51, R24 ;  /* 0x000000183314723e */ /* 0x000fe200000010ff */
[----:B------:R-:W-:Y:S01]  /*4200*/  IMAD R5, R6, 0x2, R5 ;  /* 0x0000000206057824 */ /* 0x000fe200078e0205 */
[----:B------:R-:W5:Y:S01]  /*4210*/  MUFU.EX2 R64, R64 ;  /* 0x0000004000407308 */ /* 0x000f620000000800 */
[----:B------:R-:W-:Y:S01]  /*4220*/  F2FP.BF16.F32.PACK_AB R22, R82, R53 ;  /* 0x000000355216723e */ /* 0x000fe200000010ff */
[----:B------:R-:W-:Y:S01]  /*4230*/  FADD.FTZ R14, R2, R13 ;  /* 0x0000000d020e7221 */ /* 0x000fe20000010000 */
[----:B------:R-:W-:-:S02]  /*4240*/  F2FP.BF16.F32.PACK_AB R21, R92, R35 ;  /* 0x000000235c15723e */ /* 0x000fc400000010ff */
[C---:B------:R-:W-:Y:S01]  /*4250*/  LEA R30, R6.reuse, R3, 0x1 ;  /* 0x00000003061e7211 */ /* 0x040fe200078e08ff */
[----:B------:R-:W-:Y:S01]  /*4260*/  IMAD R6, R6, 0x2, R4 ;  /* 0x0000000206067824 */ /* 0x000fe200078e0204 */
[----:B------:R-:W-:Y:S01]  /*4270*/  F2FP.BF16.F32.PACK_AB R24, R84, R57 ;  /* 0x000000395418723e */ /* 0x000fe200000010ff */
[----:B------:R-:W5:Y:S01]  /*4280*/  MUFU.EX2 R58, R58 ;  /* 0x0000003a003a7308 */ /* 0x000f620000000800 */
[----:B------:R-:W-:Y:S02]  /*4290*/  F2FP.BF16.F32.PACK_AB R26, R88, R63 ;  /* 0x0000003f581a723e */ /* 0x000fe400000010ff */
[----:B------:R-:W-:Y:S02]  /*42a0*/  F2FP.BF16.F32.PACK_AB R25, R77, R34 ;  /* 0x000000224d19723e */ /* 0x000fe400000010ff */
[----:B------:R-:W-:Y:S02]  /*42b0*/  F2FP.BF16.F32.PACK_AB R27, R79, R38 ;  /* 0x000000264f1b723e */ /* 0x000fe400000010ff */
[----:B------:R-:W-:Y:S01]  /*42c0*/  F2FP.BF16.F32.PACK_AB R8, R96, R65 ;  /* 0x000000416008723e */ /* 0x000fe200000010ff */
[----:B------:R-:W5:Y:S01]  /*42d0*/  MUFU.EX2 R89, R89 ;  /* 0x0000005900597308 */ /* 0x000f620000000800 */
[----:B------:R-:W-:-:S02]  /*42e0*/  F2FP.BF16.F32.PACK_AB R10, R100, R69 ;  /* 0x00000045640a723e */ /* 0x000fc400000010ff */
[----:B------:R-:W-:Y:S01]  /*42f0*/  F2FP.BF16.F32.PACK_AB R9, R81, R40 ;  /* 0x000000285109723e */ /* 0x000fe200000010ff */
[----:B------:R-:W-:Y:S01]  /*4300*/  FADD.FTZ R40, R46, R15 ;  /* 0x0000000f2e287221 */ /* 0x000fe20000010000 */
[----:B------:R-:W-:Y:S01]  /*4310*/  F2FP.BF16.F32.PACK_AB R11, R83, R44 ;  /* 0x0000002c530b723e */ /* 0x000fe200000010ff */
[----:B--2---:R-:W-:Y:S01]  /*4320*/  FADD.FTZ R13, R71, R14 ;  /* 0x0000000e470d7221 */ /* 0x004fe20000010000 */
[----:B------:R-:W-:Y:S01]  /*4330*/  STSM.16.M88.4 [R30+0x1e800], R20 ;  /* 0x01e800141e007844 */ /* 0x000fe20000000200 */
[----:B------:R-:W2:Y:S01]  /*4340*/  MUFU.EX2 R73, R73 ;  /* 0x0000004900497308 */ /* 0x000ea20000000800 */
[----:B0-----:R-:W-:Y:S02]  /*4350*/  FADD.FTZ R15, R19, R40 ;  /* 0x00000028130f7221 */ /* 0x001fe40000010000 */
[----:B------:R-:W-:Y:S04]  /*4360*/  STSM.16.M88.4 [R6], R24 ;  /* 0x0000001806007844 */ /* 0x000fe80000000200 */
[----:B------:R0:W-:Y:S01]  /*4370*/  STSM.16.M88.4 [R3+0x24800], R8 ;  /* 0x0248000803007844 */ /* 0x0001e20000000200 */
[----:B------:R-:W2:Y:S08]  /*4380*/  MUFU.EX2 R76, R76 ;  /* 0x0000004c004c7308 */ /* 0x000eb00000000800 */
[----:B------:R-:W2:Y:S01]  /*4390*/  MUFU.EX2 R7, R7 ;  /* 0x0000000700077308 */ /* 0x000ea20000000800 */
[----:B0-----:R-:W-:-:S07]  /*43a0*/  FADD.FTZ R8, R62, R13 ;  /* 0x0000000d3e087221 */ /* 0x001fce0000010000 */
[----:B------:R-:W0:Y:S01]  /*43b0*/  MUFU.EX2 R51, R108 ;  /* 0x0000006c00337308 */ /* 0x000e220000000800 */
[----:B-1----:R-:W-:Y:S01]  /*43c0*/  FADD.FTZ R10, R54, R15 ;  /* 0x0000000f360a7221 */ /* 0x002fe20000010000 */
[----:B---3--:R-:W-:-:S03]  /*43d0*/  FADD.FTZ R11, R85, R8 ;  /* 0x00000008550b7221 */ /* 0x008fc60000010000 */
[----:B----4-:R-:W-:-:S03]  /*43e0*/  FADD.FTZ R15, R61, R10 ;  /* 0x0000000a3d0f7221 */ /* 0x010fc60000010000 */
[----:B------:R-:W1:Y:S01]  /*43f0*/  MUFU.EX2 R60, R60 ;  /* 0x0000003c003c7308 */ /* 0x000e620000000800 */
[----:B-----5:R-:W-:Y:S01]  /*4400*/  FADD.FTZ R8, R64, R11 ;  /* 0x0000000b40087221 */ /* 0x020fe20000010000 */
[----:B------:R-:W-:Y:S01]  /*4410*/  F2FP.BF16.F32.PACK_AB R35, R18, R17 ;  /* 0x000000111223723e */ /* 0x000fe200000010ff */
[----:B------:R-:W-:-:S05]  /*4420*/  FADD.FTZ R10, R58, R15 ;  /* 0x0000000f3a0a7221 */ /* 0x000fca0000010000 */
[----:B------:R-:W3:Y:S01]  /*4430*/  MUFU.EX2 R53, R110 ;  /* 0x0000006e00357308 */ /* 0x000ee20000000800 */
[----:B------:R-:W-:Y:S01]  /*4440*/  FADD.FTZ R17, R89, R8 ;  /* 0x0000000859117221 */ /* 0x000fe20000010000 */
[----:B--2---:R-:W-:-:S06]  /*4450*/  FADD.FTZ R10, R73, R10 ;  /* 0x0000000a490a7221 */ /* 0x004fcc0000010000 */
[----:B------:R-:W2:Y:S01]  /*4460*/  MUFU.EX2 R29, R29 ;  /* 0x0000001d001d7308 */ /* 0x000ea20000000800 */
[----:B------:R-:W-:-:S07]  /*4470*/  FADD.FTZ R8, R76, R17 ;  /* 0x000000114c087221 */ /* 0x000fce0000010000 */
[----:B------:R-:W4:Y:S01]  /*4480*/  MUFU.EX2 R112, R112 ;  /* 0x0000007000707308 */ /* 0x000f220000000800 */
[----:B------:R-:W-:Y:S01]  /*4490*/  FADD.FTZ R17, R7, R10 ;  /* 0x0000000a07117221 */ /* 0x000fe20000010000 */
[----:B0-----:R-:W-:-:S06]  /*44a0*/  FADD.FTZ R8, R51, R8 ;  /* 0x0000000833087221 */ /* 0x001fcc0000010000 */
[----:B------:R-:W0:Y:S08]  /*44b0*/  MUFU.EX2 R70, R70 ;  /* 0x0000004600467308 */ /* 0x000e300000000800 */
[----:B------:R-:W5:Y:S01]  /*44c0*/  MUFU.EX2 R63, R74 ;  /* 0x0000004a003f7308 */ /* 0x000f620000000800 */
[----:B-1----:R-:W-:Y:S01]  /*44d0*/  FADD.FTZ R10, R60, R17 ;  /* 0x000000113c0a7221 */ /* 0x002fe20000010000 */
[----:B---3--:R-:W-:-:S06]  /*44e0*/  FADD.FTZ R17, R53, R8 ;  /* 0x0000000835117221 */ /* 0x008fcc0000010000 */
[----:B------:R-:W1:Y:S01]  /*44f0*/  MUFU.EX2 R72, R72 ;  /* 0x0000004800487308 */ /* 0x000e620000000800 */
[----:B------:R-:W-:-:S07]  /*4500*/  F2FP.BF16.F32.PACK_AB R32, R43, R32 ;  /* 0x000000202b20723e */ /* 0x000fce00000010ff */
[----:B------:R-:W3:Y:S01]  /*4510*/  MUFU.EX2 R38, R103 ;  /* 0x0000006700267308 */ /* 0x000ee20000000800 */
[----:B------:R-:W-:Y:S02]  /*4520*/  F2FP.BF16.F32.PACK_AB R34, R47, R42 ;  /* 0x0000002a2f22723e */ /* 0x000fe400000010ff */
[----:B------:R-:W-:-:S05]  /*4530*/  F2FP.BF16.F32.PACK_AB R33, R36, R33 ;  /* 0x000000212421723e */ /* 0x000fca00000010ff */
[----:B------:R-:W3:Y:S01]  /*4540*/  MUFU.EX2 R75, R75 ;  /* 0x0000004b004b7308 */ /* 0x000ee20000000800 */
[----:B------:R-:W-:Y:S02]  /*4550*/  F2FP.BF16.F32.PACK_AB R12, R50, R49 ;  /* 0x00000031320c723e */ /* 0x000fe400000010ff */
[----:B------:R-:W-:Y:S02]  /*4560*/  F2FP.BF16.F32.PACK_AB R14, R55, R52 ;  /* 0x00000034370e723e */ /* 0x000fe400000010ff */
[----:B------:R-:W-:-:S03]  /*4570*/  F2FP.BF16.F32.PACK_AB R13, R59, R48 ;  /* 0x000000303b0d723e */ /* 0x000fc600000010ff */
[----:B------:R-:W3:Y:S01]  /*4580*/  MUFU.EX2 R68, R68 ;  /* 0x0000004400447308 */ /* 0x000ee20000000800 */
[----:B------:R-:W-:Y:S02]  /*4590*/  F2FP.BF16.F32.PACK_AB R15, R67, R56 ;  /* 0x00000038430f723e */ /* 0x000fe400000010ff */
[----:B------:R-:W-:Y:S02]  /*45a0*/  F2FP.BF16.F32.PACK_AB R44, R45, R28 ;  /* 0x0000001c2d2c723e */ /* 0x000fe400000010ff */
[----:B------:R-:W-:Y:S01]  /*45b0*/  F2FP.BF16.F32.PACK_AB R46, R19, R46 ;  /* 0x0000002e132e723e */ /* 0x000fe200000010ff */
[----:B--2---:R-:W-:Y:S01]  /*45c0*/  FADD.FTZ R19, R29, R10 ;  /* 0x0000000a1d137221 */ /* 0x004fe20000010000 */
[----:B------:R-:W-:Y:S01]  /*45d0*/  F2FP.BF16.F32.PACK_AB R45, R71, R2 ;  /* 0x00000002472d723e */ /* 0x000fe200000010ff */
[----:B------:R-:W2:Y:S01]  /*45e0*/  MUFU.EX2 R9, R116 ;  /* 0x0000007400097308 */ /* 0x000ea20000000800 */
[----:B----4-:R-:W-:Y:S01]  /*45f0*/  FADD.FTZ R2, R112, R17 ;  /* 0x0000001170027221 */ /* 0x010fe20000010000 */
[----:B------:R-:W-:Y:S01]  /*4600*/  STSM.16.M88.4 [R4+0x6000], R32 ;  /* 0x0060002004007844 */ /* 0x000fe20000000200 */
[----:B0-----:R-:W-:-:S03]  /*4610*/  FADD.FTZ R19, R70, R19 ;  /* 0x0000001346137221 */ /* 0x001fc60000010000 */
[----:B------:R5:W-:Y:S02]  /*4620*/  STSM.16.M88.4 [R30+0x24800], R12 ;  /* 0x0248000c1e007844 */ /* 0x000be40000000200 */
[----:B------:R-:W0:Y:S08]  /*4630*/  MUFU.EX2 R66, R66 ;  /* 0x0000004200427308 */ /* 0x000e300000000800 */
[----:B------:R-:W4:Y:S01]  /*4640*/  MUFU.EX2 R11, R132 ;  /* 0x00000084000b7308 */ /* 0x000f220000000800 */
[----:B-----5:R-:W-:Y:S01]  /*4650*/  FADD.FTZ R15, R63, R2 ;  /* 0x000000023f0f7221 */ /* 0x020fe20000010000 */
[----:B-1----:R-:W-:-:S03]  /*4660*/  FADD.FTZ R2, R72, R19 ;  /* 0x0000001348027221 */ /* 0x002fc60000010000 */
[----:B---3--:R-:W-:-:S03]  /*4670*/  FADD.FTZ R15, R38, R15 ;  /* 0x0000000f260f7221 */ /* 0x008fc60000010000 */
[----:B------:R-:W-:Y:S01]  /*4680*/  MUFU.EX2 R130, R130 ;  /* 0x0000008200827308 */ /* 0x000fe20000000800 */
[----:B------:R-:W-:Y:S01]  /*4690*/  FADD.FTZ R8, R75, R2 ;  /* 0x000000024b087221 */ /* 0x000fe20000010000 */
[----:B------:R-:W-:Y:S01]  /*46a0*/  FADD.FTZ R2, R68, R15 ;  /* 0x0000000f44027221 */ /* 0x000fe20000010000 */
[----:B------:R-:W-:-:S05]  /*46b0*/  F2FP.BF16.F32.PACK_AB R60, R60, R7 ;  /* 0x000000073c3c723e */ /* 0x000fca00000010ff */
[----:B------:R-:W1:Y:S01]  /*46c0*/  MUFU.EX2 R31, R31 ;  /* 0x0000001f001f7308 */ /* 0x000e620000000800 */
[----:B--2---:R-:W-:-:S07]  /*46d0*/  FADD.FTZ R15, R9, R2 ;  /* 0x00000002090f7221 */ /* 0x004fce0000010000 */
[----:B------:R-:W-:Y:S01]  /*46e0*/  MUFU.EX2 R122, R122 ;  /* 0x0000007a007a7308 */ /* 0x000fe20000000800 */
[----:B0-----:R-:W-:-:S07]  /*46f0*/  FADD.FTZ R2, R66, R15 ;  /* 0x0000000f42027221 */ /* 0x001fce0000010000 */
[----:B------:R-:W0:Y:S08]  /*4700*/  MUFU.EX2 R13, R138 ;  /* 0x0000008a000d7308 */ /* 0x000e300000000800 */
[----:B------:R-:W2:Y:S08]  /*4710*/  MUFU.EX2 R39, R39 ;  /* 0x0000002700277308 */ /* 0x000eb00000000800 */
[----:B------:R-:W-:Y:S08]  /*4720*/  MUFU.EX2 R37, R37 ;  /* 0x0000002500257308 */ /* 0x000ff00000000800 */
[----:B------:R-:W3:Y:S08]  /*4730*/  MUFU.EX2 R128, R128 ;  /* 0x0000008000807308 */ /* 0x000ef00000000800 */
[----:B------:R-:W-:Y:S08]  /*4740*/  MUFU.EX2 R134, R134 ;  /* 0x0000008600867308 */ /* 0x000ff00000000800 */
[----:B------:R-:W5:Y:S01]  /*4750*/  MUFU.EX2 R7, R146 ;  /* 0x0000009200077308 */ /* 0x000f620000000800 */
[----:B----4-:R-:W-:Y:S01]  /*4760*/  FADD.FTZ R15, R11, R2 ;  /* 0x000000020b0f7221 */ /* 0x010fe20000010000 */
[----:B------:R-:W-:Y:S01]  /*4770*/  F2FP.BF16.F32.PACK_AB R47, R85, R62 ;  /* 0x0000003e552f723e */ /* 0x000fe200000010ff */
[----:B-1----:R-:W-:-:S02]  /*4780*/  FADD.FTZ R17, R31, R8 ;  /* 0x000000081f117221 */ /* 0x002fc40000010000 */
[----:B------:R-:W-:Y:S01]  /*4790*/  FADD.FTZ R2, R130, R15 ;  /* 0x0000000f82027221 */ /* 0x000fe20000010000 */
[----:B------:R-:W-:Y:S02]  /*47a0*/  F2FP.BF16.F32.PACK_AB R56, R61, R54 ;  /* 0x000000363d38723e */ /* 0x000fe400000010ff */
[----:B------:R-:W-:Y:S02]  /*47b0*/  F2FP.BF16.F32.PACK_AB R58, R73, R58 ;  /* 0x0000003a493a723e */ /* 0x000fe400000010ff */
[----:B------:R-:W-:Y:S02]  /*47c0*/  F2FP.BF16.F32.PACK_AB R57, R89, R64 ;  /* 0x000000405939723e */ /* 0x000fe400000010ff */
[----:B------:R-:W-:Y:S02]  /*47d0*/  F2FP.BF16.F32.PACK_AB R59, R51, R76 ;  /* 0x0000004c333b723e */ /* 0x000fe400000010ff */
[----:B------:R-:W-:Y:S02]  /*47e0*/  F2FP.BF16.F32.PACK_AB R62, R70, R29 ;  /* 0x0000001d463e723e */ /* 0x000fe400000010ff */
[----:B------:R-:W-:-:S02]  /*47f0*/  F2FP.BF16.F32.PACK_AB R72, R75, R72 ;  /* 0x000000484b48723e */ /* 0x000fc400000010ff */
[----:B------:R-:W-:Y:S02]  /*4800*/  F2FP.BF16.F32.PACK_AB R61, R112, R53 ;  /* 0x00000035703d723e */ /* 0x000fe400000010ff */
[----:B------:R-:W-:Y:S02]  /*4810*/  F2FP.BF16.F32.PACK_AB R63, R38, R63 ;  /* 0x0000003f263f723e */ /* 0x000fe400000010ff */
[----:B------:R-:W-:Y:S01]  /*4820*/  F2FP.BF16.F32.PACK_AB R73, R9, R68 ;  /* 0x000000440949723e */ /* 0x000fe200000010ff */
[----:B0-----:R-:W-:Y:S01]  /*4830*/  FADD.FTZ R9, R13, R2 ;  /* 0x000000020d097221 */ /* 0x001fe20000010000 */
[----:B------:R-:W-:Y:S02]  /*4840*/  F2FP.BF16.F32.PACK_AB R74, R122, R31 ;  /* 0x0000001f7a4a723e */ /* 0x000fe400000010ff */
[----:B------:R-:W-:Y:S01]  /*4850*/  F2FP.BF16.F32.PACK_AB R75, R11, R66 ;  /* 0x000000420b4b723e */ /* 0x000fe200000010ff */
[----:B------:R0:W-:Y:S01]  /*4860*/  STSM.16.M88.4 [R6+0x6000], R44 ;  /* 0x0060002c06007844 */ /* 0x0001e20000000200 */
[----:B--2---:R-:W-:Y:S01]  /*4870*/  F2FP.BF16.F32.PACK_AB R12, R126, R39 ;  /* 0x000000277e0c723e */ /* 0x004fe200000010ff */
[----:B------:R-:W-:Y:S01]  /*4880*/  FADD.FTZ R8, R122, R17 ;  /* 0x000000117a087221 */ /* 0x000fe20000010000 */
[----:B------:R-:W-:-:S02]  /*4890*/  F2FP.BF16.F32.PACK_AB R13, R13, R130 ;  /* 0x000000820d0d723e */ /* 0x000fc400000010ff */
[----:B---3--:R-:W-:Y:S02]  /*48a0*/  F2FP.BF16.F32.PACK_AB R14, R128, R37 ;  /* 0x00000025800e723e */ /* 0x008fe400000010ff */
[----:B-----5:R-:W-:Y:S01]  /*48b0*/  F2FP.BF16.F32.PACK_AB R15, R7, R134 ;  /* 0x00000086070f723e */ /* 0x020fe200000010ff */
[----:B------:R0:W-:Y:S01]  /*48c0*/  STSM.16.M88.4 [R3+0x2a800], R56 ;  /* 0x02a8003803007844 */ /* 0x0001e20000000200 */
[----:B------:R-:W-:-:S03]  /*48d0*/  FADD.FTZ R17, R39, R8 ;  /* 0x0000000827117221 */ /* 0x000fc60000010000 */
[----:B------:R0:W-:Y:S04]  /*48e0*/  STSM.16.M88.4 [R4+0xc000], R60 ;  /* 0x00c0003c04007844 */ /* 0x0001e80000000200 */
[----:B------:R0:W-:Y:S04]  /*48f0*/  STSM.16.M88.4 [R30+0x2a800], R72 ;  /* 0x02a800481e007844 */ /* 0x0001e80000000200 */
[----:B------:R0:W-:Y:S01]  /*4900*/  STSM.16.M88.4 [R6+0xc000], R12 ;  /* 0x00c0000c06007844 */ /* 0x0001e20000000200 */
[----:B------:R-:W-:Y:S01]  /*4910*/  FADD.FTZ R8, R126, R17 ;  /* 0x000000117e087221 */ /* 0x000fe20000010000 */
[----:B------:R1:W-:Y:S06]  /*4920*/  MEMBAR.ALL.CTA ;  /* 0x0000000000007992 */ /* 0x0003ec0000008000 */
[----:B-1----:R-:W1:Y:S01]  /*4930*/  FENCE.VIEW.ASYNC.S ;  /* 0x00000000000073c6 */ /* 0x002e620000000000 */
[----:B------:R-:W-:Y:S01]  /*4940*/  FADD.FTZ R37, R37, R8 ;  /* 0x0000000825257221 */ /* 0x000fe20000010000 */
[----:B------:R-:W-:-:S04]  /*4950*/  IADD3 R8, R16, -0x2, RZ ;  /* 0xfffffffe10087810 */ /* 0x000fc80007ffe0ff */
[----:B------:R-:W-:Y:S01]  /*4960*/  ISETP.GE.AND P2, PT, R8, R121, PT ;  /* 0x000000790800720c */ /* 0x000fe20003f46270 */
[----:B------:R-:W-:Y:S01]  /*4970*/  FADD.FTZ R134, R134, R9 ;  /* 0x0000000986867221 */ /* 0x000fe20000010000 */
[----:B------:R-:W-:Y:S01]  /*4980*/  FADD.FTZ R2, R128, R37 ;  /* 0x0000002580027221 */ /* 0x000fe20000010000 */
[--C-:B------:R-:W-:Y:S01]  /*4990*/  IMAD.MOV.U32 R150, RZ, RZ, R151.reuse ;  /* 0x000000ffff967224 */ /* 0x100fe200078e0097 */
[-C--:B------:R-:W-:Y:S01]  /*49a0*/  MOV R149, R151.reuse ;  /* 0x0000009700957202 */ /* 0x080fe20000000f00 */
[----:B------:R-:W-:Y:S01]  /*49b0*/  FADD.FTZ R9, R7, R134 ;  /* 0x0000008607097221 */ /* 0x000fe20000010000 */
[----:B------:R-:W-:Y:S01]  /*49c0*/  IMAD.MOV.U32 R7, RZ, RZ, RZ ;  /* 0x000000ffff077224 */ /* 0x000fe200078e00ff */
[-C--:B------:R-:W-:Y:S01]  /*49d0*/  MOV R146, R151.reuse ;  /* 0x0000009700927202 */ /* 0x080fe20000000f00 */
[--C-:B------:R-:W-:Y:S01]  /*49e0*/  IMAD.MOV.U32 R148, RZ, RZ, R151.reuse ;  /* 0x000000ffff947224 */ /* 0x100fe200078e0097 */
        /* <DEDUP_REMOVED lines=14> */
[----:B------:R-:W-:Y:S01]  /*4ad0*/  MOV R122, R151 ;  /* 0x00000097007a7202 */ /* 0x000fe20000000f00 */
[----:B------:R-:W-:-:S02]  /*4ae0*/  IMAD.MOV.U32 R136, RZ, RZ, R151 ;  /* 0x000000ffff887224 */ /* 0x000fc400078e0097 */
[--C-:B------:R-:W-:Y:S02]  /*4af0*/  IMAD.MOV.U32 R135, RZ, RZ, R151.reuse ;  /* 0x000000ffff877224 */ /* 0x100fe400078e0097 */
[--C-:B------:R-:W-:Y:S02]  /*4b00*/  IMAD.MOV.U32 R133, RZ, RZ, R151.reuse ;  /* 0x000000ffff857224 */ /* 0x100fe400078e0097 */
[--C-:B------:R-:W-:Y:S02]  /*4b10*/  IMAD.MOV.U32 R132, RZ, RZ, R151.reuse ;  /* 0x000000ffff847224 */ /* 0x100fe400078e0097 */
[--C-:B------:R-:W-:Y:S02]  /*4b20*/  IMAD.MOV.U32 R130, RZ, RZ, R151.reuse ;  /* 0x000000ffff827224 */ /* 0x100fe400078e0097 */
[--C-:B------:R-:W-:Y:S02]  /*4b30*/  IMAD.MOV.U32 R129, RZ, RZ, R151.reuse ;  /* 0x000000ffff817224 */ /* 0x100fe400078e0097 */
[----:B------:R-:W-:-:S02]  /*4b40*/  IMAD.MOV.U32 R127, RZ, RZ, R151 ;  /* 0x000000ffff7f7224 */ /* 0x000fc400078e0097 */
[--C-:B------:R-:W-:Y:S02]  /*4b50*/  IMAD.MOV.U32 R126, RZ, RZ, R151.reuse ;  /* 0x000000ffff7e7224 */ /* 0x100fe400078e0097 */
[--C-:B------:R-:W-:Y:S02]  /*4b60*/  IMAD.MOV.U32 R124, RZ, RZ, R151.reuse ;  /* 0x000000ffff7c7224 */ /* 0x100fe400078e0097 */
[--C-:B------:R-:W-:Y:S02]  /*4b70*/  IMAD.MOV.U32 R123, RZ, RZ, R151.reuse ;  /* 0x000000ffff7b7224 */ /* 0x100fe400078e0097 */
[--C-:B------:R-:W-:Y:S02]  /*4b80*/  IMAD.MOV.U32 R121, RZ, RZ, R151.reuse ;  /* 0x000000ffff797224 */ /* 0x100fe400078e0097 */
[----:B------:R-:W-:Y:S01]  /*4b90*/  IMAD.MOV.U32 R120, RZ, RZ, R151 ;  /* 0x000000ffff787224 */ /* 0x000fe200078e0097 */
[----:B-1----:R-:W-:Y:S01]  /*4ba0*/  NOP ;  /* 0x0000000000007918 */ /* 0x002fe20000000000 */
[----:B0-----:R-:W-:Y:S05]  /*4bb0*/  @!P2 BRA `(.L_x_19) ;  /* 0x000000380064a947 */ /* 0x001fea0003800000 */
[----:B------:R-:W-:Y:S01]  /*4bc0*/  MOV R11, R95 ;  /* 0x0000005f000b7202 */ /* 0x000fe20000000f00 */
[----:B------:R-:W-:Y:S01]  /*4bd0*/  IMAD.MOV.U32 R10, RZ, RZ, R86 ;  /* 0x000000ffff0a7224 */ /* 0x000fe200078e0056 */
[----:B------:R-:W-:Y:S01]  /*4be0*/  CS2R R150, SRZ ;  /* 0x0000000000967805 */ /* 0x000fe2000001ff00 */
[----:B------:R-:W-:Y:S01]  /*4bf0*/  IMAD.MOV.U32 R12, RZ, RZ, RZ ;  /* 0x000000ffff0c7224 */ /* 0x000fe200078e00ff */
        /* <DEDUP_REMOVED lines=14> */
[----:B------:R-:W-:Y:S01]  /*4ce0*/  CS2R R120, SRZ ;  /* 0x0000000000787805 */ /* 0x000fe2000001ff00 */
[----:B------:R-:W-:Y:S01]  /*4cf0*/  UMOV UR4, URZ ;  /* 0x0000003f00047c82 */ /* 0x000fe20008000000 */
[----:B------:R-:W-:-:S05]  /*4d00*/  ULDC UR5, c[0x0][0x9d8] ;  /* 0x0002760000057ab9 */ /* 0x000fca0000000800 */
.L_x_28:
[----:B------:R-:W2:Y:S01]  /*4d10*/  LDL R0, [R1+0xc] ;  /* 0x00000c0001007983 */ /* 0x000ea20000100800 */
[----:B------:R-:W-:-:S04]  /*4d20*/  UIADD3 UR7, UR4, 0x1, URZ ;  /* 0x0000000104077890 */ /* 0x000fc8000fffe03f */
[----:B------:R-:W-:-:S04]  /*4d30*/  UISETP.NE.AND UP0, UPT, UR7, 0x2, UPT ;  /* 0x000000020700788c */ /* 0x000fc8000bf05270 */
[----:B------:R-:W-:Y:S02]  /*4d40*/  USEL UR10, URZ, 0x1, UP0 ;  /* 0x000000013f0a7887 */ /* 0x000fe40008000000 */
[----:B------:R-:W-:-:S04]  /*4d50*/  USEL UR7, UR7, URZ, UP0 ;  /* 0x0000003f07077287 */ /* 0x000fc80008000000 */
[----:B------:R-:W-:Y:S02]  /*4d60*/  LOP3.LUT R7, R12, UR10, RZ, 0x3c, !PT ;  /* 0x0000000a0c077c12 */ /* 0x000fe4000f8e3cff */
[----:B--2---:R-:W-:Y:S02]  /*4d70*/  ISETP.NE.AND P3, PT, R0, RZ, PT ;  /* 0x000000ff0000720c */ /* 0x004fe40003f65270 */
[----:B------:R-:W-:-:S11]  /*4d80*/  MOV R0, UR7 ;  /* 0x0000000700007c02 */ /* 0x000fd60008000f00 */
[----:B------:R-:W-:Y:S05]  /*4d90*/  @P3 BRA `(.L_x_20) ;  /* 0x0000000000283947 */ /* 0x000fea0003800000 */
[----:B------:R-:W-:Y:S05]  /*4da0*/  @!P0 BRA `(.L_x_21) ;  /* 0x0000000000048947 */ /* 0x000fea0003800000 */
[----:B------:R-:W-:Y:S01]  /*4db0*/  BPT.TRAP 0x1 ;  /* 0x000000040000795c */ /* 0x000fe20000300000 */
.L_x_21:
[----:B------:R-:W-:Y:S02]  /*4dc0*/  LEA R14, R0, UR36, 0x3 ;  /* 0x00000024000e7c11 */ /* 0x000fe4000f8e18ff */
[----:B------:R-:W-:-:S04]  /*4dd0*/  SHF.L.U32 R13, R7, 0x1f, RZ ;  /* 0x0000001f070d7819 */ /* 0x000fc800000006ff */
[----:B------:R0:W1:Y:S01]  /*4de0*/  SYNCS.PHASECHK.TRANS64.TRYWAIT P2, [R14+URZ+0x30830], R13 ;  /* 0x0308300d0e0075a7 */ /* 0x000062000804017f */
[----:B------:R-:W-:Y:S05]  /*4df0*/  @!P0 BRA `(.L_x_22) ;  /* 0x0000000000048947 */ /* 0x000fea0003800000 */
[----:B------:R-:W-:Y:S01]  /*4e00*/  BPT.TRAP 0x1 ;  /* 0x000000040000795c */ /* 0x000fe20000300000 */
.L_x_22:
[----:B-1----:R-:W-:Y:S05]  /*4e10*/  @P2 BRA `(.L_x_20) ;  /* 0x0000000000082947 */ /* 0x002fea0003800000 */
[----:B------:R-:W1:Y:S02]  /*4e20*/  SYNCS.PHASECHK.TRANS64.TRYWAIT P2, [R14+URZ+0x30830], R13 ;  /* 0x0308300d0e0075a7 */ /* 0x000e64000804017f */
[----:B-1----:R-:W-:Y:S05]  /*4e30*/  @!P2 BRA `(.L_x_23) ;  /* 0x000000880038a947 */ /* 0x002fea0003800000 */
.L_x_20:
[----:B------:R-:W2:Y:S01]  /*4e40*/  LDL.64 R16, [R1] ;  /* 0x0000000001107983 */ /* 0x000ea20000100a00 */
[----:B------:R-:W3:Y:S01]  /*4e50*/  S2R R15, SR_TID.X ;  /* 0x00000000000f7919 */ /* 0x000ee20000002100 */
[----:B------:R-:W-:Y:S02]  /*4e60*/  R2UR UR18, R0 ;  /* 0x00000000001272ca */ /* 0x000fe400000e0000 */
[----:B---3--:R-:W-:-:S05]  /*4e70*/  SHF.R.U32.HI R15, RZ, 0x7, R15 ;  /* 0x00000007ff0f7819 */ /* 0x008fca000001160f */
[----:B01----:R-:W-:-:S05]  /*4e80*/  VIADD R13, R15, 0x8 ;  /* 0x000000080f0d7836 */ /* 0x003fca0000000000 */
[----:B------:R0:W-:Y:S01]  /*4e90*/  BAR.SYNC.DEFER_BLOCKING R13, 0x100 ;  /* 0x0004000d0000751d */ /* 0x0001e20000010000 */
[----:B------:R-:W-:-:S05]  /*4ea0*/  UIMAD UR18, UR18, 0x600, UR6 ;  /* 0x00000600121278a4 */ /* 0x000fca000f8e0206 */
[----:B------:R-:W-:Y:S02]  /*4eb0*/  UMOV UR23, 0x40000040 ;  /* 0x4000004000177882 */ /* 0x000fe40000000000 */
[----:B------:R-:W-:Y:S01]  /*4ec0*/  UMOV UR22, UR18 ;  /* 0x0000001200167c82 */ /* 0x000fe20008000000 */
[----:B------:R-:W-:Y:S01]  /*4ed0*/  WARPGROUP.ARRIVE ;  /* 0x00000000000079c5 */ /* 0x000fe20000000000 */
[----:B------:R-:W-:Y:S01]  /*4ee0*/  UIADD3 UR10, UR18, 0x2, URZ ;  /* 0x00000002120a7890 */ /* 0x000fe2000fffe03f */
[----:B------:R-:W-:Y:S01]  /*4ef0*/  UMOV UR11, 0x40000040 ;  /* 0x40000040000b7882 */ /* 0x000fe20000000000 */
[----:B--2---:R-:W-:Y:S02]  /*4f00*/  R2UR UR20, R16 ;  /* 0x00000000101472ca */ /* 0x004fe400000e0000 */
[----:B------:R-:W-:-:S13]  /*4f10*/  R2UR UR21, R17 ;  /* 0x00000000111572ca */ /* 0x000fda00000e0000 */
[----:B------:R-:W-:Y:S01]  /*4f20*/  HGMMA.64x192x16.F32.BF16 R24, gdesc[UR20], RZ, !UPT, gsb0 ;  /* 0x02e00000141879f0 */ /* 0x000fe2000c0018ff */
[----:B------:R-:W-:Y:S01]  /*4f30*/  UIADD3 UR14, UR18, 0x4, URZ ;  /* 0x00000004120e7890 */ /* 0x000fe2000fffe03f */
[----:B------:R-:W-:Y:S01]  /*4f40*/  UMOV UR15, 0x40000040 ;  /* 0x40000040000f7882 */ /* 0x000fe20000000000 */
[----:B------:R-:W-:Y:S02]  /*4f50*/  WARPGROUP.DEPBAR.LE gsb0, 0x0 ;  /* 0x00008000000079c5 */ /* 0x000fe40000010000 */
[----:B------:R-:W-:-:S15]  /*4f60*/  WARPGROUP.ARRIVE ;  /* 0x00000000000079c5 */ /* 0x000fde0000000000 */
[----:B------:R-:W-:Y:S01]  /*4f70*/  HGMMA.64x192x16.F32.BF16 R24, gdesc[UR8], R24, gsb0 ;  /* 0x02e00000081879f0 */ /* 0x000fe20008001818 */
[----:B------:R-:W-:Y:S01]  /*4f80*/  UIADD3 UR18, UR18, 0x6, URZ ;  /* 0x0000000612127890 */ /* 0x000fe2000fffe03f */
[----:B------:R-:W-:Y:S01]  /*4f90*/  UMOV UR19, 0x40000040 ;  /* 0x4000004000137882 */ /* 0x000fe20000000000 */
[----:B------:R-:W-:Y:S02]  /*4fa0*/  WARPGROUP.DEPBAR.LE gsb0, 0x0 ;  /* 0x00008000000079c5 */ /* 0x000fe40000010000 */
[----:B------:R-:W-:-:S15]  /*4fb0*/  WARPGROUP.ARRIVE ;  /* 0x00000000000079c5 */ /* 0x000fde0000000000 */
[----:B------:R-:W-:Y:S03]  /*4fc0*/  HGMMA.64x192x16.F32.BF16 R24, gdesc[UR12], R24, gsb0 ;  /* 0x02e000000c1879f0 */ /* 0x000fe60008001818 */
[----:B------:R-:W-:Y:S02]  /*4fd0*/  WARPGROUP.DEPBAR.LE gsb0, 0x0 ;  /* 0x00008000000079c5 */ /* 0x000fe40000010000 */
[----:B------:R-:W-:-:S15]  /*4fe0*/  WARPGROUP.ARRIVE ;  /* 0x00000000000079c5 */ /* 0x000fde0000000000 */
[----:B------:R-:W-:Y:S03]  /*4ff0*/  HGMMA.64x192x16.F32.BF16 R24, gdesc[UR16], R24, gsb0 ;  /* 0x02e00000101879f0 */ /* 0x000fe60008001818 */
[----:B------:R-:W-:Y:S02]  /*5000*/  WARPGROUP.DEPBAR.LE gsb0, 0x0 ;  /* 0x00008000000079c5 */ /* 0x000fe40000010000 */
[----:B0-----:R-:W-:Y:S05]  /*5010*/  @P3 BRA `(.L_x_24) ;  /* 0x0000000000283947 */ /* 0x001fea0003800000 */
[----:B------:R-:W-:Y:S05]  /*5020*/  @!P0 BRA `(.L_x_25) ;  /* 0x0000000000048947 */ /* 0x000fea0003800000 */
[----:B------:R-:W-:Y:S01]  /*5030*/  BPT.TRAP 0x1 ;  /* 0x000000040000795c */ /* 0x000fe20000300000 */
.L_x_25:
[----:B------:R-:W-:Y:S01]  /*5040*/  ULEA UR7, UR4, UR36, 0x3 ;  /* 0x0000002404077291 */ /* 0x000fe2000f8e183f */
[----:B------:R-:W-:-:S08]  /*5050*/  SHF.L.U32 R12, R12, 0x1f, RZ ;  /* 0x0000001f0c0c7819 */ /* 0x000fd000000006ff */
[----:B------:R0:W1:Y:S01]  /*5060*/  SYNCS.PHASECHK.TRANS64.TRYWAIT P2, [UR7+0x30850], R12 ;  /* 0x0308500cff0075a7 */ /* 0x0000620008040147 */
[----:B------:R-:W-:Y:S05]  /*5070*/  @!P0 BRA `(.L_x_26) ;  /* 0x0000000000048947 */ /* 0x000fea0003800000 */
[----:B------:R-:W-:Y:S01]  /*5080*/  BPT.TRAP 0x1 ;  /* 0x000000040000795c */ /* 0x000fe20000300000 */
.L_x_26:
[----:B-1----:R-:W-:Y:S05]  /*5090*/  @P2 BRA `(.L_x_24) ;  /* 0x0000000000082947 */ /* 0x002fea0003800000 */
[----:B------:R-:W1:Y:S02]  /*50a0*/  SYNCS.PHASECHK.TRANS64.TRYWAIT P2, [UR7+0x30850], R12 ;  /* 0x0308500cff0075a7 */ /* 0x000e640008040147 */
[----:B-1----:R-:W-:Y:S05]  /*50b0*/  @!P2 BRA `(.L_x_27) ;  /* 0x0000008400aca947 */ /* 0x002fea0003800000 */
.L_x_24:
[----:B-1----:R-:W2:Y:S01]  /*50c0*/  LDL R13, [R1+0x8] ;  /* 0x00000800010d7983 */ /* 0x002ea20000100800 */
[----:B------:R-:W-:Y:S01]  /*50d0*/  UIADD3 UR7, UR36, 0x400, URZ ;  /* 0x0000040024077890 */ /* 0x000fe2000fffe03f */
[----:B------:R-:W-:Y:S01]  /*50e0*/  WARPGROUP.ARRIVE ;  /* 0x00000000000079c5 */ /* 0x000fe20000000000 */
[----:B------:R-:W-:Y:S01]  /*50f0*/  UMOV UR23, 0x40000040 ;  /* 0x4000004000177882 */ /* 0x000fe20000000000 */
[----:B------:R-:W-:Y:S01]  /*5100*/  UMOV UR21, 0x40000040 ;  /* 0x4000004000157882 */ /* 0x000fe20000000000 */
[----:B------:R-:W-:Y:S01]  /*5110*/  USHF.R.U32.HI UR7, URZ, 0x4, UR7 ;  /* 0x000000043f077899 */ /* 0x000fe20008011607 */
[----:B------:R-:W-:Y:S01]  /*5120*/  FMUL.FTZ R34, R34, UR5 ;  /* 0x0000000522227c20 */ /* 0x000fe20008410000 */
[----:B------:R-:W-:Y:S01]  /*5130*/  FMUL.FTZ R35, R35, UR5 ;  /* 0x0000000523237c20 */ /* 0x000fe20008410000 */
[----:B------:R-:W-:Y:S01]  /*5140*/  FMUL.FTZ R42, R42, UR5 ;  /* 0x000000052a2a7c20 */ /* 0x000fe20008410000 */
[----:B------:R-:W-:Y:S01]  /*5150*/  ULOP3.LUT UR7, UR7, 0x3fff, URZ, 0xc0, !UPT ;  /* 0x00003fff07077892 */ /* 0x000fe2000f8ec03f */
[----:B------:R-:W-:Y:S01]  /*5160*/  MUFU.TANH R152, R34 ;  /* 0x0000002200987308 */ /* 0x000fe20000002400 */
[----:B------:R-:W-:Y:S01]  /*5170*/  FMUL.FTZ R38, R38, UR5 ;  /* 0x0000000526267c20 */ /* 0x000fe20008410000 */
[----:B------:R-:W-:Y:S01]  /*5180*/  FMUL.FTZ R47, R47, UR5 ;  /* 0x000000052f2f7c20 */ /* 0x000fe20008410000 */
[----:B------:R-:W-:Y:S01]  /*5190*/  FMUL.FTZ R16, R28, UR5 ;  /* 0x000000051c107c20 */ /* 0x000fe20008410000 */
[----:B0-----:R-:W-:Y:S01]  /*51a0*/  FMUL.FTZ R12, R24, UR5 ;  /* 0x00000005180c7c20 */ /* 0x001fe20008410000 */
[----:B------:R-:W-:Y:S01]  /*51b0*/  FMUL.FTZ R43, R43, UR5 ;  /* 0x000000052b2b7c20 */ /* 0x000fe20008410000 */
[----:B------:R-:W-:Y:S01]  /*51c0*/  FMUL.FTZ R14, R26, UR5 ;  /* 0x000000051a0e7c20 */ /* 0x000fe20008410000 */
[----:B------:R-:W-:Y:S01]  /*51d0*/  FMUL.FTZ R17, R29, UR5 ;  /* 0x000000051d117c20 */ /* 0x000fe20008410000 */
[----:B------:R0:W1:Y:S01]  /*51e0*/  MUFU.TANH R153, R35 ;  /* 0x0000002300997308 */ /* 0x0000620000002400 */
[----:B------:R-:W-:Y:S01]  /*51f0*/  FMUL.FTZ R15, R27, UR5 ;  /* 0x000000051b0f7c20 */ /* 0x000fe20008410000 */
[----:B------:R-:W-:Y:S01]  /*5200*/  FMUL.FTZ R46, R46, UR5 ;  /* 0x000000052e2e7c20 */ /* 0x000fe20008410000 */
[----:B------:R-:W-:Y:S01]  /*5210*/  FMUL.FTZ R18, R30, UR5 ;  /* 0x000000051e127c20 */ /* 0x000fe20008410000 */
[----:B------:R-:W-:Y:S01]  /*5220*/  FMUL.FTZ R24, R40, UR5 ;  /* 0x0000000528187c20 */ /* 0x000fe20008410000 */
[----:B------:R-:W-:Y:S01]  /*5230*/  FMUL.FTZ R26, R44, UR5 ;  /* 0x000000052c1a7c20 */ /* 0x000fe20008410000 */
[----:B------:R-:W-:Y:S01]  /*5240*/  FMUL.FTZ R39, R39, UR5 ;  /* 0x0000000527277c20 */ /* 0x000fe20008410000 */
[----:B------:R-:W-:Y:S01]  /*5250*/  FMUL.FTZ R40, R66, UR5 ;  /* 0x0000000542287c20 */ /* 0x000fe20008410000 */
[----:B------:R-:W-:Y:S01]  /*5260*/  MUFU.TANH R28, R42 ;  /* 0x0000002a001c7308 */ /* 0x000fe20000002400 */
[----:B------:R-:W-:Y:S01]  /*5270*/  FMUL.FTZ R19, R31, UR5 ;  /* 0x000000051f137c20 */ /* 0x000fe20008410000 */
[----:B------:R-:W-:Y:S01]  /*5280*/  FMUL.FTZ R20, R32, UR5 ;  /* 0x0000000520147c20 */ /* 0x000fe20008410000 */
[----:B------:R-:W-:Y:S01]  /*5290*/  FMUL.FTZ R21, R33, UR5 ;  /* 0x0000000521157c20 */ /* 0x000fe20008410000 */
[----:B------:R-:W-:Y:S01]  /*52a0*/  FMUL.FTZ R27, R45, UR5 ;  /* 0x000000052d1b7c20 */ /* 0x000fe20008410000 */
[----:B------:R-:W-:Y:S01]  /*52b0*/  FMUL.FTZ R22, R36, UR5 ;  /* 0x0000000524167c20 */ /* 0x000fe20008410000 */
[----:B------:R-:W-:Y:S01]  /*52c0*/  FMUL.FTZ R156, R51, UR5 ;  /* 0x00000005339c7c20 */ /* 0x000fe20008410000 */
[----:B------:R-:W-:Y:S01]  /*52d0*/  FMUL.FTZ R23, R37, UR5 ;  /* 0x0000000525177c20 */ /* 0x000fe20008410000 */
[----:B------:R3:W-:Y:S01]  /*52e0*/  MUFU.TANH R154, R38 ;  /* 0x00000026009a7308 */ /* 0x0007e20000002400 */
        /* <DEDUP_REMOVED lines=9> */
[----:B0-----:R-:W-:Y:S01]  /*5380*/  FMUL.FTZ R35, R61, UR5 ;  /* 0x000000053d237c20 */ /* 0x001fe20008410000 */
[----:B---3--:R-:W-:Y:S01]  /*5390*/  FMUL.FTZ R38, R64, UR5 ;  /* 0x0000000540267c20 */ /* 0x008fe20008410000 */
        /* <DEDUP_REMOVED lines=9> */
[----:B------:R-:W-:-:S03]  /*5430*/  FMUL.FTZ R60, R86, UR5 ;  /* 0x00000005563c7c20 */ /* 0x000fc60008410000 */
[----:B------:R1:W0:Y:S08]  /*5440*/  MUFU.TANH R29, R43 ;  /* 0x0000002b001d7308 */ /* 0x0002300000002400 */
[----:B------:R-:W-:Y:S01]  /*5450*/  MUFU.TANH R14, R14 ;  /* 0x0000000e000e7308 */ /* 0x000fe20000002400 */
[----:B-1----:R-:W-:Y:S01]  /*5460*/  MOV R43, R153 ;  /* 0x00000099002b7202 */ /* 0x002fe20000000f00 */
[----:B------:R-:W-:Y:S01]  /*5470*/  FMUL.FTZ R153, R58, UR5 ;  /* 0x000000053a997c20 */ /* 0x000fe20008410000 */
[----:B------:R-:W-:-:S05]  /*5480*/  FMUL.FTZ R58, R84, UR5 ;  /* 0x00000005543a7c20 */ /* 0x000fca0008410000 */
[----:B------:R1:W3:Y:S01]  /*5490*/  MUFU.TANH R44, R46 ;  /* 0x0000002e002c7308 */ /* 0x0002e20000002400 */
[----:B0-----:R-:W-:Y:S02]  /*54a0*/  IMAD.MOV.U32 R45, RZ, RZ, R29 ;  /* 0x000000ffff2d7224 */ /* 0x001fe400078e001d */
[----:B------:R-:W-:Y:S01]  /*54b0*/  FMUL.FTZ R29, R49, UR5 ;  /* 0x00000005311d7c20 */ /* 0x000fe20008410000 */
[----:B------:R-:W-:Y:S01]  /*54c0*/  FMUL.FTZ R49, R75, UR5 ;  /* 0x000000054b317c20 */ /* 0x000fe20008410000 */
[----:B------:R-:W-:Y:S02]  /*54d0*/  IMAD.MOV.U32 R63, RZ, RZ, R45 ;  /* 0x000000ffff3f7224 */ /* 0x000fe400078e002d */
[----:B------:R-:W-:Y:S01]  /*54e0*/  FMUL.FTZ R45, R71, UR5 ;  /* 0x00000005472d7c20 */ /* 0x000fe20008410000 */
[----:B------:R-:W-:Y:S01]  /*54f0*/  FMUL.FTZ R71, R99, UR5 ;  /* 0x0000000563477c20 */ /* 0x000fe20008410000 */
[----:B------:R-:W-:Y:S01]  /*5500*/  MUFU.TANH R15, R15 ;  /* 0x0000000f000f7308 */ /* 0x000fe20000002400 */
[----:B-1----:R-:W-:Y:S01]  /*5510*/  MOV R46, R28 ;  /* 0x0000001c002e7202 */ /* 0x002fe20000000f00 */
[----:B------:R-:W-:Y:S01]  /*5520*/  FMUL.FTZ R28, R48, UR5 ;  /* 0x00000005301c7c20 */ /* 0x000fe20008410000 */
[----:B------:R-:W-:-:S02]  /*5530*/  IMAD.MOV.U32 R48, RZ, RZ, R154 ;  /* 0x000000ffff307224 */ /* 0x000fc400078e009a */
[----:B------:R-:W-:Y:S01]  /*5540*/  FMUL.FTZ R154, R55, UR5 ;  /* 0x00000005379a7c20 */ /* 0x000fe20008410000 */
[----:B------:R-:W-:Y:S01]  /*5550*/  FMUL.FTZ R55, R81, UR5 ;  /* 0x0000000551377c20 */ /* 0x000fe20008410000 */
[----:B------:R-:W-:Y:S02]  /*5560*/  IMAD.MOV.U32 R64, RZ, RZ, R46 ;  /* 0x000000ffff407224 */ /* 0x000fe400078e002e */
[----:B------:R-:W-:Y:S01]  /*5570*/  FMUL.FTZ R46, R72, UR5 ;  /* 0x00000005482e7c20 */ /* 0x000fe20008410000 */
[----:B------:R-:W-:Y:S01]  /*5580*/  MUFU.TANH R16, R16 ;  /* 0x0000001000107308 */ /* 0x000fe20000002400 */
[----:B---3--:R-:W-:Y:S01]  /*5590*/  MOV R62, R44 ;  /* 0x0000002c003e7202 */ /* 0x008fe20000000f00 */
[----:B------:R-:W-:Y:S01]  /*55a0*/  FMUL.FTZ R44, R70, UR5 ;  /* 0x00000005462c7c20 */ /* 0x000fe20008410000 */
[----:B------:R-:W-:Y:S01]  /*55b0*/  FMUL.FTZ R72, R96, UR5 ;  /* 0x0000000560487c20 */ /* 0x000fe20008410000 */
[----:B------:R-:W-:Y:S01]  /*55c0*/  FMUL.FTZ R70, R98, UR5 ;  /* 0x0000000562467c20 */ /* 0x000fe20008410000 */
[----:B------:R-:W-:Y:S01]  /*55d0*/  FMUL.FTZ R96, R116, UR5 ;  /* 0x0000000574607c20 */ /* 0x000fe20008410000 */
[----:B------:R-:W-:-:S02]  /*55e0*/  IMAD.MOV.U32 R87, RZ, RZ, R62 ;  /* 0x000000ffff577224 */ /* 0x000fc400078e003e */
[----:B------:R-:W-:Y:S01]  /*55f0*/  FMUL.FTZ R62, R88, UR5 ;  /* 0x00000005583e7c20 */ /* 0x000fe20008410000 */
[----:B------:R0:W1:Y:S01]  /*5600*/  MUFU.TANH R155, R39 ;  /* 0x00000027009b7308 */ /* 0x0000620000002400 */
[----:B------:R-:W-:Y:S02]  /*5610*/  IMAD.MOV.U32 R88, RZ, RZ, R63 ;  /* 0x000000ffff587224 */ /* 0x000fe400078e003f */
[----:B------:R-:W-:Y:S01]  /*5620*/  FMUL.FTZ R63, R89, UR5 ;  /* 0x00000005593f7c20 */ /* 0x000fe20008410000 */
[----:B------:R-:W-:Y:S01]  /*5630*/  MOV R89, R64 ;  /* 0x0000004000597202 */ /* 0x000fe20000000f00 */
[----:B------:R-:W-:Y:S01]  /*5640*/  FMUL.FTZ R64, R90, UR5 ;  /* 0x000000055a407c20 */ /* 0x000fe20008410000 */
[----:B------:R-:W-:Y:S01]  /*5650*/  FMUL.FTZ R98, R117, UR5 ;  /* 0x0000000575627c20 */ /* 0x000fe20008410000 */
[----:B------:R-:W-:Y:S01]  /*5660*/  @!P1 LEA R99, R0, UR36, 0x3 ;  /* 0x0000002400639c11 */ /* 0x000fe2000f8e18ff */
[----:B------:R-:W-:Y:S01]  /*5670*/  MUFU.TANH R18, R18 ;  /* 0x0000001200127308 */ /* 0x000fe20000002400 */
[----:B0-----:R-:W-:-:S03]  /*5680*/  FMUL.FTZ R39, R65, UR5 ;  /* 0x0000000541277c20 */ /* 0x001fc60008410000 */
[----:B------:R-:W-:-:S04]  /*5690*/  @!P1 VIADD R99, R99, 0x30840 ;  /* 0x0003084063639836 */ /* 0x000fc80000000000 */
[----:B------:R-:W-:Y:S01]  /*56a0*/  MUFU.TANH R17, R17 ;  /* 0x0000001100117308 */ /* 0x000fe20000002400 */
[----:B-1----:R-:W-:Y:S02]  /*56b0*/  IMAD.MOV.U32 R47, RZ, RZ, R155 ;  /* 0x000000ffff2f7224 */ /* 0x002fe400078e009b */
[----:B------:R-:W-:Y:S01]  /*56c0*/  FMUL.FTZ R155, R54, UR5 ;  /* 0x00000005369b7c20 */ /* 0x000fe20008410000 */
[----:B------:R-:W-:Y:S01]  /*56d0*/  FMUL.FTZ R54, R80, UR5 ;  /* 0x0000000550367c20 */ /* 0x000fe20008410000 */
[----:B------:R-:W-:Y:S02]  /*56e0*/  @!P1 PRMT R99, RZ, 0x654, R99 ;  /* 0x00000654ff639816 */ /* 0x000fe40000000063 */
[----:B------:R-:W-:Y:S01]  /*56f0*/  MOV R65, R47 ;  /* 0x0000002f00417202 */ /* 0x000fe20000000f00 */
[----:B------:R-:W-:Y:S01]  /*5700*/  FMUL.FTZ R47, R73, UR5 ;  /* 0x00000005492f7c20 */ /* 0x000fe20008410000 */
[----:B------:R-:W-:Y:S01]  /*5710*/  MUFU.TANH R19, R19 ;  /* 0x0000001300137308 */ /* 0x000fe20000002400 */
[----:B------:R-:W-:-:S02]  /*5720*/  FMUL.FTZ R73, R97, UR5 ;  /* 0x0000000561497c20 */ /* 0x000fc40008410000 */
[----:B------:R-:W-:Y:S02]  /*5730*/  IMAD.MOV.U32 R90, RZ, RZ, R65 ;  /* 0x000000ffff5a7224 */ /* 0x000fe400078e0041 */
[----:B------:R-:W-:-:S03]  /*5740*/  FMUL.FTZ R65, R91, UR5 ;  /* 0x000000055b417c20 */ /* 0x000fc60008410000 */
[----:B------:R-:W-:Y:S08]  /*5750*/  MUFU.TANH R20, R20 ;  /* 0x0000001400147308 */ /* 0x000ff00000002400 */
        /* <DEDUP_REMOVED lines=20> */
[----:B------:R-:W-:Y:S01]  /*58a0*/  MUFU.TANH R37, R37 ;  /* 0x0000002500257308 */ /* 0x000fe20000002400 */
[----:B--2---:R-:W-:Y:S01]  /*58b0*/  R2UR UR10, R13 ;  /* 0x000000000d0a72ca */ /* 0x004fe200000e0000 */
[----:B------:R-:W-:Y:S01]  /*58c0*/  FMUL.FTZ R13, R25, UR5 ;  /* 0x00000005190d7c20 */ /* 0x000fe20008410000 */
[----:B------:R-:W-:Y:S01]  /*58d0*/  FMUL.FTZ R25, R41, UR5 ;  /* 0x0000000529197c20 */ /* 0x000fe20008410000 */
[----:B------:R-:W-:-:S02]  /*58e0*/  IMAD.MOV.U32 R41, RZ, RZ, R152 ;  /* 0x000000ffff297224 */ /* 0x000fc400078e0098 */
[----:B------:R-:W-:Y:S01]  /*58f0*/  FMUL.FTZ R152, R59, UR5 ;  /* 0x000000053b987c20 */ /* 0x000fe20008410000 */
[----:B------:R-:W-:Y:S01]  /*5900*/  FMUL.FTZ R59, R85, UR5 ;  /* 0x00000005553b7c20 */ /* 0x000fe20008410000 */
[----:B------:R-:W-:Y:S01]  /*5910*/  MUFU.TANH R38, R38 ;  /* 0x0000002600267308 */ /* 0x000fe20000002400 */
[----:B------:R-:W-:Y:S02]  /*5920*/  IMAD.MOV.U32 R66, RZ, RZ, R41 ;  /* 0x000000ffff427224 */ /* 0x000fe400078e0029 */
[----:B------:R-:W-:Y:S01]  /*5930*/  FMUL.FTZ R41, R67, UR5 ;  /* 0x0000000543297c20 */ /* 0x000fe20008410000 */
[----:B------:R-:W-:Y:S01]  /*5940*/  MOV R67, R42 ;  /* 0x0000002a00437202 */ /* 0x000fe20000000f00 */
[----:B------:R-:W-:Y:S01]  /*5950*/  FMUL.FTZ R42, R68, UR5 ;  /* 0x00000005442a7c20 */ /* 0x000fe20008410000 */
[----:B------:R-:W-:Y:S02]  /*5960*/  IMAD.MOV.U32 R68, RZ, RZ, R43 ;  /* 0x000000ffff447224 */ /* 0x000fe400078e002b */
[----:B------:R-:W-:Y:S01]  /*5970*/  FMUL.FTZ R43, R69, UR5 ;  /* 0x00000005452b7c20 */ /* 0x000fe20008410000 */
[----:B------:R-:W-:Y:S01]  /*5980*/  UIADD3 UR10, UR10, 0x1e800, URZ ;  /* 0x0001e8000a0a7890 */ /* 0x000fe2000fffe03f */
[----:B------:R-:W0:Y:S01]  /*5990*/  MUFU.TANH R13, R13 ;  /* 0x0000000d000d7308 */ /* 0x000e220000002400 */
[----:B------:R-:W-:-:S02]  /*59a0*/  IMAD.MOV.U32 R69, RZ, RZ, R48 ;  /* 0x000000ffff457224 */ /* 0x000fc400078e0030 */
[----:B------:R-:W-:Y:S01]  /*59b0*/  FMUL.FTZ R48, R74, UR5 ;  /* 0x000000054a307c20 */ /* 0x000fe20008410000 */
[----:B------:R-:W-:Y:S01]  /*59c0*/  USHF.R.U32.HI UR10, URZ, 0x4, UR10 ;  /* 0x000000043f0a7899 */ /* 0x000fe2000801160a */
[----:B------:R-:W-:Y:S01]  /*59d0*/  FMNMX.FTZ R74, R12, R10, !PT ;  /* 0x0000000a0c4a7209 */ /* 0x000fe20007810000 */
[----:B------:R-:W-:Y:S01]  /*59e0*/  IMAD.MOV.U32 R79, RZ, RZ, R66 ;  /* 0x000000ffff4f7224 */ /* 0x000fe200078e0042 */
[----:B------:R-:W-:Y:S01]  /*59f0*/  MOV R81, R68 ;  /* 0x0000004400517202 */ /* 0x000fe20000000f00 */
[----:B------:R-:W-:Y:S01]  /*5a00*/  ULOP3.LUT UR14, UR10, 0x3fff, URZ, 0xc0, !UPT ;  /* 0x00003fff0a0e7892 */ /* 0x000fe2000f8ec03f */
[----:B------:R-:W1:Y:S01]  /*5a10*/  MUFU.TANH R25, R25 ;  /* 0x0000001900197308 */ /* 0x000e620000002400 */
[----:B------:R-:W-:Y:S01]  /*5a20*/  UIMAD UR10, UR4, 0x600, UR7 ;  /* 0x00000600040a78a4 */ /* 0x000fe2000f8e0207 */
[----:B------:R-:W-:Y:S01]  /*5a30*/  MOV R100, R79 ;  /* 0x0000004f00647202 */ /* 0x000fe20000000f00 */
[----:B------:R-:W-:Y:S01]  /*5a40*/  ULOP3.LUT UR14, UR14, 0x10000, URZ, 0xfc, !UPT ;  /* 0x000100000e0e7892 */ /* 0x000fe2000f8efc3f */
[----:B------:R-:W-:-:S02]  /*5a50*/  IMAD.MOV.U32 R91, RZ, RZ, R69 ;  /* 0x000000ffff5b7224 */ /* 0x000fc400078e0045 */
[----:B------:R-:W-:Y:S01]  /*5a60*/  FMUL.FTZ R66, R92, UR5 ;  /* 0x000000055c427c20 */ /* 0x000fe20008410000 */
[----:B------:R-:W-:Y:S02]  /*5a70*/  IMAD.MOV.U32 R82, RZ, RZ, R67 ;  /* 0x000000ffff527224 */ /* 0x000fe400078e0043 */
[----:B------:R-:W-:Y:S01]  /*5a80*/  FMUL.FTZ R68, R94, UR5 ;  /* 0x000000055e447c20 */ /* 0x000fe20008410000 */
[----:B------:R-:W-:Y:S01]  /*5a90*/  UMOV UR22, UR10 ;  /* 0x0000000a00167c82 */ /* 0x000fe20008000000 */
[----:B0-----:R-:W-:Y:S01]  /*5aa0*/  FMNMX.FTZ R75, R13, R74, !PT ;  /* 0x0000004a0d4b7209 */ /* 0x001fe20007810000 */
[----:B------:R-:W-:Y:S01]  /*5ab0*/  UMOV UR20, UR14 ;  /* 0x0000000e00147c82 */ /* 0x000fe20008000000 */
[----:B------:R-:W-:Y:S01]  /*5ac0*/  FMNMX.FTZ R74, R14, R11, !PT ;  /* 0x0000000b0e4a7209 */ /* 0x000fe20007810000 */
[----:B------:R-:W-:Y:S01]  /*5ad0*/  HGMMA.64x64x16.F32.BF16 R120, gdesc[UR20].tnspB, R120, gsb0 ;  /* 0x40e00000147879f0 */ /* 0x000fe20008001878 */
[----:B------:R-:W-:Y:S01]  /*5ae0*/  UIADD3 UR22, UR10, 0x80, URZ ;  /* 0x000000800a167890 */ /* 0x000fe2000fffe03f */
[----:B------:R-:W0:Y:S01]  /*5af0*/  MUFU.TANH R152, R152 ;  /* 0x0000009800987308 */ /* 0x000e220000002400 */
[----:B------:R-:W-:Y:S01]  /*5b00*/  UIADD3 UR20, UR14, 0x2, URZ ;  /* 0x000000020e147890 */ /* 0x000fe2000fffe03f */
[----:B------:R-:W-:Y:S01]  /*5b10*/  FMNMX.FTZ R77, R15, R74, !PT ;  /* 0x0000004a0f4d7209 */ /* 0x000fe20007810000 */
[----:B------:R-:W-:Y:S01]  /*5b20*/  UMOV UR23, 0x40000040 ;  /* 0x4000004000177882 */ /* 0x000fe20000000000 */
[----:B------:R-:W-:Y:S01]  /*5b30*/  UMOV UR21, 0x40000040 ;  /* 0x4000004000157882 */ /* 0x000fe20000000000 */
[----:B------:R-:W-:Y:S01]  /*5b40*/  FMNMX.FTZ R74, R16, R75, !PT ;  /* 0x0000004b104a7209 */ /* 0x000fe20007810000 */
[----:B------:R-:W-:Y:S01]  /*5b50*/  FMUL.FTZ R67, R93, UR5 ;  /* 0x000000055d437c20 */ /* 0x000fe20008410000 */
[----:B------:R-:W-:Y:S01]  /*5b60*/  FMNMX.FTZ R78, R18, R77, !PT ;  /* 0x0000004d124e7209 */ /* 0x000fe20007810000 */
[----:B------:R-:W2:Y:S01]  /*5b70*/  MUFU.TANH R40, R40 ;  /* 0x0000002800287308 */ /* 0x000ea20000002400 */
[----:B------:R-:W-:Y:S01]  /*5b80*/  FMNMX.FTZ R75, R17, R74, !PT ;  /* 0x0000004a114b7209 */ /* 0x000fe20007810000 */
[----:B------:R-:W-:Y:S01]  /*5b90*/  FMUL.FTZ R69, R95, UR5 ;  /* 0x000000055f457c20 */ /* 0x000fe20008410000 */
[----:B------:R-:W-:Y:S01]  /*5ba0*/  FMNMX.FTZ R78, R19, R78, !PT ;  /* 0x0000004e134e7209 */ /* 0x000fe20007810000 */
[----:B------:R-:W-:Y:S01]  /*5bb0*/  FMUL.FTZ R77, R101, UR5 ;  /* 0x00000005654d7c20 */ /* 0x000fe20008410000 */
[----:B------:R-:W-:-:S02]  /*5bc0*/  FMNMX.FTZ R74, R20, R75, !PT ;  /* 0x0000004b144a7209 */ /* 0x000fc40007810000 */
[----:B------:R-:W-:Y:S01]  /*5bd0*/  FMNMX.FTZ R78, R100, R78, !PT ;  /* 0x0000004e644e7209 */ /* 0x000fe20007810000 */
[----:B------:R-:W3:Y:S01]  /*5be0*/  MUFU.TANH R39, R39 ;  /* 0x0000002700277308 */ /* 0x000ee20000002400 */
[----:B------:R-:W-:Y:S02]  /*5bf0*/  FMNMX.FTZ R75, R21, R74, !PT ;  /* 0x0000004a154b7209 */ /* 0x000fe40007810000 */
[----:B------:R-:W-:Y:S02]  /*5c00*/  FMNMX.FTZ R78, R81, R78, !PT ;  /* 0x0000004e514e7209 */ /* 0x000fe40007810000 */
[----:B------:R-:W-:Y:S02]  /*5c10*/  FMNMX.FTZ R74, R22, R75, !PT ;  /* 0x0000004b164a7209 */ /* 0x000fe40007810000 */
[----:B------:R-:W-:Y:S01]  /*5c20*/  FMNMX.FTZ R78, R91, R78, !PT ;  /* 0x0000004e5b4e7209 */ /* 0x000fe20007810000 */
[----:B------:R-:W4:Y:S01]  /*5c30*/  MUFU.TANH R41, R41 ;  /* 0x0000002900297308 */ /* 0x000f220000002400 */
[----:B------:R-:W-:Y:S01]  /*5c40*/  FMNMX.FTZ R75, R23, R74, !PT ;  /* 0x0000004a174b7209 */ /* 0x000fe20007810000 */
[----:B------:R-:W-:Y:S01]  /*5c50*/  FMUL.FTZ R74, R102, UR5 ;  /* 0x00000005664a7c20 */ /* 0x000fe20008410000 */
[----:B------:R-:W-:Y:S01]  /*5c60*/  FMNMX.FTZ R78, R90, R78, !PT ;  /* 0x0000004e5a4e7209 */ /* 0x000fe20007810000 */
[----:B------:R-:W-:Y:S01]  /*5c70*/  IMAD.MOV.U32 R102, RZ, RZ, R81 ;  /* 0x000000ffff667224 */ /* 0x000fe200078e0051 */
[----:B------:R-:W-:Y:S01]  /*5c80*/  FMNMX.FTZ R80, R24, R75, !PT ;  /* 0x0000004b18507209 */ /* 0x000fe20007810000 */
[----:B------:R-:W-:Y:S01]  /*5c90*/  FMUL.FTZ R75, R103, UR5 ;  /* 0x00000005674b7c20 */ /* 0x000fe20008410000 */
[----:B------:R-:W-:Y:S01]  /*5ca0*/  FMNMX.FTZ R78, R89, R78, !PT ;  /* 0x0000004e594e7209 */ /* 0x000fe20007810000 */
[----:B------:R-:W-:Y:S01]  /*5cb0*/  IMAD.MOV.U32 R103, RZ, RZ, R82 ;  /* 0x000000ffff677224 */ /* 0x000fe200078e0052 */
[----:B-1----:R-:W-:Y:S01]  /*5cc0*/  FMNMX.FTZ R79, R25, R80, !PT ;  /* 0x00000050194f7209 */ /* 0x002fe20007810000 */
[----:B------:R-:W1:Y:S01]  /*5cd0*/  MUFU.TANH R42, R42 ;  /* 0x0000002a002a7308 */ /* 0x000e620000002400 */
[----:B------:R-:W-:Y:S01]  /*5ce0*/  FMNMX.FTZ R78, R88, R78, !PT ;  /* 0x0000004e584e7209 */ /* 0x000fe20007810000 */
[----:B------:R-:W-:Y:S01]  /*5cf0*/  FMUL.FTZ R81, R105, UR5 ;  /* 0x0000000569517c20 */ /* 0x000fe20008410000 */
[----:B------:R-:W-:-:S02]  /*5d00*/  FMNMX.FTZ R80, R26, R79, !PT ;  /* 0x0000004f1a507209 */ /* 0x000fc40007810000 */
[----:B------:R-:W-:Y:S02]  /*5d10*/  FMNMX.FTZ R78, R87, R78, !PT ;  /* 0x0000004e574e7209 */ /* 0x000fe40007810000 */
[----:B------:R-:W-:Y:S01]  /*5d20*/  FMNMX.FTZ R79, R27, R80, !PT ;  /* 0x000000501b4f7209 */ /* 0x000fe20007810000 */
[----:B------:R-:W5:Y:S01]  /*5d30*/  MUFU.TANH R44, R44 ;  /* 0x0000002c002c7308 */ /* 0x000f620000002400 */
[----:B------:R-:W-:Y:S01]  /*5d40*/  FMNMX.FTZ R78, R103, R78, !PT ;  /* 0x0000004e674e7209 */ /* 0x000fe20007810000 */
[----:B------:R-:W-:Y:S01]  /*5d50*/  FMUL.FTZ R80, R104, UR5 ;  /* 0x0000000568507c20 */ /* 0x000fe20008410000 */
[----:B------:R-:W-:Y:S01]  /*5d60*/  FMNMX.FTZ R82, R28, R79, !PT ;  /* 0x0000004f1c527209 */ /* 0x000fe20007810000 */
[----:B------:R-:W-:Y:S01]  /*5d70*/  IMAD.MOV.U32 R104, RZ, RZ, R87 ;  /* 0x000000ffff687224 */ /* 0x000fe200078e0057 */
[----:B------:R-:W-:Y:S02]  /*5d80*/  FMNMX.FTZ R79, R157, R78, !PT ;  /* 0x0000004e9d4f7209 */ /* 0x000fe40007810000 */
[----:B------:R-:W-:Y:S01]  /*5d90*/  FMNMX.FTZ R83, R29, R82, !PT ;  /* 0x000000521d537209 */ /* 0x000fe20007810000 */
[----:B------:R-:W5:Y:S01]  /*5da0*/  MUFU.TANH R43, R43 ;  /* 0x0000002b002b7308 */ /* 0x000f620000002400 */
[----:B------:R-:W-:-:S02]  /*5db0*/  FMNMX.FTZ R78, R156, R79, !PT ;  /* 0x0000004f9c4e7209 */ /* 0x000fc40007810000 */
[----:B------:R-:W-:Y:S02]  /*5dc0*/  FMNMX.FTZ R82, R30, R83, !PT ;  /* 0x000000531e527209 */ /* 0x000fe40007810000 */
[----:B------:R-:W-:Y:S01]  /*5dd0*/  FMNMX.FTZ R79, R155, R78, !PT ;  /* 0x0000004e9b4f7209 */ /* 0x000fe20007810000 */
[----:B------:R-:W-:Y:S01]  /*5de0*/  FMUL.FTZ R78, R106, UR5 ;  /* 0x000000056a4e7c20 */ /* 0x000fe20008410000 */
[----:B------:R-:W-:Y:S01]  /*5df0*/  FMNMX.FTZ R83, R31, R82, !PT ;  /* 0x000000521f537209 */ /* 0x000fe20007810000 */
[----:B------:R-:W5:Y:S01]  /*5e00*/  MUFU.TANH R45, R45 ;  /* 0x0000002d002d7308 */ /* 0x000f620000002400 */
[----:B------:R-:W-:Y:S01]  /*5e10*/  FMNMX.FTZ R82, R154, R79, !PT ;  /* 0x0000004f9a527209 */ /* 0x000fe20007810000 */
[----:B------:R-:W-:Y:S01]  /*5e20*/  IMAD.MOV.U32 R106, RZ, RZ, R89 ;  /* 0x000000ffff6a7224 */ /* 0x000fe200078e0059 */
[----:B------:R-:W-:Y:S01]  /*5e30*/  FMNMX.FTZ R84, R32, R83, !PT ;  /* 0x0000005320547209 */ /* 0x000fe20007810000 */
[----:B------:R-:W-:Y:S01]  /*5e40*/  FMUL.FTZ R79, R107, UR5 ;  /* 0x000000056b4f7c20 */ /* 0x000fe20008410000 */
[----:B------:R-:W-:Y:S01]  /*5e50*/  FMNMX.FTZ R83, R153, R82, !PT ;  /* 0x0000005299537209 */ /* 0x000fe20007810000 */
[----:B------:R-:W-:Y:S01]  /*5e60*/  IMAD.MOV.U32 R107, RZ, RZ, R90 ;  /* 0x000000ffff6b7224 */ /* 0x000fe200078e005a */
[----:B------:R-:W-:Y:S01]  /*5e70*/  FMNMX.FTZ R85, R33, R84, !PT ;  /* 0x0000005421557209 */ /* 0x000fe20007810000 */
[----:B------:R-:W5:Y:S01]  /*5e80*/  MUFU.TANH R46, R46 ;  /* 0x0000002e002e7308 */ /* 0x000f620000002400 */
[----:B0-----:R-:W-:Y:S01]  /*5e90*/  FMNMX.FTZ R83, R152, R83, !PT ;  /* 0x0000005398537209 */ /* 0x001fe20007810000 */
[----:B------:R-:W-:Y:S01]  /*5ea0*/  FMUL.FTZ R84, R108, UR5 ;  /* 0x000000056c547c20 */ /* 0x000fe20008410000 */
[----:B------:R-:W-:Y:S01]  /*5eb0*/  FMNMX.FTZ R82, R34, R85, !PT ;  /* 0x0000005522527209 */ /* 0x000fe20007810000 */
[----:B------:R-:W-:Y:S01]  /*5ec0*/  FMUL.FTZ R90, R112, UR5 ;  /* 0x00000005705a7c20 */ /* 0x000fe20008410000 */
[----:B------:R-:W-:-:S02]  /*5ed0*/  FMNMX.FTZ R86, R36, R83, !PT ;  /* 0x0000005324567209 */ /* 0x000fc40007810000 */
[----:B------:R-:W-:Y:S01]  /*5ee0*/  FMNMX.FTZ R83, R35, R82, !PT ;  /* 0x0000005223537209 */ /* 0x000fe20007810000 */
[----:B------:R-:W-:Y:S02]  /*5ef0*/  WARPGROUP.DEPBAR.LE gsb0, 0x0 ;  /* 0x00008000000079c5 */ /* 0x000fe40000010000 */
[----:B------:R-:W-:Y:S01]  /*5f00*/  WARPGROUP.ARRIVE ;  /* 0x00000000000079c5 */ /* 0x000fe20000000000 */
[----:B------:R-:W-:Y:S01]  /*5f10*/  FMNMX.FTZ R85, R37, R86, !PT ;  /* 0x0000005625557209 */ /* 0x000fe20007810000 */
[----:B------:R-:W0:Y:S01]  /*5f20*/  MUFU.TANH R48, R48 ;  /* 0x0000003000307308 */ /* 0x000e220000002400 */
[----:B------:R-:W-:Y:S02]  /*5f30*/  FMNMX.FTZ R82, R38, R83, !PT ;  /* 0x0000005326527209 */ /* 0x000fe40007810000 */
[----:B--2---:R-:W-:Y:S01]  /*5f40*/  FMNMX.FTZ R86, R40, R85, !PT ;  /* 0x0000005528567209 */ /* 0x004fe20007810000 */
[----:B------:R-:W-:Y:S01]  /*5f50*/  HGMMA.64x64x16.F32.BF16 R120, gdesc[UR20].tnspB, R120, gsb0 ;  /* 0x40e00000147879f0 */ /* 0x000fe20008001878 */
[----:B------:R-:W-:Y:S01]  /*5f60*/  UIADD3 UR22, UR10, 0x100, URZ ;  /* 0x000001000a167890 */ /* 0x000fe2000fffe03f */
[----:B---3--:R-:W-:Y:S01]  /*5f70*/  FMNMX.FTZ R83, R39, R82, !PT ;  /* 0x0000005227537209 */ /* 0x008fe20007810000 */
[----:B------:R-:W-:Y:S01]  /*5f80*/  UIADD3 UR20, UR14, 0x4, URZ ;  /* 0x000000040e147890 */ /* 0x000fe2000fffe03f */
[----:B------:R-:W2:Y:S01]  /*5f90*/  MUFU.TANH R47, R47 ;  /* 0x0000002f002f7308 */ /* 0x000ea20000002400 */
[----:B------:R-:W-:Y:S01]  /*5fa0*/  UMOV UR23, 0x40000040 ;  /* 0x4000004000177882 */ /* 0x000fe20000000000 */
[----:B------:R-:W-:Y:S01]  /*5fb0*/  UMOV UR21, 0x40000040 ;  /* 0x4000004000157882 */ /* 0x000fe20000000000 */
[----:B----4-:R-:W-:Y:S01]  /*5fc0*/  FMNMX.FTZ R87, R41, R86, !PT ;  /* 0x0000005629577209 */ /* 0x010fe20007810000 */
[----:B------:R-:W-:Y:S01]  /*5fd0*/  FMUL.FTZ R85, R109, UR5 ;  /* 0x000000056d557c20 */ /* 0x000fe20008410000 */
[----:B-1----:R-:W-:Y:S01]  /*5fe0*/  FMNMX.FTZ R82, R42, R83, !PT ;  /* 0x000000532a527209 */ /* 0x002fe20007810000 */
[----:B------:R-:W1:Y:S01]  /*5ff0*/  S2R R109, SR_TID.X ;  /* 0x00000000006d7919 */ /* 0x000e620000002100 */
[----:B-----5:R-:W-:Y:S01]  /*6000*/  FMNMX.FTZ R86, R44, R87, !PT ;  /* 0x000000572c567209 */ /* 0x020fe20007810000 */
[----:B------:R-:W3:Y:S01]  /*6010*/  MUFU.TANH R49, R49 ;  /* 0x0000003100317308 */ /* 0x000ee20000002400 */
[----:B------:R-:W-:Y:S01]  /*6020*/  FMNMX.FTZ R83, R43, R82, !PT ;  /* 0x000000522b537209 */ /* 0x000fe20007810000 */
[----:B------:R-:W-:Y:S01]  /*6030*/  FMUL.FTZ R82, R110, UR5 ;  /* 0x000000056e527c20 */ /* 0x000fe20008410000 */
[----:B------:R-:W-:Y:S01]  /*6040*/  FMNMX.FTZ R87, R45, R86, !PT ;  /* 0x000000562d577209 */ /* 0x000fe20007810000 */
[----:B------:R-:W-:Y:S01]  /*6050*/  IMAD.MOV.U32 R110, RZ, RZ, R100 ;  /* 0x000000ffff6e7224 */ /* 0x000fe200078e0064 */
[----:B------:R-:W-:-:S02]  /*6060*/  FMNMX.FTZ R86, R46, R83, !PT ;  /* 0x000000532e567209 */ /* 0x000fc40007810000 */
[----:B------:R-:W-:Y:S01]  /*6070*/  MOV R105, R88 ;  /* 0x0000005800697202 */ /* 0x000fe20000000f00 */
[----:B------:R-:W4:Y:S01]  /*6080*/  MUFU.TANH R50, R50 ;  /* 0x0000003200327308 */ /* 0x000f220000002400 */
[----:B0-----:R-:W-:Y:S02]  /*6090*/  FMNMX.FTZ R88, R48, R87, !PT ;  /* 0x0000005730587209 */ /* 0x001fe40007810000 */
[----:B--2---:R-:W-:Y:S02]  /*60a0*/  FMNMX.FTZ R83, R47, R86, !PT ;  /* 0x000000562f537209 */ /* 0x004fe40007810000 */
[----:B------:R-:W-:Y:S01]  /*60b0*/  MOV R108, R91 ;  /* 0x0000005b006c7202 */ /* 0x000fe20000000f00 */
[----:B------:R-:W-:Y:S02]  /*60c0*/  FMUL.FTZ R91, R113, UR5 ;  /* 0x00000005715b7c20 */ /* 0x000fe40008410000 */
[----:B------:R-:W0:Y:S01]  /*60d0*/  MUFU.TANH R52, R52 ;  /* 0x0000003400347308 */ /* 0x000e220000002400 */
[----:B---3--:R-:W-:-:S07]  /*60e0*/  FMNMX.FTZ R87, R49, R88, !PT ;  /* 0x0000005831577209 */ /* 0x008fce0007810000 */
[----:B------:R-:W2:Y:S01]  /*60f0*/  MUFU.TANH R51, R51 ;  /* 0x0000003300337308 */ /* 0x000ea20000002400 */
[----:B----4-:R-:W-:Y:S01]  /*6100*/  FMNMX.FTZ R86, R50, R83, !PT ;  /* 0x0000005332567209 */ /* 0x010fe20007810000 */
[----:B------:R-:W-:Y:S01]  /*6110*/  FMUL.FTZ R83, R111, UR5 ;  /* 0x000000056f537c20 */ /* 0x000fe20008410000 */
[----:B-1----:R-:W-:-:S05]  /*6120*/  ISETP.GE.U32.AND P2, PT, R109, 0x180, PT ;  /* 0x000001806d00780c */ /* 0x002fca0003f46070 */
[----:B------:R-:W1:Y:S01]  /*6130*/  MUFU.TANH R53, R53 ;  /* 0x0000003500357308 */ /* 0x000e620000002400 */
[----:B0-----:R-:W-:Y:S02]  /*6140*/  FMNMX.FTZ R88, R52, R87, !PT ;  /* 0x0000005734587209 */ /* 0x001fe40007810000 */
[----:B------:R-:W-:-:S05]  /*6150*/  SHF.R.U32.HI R109, RZ, 0x7, R109 ;  /* 0x00000007ff6d7819 */ /* 0x000fca000001166d */
[----:B------:R-:W0:Y:S01]  /*6160*/  MUFU.TANH R54, R54 ;  /* 0x0000003600367308 */ /* 0x000e220000002400 */
[----:B--2---:R-:W-:-:S07]  /*6170*/  FMNMX.FTZ R87, R51, R86, !PT ;  /* 0x0000005633577209 */ /* 0x004fce0007810000 */
[----:B------:R-:W2:Y:S01]  /*6180*/  MUFU.TANH R56, R56 ;  /* 0x0000003800387308 */ /* 0x000ea20000002400 */
[----:B-1----:R-:W-:-:S07]  /*6190*/  FMNMX.FTZ R89, R53, R88, !PT ;  /* 0x0000005835597209 */ /* 0x002fce0007810000 */
[----:B------:R-:W1:Y:S01]  /*61a0*/  MUFU.TANH R55, R55 ;  /* 0x0000003700377308 */ /* 0x000e620000002400 */
[----:B0-----:R-:W-:Y:S01]  /*61b0*/  FMNMX.FTZ R86, R54, R87, !PT ;  /* 0x0000005736567209 */ /* 0x001fe20007810000 */
[----:B------:R-:W-:Y:S02]  /*61c0*/  WARPGROUP.DEPBAR.LE gsb0, 0x0 ;  /* 0x00008000000079c5 */ /* 0x000fe40000010000 */
[----:B------:R-:W-:-:S04]  /*61d0*/  WARPGROUP.ARRIVE ;  /* 0x00000000000079c5 */ /* 0x000fc80000000000 */
[----:B------:R-:W0:Y:S01]  /*61e0*/  MUFU.TANH R57, R57 ;  /* 0x0000003900397308 */ /* 0x000e220000002400 */
[----:B--2---:R-:W-:Y:S01]  /*61f0*/  FMNMX.FTZ R88, R56, R89, !PT ;  /* 0x0000005938587209 */ /* 0x004fe20007810000 */
[----:B------:R-:W-:Y:S01]  /*6200*/  HGMMA.64x64x16.F32.BF16 R120, gdesc[UR20].tnspB, R120, gsb0 ;  /* 0x40e00000147879f0 */ /* 0x000fe20008001878 */
[----:B------:R-:W-:Y:S01]  /*6210*/  UIADD3 UR22, UR10, 0x180, URZ ;  /* 0x000001800a167890 */ /* 0x000fe2000fffe03f */
[----:B-1----:R-:W-:Y:S01]  /*6220*/  FMNMX.FTZ R87, R55, R86, !PT ;  /* 0x0000005637577209 */ /* 0x002fe20007810000 */
[----:B------:R-:W-:-:S03]  /*6230*/  UIADD3 UR20, UR14, 0x6, URZ ;  /* 0x000000060e147890 */ /* 0x000fc6000fffe03f */
[----:B------:R-:W1:Y:S01]  /*6240*/  MUFU.TANH R58, R58 ;  /* 0x0000003a003a7308 */ /* 0x000e620000002400 */
[----:B------:R-:W-:Y:S01]  /*6250*/  UMOV UR23, 0x40000040 ;  /* 0x4000004000177882 */ /* 0x000fe20000000000 */
[----:B------:R-:W-:-:S06]  /*6260*/  UMOV UR21, 0x40000040 ;  /* 0x4000004000157882 */ /* 0x000fcc0000000000 */
[----:B------:R-:W2:Y:S01]  /*6270*/  MUFU.TANH R60, R60 ;  /* 0x0000003c003c7308 */ /* 0x000ea20000002400 */
[----:B0-----:R-:W-:-:S07]  /*6280*/  FMNMX.FTZ R89, R57, R88, !PT ;  /* 0x0000005839597209 */ /* 0x001fce0007810000 */
[----:B------:R-:W0:Y:S01]  /*6290*/  MUFU.TANH R59, R59 ;  /* 0x0000003b003b7308 */ /* 0x000e220000002400 */
[----:B-1----:R-:W-:-:S07]  /*62a0*/  FMNMX.FTZ R86, R58, R87, !PT ;  /* 0x000000573a567209 */ /* 0x002fce0007810000 */
[----:B------:R-:W1:Y:S01]  /*62b0*/  MUFU.TANH R61, R61 ;  /* 0x0000003d003d7308 */ /* 0x000e620000002400 */
[----:B--2---:R-:W-:-:S07]  /*62c0*/  FMNMX.FTZ R88, R60, R89, !PT ;  /* 0x000000593c587209 */ /* 0x004fce0007810000 */
[----:B------:R-:W2:Y:S01]  /*62d0*/  MUFU.TANH R62, R62 ;  /* 0x0000003e003e7308 */ /* 0x000ea20000002400 */
[----:B0-----:R-:W-:-:S07]  /*62e0*/  FMNMX.FTZ R87, R59, R86, !PT ;  /* 0x000000563b577209 */ /* 0x001fce0007810000 */
[----:B------:R-:W0:Y:S01]  /*62f0*/  MUFU.TANH R64, R64 ;  /* 0x0000004000407308 */ /* 0x000e220000002400 */
[----:B-1----:R-:W-:Y:S01]  /*6300*/  FMNMX.FTZ R89, R61, R88, !PT ;  /* 0x000000583d597209 */ /* 0x002fe20007810000 */
[----:B------:R-:W-:Y:S02]  /*6310*/  FMUL.FTZ R88, R114, UR5 ;  /* 0x0000000572587c20 */ /* 0x000fe40008410000 */
[----:B------:R-:W3:Y:S04]  /*6320*/  LDL R114, [R1+0x10] ;  /* 0x0000100001727983 */ /* 0x000ee80000100800 */
[----:B------:R-:W1:Y:S01]  /*6330*/  MUFU.TANH R63, R63 ;  /* 0x0000003f003f7308 */ /* 0x000e620000002400 */
[----:B--2---:R-:W-:-:S07]  /*6340*/  FMNMX.FTZ R86, R62, R87, !PT ;  /* 0x000000573e567209 */ /* 0x004fce0007810000 */
[----:B------:R-:W2:Y:S01]  /*6350*/  MUFU.TANH R65, R65 ;  /* 0x0000004100417308 */ /* 0x000ea20000002400 */
[----:B0-----:R-:W-:Y:S01]  /*6360*/  FMNMX.FTZ R92, R64, R89, !PT ;  /* 0x00000059405c7209 */ /* 0x001fe20007810000 */
[----:B------:R-:W-:-:S06]  /*6370*/  FMUL.FTZ R89, R115, UR5 ;  /* 0x0000000573597c20 */ /* 0x000fcc0008410000 */
[----:B------:R-:W0:Y:S01]  /*6380*/  MUFU.TANH R66, R66 ;  /* 0x0000004200427308 */ /* 0x000e220000002400 */
[----:B-1----:R-:W-:Y:S01]  /*6390*/  FMNMX.FTZ R87, R63, R86, !PT ;  /* 0x000000563f577209 */ /* 0x002fe20007810000 */
[----:B------:R-:W-:Y:S02]  /*63a0*/  WARPGROUP.DEPBAR.LE gsb0, 0x0 ;  /* 0x00008000000079c5 */ /* 0x000fe40000010000 */
[----:B------:R-:W-:-:S04]  /*63b0*/  WARPGROUP.ARRIVE ;  /* 0x00000000000079c5 */ /* 0x000fc80000000000 */
[----:B------:R-:W1:Y:S01]  /*63c0*/  MUFU.TANH R68, R68 ;  /* 0x0000004400447308 */ /* 0x000e620000002400 */
[----:B--2---:R-:W-:Y:S01]  /*63d0*/  FMNMX.FTZ R93, R65, R92, !PT ;  /* 0x0000005c415d7209 */ /* 0x004fe20007810000 */
[----:B------:R-:W-:Y:S01]  /*63e0*/  HGMMA.64x64x16.F32.BF16 R120, gdesc[UR20].tnspB, R120, gsb0 ;  /* 0x40e00000147879f0 */ /* 0x000fe20008001878 */
[----:B------:R-:W-:Y:S01]  /*63f0*/  UIADD3 UR22, UR10, 0x200, URZ ;  /* 0x000002000a167890 */ /* 0x000fe2000fffe03f */
[----:B0-----:R-:W-:Y:S01]  /*6400*/  FMNMX.FTZ R86, R66, R87, !PT ;  /* 0x0000005742567209 */ /* 0x001fe20007810000 */
[----:B------:R-:W-:-:S03]  /*6410*/  UIADD3 UR20, UR14, 0x600, URZ ;  /* 0x000006000e147890 */ /* 0x000fc6000fffe03f */
[----:B------:R-:W0:Y:S01]  /*6420*/  MUFU.TANH R67, R67 ;  /* 0x0000004300437308 */ /* 0x000e220000002400 */
[----:B------:R-:W-:Y:S01]  /*6430*/  UMOV UR23, 0x40000040 ;  /* 0x4000004000177882 */ /* 0x000fe20000000000 */
[----:B------:R-:W-:-:S06]  /*6440*/  UMOV UR21, 0x40000040 ;  /* 0x4000004000157882 */ /* 0x000fcc0000000000 */
[----:B------:R-:W2:Y:S01]  /*6450*/  MUFU.TANH R69, R69 ;  /* 0x0000004500457308 */ /* 0x000ea20000002400 */
[----:B-1----:R-:W-:-:S07]  /*6460*/  FMNMX.FTZ R92, R68, R93, !PT ;  /* 0x0000005d445c7209 */ /* 0x002fce0007810000 */
[----:B------:R-:W1:Y:S01]  /*6470*/  MUFU.TANH R72, R72 ;  /* 0x0000004800487308 */ /* 0x000e620000002400 */
[----:B0-----:R-:W-:-:S07]  /*6480*/  FMNMX.FTZ R87, R67, R86, !PT ;  /* 0x0000005643577209 */ /* 0x001fce0007810000 */
[----:B------:R-:W0:Y:S01]  /*6490*/  MUFU.TANH R70, R70 ;  /* 0x0000004600467308 */ /* 0x000e220000002400 */
[----:B--2---:R-:W-:-:S07]  /*64a0*/  FMNMX.FTZ R93, R69, R92, !PT ;  /* 0x0000005c455d7209 */ /* 0x004fce0007810000 */
[----:B------:R-:W2:Y:S01]  /*64b0*/  MUFU.TANH R73, R73 ;  /* 0x0000004900497308 */ /* 0x000ea20000002400 */
[----:B-1----:R-:W-:-:S07]  /*64c0*/  FMNMX.FTZ R86, R72, R87, !PT ;  /* 0x0000005748567209 */ /* 0x002fce0007810000 */
[----:B------:R-:W1:Y:S01]  /*64d0*/  MUFU.TANH R71, R71 ;  /* 0x0000004700477308 */ /* 0x000e620000002400 */
[----:B0-----:R-:W-:-:S07]  /*64e0*/  FMNMX.FTZ R92, R70, R93, !PT ;  /* 0x0000005d465c7209 */ /* 0x001fce0007810000 */
[----:B------:R-:W0:Y:S01]  /*64f0*/  MUFU.TANH R76, R76 ;  /* 0x0000004c004c7308 */ /* 0x000e220000002400 */
[----:B--2---:R-:W-:-:S07]  /*6500*/  FMNMX.FTZ R87, R73, R86, !PT ;  /* 0x0000005649577209 */ /* 0x004fce0007810000 */
[----:B------:R-:W2:Y:S01]  /*6510*/  MUFU.TANH R74, R74 ;  /* 0x0000004a004a7308 */ /* 0x000ea20000002400 */
[----:B-1----:R-:W-:Y:S01]  /*6520*/  FMNMX.FTZ R93, R71, R92, !PT ;  /* 0x0000005c475d7209 */ /* 0x002fe20007810000 */
[----:B------:R-:W-:-:S06]  /*6530*/  FMUL.FTZ R92, R118, UR5 ;  /* 0x00000005765c7c20 */ /* 0x000fcc0008410000 */
        /* <DEDUP_REMOVED lines=18> */
[----:B--2---:R-:W-:Y:S01]  /*6660*/  FMNMX.FTZ R94, R78, R93, !PT ;  /* 0x0000005d4e5e7209 */ /* 0x004fe20007810000 */
[----:B------:R-:W-:-:S06]  /*6670*/  FMUL.FTZ R93, R119, UR5 ;  /* 0x00000005775d7c20 */ /* 0x000fcc0008410000 */
        /* <DEDUP_REMOVED lines=30> */
[----:B0-----:R-:W-:Y:S02]  /*6860*/  FMNMX.FTZ R86, R92, R95, !PT ;  /* 0x0000005f5c567209 */ /* 0x001fe40007810000 */
[----:B--2---:R-:W-:Y:S02]  /*6870*/  FMNMX.FTZ R87, R98, R87, !PT ;  /* 0x0000005762577209 */ /* 0x004fe40007810000 */
[----:B-1----:R-:W-:-:S03]  /*6880*/  FMNMX.FTZ R97, R93, R86, !PT ;  /* 0x000000565d617209 */ /* 0x002fc60007810000 */
[----:B------:R-:W0:Y:S04]  /*6890*/  SHFL.BFLY PT, R86, R87, 0x2, 0x1f ;  /* 0x0c401f0057567f89 */ /* 0x000e2800000e0000 */
[----:B------:R-:W1:Y:S01]  /*68a0*/  SHFL.BFLY PT, R94, R97, 0x2, 0x1f ;  /* 0x0c401f00615e7f89 */ /* 0x000e6200000e0000 */
[----:B------:R-:W-:Y:S02]  /*68b0*/  WARPGROUP.DEPBAR.LE gsb0, 0x0 ;  /* 0x00008000000079c5 */ /* 0x000fe40000010000 */
[----:B------:R-:W-:-:S06]  /*68c0*/  WARPGROUP.ARRIVE ;  /* 0x00000000000079c5 */ /* 0x000fcc0000000000 */
[----:B------:R-:W-:Y:S01]  /*68d0*/  HGMMA.64x64x16.F32.BF16 R120, gdesc[UR20].tnspB, R120, gsb0 ;  /* 0x40e00000147879f0 */ /* 0x000fe20008001878 */
[----:B------:R-:W-:Y:S02]  /*68e0*/  UIADD3 UR22, UR10, 0x380, URZ ;  /* 0x000003800a167890 */ /* 0x000fe4000fffe03f */
[----:B------:R-:W-:Y:S01]  /*68f0*/  UIADD3 UR20, UR14, 0x606, URZ ;  /* 0x000006060e147890 */ /* 0x000fe2000fffe03f */
[----:B0-----:R-:W-:Y:S01]  /*6900*/  FMNMX.FTZ R86, R87, R86, !PT ;  /* 0x0000005657567209 */ /* 0x001fe20007810000 */
[----:B------:R-:W-:Y:S01]  /*6910*/  UMOV UR23, 0x40000040 ;  /* 0x4000004000177882 */ /* 0x000fe20000000000 */
[----:B------:R-:W-:Y:S01]  /*6920*/  UMOV UR21, 0x40000040 ;  /* 0x4000004000157882 */ /* 0x000fe20000000000 */
[----:B-1----:R-:W-:Y:S01]  /*6930*/  FMNMX.FTZ R95, R97, R94, !PT ;  /* 0x0000005e615f7209 */ /* 0x002fe20007810000 */
[----:B------:R-:W0:Y:S01]  /*6940*/  LDC R87, c[0x0][0x988] ;  /* 0x00026200ff577b82 */ /* 0x000e220000000800 */
[----:B------:R-:W1:Y:S01]  /*6950*/  SHFL.BFLY PT, R101, R86, 0x1, 0x1f ;  /* 0x0c201f0056657f89 */ /* 0x000e6200000e0000 */
[----:B------:R-:W-:Y:S01]  /*6960*/  IADD3 R94, R109, 0x9, RZ ;  /* 0x000000096d5e7810 */ /* 0x000fe20007ffe0ff */
[----:B------:R-:W-:-:S02]  /*6970*/  IMAD.MOV.U32 R109, RZ, RZ, R102 ;  /* 0x000000ffff6d7224 */ /* 0x000fc400078e0066 */
[----:B------:R-:W2:Y:S01]  /*6980*/  SHFL.BFLY PT, R102, R95, 0x1, 0x1f ;  /* 0x0c201f005f667f89 */ /* 0x000ea200000e0000 */
[----:B------:R-:W-:Y:S02]  /*6990*/  SEL R97, R94, 0x9, !P2 ;  /* 0x000000095e617807 */ /* 0x000fe40005000000 */
[----:B-1----:R-:W-:Y:S02]  /*69a0*/  FMNMX.FTZ R86, R86, R101, !PT ;  /* 0x0000006556567209 */ /* 0x002fe40007810000 */
[----:B--2---:R-:W-:-:S03]  /*69b0*/  FMNMX.FTZ R95, R95, R102, !PT ;  /* 0x000000665f5f7209 */ /* 0x004fc60007810000 */
[CC--:B0-----:R-:W-:Y:S01]  /*69c0*/  FMUL.FTZ R100, R86.reuse, R87.reuse ;  /* 0x0000005756647220 */ /* 0x0c1fe20000410000 */
[----:B------:R-:W-:Y:S01]  /*69d0*/  FADD.FTZ R10, -R86, R10 ;  /* 0x0000000a560a7221 */ /* 0x000fe20000010100 */
[-C--:B------:R-:W-:Y:S02]  /*69e0*/  FMUL.FTZ R102, R95, R87.reuse ;  /* 0x000000575f667220 */ /* 0x080fe40000410000 */
[-CC-:B------:R-:W-:Y:S01]  /*69f0*/  FFMA.FTZ R94, R12, R87.reuse, -R100.reuse ;  /* 0x000000570c5e7223 */ /* 0x180fe20000010864 */
[-CC-:B------:R-:W-:Y:S01]  /*6a00*/  FFMA.FTZ R16, R16, R87.reuse, -R100.reuse ;  /* 0x0000005710107223 */ /* 0x180fe20000010864 */
[-C--:B------:R-:W-:Y:S01]  /*6a10*/  FFMA.FTZ R17, R17, R87.reuse, -R100 ;  /* 0x0000005711117223 */ /* 0x080fe20000010864 */
[-CC-:B------:R-:W-:Y:S01]  /*6a20*/  FFMA.FTZ R101, R15, R87.reuse, -R102.reuse ;  /* 0x000000570f657223 */ /* 0x180fe20000010866 */
[-CC-:B------:R-:W-:Y:S01]  /*6a30*/  FFMA.FTZ R18, R18, R87.reuse, -R102.reuse ;  /* 0x0000005712127223 */ /* 0x180fe20000010866 */
[-C--:B------:R-:W-:Y:S01]  /*6a40*/  FFMA.FTZ R19, R19, R87.reuse, -R102 ;  /* 0x0000005713137223 */ /* 0x080fe20000010866 */
[----:B------:R-:W-:Y:S01]  /*6a50*/  MUFU.EX2 R94, R94 ;  /* 0x0000005e005e7308 */ /* 0x000fe20000000800 */
[-C--:B------:R-:W-:Y:S01]  /*6a60*/  FMUL.FTZ R10, R10, R87.reuse ;  /* 0x000000570a0a7220 */ /* 0x080fe20000410000 */
[-C--:B------:R-:W-:Y:S01]  /*6a70*/  FFMA.FTZ R20, R20, R87.reuse, -R100 ;  /* 0x0000005714147223 */ /* 0x080fe20000010864 */
[-C--:B------:R-:W-:Y:S01]  /*6a80*/  FFMA.FTZ R112, R110, R87.reuse, -R102 ;  /* 0x000000576e707223 */ /* 0x080fe20000010866 */
[-C--:B------:R-:W-:Y:S01]  /*6a90*/  FFMA.FTZ R21, R21, R87.reuse, -R100 ;  /* 0x0000005715157223 */ /* 0x080fe20000010864 */
[-C--:B------:R-:W-:Y:S01]  /*6aa0*/  FFMA.FTZ R113, R109, R87.reuse, -R102 ;  /* 0x000000576d717223 */ /* 0x080fe20000010866 */
[-C--:B------:R-:W-:Y:S01]  /*6ab0*/  FFMA.FTZ R22, R22, R87.reuse, -R100 ;  /* 0x0000005716167223 */ /* 0x080fe20000010864 */
[-C--:B------:R-:W-:Y:S01]  /*6ac0*/  FFMA.FTZ R110, R108, R87.reuse, -R102 ;  /* 0x000000576c6e7223 */ /* 0x080fe20000010866 */
[----:B------:R-:W-:Y:S01]  /*6ad0*/  MUFU.EX2 R16, R16 ;  /* 0x0000001000107308 */ /* 0x000fe20000000800 */
[-C--:B------:R-:W-:Y:S01]  /*6ae0*/  FFMA.FTZ R23, R23, R87.reuse, -R100 ;  /* 0x0000005717177223 */ /* 0x080fe20000010864 */
[-C--:B------:R-:W-:Y:S01]  /*6af0*/  FFMA.FTZ R111, R107, R87.reuse, -R102 ;  /* 0x000000576b6f7223 */ /* 0x080fe20000010866 */
[-C--:B------:R-:W-:Y:S01]  /*6b00*/  FFMA.FTZ R24, R24, R87.reuse, -R100 ;  /* 0x0000005718187223 */ /* 0x080fe20000010864 */
[----:B------:R-:W-:Y:S01]  /*6b10*/  FFMA.FTZ R108, R106, R87, -R102 ;  /* 0x000000576a6c7223 */ /* 0x000fe20000010866 */
[----:B------:R-:W-:-:S02]  /*6b20*/  WARPGROUP.DEPBAR.LE gsb0, 0x0 ;  /* 0x00008000000079c5 */ /* 0x000fc40000010000 */
[----:B------:R-:W-:Y:S01]  /*6b30*/  WARPGROUP.ARRIVE ;  /* 0x00000000000079c5 */ /* 0x000fe20000000000 */
[----:B------:R-:W-:Y:S01]  /*6b40*/  MUFU.EX2 R17, R17 ;  /* 0x0000001100117308 */ /* 0x000fe20000000800 */
[-C--:B------:R-:W-:Y:S01]  /*6b50*/  FFMA.FTZ R48, R48, R87.reuse, -R102 ;  /* 0x0000005730307223 */ /* 0x080fe20000010866 */
[-C--:B------:R-:W-:Y:S01]  /*6b60*/  FFMA.FTZ R25, R25, R87.reuse, -R100 ;  /* 0x0000005719197223 */ /* 0x080fe20000010864 */
[-C--:B------:R-:W-:Y:S01]  /*6b70*/  FFMA.FTZ R109, R105, R87.reuse, -R102 ;  /* 0x00000057696d7223 */ /* 0x080fe20000010866 */
[-C--:B------:R-:W-:Y:S01]  /*6b80*/  FFMA.FTZ R26, R26, R87.reuse, -R100 ;  /* 0x000000571a1a7223 */ /* 0x080fe20000010864 */
[----:B------:R-:W-:Y:S01]  /*6b90*/  HGMMA.64x64x16.F32.BF16 R120, gdesc[UR20].tnspB, R120, gsb0 ;  /* 0x40e00000147879f0 */ /* 0x000fe20008001878 */
[----:B------:R-:W-:Y:S01]  /*6ba0*/  UIADD3 UR22, UR10, 0x400, URZ ;  /* 0x000004000a167890 */ /* 0x000fe2000fffe03f */
[-C--:B------:R-:W-:Y:S01]  /*6bb0*/  FFMA.FTZ R107, R104, R87.reuse, -R102 ;  /* 0x00000057686b7223 */ /* 0x080fe20000010866 */
[----:B------:R-:W-:Y:S01]  /*6bc0*/  UIADD3 UR20, UR14, 0xc00, URZ ;  /* 0x00000c000e147890 */ /* 0x000fe2000fffe03f */
[----:B------:R-:W-:Y:S01]  /*6bd0*/  MUFU.EX2 R101, R101 ;  /* 0x0000006500657308 */ /* 0x000fe20000000800 */
[----:B------:R-:W-:Y:S01]  /*6be0*/  UMOV UR23, 0x40000040 ;  /* 0x4000004000177882 */ /* 0x000fe20000000000 */
[----:B------:R-:W-:Y:S01]  /*6bf0*/  UMOV UR21, 0x40000040 ;  /* 0x4000004000157882 */ /* 0x000fe20000000000 */
[-C--:B------:R-:W-:Y:S01]  /*6c00*/  FFMA.FTZ R27, R27, R87.reuse, -R100 ;  /* 0x000000571b1b7223 */ /* 0x080fe20000010864 */
[-C--:B------:R-:W-:Y:S01]  /*6c10*/  FFMA.FTZ R106, R103, R87.reuse, -R102 ;  /* 0x00000057676a7223 */ /* 0x080fe20000010866 */
[-CC-:B------:R-:W-:Y:S01]  /*6c20*/  FFMA.FTZ R28, R28, R87.reuse, -R100.reuse ;  /* 0x000000571c1c7223 */ /* 0x180fe20000010864 */
[-CC-:B------:R-:W-:Y:S01]  /*6c30*/  FFMA.FTZ R29, R29, R87.reuse, -R100.reuse ;  /* 0x000000571d1d7223 */ /* 0x180fe20000010864 */
[-CC-:B------:R-:W-:Y:S01]  /*6c40*/  FFMA.FTZ R30, R30, R87.reuse, -R100.reuse ;  /* 0x000000571e1e7223 */ /* 0x180fe20000010864 */
[----:B------:R-:W-:Y:S01]  /*6c50*/  MUFU.EX2 R18, R18 ;  /* 0x0000001200127308 */ /* 0x000fe20000000800 */
[-CC-:B------:R-:W-:Y:S01]  /*6c60*/  FFMA.FTZ R31, R31, R87.reuse, -R100.reuse ;  /* 0x000000571f1f7223 */ /* 0x180fe20000010864 */
[-CC-:B------:R-:W-:Y:S01]  /*6c70*/  FFMA.FTZ R32, R32, R87.reuse, -R100.reuse ;  /* 0x0000005720207223 */ /* 0x180fe20000010864 */
[-CC-:B------:R-:W-:Y:S01]  /*6c80*/  FFMA.FTZ R33, R33, R87.reuse, -R100.reuse ;  /* 0x0000005721217223 */ /* 0x180fe20000010864 */
[-CC-:B------:R-:W-:Y:S01]  /*6c90*/  FFMA.FTZ R34, R34, R87.reuse, -R100.reuse ;  /* 0x0000005722227223 */ /* 0x180fe20000010864 */
[-CC-:B------:R-:W-:Y:S01]  /*6ca0*/  FFMA.FTZ R35, R35, R87.reuse, -R100.reuse ;  /* 0x0000005723237223 */ /* 0x180fe20000010864 */
[-CC-:B------:R-:W-:Y:S01]  /*6cb0*/  FFMA.FTZ R38, R38, R87.reuse, -R100.reuse ;  /* 0x0000005726267223 */ /* 0x180fe20000010864 */
[-CC-:B------:R-:W-:Y:S01]  /*6cc0*/  FFMA.FTZ R39, R39, R87.reuse, -R100.reuse ;  /* 0x0000005727277223 */ /* 0x180fe20000010864 */
[----:B------:R-:W0:Y:S01]  /*6cd0*/  MUFU.EX2 R19, R19 ;  /* 0x0000001300137308 */ /* 0x000e220000000800 */
[-CC-:B------:R-:W-:Y:S01]  /*6ce0*/  FFMA.FTZ R42, R42, R87.reuse, -R100.reuse ;  /* 0x000000572a2a7223 */ /* 0x180fe20000010864 */
[-CC-:B------:R-:W-:Y:S01]  /*6cf0*/  FFMA.FTZ R43, R43, R87.reuse, -R100.reuse ;  /* 0x000000572b2b7223 */ /* 0x180fe20000010864 */
[-CC-:B------:R-:W-:Y:S01]  /*6d00*/  FFMA.FTZ R46, R46, R87.reuse, -R100.reuse ;  /* 0x000000572e2e7223 */ /* 0x180fe20000010864 */
[-CC-:B------:R-:W-:Y:S01]  /*6d10*/  FFMA.FTZ R47, R47, R87.reuse, -R100.reuse ;  /* 0x000000572f2f7223 */ /* 0x180fe20000010864 */
        /* <DEDUP_REMOVED lines=12> */
[----:B0-----:R-:W-:Y:S01]  /*6de0*/  F2FP.BF16.F32.PACK_AB R15, R19, R18 ;  /* 0x00000012130f723e */ /* 0x001fe200000010ff */
        /* <DEDUP_REMOVED lines=12> */
[----:B------:R-:W-:-:S02]  /*6eb0*/  FFMA.FTZ R98, R98, R87, -R100 ;  /* 0x0000005762627223 */ /* 0x000fc40000010864 */
[----:B------:R-:W-:Y:S08]  /*6ec0*/  MUFU.EX2 R21, R21 ;  /* 0x0000001500157308 */ /* 0x000ff00000000800 */
[----:B------:R-:W-:Y:S08]  /*6ed0*/  MUFU.EX2 R113, R113 ;  /* 0x0000007100717308 */ /* 0x000ff00000000800 */
[----:B------:R-:W-:Y:S01]  /*6ee0*/  MUFU.EX2 R22, R22 ;  /* 0x0000001600167308 */ /* 0x000fe20000000800 */
[----:B------:R-:W-:-:S02]  /*6ef0*/  WARPGROUP.DEPBAR.LE gsb0, 0x0 ;  /* 0x00008000000079c5 */ /* 0x000fc40000010000 */
[----:B------:R-:W-:-:S05]  /*6f00*/  WARPGROUP.ARRIVE ;  /* 0x00000000000079c5 */ /* 0x000fca0000000000 */
[----:B------:R-:W-:Y:S01]  /*6f10*/  MUFU.EX2 R110, R110 ;  /* 0x0000006e006e7308 */ /* 0x000fe20000000800 */
[----:B------:R-:W-:Y:S01]  /*6f20*/  HGMMA.64x64x16.F32.BF16 R120, gdesc[UR20].tnspB, R120, gsb0 ;  /* 0x40e00000147879f0 */ /* 0x000fe20008001878 */
[----:B------:R-:W-:Y:S02]  /*6f30*/  UIADD3 UR22, UR10, 0x480, URZ ;  /* 0x000004800a167890 */ /* 0x000fe4000fffe03f */
[----:B------:R-:W-:-:S04]  /*6f40*/  UIADD3 UR20, UR14, 0xc02, URZ ;  /* 0x00000c020e147890 */ /* 0x000fc8000fffe03f */
[----:B------:R-:W-:Y:S01]  /*6f50*/  MUFU.EX2 R23, R23 ;  /* 0x0000001700177308 */ /* 0x000fe20000000800 */
[----:B------:R-:W-:Y:S01]  /*6f60*/  UMOV UR23, 0x40000040 ;  /* 0x4000004000177882 */ /* 0x000fe20000000000 */
[----:B------:R-:W-:-:S06]  /*6f70*/  UMOV UR21, 0x40000040 ;  /* 0x4000004000157882 */ /* 0x000fcc0000000000 */
[----:B------:R-:W-:Y:S08]  /*6f80*/  MUFU.EX2 R111, R111 ;  /* 0x0000006f006f7308 */ /* 0x000ff00000000800 */
[----:B------:R-:W-:Y:S08]  /*6f90*/  MUFU.EX2 R24, R24 ;  /* 0x0000001800187308 */ /* 0x000ff00000000800 */
[----:B------:R-:W-:Y:S08]  /*6fa0*/  MUFU.EX2 R108, R108 ;  /* 0x0000006c006c7308 */ /* 0x000ff00000000800 */
[----:B------:R-:W-:Y:S08]  /*6fb0*/  MUFU.EX2 R25, R25 ;  /* 0x0000001900197308 */ /* 0x000ff00000000800 */
[----:B------:R-:W-:Y:S01]  /*6fc0*/  MUFU.EX2 R109, R109 ;  /* 0x0000006d006d7308 */ /* 0x000fe20000000800 */
[----:B------:R-:W-:-:S07]  /*6fd0*/  FFMA.FTZ R103, R156, R87, -R102 ;  /* 0x000000579c677223 */ /* 0x000fce0000010866 */
        /* <DEDUP_REMOVED lines=11> */
[----:B------:R-:W-:Y:S01]  /*7090*/  UMOV UR21, 0x40000040 ;  /* 0x4000004000157882 */ /* 0x000fe20000000000 */
[----:B------:R-:W-:-:S05]  /*70a0*/  FFMA.FTZ R104, R154, R87, -R102 ;  /* 0x000000579a687223 */ /* 0x000fca0000010866 */
[----:B------:R-:W-:Y:S01]  /*70b0*/  MUFU.EX2 R29, R29 ;  /* 0x0000001d001d7308 */ /* 0x000fe20000000800 */
[----:B------:R-:W-:-:S07]  /*70c0*/  FFMA.FTZ R105, R152, R87, -R102 ;  /* 0x0000005798697223 */ /* 0x000fce0000010866 */
[----:B------:R-:W-:Y:S08]  /*70d0*/  MUFU.EX2 R30, R30 ;  /* 0x0000001e001e7308 */ /* 0x000ff00000000800 */
[----:B------:R-:W-:Y:S01]  /*70e0*/  MUFU.EX2 R31, R31 ;  /* 0x0000001f001f7308 */ /* 0x000fe20000000800 */
[----:B------:R-:W-:-:S07]  /*70f0*/  FFMA.FTZ R37, R37, R87, -R102 ;  /* 0x0000005725257223 */ /* 0x000fce0000010866 */
        /* <DEDUP_REMOVED lines=16> */
[----:B------:R-:W-:Y:S08]  /*7200*/  MUFU.EX2 R43, R43 ;  /* 0x0000002b002b7308 */ /* 0x000ff00000000800 */
[----:B------:R-:W-:Y:S08]  /*7210*/  MUFU.EX2 R46, R46 ;  /* 0x0000002e002e7308 */ /* 0x000ff00000000800 */
[----:B------:R-:W-:Y:S01]  /*7220*/  MUFU.EX2 R47, R47 ;  /* 0x0000002f002f7308 */ /* 0x000fe20000000800 */
[----:B------:R-:W-:-:S07]  /*7230*/  FFMA.FTZ R56, R56, R87, -R102 ;  /* 0x0000005738387223 */ /* 0x000fce0000010866 */
[----:B------:R-:W-:Y:S08]  /*7240*/  MUFU.EX2 R50, R50 ;  /* 0x0000003200327308 */ /* 0x000ff00000000800 */
[----:B------:R-:W-:Y:S08]  /*7250*/  MUFU.EX2 R51, R51 ;  /* 0x0000003300337308 */ /* 0x000ff00000000800 */
[----:B------:R-:W-:Y:S08]  /*7260*/  MUFU.EX2 R54, R54 ;  /* 0x0000003600367308 */ /* 0x000ff00000000800 */
[----:B------:R-:W-:Y:S01]  /*7270*/  MUFU.EX2 R55, R55 ;  /* 0x0000003700377308 */ /* 0x000fe20000000800 */
[----:B------:R-:W-:-:S07]  /*7280*/  FFMA.FTZ R64, R64, R87, -R102 ;  /* 0x0000005740407223 */ /* 0x000fce0000010866 */
[----:B------:R-:W-:Y:S01]  /*7290*/  MUFU.EX2 R58, R58 ;  /* 0x0000003a003a7308 */ /* 0x000fe20000000800 */
[----:B------:R-:W-:Y:S02]  /*72a0*/  WARPGROUP.DEPBAR.LE gsb0, 0x0 ;  /* 0x00008000000079c5 */ /* 0x000fe40000010000 */
[----:B------:R-:W-:-:S05]  /*72b0*/  WARPGROUP.ARRIVE ;  /* 0x00000000000079c5 */ /* 0x000fca0000000000 */
[----:B------:R-:W-:Y:S01]  /*72c0*/  MUFU.EX2 R59, R59 ;  /* 0x0000003b003b7308 */ /* 0x000fe20000000800 */
[----:B------:R-:W-:Y:S07]  /*72d0*/  HGMMA.64x64x16.F32.BF16 R120, gdesc[UR20].tnspB, R120, gsb0 ;  /* 0x40e00000147879f0 */ /* 0x000fee0008001878 */
[----:B------:R-:W-:Y:S01]  /*72e0*/  MUFU.EX2 R62, R62 ;  /* 0x0000003e003e7308 */ /* 0x000fe20000000800 */
[----:B------:R-:W-:-:S07]  /*72f0*/  FFMA.FTZ R69, R69, R87, -R102 ;  /* 0x0000005745457223 */ /* 0x000fce0000010866 */
        /* <DEDUP_REMOVED lines=17> */
[----:B------:R-:W-:Y:S02]  /*7410*/  WARPGROUP.DEPBAR.LE gsb0, 0x0 ;  /* 0x00008000000079c5 */ /* 0x000fe40000010000 */
[----:B------:R0:W-:Y:S06]  /*7420*/  BAR.ARV R97, 0x100 ;  /* 0x000400610000751d */ /* 0x0001ec0000002000 */
[----:B------:R1:W-:Y:S01]  /*7430*/  @!P1 SYNCS.ARRIVE.TRANS64.RED.A1T0 RZ, [R99+URZ], RZ ;  /* 0x000000ff63ff99a7 */ /* 0x0003e2000810043f */
[----:B------:R-:W-:Y:S01]  /*7440*/  MUFU.EX2 R84, R84 ;  /* 0x0000005400547308 */ /* 0x000fe20000000800 */
[----:B0-----:R-:W-:Y:S01]  /*7450*/  FFMA.FTZ R97, R13, R87, -R100 ;  /* 0x000000570d617223 */ /* 0x001fe20000010864 */
[----:B-1----:R-:W-:-:S06]  /*7460*/  MOV R99, UR4 ;  /* 0x0000000400637c02 */ /* 0x002fcc0008000f00 */
[----:B------:R-:W0:Y:S01]  /*7470*/  MUFU.EX2 R97, R97 ;  /* 0x0000006100617308 */ /* 0x000e220000000800 */
[----:B------:R-:W-:-:S05]  /*7480*/  @!P1 LEA R99, R99, UR36, 0x3 ;  /* 0x0000002463639c11 */ /* 0x000fca000f8e18ff */
[----:B------:R-:W-:Y:S02]  /*7490*/  @!P1 VIADD R12, R99, 0x30860 ;  /* 0x00030860630c9836 */ /* 0x000fe40000000000 */
[----:B------:R-:W-:Y:S01]  /*74a0*/  FFMA.FTZ R99, R14, R87, -R102 ;  /* 0x000000570e637223 */ /* 0x000fe20000010866 */
[----:B------:R-:W-:Y:S01]  /*74b0*/  F2FP.BF16.F32.PACK_AB R14, R17, R16 ;  /* 0x00000010110e723e */ /* 0x000fe200000010ff */
[----:B------:R-:W-:Y:S01]  /*74c0*/  MUFU.EX2 R85, R85 ;  /* 0x0000005500557308 */ /* 0x000fe20000000800 */
[----:B------:R-:W-:-:S04]  /*74d0*/  @!P1 PRMT R12, RZ, 0x654, R12 ;  /* 0x00000654ff0c9816 */ /* 0x000fc8000000000c */
[----:B------:R0:W-:Y:S03]  /*74e0*/  @!P1 SYNCS.ARRIVE.TRANS64.RED.A1T0 RZ, [R12+URZ], RZ ;  /* 0x000000ff0cff99a7 */ /* 0x0001e6000810043f */
[----:B------:R-:W1:Y:S01]  /*74f0*/  MUFU.EX2 R99, R99 ;  /* 0x0000006300637308 */ /* 0x000e620000000800 */
[----:B0-----:R-:W-:Y:S01]  /*7500*/  F2FP.BF16.F32.PACK_AB R12, R97, R94 ;  /* 0x0000005e610c723e */ /* 0x001fe200000010ff */
[-CC-:B------:R-:W-:Y:S01]  /*7510*/  FFMA.FTZ R88, R88, R87.reuse, -R102.reuse ;  /* 0x0000005758587223 */ /* 0x180fe20000010866 */
[----:B------:R-:W-:-:S05]  /*7520*/  FFMA.FTZ R89, R89, R87, -R102 ;  /* 0x0000005759597223 */ /* 0x000fca0000010866 */
[----:B------:R-:W-:Y:S01]  /*7530*/  MUFU.EX2 R90, R90 ;  /* 0x0000005a005a7308 */ /* 0x000fe20000000800 */
[----:B-1----:R-:W-:Y:S01]  /*7540*/  F2FP.BF16.F32.PACK_AB R13, R101, R99 ;  /* 0x00000063650d723e */ /* 0x002fe200000010ff */
[-CC-:B------:R-:W-:Y:S01]  /*7550*/  FFMA.FTZ R93, R93, R87.reuse, -R102.reuse ;  /* 0x000000575d5d7223 */ /* 0x180fe20000010866 */
[----:B------:R-:W-:-:S05]  /*7560*/  FFMA.FTZ R92, R92, R87, -R102 ;  /* 0x000000575c5c7223 */ /* 0x000fca0000010866 */
[----:B------:R-:W-:Y:S01]  /*7570*/  MUFU.EX2 R91, R91 ;  /* 0x0000005b005b7308 */ /* 0x000fe20000000800 */
[----:B------:R0:W-:Y:S07]  /*7580*/  STSM.16.M88.4 [R3+0x1e800], R12 ;  /* 0x01e8000c03007844 */ /* 0x0001ee0000000200 */
[----:B------:R-:W-:Y:S08]  /*7590*/  MUFU.EX2 R96, R96 ;  /* 0x0000006000607308 */ /* 0x000ff00000000800 */
[----:B------:R-:W-:Y:S01]  /*75a0*/  MUFU.EX2 R98, R98 ;  /* 0x0000006200627308 */ /* 0x000fe20000000800 */
[----:B0-----:R-:W-:-:S04]  /*75b0*/  FADD.FTZ R12, -R95, R11 ;  /* 0x0000000b5f0c7221 */ /* 0x001fc80000010100 */
[----:B------:R-:W-:-:S06]  /*75c0*/  FMUL.FTZ R11, R12, R87 ;  /* 0x000000570c0b7220 */ /* 0x000fcc0000410000 */
[----:B------:R-:W0:Y:S01]  /*75d0*/  MUFU.EX2 R11, R11 ;  /* 0x0000000b000b7308 */ /* 0x000e220000000800 */
[----:B------:R-:W-:Y:S01]  /*75e0*/  FFMA.FTZ R15, R40, R87, -R102 ;  /* 0x00000057280f7223 */ /* 0x000fe20000010866 */
[----:B------:R-:W-:-:S04]  /*75f0*/  FFMA.FTZ R94, R10, R2, R94 ;  /* 0x000000020a5e7223 */ /* 0x000fc8000001005e */
[----:B------:R-:W-:Y:S01]  /*7600*/  FADD.FTZ R97, R97, R94 ;  /* 0x0000005e61617221 */ /* 0x000fe20000010000 */
[-CC-:B------:R-:W-:Y:S01]  /*7610*/  FFMA.FTZ R14, R36, R87.reuse, -R102.reuse ;  /* 0x00000057240e7223 */ /* 0x180fe20000010866 */
[----:B------:R-:W-:Y:S01]  /*7620*/  FFMA.FTZ R36, R44, R87, -R102 ;  /* 0x000000572c247223 */ /* 0x000fe20000010866 */
[----:B0-----:R-:W-:-:S04]  /*7630*/  FFMA.FTZ R40, R11, R9, R99 ;  /* 0x000000090b287223 */ /* 0x001fc80000010063 */
[----:B------:R-:W-:Y:S01]  /*7640*/  FADD.FTZ R101, R101, R40 ;  /* 0x0000002865657221 */ /* 0x000fe20000010000 */
[----:B------:R-:W-:Y:S01]  /*7650*/  FADD.FTZ R40, R16, R97 ;  /* 0x0000006110287221 */ /* 0x000fe20000010000 */
[-CC-:B------:R-:W-:Y:S02]  /*7660*/  FFMA.FTZ R44, R45, R87.reuse, -R102.reuse ;  /* 0x000000572d2c7223 */ /* 0x180fe40000010866 */
[----:B------:R-:W-:Y:S01]  /*7670*/  FADD.FTZ R18, R18, R101 ;  /* 0x0000006512127221 */ /* 0x000fe20000010000 */
[-C--:B------:R-:W-:Y:S01]  /*7680*/  FFMA.FTZ R16, R53, R87.reuse, -R102 ;  /* 0x0000005735107223 */ /* 0x080fe20000010866 */
[----:B------:R-:W-:Y:S02]  /*7690*/  FADD.FTZ R45, R17, R40 ;  /* 0x00000028112d7221 */ /* 0x000fe40000010000 */
[----:B------:R-:W-:Y:S01]  /*76a0*/  FADD.FTZ R53, R19, R18 ;  /* 0x0000001213357221 */ /* 0x000fe20000010000 */
[----:B------:R0:W-:Y:S01]  /*76b0*/  MUFU.EX2 R2, R48 ;  /* 0x0000003000027308 */ /* 0x0001e20000000800 */
[----:B------:R-:W-:Y:S01]  /*76c0*/  FADD.FTZ R40, R20, R45 ;  /* 0x0000002d14287221 */ /* 0x000fe20000010000 */
[----:B------:R-:W-:Y:S01]  /*76d0*/  FFMA.FTZ R19, R61, R87, -R102 ;  /* 0x000000573d137223 */ /* 0x000fe20000010866 */
[----:B0-----:R-:W-:-:S02]  /*76e0*/  FADD.FTZ R48, R112, R53 ;  /* 0x0000003570307221 */ /* 0x001fc40000010000 */
[----:B------:R-:W-:Y:S02]  /*76f0*/  FADD.FTZ R53, R21, R40 ;  /* 0x0000002815357221 */ /* 0x000fe40000010000 */
[----:B------:R-:W-:Y:S02]  /*7700*/  FADD.FTZ R61, R113, R48 ;  /* 0x00000030713d7221 */ /* 0x000fe40000010000 */
[----:B------:R-:W-:Y:S01]  /*7710*/  FADD.FTZ R40, R22, R53 ;  /* 0x0000003516287221 */ /* 0x000fe20000010000 */
[-C--:B------:R-:W-:Y:S01]  /*7720*/  FFMA.FTZ R100, R157, R87.reuse, -R102 ;  /* 0x000000579d647223 */ /* 0x080fe20000010866 */
[----:B------:R-:W-:Y:S02]  /*7730*/  FADD.FTZ R48, R110, R61 ;  /* 0x0000003d6e307221 */ /* 0x000fe40000010000 */
[----:B------:R-:W-:Y:S02]  /*7740*/  FADD.FTZ R53, R23, R40 ;  /* 0x0000002817357221 */ /* 0x000fe40000010000 */
[----:B------:R-:W-:Y:S01]  /*7750*/  FADD.FTZ R61, R111, R48 ;  /* 0x000000306f3d7221 */ /* 0x000fe20000010000 */
[----:B------:R-:W0:Y:S01]  /*7760*/  MUFU.EX2 R100, R100 ;  /* 0x0000006400647308 */ /* 0x000e220000000800 */
[----:B------:R-:W-:Y:S01]  /*7770*/  FADD.FTZ R40, R24, R53 ;  /* 0x0000003518287221 */ /* 0x000fe20000010000 */
[----:B------:R-:W-:Y:S01]  /*7780*/  FFMA.FTZ R12, R155, R87, -R102 ;  /* 0x000000579b0c7223 */ /* 0x000fe20000010866 */
[----:B------:R-:W-:-:S02]  /*7790*/  FADD.FTZ R48, R108, R61 ;  /* 0x0000003d6c307221 */ /* 0x000fc40000010000 */
[----:B------:R-:W-:Y:S02]  /*77a0*/  FADD.FTZ R53, R25, R40 ;  /* 0x0000002819357221 */ /* 0x000fe40000010000 */
[----:B------:R-:W-:Y:S01]  /*77b0*/  FADD.FTZ R48, R109, R48 ;  /* 0x000000306d307221 */ /* 0x000fe20000010000 */
[----:B------:R-:W1:Y:S01]  /*77c0*/  MUFU.EX2 R103, R103 ;  /* 0x0000006700677308 */ /* 0x000e620000000800 */
[----:B------:R-:W-:Y:S01]  /*77d0*/  FADD.FTZ R40, R26, R53 ;  /* 0x000000351a287221 */ /* 0x000fe20000010000 */
[----:B------:R-:W-:Y:S01]  /*77e0*/  FFMA.FTZ R13, R153, R87, -R102 ;  /* 0x00000057990d7223 */ /* 0x000fe20000010866 */
[----:B------:R-:W-:-:S05]  /*77f0*/  FADD.FTZ R53, R107, R48 ;  /* 0x000000306b357221 */ /* 0x000fca0000010000 */
[----:B------:R-:W2:Y:S01]  /*7800*/  MUFU.EX2 R12, R12 ;  /* 0x0000000c000c7308 */ /* 0x000ea20000000800 */
[----:B------:R-:W-:Y:S01]  /*7810*/  FADD.FTZ R61, R27, R40 ;  /* 0x000000281b3d7221 */ /* 0x000fe20000010000 */
[----:B------:R-:W-:-:S06]  /*7820*/  FADD.FTZ R53, R106, R53 ;  /* 0x000000356a357221 */ /* 0x000fcc0000010000 */
[----:B------:R-:W4:Y:S01]  /*7830*/  MUFU.EX2 R104, R104 ;  /* 0x0000006800687308 */ /* 0x000f220000000800 */
[----:B------:R-:W-:Y:S01]  /*7840*/  FADD.FTZ R40, R28, R61 ;  /* 0x0000003d1c287221 */ /* 0x000fe20000010000 */
[----:B0-----:R-:W-:-:S06]  /*7850*/  FADD.FTZ R48, R100, R53 ;  /* 0x0000003564307221 */ /* 0x001fcc0000010000 */
[----:B------:R-:W0:Y:S01]  /*7860*/  MUFU.EX2 R13, R13 ;  /* 0x0000000d000d7308 */ /* 0x000e220000000800 */
[----:B------:R-:W-:Y:S01]  /*7870*/  FADD.FTZ R53, R29, R40 ;  /* 0x000000281d357221 */ /* 0x000fe20000010000 */
[----:B-1----:R-:W-:-:S06]  /*7880*/  FADD.FTZ R61, R103, R48 ;  /* 0x00000030673d7221 */ /* 0x002fcc0000010000 */
[----:B------:R-:W1:Y:S01]  /*7890*/  MUFU.EX2 R105, R105 ;  /* 0x0000006900697308 */ /* 0x000e620000000800 */
[----:B------:R-:W-:Y:S01]  /*78a0*/  FADD.FTZ R40, R30, R53 ;  /* 0x000000351e287221 */ /* 0x000fe20000010000 */
[----:B--2---:R-:W-:-:S06]  /*78b0*/  FADD.FTZ R61, R12, R61 ;  /* 0x0000003d0c3d7221 */ /* 0x004fcc0000010000 */
[----:B------:R-:W2:Y:S01]  /*78c0*/  MUFU.EX2 R14, R14 ;  /* 0x0000000e000e7308 */ /* 0x000ea20000000800 */
[----:B------:R-:W-:Y:S01]  /*78d0*/  FADD.FTZ R53, R31, R40 ;  /* 0x000000281f357221 */ /* 0x000fe20000010000 */
[----:B----4-:R-:W-:-:S06]  /*78e0*/  FADD.FTZ R40, R104, R61 ;  /* 0x0000003d68287221 */ /* 0x010fcc0000010000 */
        /* <DEDUP_REMOVED lines=14> */
[----:B0-----:R-:W-:Y:S01]  /*79d0*/  FADD.FTZ R48, R15, R48 ;  /* 0x000000300f307221 */ /* 0x001fe20000010000 */
[----:B------:R-:W-:Y:S02]  /*79e0*/  FFMA.FTZ R9, R52, R87, -R102 ;  /* 0x0000005734097223 */ /* 0x000fe40000010866 */
[----:B------:R-:W-:Y:S01]  /*79f0*/  FADD.FTZ R53, R39, R40 ;  /* 0x0000002827357221 */ /* 0x000fe20000010000 */
[----:B-1----:R-:W-:Y:S02]  /*7a00*/  FADD.FTZ R61, R41, R48 ;  /* 0x00000030293d7221 */ /* 0x002fe40000010000 */
[----:B------:R-:W0:Y:S01]  /*7a10*/  MUFU.EX2 R49, R49 ;  /* 0x0000003100317308 */ /* 0x000e220000000800 */
[----:B------:R-:W-:Y:S02]  /*7a20*/  F2FP.BF16.F32.PACK_AB R30, R31, R30 ;  /* 0x0000001e1f1e723e */ /* 0x000fe400000010ff */
[----:B------:R-:W-:Y:S01]  /*7a30*/  F2FP.BF16.F32.PACK_AB R31, R104, R12 ;  /* 0x0000000c681f723e */ /* 0x000fe200000010ff */
[----:B------:R-:W-:Y:S01]  /*7a40*/  FADD.FTZ R12, R42, R53 ;  /* 0x000000352a0c7221 */ /* 0x000fe20000010000 */
[----:B--2---:R-:W-:-:S03]  /*7a50*/  FADD.FTZ R61, R36, R61 ;  /* 0x0000003d243d7221 */ /* 0x004fc60000010000 */
[----:B------:R-:W1:Y:S01]  /*7a60*/  MUFU.EX2 R9, R9 ;  /* 0x0000000900097308 */ /* 0x000e620000000800 */
[----:B------:R-:W-:Y:S01]  /*7a70*/  FADD.FTZ R53, R43, R12 ;  /* 0x0000000c2b357221 */ /* 0x000fe20000010000 */
[----:B----4-:R-:W-:Y:S01]  /*7a80*/  FADD.FTZ R61, R44, R61 ;  /* 0x0000003d2c3d7221 */ /* 0x010fe20000010000 */
[----:B------:R-:W-:-:S05]  /*7a90*/  FFMA.FTZ R17, R57, R87, -R102 ;  /* 0x0000005739117223 */ /* 0x000fca0000010866 */
[----:B------:R-:W2:Y:S01]  /*7aa0*/  MUFU.EX2 R16, R16 ;  /* 0x0000001000107308 */ /* 0x000ea20000000800 */
[----:B------:R-:W-:Y:S01]  /*7ab0*/  FADD.FTZ R40, R46, R53 ;  /* 0x000000352e287221 */ /* 0x000fe20000010000 */
[----:B------:R-:W-:Y:S01]  /*7ac0*/  F2FP.BF16.F32.PACK_AB R20, R21, R20 ;  /* 0x000000141514723e */ /* 0x000fe200000010ff */
[----:B------:R-:W-:Y:S01]  /*7ad0*/  FADD.FTZ R48, R2, R61 ;  /* 0x0000003d02307221 */ /* 0x000fe20000010000 */
[----:B------:R-:W-:Y:S01]  /*7ae0*/  F2FP.BF16.F32.PACK_AB R22, R23, R22 ;  /* 0x000000161716723e */ /* 0x000fe200000010ff */
[----:B------:R-:W-:Y:S01]  /*7af0*/  FFMA.FTZ R18, R60, R87, -R102 ;  /* 0x000000573c127223 */ /* 0x000fe20000010866 */
[----:B------:R-:W-:Y:S02]  /*7b00*/  F2FP.BF16.F32.PACK_AB R21, R113, R112 ;  /* 0x000000707115723e */ /* 0x000fe400000010ff */
[----:B------:R-:W4:Y:S01]  /*7b10*/  MUFU.EX2 R57, R56 ;  /* 0x0000003800397308 */ /* 0x000f220000000800 */
[----:B------:R-:W-:Y:S02]  /*7b20*/  F2FP.BF16.F32.PACK_AB R23, R111, R110 ;  /* 0x0000006e6f17723e */ /* 0x000fe400000010ff */
[----:B------:R-:W-:-:S02]  /*7b30*/  F2FP.BF16.F32.PACK_AB R32, R33, R32 ;  /* 0x000000202120723e */ /* 0x000fc400000010ff */
[----:B------:R-:W-:Y:S01]  /*7b40*/  F2FP.BF16.F32.PACK_AB R33, R105, R13 ;  /* 0x0000000d6921723e */ /* 0x000fe200000010ff */
[----:B------:R-:W-:Y:S01]  /*7b50*/  FADD.FTZ R13, R47, R40 ;  /* 0x000000282f0d7221 */ /* 0x000fe20000010000 */
[----:B0-----:R-:W-:Y:S01]  /*7b60*/  FADD.FTZ R48, R49, R48 ;  /* 0x0000003031307221 */ /* 0x001fe20000010000 */
[----:B------:R-:W0:Y:S01]  /*7b70*/  MUFU.EX2 R17, R17 ;  /* 0x0000001100117308 */ /* 0x000e220000000800 */
[----:B------:R5:W-:Y:S01]  /*7b80*/  STSM.16.M88.4 [R4], R20 ;  /* 0x0000001404007844 */ /* 0x000be20000000200 */
[----:B------:R-:W-:Y:S02]  /*7b90*/  F2FP.BF16.F32.PACK_AB R34, R35, R34 ;  /* 0x000000222322723e */ /* 0x000fe400000010ff */
[----:B------:R-:W-:-:S04]  /*7ba0*/  F2FP.BF16.F32.PACK_AB R35, R37, R14 ;  /* 0x0000000e2523723e */ /* 0x000fc800000010ff */
[----:B------:R-:W3:Y:S01]  /*7bb0*/  MUFU.EX2 R18, R18 ;  /* 0x0000001200127308 */ /* 0x000ee20000000800 */
[----:B------:R-:W-:Y:S01]  /*7bc0*/  FFMA.FTZ R45, R65, R87, -R102 ;  /* 0x00000057412d7223 */ /* 0x000fe20000010866 */
[----:B-----5:R-:W-:Y:S01]  /*7bd0*/  FADD.FTZ R20, R50, R13 ;  /* 0x0000000d32147221 */ /* 0x020fe20000010000 */
[----:B-1----:R-:W-:-:S05]  /*7be0*/  FADD.FTZ R13, R9, R48 ;  /* 0x00000030090d7221 */ /* 0x002fca0000010000 */
[----:B------:R-:W1:Y:S01]  /*7bf0*/  MUFU.EX2 R19, R19 ;  /* 0x0000001300137308 */ /* 0x000e620000000800 */
[----:B------:R-:W-:Y:S01]  /*7c00*/  FADD.FTZ R21, R51, R20 ;  /* 0x0000001433157221 */ /* 0x000fe20000010000 */
[----:B--2---:R-:W-:Y:S01]  /*7c10*/  FADD.FTZ R14, R16, R13 ;  /* 0x0000000d100e7221 */ /* 0x004fe20000010000 */
[----:B------:R-:W-:Y:S02]  /*7c20*/  FFMA.FTZ R52, R68, R87, -R102 ;  /* 0x0000005744347223 */ /* 0x000fe40000010866 */
[----:B------:R-:W-:Y:S01]  /*7c30*/  FADD.FTZ R20, R54, R21 ;  /* 0x0000001536147221 */ /* 0x000fe20000010000 */
[----:B----4-:R-:W-:Y:S02]  /*7c40*/  FADD.FTZ R14, R57, R14 ;  /* 0x0000000e390e7221 */ /* 0x010fe40000010000 */
[----:B------:R-:W2:Y:S01]  /*7c50*/  MUFU.EX2 R65, R64 ;  /* 0x0000004000417308 */ /* 0x000ea20000000800 */
[----:B------:R-:W-:Y:S01]  /*7c60*/  F2FP.BF16.F32.PACK_AB R41, R41, R15 ;  /* 0x0000000f2929723e */ /* 0x000fe200000010ff */
[----:B------:R-:W-:Y:S01]  /*7c70*/  FADD.FTZ R13, R55, R20 ;  /* 0x00000014370d7221 */ /* 0x000fe20000010000 */
[----:B0-----:R-:W-:Y:S01]  /*7c80*/  FADD.FTZ R15, R17, R14 ;  /* 0x0000000e110f7221 */ /* 0x001fe20000010000 */
[----:B------:R-:W-:-:S04]  /*7c90*/  F2FP.BF16.F32.PACK_AB R49, R49, R2 ;  /* 0x000000023131723e */ /* 0x000fc800000010ff */
[----:B------:R-:W0:Y:S01]  /*7ca0*/  MUFU.EX2 R45, R45 ;  /* 0x0000002d002d7308 */ /* 0x000e220000000800 */
[----:B------:R-:W-:Y:S01]  /*7cb0*/  FADD.FTZ R14, R58, R13 ;  /* 0x0000000d3a0e7221 */ /* 0x000fe20000010000 */
[----:B---3--:R-:W-:-:S06]  /*7cc0*/  FADD.FTZ R2, R18, R15 ;  /* 0x0000000f12027221 */ /* 0x008fcc0000010000 */
[----:B------:R-:W3:Y:S01]  /*7cd0*/  MUFU.EX2 R52, R52 ;  /* 0x0000003400347308 */ /* 0x000ee20000000800 */
[----:B------:R-:W-:Y:S01]  /*7ce0*/  FADD.FTZ R13, R59, R14 ;  /* 0x0000000e3b0d7221 */ /* 0x000fe20000010000 */
[----:B-1----:R-:W-:-:S06]  /*7cf0*/  FADD.FTZ R2, R19, R2 ;  /* 0x0000000213027221 */ /* 0x002fcc0000010000 */
[----:B------:R-:W1:Y:S01]  /*7d00*/  MUFU.EX2 R69, R69 ;  /* 0x0000004500457308 */ /* 0x000e620000000800 */
[----:B------:R-:W-:Y:S01]  /*7d10*/  FADD.FTZ R14, R62, R13 ;  /* 0x0000000d3e0e7221 */ /* 0x000fe20000010000 */
[----:B--2---:R-:W-:Y:S01]  /*7d20*/  FADD.FTZ R2, R65, R2 ;  /* 0x0000000241027221 */ /* 0x004fe20000010000 */
[----:B------:R-:W-:Y:S02]  /*7d30*/  F2FP.BF16.F32.PACK_AB R50, R51, R50 ;  /* 0x000000323332723e */ /* 0x000fe400000010ff */
[----:B------:R-:W-:-:S03]  /*7d40*/  F2FP.BF16.F32.PACK_AB R51, R16, R9 ;  /* 0x000000091033723e */ /* 0x000fc600000010ff */
[----:B------:R-:W2:Y:S01]  /*7d50*/  MUFU.EX2 R70, R70 ;  /* 0x0000004600467308 */ /* 0x000ea20000000800 */
[----:B------:R-:W-:Y:S01]  /*7d60*/  FADD.FTZ R9, R63, R14 ;  /* 0x0000000e3f097221 */ /* 0x000fe20000010000 */
[----:B0-----:R-:W-:-:S06]  /*7d70*/  FADD.FTZ R13, R45, R2 ;  /* 0x000000022d0d7221 */ /* 0x001fcc0000010000 */
        /* <DEDUP_REMOVED lines=8> */
[----:B--2---:R-:W-:-:S06]  /*7e00*/  FADD.FTZ R14, R70, R13 ;  /* 0x0000000d460e7221 */ /* 0x004fcc0000010000 */
        /* <DEDUP_REMOVED lines=8> */
[----:B-1----:R-:W-:Y:S01]  /*7e90*/  FADD.FTZ R13, R75, R14 ;  /* 0x0000000e4b0d7221 */ /* 0x002fe20000010000 */
[----:B------:R-:W-:-:S05]  /*7ea0*/  F2FP.BF16.F32.PACK_AB R57, R17, R57 ;  /* 0x000000391139723e */ /* 0x000fca00000010ff */
[----:B------:R-:W1:Y:S01]  /*7eb0*/  MUFU.EX2 R83, R83 ;  /* 0x0000005300537308 */ /* 0x000e620000000800 */
[----:B------:R-:W-:Y:S01]  /*7ec0*/  FADD.FTZ R2, R80, R9 ;  /* 0x0000000950027221 */ /* 0x000fe20000010000 */
[----:B--2---:R-:W-:Y:S01]  /*7ed0*/  FADD.FTZ R14, R78, R13 ;  /* 0x0000000d4e0e7221 */ /* 0x004fe20000010000 */
[----:B------:R-:W-:-:S05]  /*7ee0*/  F2FP.BF16.F32.PACK_AB R58, R59, R58 ;  /* 0x0000003a3b3a723e */ /* 0x000fca00000010ff */
[----:B------:R-:W2:Y:S01]  /*7ef0*/  MUFU.EX2 R17, R88 ;  /* 0x0000005800117308 */ /* 0x000ea20000000800 */
[----:B------:R-:W-:Y:S01]  /*7f00*/  F2FP.BF16.F32.PACK_AB R59, R19, R18 ;  /* 0x00000012133b723e */ /* 0x000fe200000010ff */
[----:B------:R-:W-:Y:S01]  /*7f10*/  FADD.FTZ R9, R81, R2 ;  /* 0x0000000251097221 */ /* 0x000fe20000010000 */
[----:B0-----:R-:W-:-:S05]  /*7f20*/  FADD.FTZ R14, R79, R14 ;  /* 0x0000000e4f0e7221 */ /* 0x001fca0000010000 */
[----:B------:R-:W0:Y:S01]  /*7f30*/  MUFU.EX2 R89, R89 ;  /* 0x0000005900597308 */ /* 0x000e220000000800 */
[----:B------:R-:W-:Y:S01]  /*7f40*/  FADD.FTZ R2, R84, R9 ;  /* 0x0000000954027221 */ /* 0x000fe20000010000 */
[----:B---3--:R-:W-:-:S06]  /*7f50*/  FADD.FTZ R14, R15, R14 ;  /* 0x0000000e0f0e7221 */ /* 0x008fcc0000010000 */
[----:B------:R-:W-:Y:S01]  /*7f60*/  MUFU.EX2 R19, R92 ;  /* 0x0000005c00137308 */ /* 0x000fe20000000800 */
[----:B------:R-:W-:-:S07]  /*7f70*/  F2FP.BF16.F32.PACK_AB R24, R25, R24 ;  /* 0x000000181918723e */ /* 0x000fce00000010ff */
[----:B------:R-:W3:Y:S01]  /*7f80*/  MUFU.EX2 R93, R93 ;  /* 0x0000005d005d7308 */ /* 0x000ee20000000800 */
[----:B------:R-:W-:Y:S01]  /*7f90*/  F2FP.BF16.F32.PACK_AB R26, R27, R26 ;  /* 0x0000001a1b1a723e */ /* 0x000fe200000010ff */
[----:B------:R-:W-:Y:S01]  /*7fa0*/  FADD.FTZ R9, R85, R2 ;  /* 0x0000000255097221 */ /* 0x000fe20000010000 */
[----:B------:R-:W-:Y:S01]  /*7fb0*/  F2FP.BF16.F32.PACK_AB R25, R109, R108 ;  /* 0x0000006c6d19723e */ /* 0x000fe200000010ff */
[----:B-1----:R-:W-:Y:S01]  /*7fc0*/  FADD.FTZ R14, R83, R14 ;  /* 0x0000000e530e7221 */ /* 0x002fe20000010000 */
[----:B------:R-:W-:Y:S02]  /*7fd0*/  F2FP.BF16.F32.PACK_AB R27, R106, R107 ;  /* 0x0000006b6a1b723e */ /* 0x000fe400000010ff */
[----:B------:R-:W-:Y:S02]  /*7fe0*/  F2FP.BF16.F32.PACK_AB R28, R29, R28 ;  /* 0x0000001c1d1c723e */ /* 0x000fe400000010ff */
[----:B------:R-:W-:Y:S01]  /*7ff0*/  F2FP.BF16.F32.PACK_AB R29, R103, R100 ;  /* 0x00000064671d723e */ /* 0x000fe200000010ff */
[----:B------:R-:W-:Y:S01]  /*8000*/  FADD.FTZ R2, R90, R9 ;  /* 0x000000095a027221 */ /* 0x000fe20000010000 */
[----:B------:R-:W-:Y:S01]  /*8010*/  F2FP.BF16.F32.PACK_AB R42, R43, R42 ;  /* 0x0000002a2b2a723e */ /* 0x000fe200000010ff */
[----:B--2---:R-:W-:Y:S01]  /*8020*/  FADD.FTZ R14, R17, R14 ;  /* 0x0000000e110e7221 */ /* 0x004fe20000010000 */
[----:B------:R-:W-:-:S02]  /*8030*/  F2FP.BF16.F32.PACK_AB R40, R39, R38 ;  /* 0x000000262728723e */ /* 0x000fc400000010ff */
[----:B------:R-:W-:Y:S01]  /*8040*/  F2FP.BF16.F32.PACK_AB R43, R44, R36 ;  /* 0x000000242c2b723e */ /* 0x000fe200000010ff */
[----:B------:R-:W-:Y:S01]  /*8050*/  STSM.16.M88.4 [R5], R24 ;  /* 0x0000001805007844 */ /* 0x000fe20000000200 */
[----:B------:R-:W-:Y:S02]  /*8060*/  F2FP.BF16.F32.PACK_AB R48, R47, R46 ;  /* 0x0000002e2f30723e */ /* 0x000fe400000010ff */
[----:B------:R-:W-:Y:S01]  /*8070*/  F2FP.BF16.F32.PACK_AB R56, R55, R54 ;  /* 0x000000363738723e */ /* 0x000fe200000010ff */
[----:B------:R-:W-:Y:S01]  /*8080*/  STSM.16.M88.4 [R6], R28 ;  /* 0x0000001c06007844 */ /* 0x000fe20000000200 */
[----:B------:R-:W-:Y:S01]  /*8090*/  F2FP.BF16.F32.PACK_AB R66, R67, R66 ;  /* 0x000000424342723e */ /* 0x000fe200000010ff */
[----:B------:R-:W-:Y:S01]  /*80a0*/  FADD.FTZ R9, R91, R2 ;  /* 0x000000025b097221 */ /* 0x000fe20000010000 */
[----:B------:R-:W-:Y:S01]  /*80b0*/  F2FP.BF16.F32.PACK_AB R64, R63, R62 ;  /* 0x0000003e3f40723e */ /* 0x000fe200000010ff */
[----:B------:R-:W-:Y:S01]  /*80c0*/  STSM.16.M88.4 [R3+0x24800], R32 ;  /* 0x0248002003007844 */ /* 0x000fe20000000200 */
[----:B------:R-:W-:-:S02]  /*80d0*/  F2FP.BF16.F32.PACK_AB R65, R45, R65 ;  /* 0x000000412d41723e */ /* 0x000fc400000010ff */
[----:B------:R-:W-:Y:S02]  /*80e0*/  F2FP.BF16.F32.PACK_AB R67, R69, R52 ;  /* 0x000000344543723e */ /* 0x000fe400000010ff */
[----:B------:R-:W-:Y:S01]  /*80f0*/  F2FP.BF16.F32.PACK_AB R72, R73, R72 ;  /* 0x000000484948723e */ /* 0x000fe200000010ff */
[----:B------:R-:W-:Y:S01]  /*8100*/  STSM.16.M88.4 [R4+0x6000], R40 ;  /* 0x0060002804007844 */ /* 0x000fe20000000200 */
[----:B------:R-:W-:Y:S01]  /*8110*/  F2FP.BF16.F32.PACK_AB R73, R71, R70 ;  /* 0x000000464749723e */ /* 0x000fe200000010ff */
[----:B0-----:R-:W-:Y:S01]  /*8120*/  FADD.FTZ R2, R89, R14 ;  /* 0x0000000e59027221 */ /* 0x001fe20000010000 */
[----:B------:R-:W-:Y:S02]  /*8130*/  F2FP.BF16.F32.PACK_AB R74, R77, R76 ;  /* 0x0000004c4d4a723e */ /* 0x000fe400000010ff */
[----:B------:R-:W-:Y:S02]  /*8140*/  F2FP.BF16.F32.PACK_AB R75, R75, R12 ;  /* 0x0000000c4b4b723e */ /* 0x000fe400000010ff */
[----:B------:R-:W-:Y:S01]  /*8150*/  F2FP.BF16.F32.PACK_AB R80, R81, R80 ;  /* 0x000000505150723e */ /* 0x000fe200000010ff */
[----:B------:R-:W-:Y:S01]  /*8160*/  STSM.16.M88.4 [R5+0x6000], R48 ;  /* 0x0060003005007844 */ /* 0x000fe20000000200 */
[----:B------:R-:W-:-:S02]  /*8170*/  F2FP.BF16.F32.PACK_AB R81, R79, R78 ;  /* 0x0000004e4f51723e */ /* 0x000fc400000010ff */
[----:B------:R-:W-:Y:S02]  /*8180*/  F2FP.BF16.F32.PACK_AB R82, R85, R84 ;  /* 0x000000545552723e */ /* 0x000fe400000010ff */
[----:B------:R-:W-:Y:S01]  /*8190*/  F2FP.BF16.F32.PACK_AB R83, R83, R15 ;  /* 0x0000000f5353723e */ /* 0x000fe200000010ff */
[----:B------:R-:W-:Y:S01]  /*81a0*/  STSM.16.M88.4 [R6+0x6000], R56 ;  /* 0x0060003806007844 */ /* 0x000fe20000000200 */
[----:B------:R-:W-:Y:S02]  /*81b0*/  F2FP.BF16.F32.PACK_AB R12, R91, R90 ;  /* 0x0000005a5b0c723e */ /* 0x000fe400000010ff */
[----:B------:R-:W-:Y:S02]  /*81c0*/  F2FP.BF16.F32.PACK_AB R13, R89, R17 ;  /* 0x00000011590d723e */ /* 0x000fe400000010ff */
[----:B------:R-:W-:Y:S02]  /*81d0*/  F2FP.BF16.F32.PACK_AB R14, R98, R96 ;  /* 0x00000060620e723e */ /* 0x000fe400000010ff */
[----:B---3--:R-:W-:Y:S01]  /*81e0*/  F2FP.BF16.F32.PACK_AB R15, R93, R19 ;  /* 0x000000135d0f723e */ /* 0x008fe200000010ff */
[----:B------:R-:W-:Y:S04]  /*81f0*/  STSM.16.M88.4 [R3+0x2a800], R64 ;  /* 0x02a8004003007844 */ /* 0x000fe80000000200 */
[----:B------:R-:W-:Y:S04]  /*8200*/  STSM.16.M88.4 [R4+0xc000], R72 ;  /* 0x00c0004804007844 */ /* 0x000fe80000000200 */
[----:B------:R-:W-:Y:S04]  /*8210*/  STSM.16.M88.4 [R5+0xc000], R80 ;  /* 0x00c0005005007844 */ /* 0x000fe80000000200 */
[----:B------:R0:W-:Y:S01]  /*8220*/  STSM.16.M88.4 [R6+0xc000], R12 ;  /* 0x00c0000c06007844 */ /* 0x0001e20000000200 */
[----:B------:R-:W-:Y:S01]  /*8230*/  @!PT LDS RZ, [RZ] ;  /* 0x00000000fffff984 */ /* 0x000fe20000000800 */
[----:B------:R-:W-:Y:S01]  /*8240*/  @!PT LDS RZ, [RZ] ;  /* 0x00000000fffff984 */ /* 0x000fe20000000800 */
[----:B------:R-:W-:Y:S01]  /*8250*/  @!PT LDS RZ, [RZ] ;  /* 0x00000000fffff984 */ /* 0x000fe20000000800 */
[----:B------:R-:W-:Y:S01]  /*8260*/  @!PT LDS RZ, [RZ] ;  /* 0x00000000fffff984 */ /* 0x000fe20000000800 */
[----:B------:R1:W-:Y:S06]  /*8270*/  MEMBAR.ALL.CTA ;  /* 0x0000000000007992 */ /* 0x0003ec0000008000 */
[----:B-1----:R-:W1:Y:S01]  /*8280*/  FENCE.VIEW.ASYNC.S ;  /* 0x00000000000073c6 */ /* 0x002e620000000000 */
[----:B------:R-:W-:Y:S01]  /*8290*/  ISETP.GT.AND P2, PT, R8, R114, PT ;  /* 0x000000720800720c */ /* 0x000fe20003f44270 */
[----:B------:R-:W-:Y:S01]  /*82a0*/  FADD.FTZ R9, R96, R9 ;  /* 0x0000000960097221 */ /* 0x000fe20000010000 */
[----:B------:R-:W-:Y:S01]  /*82b0*/  FADD.FTZ R16, R19, R2 ;  /* 0x0000000213107221 */ /* 0x000fe20000010000 */
[----:B------:R-:W-:Y:S01]  /*82c0*/  R2UR UR4, R0 ;  /* 0x00000000000472ca */ /* 0x000fe200000e0000 */
[-C--:B------:R-:W-:Y:S01]  /*82d0*/  FMUL.FTZ R120, R120, R10.reuse ;  /* 0x0000000a78787220 */ /* 0x080fe20000410000 */
[----:B------:R-:W-:Y:S01]  /*82e0*/  FADD.FTZ R2, R98, R9 ;  /* 0x0000000962027221 */ /* 0x000fe20000010000 */
[-C--:B------:R-:W-:Y:S01]  /*82f0*/  FMUL.FTZ R121, R121, R10.reuse ;  /* 0x0000000a79797220 */ /* 0x080fe20000410000 */
        /* <DEDUP_REMOVED lines=13> */
[----:B------:R-:W-:Y:S01]  /*83d0*/  FMUL.FTZ R149, R149, R10 ;  /* 0x0000000a95957220 */ /* 0x000fe20000410000 */
        /* <DEDUP_REMOVED lines=16> */
[----:B------:R-:W-:Y:S01]  /*84e0*/  FADD.FTZ R9, R93, R16 ;  /* 0x000000105d097221 */ /* 0x000fe20000010000 */
[----:B------:R-:W-:Y:S01]  /*84f0*/  VIADD R8, R8, 0xffffffff ;  /* 0xffffffff08087836 */ /* 0x000fe20000000000 */
[----:B0-----:R-:W-:Y:S01]  /*8500*/  MOV R12, R7 ;  /* 0x00000007000c7202 */ /* 0x001fe20000000f00 */
[----:B------:R-:W-:-:S02]  /*8510*/  IMAD.MOV.U32 R11, RZ, RZ, R95 ;  /* 0x000000ffff0b7224 */ /* 0x000fc400078e005f */
[----:B------:R-:W-:Y:S01]  /*8520*/  IMAD.MOV.U32 R10, RZ, RZ, R86 ;  /* 0x000000ffff0a7224 */ /* 0x000fe200078e0056 */
[----:B-1----:R-:W-:Y:S01]  /*8530*/  NOP ;  /* 0x0000000000007918 */ /* 0x002fe20000000000 */
[----:B------:R-:W-:Y:S05]  /*8540*/  @P2 BRA `(.L_x_28) ;  /* 0xffffffc400f02947 */ /* 0x000fea000383ffff */
.L_x_19:
[----:B------:R-:W-:Y:S06]  /*8550*/  BAR.ARV 0x8, 0x200 ;  /* 0x0208000000007b1d */ /* 0x000fec0000002000 */
[----:B------:R-:W-:Y:S05]  /*8560*/  @!P0 BRA `(.L_x_29) ;  /* 0x0000000000048947 */ /* 0x000fea0003800000 */
[----:B------:R-:W-:Y:S01]  /*8570*/  BPT.TRAP 0x1 ;  /* 0x000000040000795c */ /* 0x000fe20000300000 */
.L_x_29:
[----:B------:R-:W-:Y:S02]  /*8580*/  SHF.L.U32 R7, R7, 0x1f, RZ ;  /* 0x0000001f07077819 */ /* 0x000fe400000006ff */
[----:B------:R-:W-:-:S04]  /*8590*/  LEA R6, R0, UR36, 0x3 ;  /* 0x0000002400067c11 */ /* 0x000fc8000f8e18ff */
[----:B------:R0:W1:Y:S01]  /*85a0*/  SYNCS.PHASECHK.TRANS64.TRYWAIT P2, [R6+URZ+0x30850], R7 ;  /* 0x03085007060075a7 */ /* 0x000062000804017f */
[----:B------:R-:W-:Y:S05]  /*85b0*/  @!P0 BRA `(.L_x_30) ;  /* 0x0000000000048947 */ /* 0x000fea0003800000 */
[----:B------:R-:W-:Y:S01]  /*85c0*/  BPT.TRAP 0x1 ;  /* 0x000000040000795c */ /* 0x000fe20000300000 */
.L_x_30:
[----:B-1----:R-:W-:Y:S05]  /*85d0*/  @P2 BRA `(.L_x_31) ;  /* 0x0000000000082947 */ /* 0x002fea0003800000 */
[----:B------:R-:W1:Y:S02]  /*85e0*/  SYNCS.PHASECHK.TRANS64.TRYWAIT P0, [R6+URZ+0x30850], R7 ;  /* 0x03085007060075a7 */ /* 0x000e64000800017f */
[----:B-1----:R-:W-:Y:S05]  /*85f0*/  @!P0 BRA `(.L_x_32) ;  /* 0x0000005000748947 */ /* 0x002fea0003800000 */
.L_x_31:
[----:B------:R-:W2:Y:S01]  /*8600*/  LDL.LU R3, [R1+0x8] ;  /* 0x0000080001037983 */ /* 0x000ea20000300800 */
[----:B------:R-:W-:Y:S01]  /*8610*/  R2UR UR5, R0 ;  /* 0x00000000000572ca */ /* 0x000fe200000e0000 */
[----:B------:R-:W-:Y:S01]  /*8620*/  UIADD3 UR36, UR36, 0x400, URZ ;  /* 0x0000040024247890 */ /* 0x000fe2000fffe03f */
[----:B------:R-:W-:Y:S01]  /*8630*/  WARPGROUP.ARRIVE ;  /* 0x00000000000079c5 */ /* 0x000fe20000000000 */
[----:B------:R-:W-:Y:S01]  /*8640*/  UMOV UR7, 0x40000040 ;  /* 0x4000004000077882 */ /* 0x000fe20000000000 */
[----:B------:R-:W-:Y:S01]  /*8650*/  UMOV UR11, 0x40000040 ;  /* 0x40000040000b7882 */ /* 0x000fe20000000000 */
[----:B------:R-:W-:Y:S01]  /*8660*/  USHF.R.U32.HI UR36, URZ, 0x4, UR36 ;  /* 0x000000043f247899 */ /* 0x000fe20008011624 */
[----:B------:R-:W3:Y:S01]  /*8670*/  SHFL.BFLY PT, R0, R9, 0x2, 0x1f ;  /* 0x0c401f0009007f89 */ /* 0x000ee200000e0000 */
[----:B------:R-:W-:Y:S01]  /*8680*/  UMOV UR9, 0x40000040 ;  /* 0x4000004000097882 */ /* 0x000fe20000000000 */
[----:B------:R-:W-:Y:S01]  /*8690*/  MOV R33, RZ ;  /* 0x000000ff00217202 */ /* 0x000fe20000000f00 */
[----:B------:R-:W-:Y:S01]  /*86a0*/  ULOP3.LUT UR6, UR36, 0x3fff, URZ, 0xc0, !UPT ;  /* 0x00003fff24067892 */ /* 0x000fe2000f8ec03f */
[----:B------:R-:W-:Y:S01]  /*86b0*/  MOV R16, RZ ;  /* 0x000000ff00107202 */ /* 0x000fe20000000f00 */
[----:B01----:R-:W-:-:S02]  /*86c0*/  @!P1 VIADD R6, R6, 0x30860 ;  /* 0x0003086006069836 */ /* 0x003fc40000000000 */
[----:B------:R-:W-:Y:S01]  /*86d0*/  UIMAD UR6, UR5, 0x600, UR6 ;  /* 0x00000600050678a4 */ /* 0x000fe2000f8e0206 */
[----:B------:R-:W-:Y:S02]  /*86e0*/  IMAD.MOV.U32 R23, RZ, RZ, -0x800000 ;  /* 0xff800000ff177424 */ /* 0x000fe400078e00ff */
[----:B------:R-:W-:Y:S01]  /*86f0*/  UMOV UR5, 0x40000040 ;  /* 0x4000004000057882 */ /* 0x000fe20000000000 */
[----:B------:R-:W-:Y:S01]  /*8700*/  UIADD3 UR10, UR6, 0x80, URZ ;  /* 0x00000080060a7890 */ /* 0x000fe2000fffe03f */
[----:B------:R-:W-:Y:S01]  /*8710*/  @!P1 PRMT R6, RZ, 0x654, R6 ;  /* 0x00000654ff069816 */ /* 0x000fe20000000006 */
[----:B---3--:R-:W-:-:S05]  /*8720*/  FADD.FTZ R4, R0, R9 ;  /* 0x0000000900047221 */ /* 0x008fca0000010000 */
[----:B------:R-:W0:Y:S02]  /*8730*/  SHFL.BFLY PT, R5, R4, 0x1, 0x1f ;  /* 0x0c201f0004057f89 */ /* 0x000e2400000e0000 */
[----:B0-----:R-:W-:-:S05]  /*8740*/  FADD.FTZ R8, R4, R5 ;  /* 0x0000000504087221 */ /* 0x001fca0000010000 */
[----:B------:R-:W-:-:S13]  /*8750*/  FSETP.NE.FTZ.AND P2, PT, R8, RZ, PT ;  /* 0x000000ff0800720b */ /* 0x000fda0003f55000 */
[----:B------:R-:W0:Y:S08]  /*8760*/  @P2 MUFU.LG2 R5, R8 ;  /* 0x0000000800052308 */ /* 0x000e300000000c00 */
[----:B------:R-:W-:Y:S01]  /*8770*/  @P2 MUFU.RCP R16, R8 ;  /* 0x0000000800102308 */ /* 0x000fe20000001000 */
[----:B0-----:R-:W-:Y:S01]  /*8780*/  @P2 FMUL.FTZ R4, R5, 0.69314718246459960938 ;  /* 0x3f31721805042820 */ /* 0x001fe20000410000 */
[----:B--2---:R-:W-:-:S02]  /*8790*/  R2UR UR4, R3 ;  /* 0x00000000030472ca */ /* 0x004fc400000e0000 */
[----:B------:R-:W0:Y:S11]  /*87a0*/  SHFL.BFLY PT, R3, R2, 0x2, 0x1f ;  /* 0x0c401f0002037f89 */ /* 0x000e3600000e0000 */
[----:B------:R-:W-:-:S04]  /*87b0*/  UIADD3 UR4, UR4, 0x1e800, URZ ;  /* 0x0001e80004047890 */ /* 0x000fc8000fffe03f */
[----:B------:R-:W-:-:S04]  /*87c0*/  USHF.R.U32.HI UR4, URZ, 0x4, UR4 ;  /* 0x000000043f047899 */ /* 0x000fc80008011604 */
[----:B------:R-:W-:-:S04]  /*87d0*/  ULOP3.LUT UR4, UR4, 0x3fff, URZ, 0xc0, !UPT ;  /* 0x00003fff04047892 */ /* 0x000fc8000f8ec03f */
[----:B------:R-:W-:Y:S01]  /*87e0*/  ULOP3.LUT UR4, UR4, 0x10000, URZ, 0xfc, !UPT ;  /* 0x0001000004047892 */ /* 0x000fe2000f8efc3f */
[----:B0-----:R-:W-:-:S03]  /*87f0*/  FADD.FTZ R3, R3, R2 ;  /* 0x0000000203037221 */ /* 0x001fc60000010000 */
[----:B------:R-:W-:Y:S02]  /*8800*/  UIADD3 UR8, UR4, 0x2, URZ ;  /* 0x0000000204087890 */ /* 0x000fe4000fffe03f */
[----:B------:R-:W0:Y:S03]  /*8810*/  SHFL.BFLY PT, R0, R3, 0x1, 0x1f ;  /* 0x0c201f0003007f89 */ /* 0x000e2600000e0000 */
[----:B------:R-:W-:Y:S01]  /*8820*/  HGMMA.64x64x16.F32.BF16 R120, gdesc[UR4].tnspB, R120, gsb0 ;  /* 0x40e00000047879f0 */ /* 0x000fe20008001878 */
[----:B------:R-:W-:Y:S01]  /*8830*/  UMOV UR7, 0x40000040 ;  /* 0x4000004000077882 */ /* 0x000fe20000000000 */
[----:B------:R-:W-:Y:S01]  /*8840*/  UMOV UR5, 0x40000040 ;  /* 0x4000004000057882 */ /* 0x000fe20000000000 */
[----:B0-----:R-:W-:Y:S01]  /*8850*/  FADD.FTZ R7, R3, R0 ;  /* 0x0000000003077221 */ /* 0x001fe20000010000 */
[----:B------:R-:W-:-:S04]  /*8860*/  IMAD.MOV.U32 R0, RZ, RZ, -0x800000 ;  /* 0xff800000ff007424 */ /* 0x000fc800078e00ff */
[----:B------:R-:W-:-:S13]  /*8870*/  FSETP.NE.FTZ.AND P0, PT, R7, RZ, PT ;  /* 0x000000ff0700720b */ /* 0x000fda0003f15000 */
[----:B------:R-:W0:Y:S01]  /*8880*/  @P0 MUFU.LG2 R2, R7 ;  /* 0x0000000700020308 */ /* 0x000e220000000c00 */
[C---:B------:R-:W-:Y:S01]  /*8890*/  @P0 FMUL.FTZ R3, R87.reuse, 0.69314718246459960938 ;  /* 0x3f31721857030820 */ /* 0x040fe20000410000 */
[----:B------:R-:W-:-:S04]  /*88a0*/  @P2 FMUL.FTZ R87, R87, 0.69314718246459960938 ;  /* 0x3f31721857572820 */ /* 0x000fc80000410000 */
[----:B------:R-:W-:Y:S02]  /*88b0*/  @P2 FFMA.FTZ R0, R87, R95, R4 ;  /* 0x0000005f57002223 */ /* 0x000fe40000010004 */
[----:B------:R-:W1:Y:S01]  /*88c0*/  @P0 MUFU.RCP R33, R7 ;  /* 0x0000000700210308 */ /* 0x000e620000001000 */
[----:B0-----:R-:W-:-:S04]  /*88d0*/  @P0 FMUL.FTZ R2, R2, 0.69314718246459960938 ;  /* 0x3f31721802020820 */ /* 0x001fc80000410000 */
[----:B------:R-:W-:Y:S01]  /*88e0*/  @P0 FFMA.FTZ R23, R3, R86, R2 ;  /* 0x0000005603170223 */ /* 0x000fe20000010002 */
[----:B------:R-:W-:Y:S01]  /*88f0*/  PLOP3.LUT P0, PT, PT, PT, PT, 0x8, 0x0 ;  /* 0x000000000000781c */ /* 0x000fe20003f0e170 */
[----:B------:R-:W-:Y:S02]  /*8900*/  WARPGROUP.DEPBAR.LE gsb0, 0x0 ;  /* 0x00008000000079c5 */ /* 0x000fe40000010000 */
[----:B------:R-:W-:-:S06]  /*8910*/  WARPGROUP.ARRIVE ;  /* 0x00000000000079c5 */ /* 0x000fcc0000000000 */
[----:B------:R-:W-:Y:S01]  /*8920*/  HGMMA.64x64x16.F32.BF16 R120, gdesc[UR8].tnspB, R120, gsb0 ;  /* 0x40e00000087879f0 */ /* 0x000fe20008001878 */
[----:B------:R-:W-:Y:S02]  /*8930*/  UIADD3 UR10, UR6, 0x100, URZ ;  /* 0x00000100060a7890 */ /* 0x000fe4000fffe03f */
[----:B------:R-:W-:Y:S01]  /*8940*/  UIADD3 UR8, UR4, 0x4, URZ ;  /* 0x0000000404087890 */ /* 0x000fe2000fffe03f */
[----:B------:R-:W-:Y:S01]  /*8950*/  UMOV UR11, 0x40000040 ;  /* 0x40000040000b7882 */ /* 0x000fe20000000000 */
[----:B------:R-:W-:Y:S01]  /*8960*/  UMOV UR9, 0x40000040 ;  /* 0x4000004000097882 */ /* 0x000fe20000000000 */
        /* <DEDUP_REMOVED lines=56> */
[----:B------:R-:W-:Y:S02]  /*8cf0*/  UIADD3 UR6, UR6, 0x580, URZ ;  /* 0x0000058006067890 */ /* 0x000fe4000fffe03f */
[----:B------:R-:W-:Y:S01]  /*8d00*/  UIADD3 UR4, UR4, 0xc06, URZ ;  /* 0x00000c0604047890 */ /* 0x000fe2000fffe03f */
[----:B------:R-:W-:Y:S02]  /*8d10*/  WARPGROUP.DEPBAR.LE gsb0, 0x0 ;  /* 0x00008000000079c5 */ /* 0x000fe40000010000 */
[----:B------:R-:W-:-:S06]  /*8d20*/  WARPGROUP.ARRIVE ;  /* 0x00000000000079c5 */ /* 0x000fcc0000000000 */
[----:B------:R-:W-:Y:S03]  /*8d30*/  HGMMA.64x64x16.F32.BF16 R120, gdesc[UR8].tnspB, R120, gsb0 ;  /* 0x40e00000087879f0 */ /* 0x000fe60008001878 */
[----:B------:R-:W-:Y:S02]  /*8d40*/  WARPGROUP.DEPBAR.LE gsb0, 0x0 ;  /* 0x00008000000079c5 */ /* 0x000fe40000010000 */
[----:B------:R-:W-:-:S06]  /*8d50*/  WARPGROUP.ARRIVE ;  /* 0x00000000000079c5 */ /* 0x000fcc0000000000 */
[----:B------:R-:W-:Y:S03]  /*8d60*/  HGMMA.64x64x16.F32.BF16 R120, gdesc[UR4].tnspB, R120, gsb0 ;  /* 0x40e00000047879f0 */ /* 0x000fe60008001878 */
[----:B------:R-:W-:Y:S02]  /*8d70*/  WARPGROUP.DEPBAR.LE gsb0, 0x0 ;  /* 0x00008000000079c5 */ /* 0x000fe40000010000 */
[----:B------:R0:W-:Y:S01]  /*8d80*/  @!P1 SYNCS.ARRIVE.TRANS64.RED.A1T0 RZ, [R6+URZ], RZ ;  /* 0x000000ff06ff99a7 */ /* 0x0001e2000810043f */
[-C--:B-1----:R-:W-:Y:S01]  /*8d90*/  FMUL.FTZ R38, R120, R33.reuse ;  /* 0x0000002178267220 */ /* 0x082fe20000410000 */
[-C--:B------:R-:W-:Y:S01]  /*8da0*/  FMUL.FTZ R39, R121, R33.reuse ;  /* 0x0000002179277220 */ /* 0x080fe20000410000 */
[-C--:B------:R-:W-:Y:S01]  /*8db0*/  FMUL.FTZ R2, R124, R33.reuse ;  /* 0x000000217c027220 */ /* 0x080fe20000410000 */
[-C--:B------:R-:W-:Y:S01]  /*8dc0*/  FMUL.FTZ R3, R125, R33.reuse ;  /* 0x000000217d037220 */ /* 0x080fe20000410000 */
[-C--:B------:R-:W-:Y:S01]  /*8dd0*/  FMUL.FTZ R4, R128, R33.reuse ;  /* 0x0000002180047220 */ /* 0x080fe20000410000 */
[-C--:B------:R-:W-:Y:S01]  /*8de0*/  FMUL.FTZ R5, R129, R33.reuse ;  /* 0x0000002181057220 */ /* 0x080fe20000410000 */
[-C--:B------:R-:W-:Y:S01]  /*8df0*/  FMUL.FTZ R7, R133, R33.reuse ;  /* 0x0000002185077220 */ /* 0x080fe20000410000 */
[-C--:B0-----:R-:W-:Y:S01]  /*8e00*/  FMUL.FTZ R6, R132, R33.reuse ;  /* 0x0000002184067220 */ /* 0x081fe20000410000 */
        /* <DEDUP_REMOVED lines=23> */
[----:B------:R-:W-:-:S07]  /*8f80*/  FMUL.FTZ R151, R151, R16 ;  /* 0x0000001097977220 */ /* 0x000fce0000410000 */
.L_x_12:
[----:B------:R-:W-:Y:S05]  /*8f90*/  @P0 BRA `(.L_x_33) ;  /* 0x0000000c00b80947 */ /* 0x000fea0003800000 */
[----:B------:R-:W2:Y:S01]  /*8fa0*/  LDL.LU R47, [R1+0x14] ;  /* 0x00001400012f7983 */ /* 0x000ea20000300800 */
[----:B------:R-:W0:Y:S01]  /*8fb0*/  LDC R46, c[0x0][0xbe8] ;  /* 0x0002fa00ff2e7b82 */ /* 0x000e220000000800 */
[----:B------:R-:W-:Y:S01]  /*8fc0*/  ULDC.64 UR4, c[0x0][0xbd0] ;  /* 0x0002f40000047ab9 */ /* 0x000fe20000000a00 */
[----:B------:R-:W-:Y:S01]  /*8fd0*/  ULDC.64 UR6, c[0x0][0xb38] ;  /* 0x0002ce0000067ab9 */ /* 0x000fe20000000a00 */
[----:B------:R-:W1:Y:S05]  /*8fe0*/  S2R R16, SR_TID.X ;  /* 0x0000000000107919 */ /* 0x000e6a0000002100 */
[----:B------:R-:W3:Y:S01]  /*8ff0*/  S2UR UR9, SR_CTAID.Z ;  /* 0x00000000000979c3 */ /* 0x000ee20000002700 */
[----:B------:R-:W4:Y:S07]  /*9000*/  S2R R40, SR_CTAID.X ;  /* 0x0000000000287919 */ /* 0x000f2e0000002500 */
[----:B------:R-:W5:Y:S08]  /*9010*/  LDC.64 R48, c[0x0][0xbd8] ;  /* 0x0002f600ff307b82 */ /* 0x000f700000000a00 */
[----:B------:R-:W5:Y:S08]  /*9020*/  S2UR UR8, SR_CTAID.Y ;  /* 0x00000000000879c3 */ /* 0x000f700000002600 */
[----:B------:R-:W5:Y:S01]  /*9030*/  LDC R52, c[0x0][0xc50] ;  /* 0x00031400ff347b82 */ /* 0x000f620000000800 */
[----:B-1----:R-:W-:-:S05]  /*9040*/  VIADD R27, R16, 0xffffff80 ;  /* 0xffffff80101b7836 */ /* 0x002fca0000000000 */
[----:B------:R-:W-:Y:S02]  /*9050*/  SHF.R.S32.HI R22, RZ, 0x1f, R27 ;  /* 0x0000001fff167819 */ /* 0x000fe4000001141b */
[----:B------:R-:W1:Y:S02]  /*9060*/  LDC.64 R50, c[0x0][0xb40] ;  /* 0x0002d000ff327b82 */ /* 0x000e640000000a00 */
[----:B------:R-:W-:-:S04]  /*9070*/  LEA.HI R26, R22, R27, RZ, 0x7 ;  /* 0x0000001b161a7211 */ /* 0x000fc800078f38ff */
[----:B------:R-:W-:-:S04]  /*9080*/  LOP3.LUT R16, R26, 0xffffff80, RZ, 0xc0, !PT ;  /* 0xffffff801a107812 */ /* 0x000fc800078ec0ff */
[----:B------:R-:W-:-:S04]  /*9090*/  IADD3 R53, R27, -R16, RZ ;  /* 0x800000101b357210 */ /* 0x000fc80007ffe0ff */
[----:B------:R-:W-:-:S04]  /*90a0*/  SHF.R.S32.HI R28, RZ, 0x1f, R53 ;  /* 0x0000001fff1c7819 */ /* 0x000fc80000011435 */
[----:B------:R-:W-:-:S04]  /*90b0*/  LEA.HI R54, R28, R53, RZ, 0x2 ;  /* 0x000000351c367211 */ /* 0x000fc800078f10ff */
[--C-:B------:R-:W-:Y:S02]  /*90c0*/  SHF.R.S32.HI R16, RZ, 0x2, R54.reuse ;  /* 0x00000002ff107819 */ /* 0x100fe40000011436 */
[----:B------:R-:W-:Y:S02]  /*90d0*/  SHF.R.S32.HI R17, RZ, 0x1f, R54 ;  /* 0x0000001fff117819 */ /* 0x000fe40000011436 */
[----:B------:R-:W-:Y:S02]  /*90e0*/  LEA.HI R22, R22, R27, RZ, 0x2 ;  /* 0x0000001b16167211 */ /* 0x000fe400078f10ff */
[----:B------:R-:W-:Y:S02]  /*90f0*/  LEA.HI R17, R17, R16, RZ, 0x3 ;  /* 0x0000001011117211 */ /* 0x000fe400078f18ff */
[----:B------:R-:W-:Y:S02]  /*9100*/  LOP3.LUT R22, R22, 0xfffffffc, RZ, 0xc0, !PT ;  /* 0xfffffffc16167812 */ /* 0x000fe400078ec0ff */
[----:B------:R-:W-:-:S02]  /*9110*/  LOP3.LUT R17, R17, 0xfffffff8, RZ, 0xc0, !PT ;  /* 0xfffffff811117812 */ /* 0x000fc400078ec0ff */
[----:B------:R-:W-:Y:S01]  /*9120*/  SHF.R.S32.HI R29, RZ, 0x7, R26 ;  /* 0x00000007ff1d7819 */ /* 0x000fe2000001141a */
[----:B------:R-:W-:Y:S01]  /*9130*/  BAR.SYNC.DEFER_BLOCKING 0x1, 0x180 ;  /* 0x0046000000007b1d */ /* 0x000fe20000010000 */
[----:B0-----:R-:W-:Y:S01]  /*9140*/  ISETP.NE.AND P0, PT, R46, 0x1, PT ;  /* 0x000000012e00780c */ /* 0x001fe20003f05270 */
[----:B------:R-:W-:Y:S02]  /*9150*/  IMAD.IADD R27, R27, 0x1, -R22 ;  /* 0x000000011b1b7824 */ /* 0x000fe400078e0a16 */
[----:B------:R-:W-:Y:S02]  /*9160*/  IMAD.IADD R26, R16, 0x1, -R17 ;  /* 0x00000001101a7824 */ /* 0x000fe400078e0a11 */
[----:B------:R-:W-:Y:S01]  /*9170*/  IMAD.HI R16, R29, 0x55555556, RZ ;  /* 0x555555561d107827 */ /* 0x000fe200078e02ff */
[----:B------:R-:W-:Y:S02]  /*9180*/  LEA.HI R22, R27, R27, RZ, 0x1 ;  /* 0x0000001b1b167211 */ /* 0x000fe400078f08ff */
[----:B------:R-:W-:-:S02]  /*9190*/  LEA.HI R17, R28, R53, RZ, 0x5 ;  /* 0x000000351c117211 */ /* 0x000fc400078f28ff */
[----:B------:R-:W-:Y:S02]  /*91a0*/  LEA.HI R16, R16, R16, RZ, 0x1 ;  /* 0x0000001010107211 */ /* 0x000fe400078f08ff */
[----:B------:R-:W-:Y:S01]  /*91b0*/  LOP3.LUT R28, R22, 0x1ffffffe, RZ, 0xc0, !PT ;  /* 0x1ffffffe161c7812 */ /* 0x000fe200078ec0ff */
[----:B------:R-:W0:Y:S01]  /*91c0*/  @P0 LDC R44, c[0x0][0xbec] ;  /* 0x0002fb00ff2c0b82 */ /* 0x000e220000000800 */
[----:B------:R-:W-:Y:S01]  /*91d0*/  SHF.R.S32.HI R17, RZ, 0x5, R17 ;  /* 0x00000005ff117819 */ /* 0x000fe20000011411 */
[----:B------:R-:W-:Y:S01]  /*91e0*/  IMAD R22, R16, -0x3, R29 ;  /* 0xfffffffd10167824 */ /* 0x000fe200078e021d */
[----:B------:R-:W-:-:S03]  /*91f0*/  IADD3 R29, R27, -R28, RZ ;  /* 0x8000001c1b1d7210 */ /* 0x000fc60007ffe0ff */
[----:B------:R-:W-:Y:S02]  /*9200*/  IMAD R27, R17, 0x10, R26 ;  /* 0x00000010111b7824 */ /* 0x000fe400078e021a */
[----:B------:R-:W3:Y:S08]  /*9210*/  @P0 LDC R56, c[0x0][0xbec] ;  /* 0x0002fb00ff380b82 */ /* 0x000ef00000000800 */
[----:B------:R-:W1:Y:S01]  /*9220*/  @P0 LDC R45, c[0x0][0xbf0] ;  /* 0x0002fc00ff2d0b82 */ /* 0x000e620000000800 */
[----:B------:R-:W-:-:S07]  /*9230*/  IMAD R22, R22, 0x40, R27 ;  /* 0x0000004016167824 */ /* 0x000fce00078e021b */
[----:B------:R-:W1:Y:S01]  /*9240*/  @P0 LDC R55, c[0x0][0xbf0] ;  /* 0x0002fc00ff370b82 */ /* 0x000e620000000800 */
[----:B------:R-:W-:-:S04]  /*9250*/  IMAD R29, R29, 0x8, R22 ;  /* 0x000000081d1d7824 */ /* 0x000fc800078e0216 */
[----:B----4-:R-:W-:-:S04]  /*9260*/  IMAD R29, R40, 0xc0, R29 ;  /* 0x000000c0281d7824 */ /* 0x010fc800078e021d */
[----:B---3--:R-:W-:-:S04]  /*9270*/  @P0 IMAD.HI.U32 R56, R29, R56, RZ ;  /* 0x000000381d380227 */ /* 0x008fc800078e00ff */
[----:B------:R-:W-:Y:S01]  /*9280*/  IMAD R22, R40, 0xc0, R22 ;  /* 0x000000c028167824 */ /* 0x000fe200078e0216 */
[----:B------:R-:W-:Y:S01]  /*9290*/  LOP3.LUT R54, R54, 0x7ffffffc, RZ, 0xc0, !PT ;  /* 0x7ffffffc36367812 */ /* 0x000fe200078ec0ff */
[----:B------:R-:W-:Y:S01]  /*92a0*/  BSSY B0, `(.L_x_34) ;  /* 0x0000089000007945 */ /* 0x000fe20003800000 */
[----:B--2---:R-:W-:Y:S01]  /*92b0*/  SHF.R.S32.HI R42, RZ, 0x1f, R47 ;  /* 0x0000001fff2a7819 */ /* 0x004fe2000001142f */
[----:B------:R-:W-:-:S04]  /*92c0*/  IMAD.WIDE.U32 R16, R47, UR4, RZ ;  /* 0x000000042f107c25 */ /* 0x000fc8000f8e00ff */
[C---:B------:R-:W-:Y:S01]  /*92d0*/  IMAD R26, R42.reuse, UR4, RZ ;  /* 0x000000042a1a7c24 */ /* 0x040fe2000f8e02ff */
[----:B------:R-:W-:Y:S01]  /*92e0*/  USHF.R.S32.HI UR4, URZ, 0x1f, UR9 ;  /* 0x0000001f3f047899 */ /* 0x000fe20008011409 */
[----:B------:R-:W-:Y:S02]  /*92f0*/  IMAD R42, R42, UR6, RZ ;  /* 0x000000062a2a7c24 */ /* 0x000fe4000f8e02ff */
[C---:B------:R-:W-:Y:S02]  /*9300*/  IMAD R41, R47.reuse, UR5, R26 ;  /* 0x000000052f297c24 */ /* 0x040fe4000f8e021a */
[----:B------:R-:W-:-:S03]  /*9310*/  IMAD.WIDE.U32 R26, R47, UR6, RZ ;  /* 0x000000062f1a7c25 */ /* 0x000fc6000f8e00ff */
[----:B------:R-:W-:Y:S01]  /*9320*/  IADD3 R17, R17, R41, RZ ;  /* 0x0000002911117210 */ /* 0x000fe20007ffe0ff */
[C---:B------:R-:W-:Y:S01]  /*9330*/  IMAD R41, R47.reuse, UR7, R42 ;  /* 0x000000072f297c24 */ /* 0x040fe2000f8e022a */
[----:B------:R-:W-:Y:S01]  /*9340*/  IADD3 R47, -R47, RZ, RZ ;  /* 0x000000ff2f2f7210 */ /* 0x000fe20007ffe1ff */
[----:B-----5:R-:W-:Y:S01]  /*9350*/  IMAD R28, R48, UR4, RZ ;  /* 0x00000004301c7c24 */ /* 0x020fe2000f8e02ff */
[----:B------:R-:W-:-:S03]  /*9360*/  ULDC.64 UR6, c[0x0][0xb48] ;  /* 0x0002d20000067ab9 */ /* 0x000fc60000000a00 */
[----:B------:R-:W-:Y:S02]  /*9370*/  IMAD R43, R49, UR9, R28 ;  /* 0x00000009312b7c24 */ /* 0x000fe4000f8e021c */
[----:B------:R-:W-:Y:S02]  /*9380*/  IMAD R49, R52, R47, UR8 ;  /* 0x0000000834317e24 */ /* 0x000fe4000f8e022f */
[----:B------:R-:W-:-:S04]  /*9390*/  IMAD.WIDE.U32 R16, R48, UR9, R16 ;  /* 0x0000000930107c25 */ /* 0x000fc8000f8e0010 */
[----:B0-----:R-:W-:Y:S01]  /*93a0*/  @P0 IMAD.HI.U32 R28, R29, R44, RZ ;  /* 0x0000002c1d1c0227 */ /* 0x001fe200078e00ff */
[----:B------:R-:W-:-:S03]  /*93b0*/  SHF.R.S32.HI R44, RZ, 0x1f, R49 ;  /* 0x0000001fff2c7819 */ /* 0x000fc60000011431 */
[----:B------:R-:W-:Y:S02]  /*93c0*/  IMAD.IADD R27, R27, 0x1, R41 ;  /* 0x000000011b1b7824 */ /* 0x000fe400078e0229 */
[----:B------:R-:W-:Y:S02]  /*93d0*/  IMAD.IADD R17, R17, 0x1, R43 ;  /* 0x0000000111117824 */ /* 0x000fe400078e022b */
[C---:B-1----:R-:W-:Y:S01]  /*93e0*/  IMAD R42, R50.reuse, UR4, RZ ;  /* 0x00000004322a7c24 */ /* 0x042fe2000f8e02ff */
[----:B------:R-:W-:Y:S01]  /*93f0*/  ULDC.64 UR4, c[0x0][0xbe0] ;  /* 0x0002f80000047ab9 */ /* 0x000fe20000000a00 */
[----:B------:R-:W-:Y:S01]  /*9400*/  IMAD.MOV.U32 R41, RZ, RZ, R29 ;  /* 0x000000ffff297224 */ /* 0x000fe200078e001d */
[----:B------:R-:W-:Y:S01]  /*9410*/  @P0 SHF.R.U32.HI R41, RZ, R45, R28 ;  /* 0x0000002dff290219 */ /* 0x000fe2000001161c */
[----:B------:R-:W-:Y:S01]  /*9420*/  IMAD R45, R51, UR9, R42 ;  /* 0x00000009332d7c24 */ /* 0x000fe2000f8e022a */
[----:B------:R-:W-:Y:S01]  /*9430*/  MOV R43, R29 ;  /* 0x0000001d002b7202 */ /* 0x000fe20000000f00 */
[----:B------:R-:W-:Y:S01]  /*9440*/  IMAD.WIDE.U32 R26, R50, UR9, R26 ;  /* 0x00000009321a7c25 */ /* 0x000fe2000f8e001a */
[----:B------:R-:W-:Y:S01]  /*9450*/  @P0 SHF.R.U32.HI R43, RZ, R55, R56 ;  /* 0x00000037ff2b0219 */ /* 0x000fe20000011638 */
[----:B------:R-:W-:-:S02]  /*9460*/  ULDC.64 UR8, c[0x0][0xb28] ;  /* 0x0002ca0000087ab9 */ /* 0x000fc40000000a00 */
[----:B------:R-:W-:Y:S02]  /*9470*/  IMAD R28, R44, UR4, RZ ;  /* 0x000000042c1c7c24 */ /* 0x000fe4000f8e02ff */
[----:B------:R-:W-:-:S04]  /*9480*/  IMAD.WIDE.U32 R16, R49, UR4, R16 ;  /* 0x0000000431107c25 */ /* 0x000fc8000f8e0010 */
[----:B------:R-:W-:Y:S01]  /*9490*/  IMAD.IADD R27, R27, 0x1, R45 ;  /* 0x000000011b1b7824 */ /* 0x000fe200078e022d */
[----:B------:R-:W-:Y:S01]  /*94a0*/  SHF.R.S32.HI R45, RZ, 0x1f, R41 ;  /* 0x0000001fff2d7819 */ /* 0x000fe20000011429 */
[----:B------:R-:W-:Y:S01]  /*94b0*/  IMAD R44, R44, UR6, RZ ;  /* 0x000000062c2c7c24 */ /* 0x000fe2000f8e02ff */
[----:B------:R-:W-:Y:S01]  /*94c0*/  IADD3 R16, P0, R41, R16, RZ ;  /* 0x0000001029107210 */ /* 0x000fe20007f1e0ff */
[C---:B------:R-:W-:Y:S01]  /*94d0*/  IMAD R42, R49.reuse, UR5, R28 ;  /* 0x00000005312a7c24 */ /* 0x040fe2000f8e021c */
[----:B------:R-:W-:Y:S01]  /*94e0*/  SHF.R.S32.HI R28, RZ, 0x1f, R43 ;  /* 0x0000001fff1c7819 */ /* 0x000fe2000001142b */
[----:B------:R-:W-:Y:S01]  /*94f0*/  IMAD.MOV R41, RZ, RZ, -R41 ;  /* 0x000000ffff297224 */ /* 0x000fe200078e0a29 */
[----:B------:R-:W-:Y:S01]  /*9500*/  ULDC.64 UR4, c[0x0][0xb30] ;  /* 0x0002cc0000047ab9 */ /* 0x000fe20000000a00 */
[----:B------:R-:W-:Y:S01]  /*9510*/  IMAD R47, R49, UR7, R44 ;  /* 0x00000007312f7c24 */ /* 0x000fe2000f8e022c */
[----:B------:R-:W-:Y:S01]  /*9520*/  IADD3 R44, -R43, RZ, RZ ;  /* 0x000000ff2b2c7210 */ /* 0x000fe20007ffe1ff */
[----:B------:R-:W-:-:S02]  /*9530*/  IMAD R28, R28, UR4, RZ ;  /* 0x000000041c1c7c24 */ /* 0x000fc4000f8e02ff */
[----:B------:R-:W-:Y:S01]  /*9540*/  IMAD R41, R46, R41, R29 ;  /* 0x000000292e297224 */ /* 0x000fe200078e021d */
[----:B------:R-:W-:Y:S01]  /*9550*/  IADD3.X R17, R45, R17, R42, P0, !PT ;  /* 0x000000112d117210 */ /* 0x000fe200007fe42a */
[----:B------:R-:W-:Y:S01]  /*9560*/  IMAD.WIDE.U32 R26, R49, UR6, R26 ;  /* 0x00000006311a7c25 */ /* 0x000fe2000f8e001a */
[----:B------:R-:W-:-:S03]  /*9570*/  ULDC.64 UR6, c[0x0][0xbc8] ;  /* 0x0002f20000067ab9 */ /* 0x000fc60000000a00 */
[----:B------:R-:W-:Y:S02]  /*9580*/  IMAD R29, R46, R44, R29 ;  /* 0x0000002c2e1d7224 */ /* 0x000fe400078e021d */
[----:B------:R-:W-:Y:S01]  /*9590*/  IMAD R45, R43, UR5, R28 ;  /* 0x000000052b2d7c24 */ /* 0x000fe2000f8e021c */
[----:B------:R-:W-:Y:S01]  /*95a0*/  SHF.R.S32.HI R28, RZ, 0x1f, R41 ;  /* 0x0000001fff1c7819 */ /* 0x000fe20000011429 */
[----:B------:R-:W-:Y:S01]  /*95b0*/  IMAD.IADD R27, R27, 0x1, R47 ;  /* 0x000000011b1b7824 */ /* 0x000fe200078e022f */
[----:B------:R-:W-:Y:S01]  /*95c0*/  SHF.R.S32.HI R42, RZ, 0x1f, R29 ;  /* 0x0000001fff2a7819 */ /* 0x000fe2000001141d */
[----:B------:R-:W0:Y:S01]  /*95d0*/  S2UR UR5, SR_CgaCtaId ;  /* 0x00000000000579c3 */ /* 0x000e220000008800 */
[----:B------:R-:W-:-:S04]  /*95e0*/  IMAD.WIDE.U32 R26, R43, UR4, R26 ;  /* 0x000000042b1a7c25 */ /* 0x000fc8000f8e001a */
[----:B------:R-:W-:Y:S02]  /*95f0*/  IMAD R28, R28, UR6, RZ ;  /* 0x000000061c1c7c24 */ /* 0x000fe4000f8e02ff */
[----:B------:R-:W-:Y:S02]  /*9600*/  IMAD.IADD R27, R27, 0x1, R45 ;  /* 0x000000011b1b7824 */ /* 0x000fe400078e022d */
[----:B------:R-:W-:Y:S02]  /*9610*/  IMAD R42, R42, UR8, RZ ;  /* 0x000000082a2a7c24 */ /* 0x000fe4000f8e02ff */
[C---:B------:R-:W-:Y:S02]  /*9620*/  IMAD R43, R41.reuse, UR7, R28 ;  /* 0x00000007292b7c24 */ /* 0x040fe4000f8e021c */
[----:B------:R-:W-:Y:S01]  /*9630*/  IMAD.WIDE.U32 R16, R41, UR6, R16 ;  /* 0x0000000629107c25 */ /* 0x000fe2000f8e0010 */
[----:B------:R-:W-:-:S03]  /*9640*/  ULDC.64 UR6, c[0x0][0xba8] ;  /* 0x0002ea0000067ab9 */ /* 0x000fc60000000a00 */
[C---:B------:R-:W-:Y:S01]  /*9650*/  IMAD R41, R29.reuse, UR9, R42 ;  /* 0x000000091d297c24 */ /* 0x040fe2000f8e022a */
[----:B------:R-:W-:Y:S01]  /*9660*/  LEA R28, P0, R16, UR6, 0x2 ;  /* 0x00000006101c7c11 */ /* 0x000fe2000f8010ff */
[----:B------:R-:W-:Y:S01]  /*9670*/  IMAD.WIDE.U32 R26, R29, UR8, R26 ;  /* 0x000000081d1a7c25 */ /* 0x000fe2000f8e001a */
[----:B------:R-:W-:Y:S01]  /*9680*/  IADD3 R29, R17, R43, RZ ;  /* 0x0000002b111d7210 */ /* 0x000fe20007ffe0ff */
[----:B------:R-:W-:Y:S01]  /*9690*/  ULDC.64 UR8, c[0x0][0xb00] ;  /* 0x0002c00000087ab9 */ /* 0x000fe20000000a00 */
[----:B------:R-:W-:Y:S01]  /*96a0*/  UMOV UR4, 0x400 ;  /* 0x0000040000047882 */ /* 0x000fe20000000000 */
[----:B------:R-:W-:Y:S01]  /*96b0*/  IMAD.IADD R17, R27, 0x1, R41 ;  /* 0x000000011b117824 */ /* 0x000fe200078e0229 */
[----:B------:R-:W-:Y:S01]  /*96c0*/  LEA R48, P1, R26, UR8, 0x2 ;  /* 0x000000081a307c11 */ /* 0x000fe2000f8210ff */
[----:B------:R-:W-:Y:S01]  /*96d0*/  ULDC UR6, c[0x0][0xa88] ;  /* 0x0002a20000067ab9 */ /* 0x000fe20000000800 */
[----:B------:R-:W-:Y:S02]  /*96e0*/  LEA.HI.X R29, R16, UR7, R29, 0x2, P0 ;  /* 0x00000007101d7c11 */ /* 0x000fe400080f141d */
[----:B------:R-:W-:Y:S01]  /*96f0*/  LEA.HI.X R50, R26, UR9, R17, 0x2, P1 ;  /* 0x000000091a327c11 */ /* 0x000fe200088f1411 */
[----:B------:R-:W-:Y:S04]  /*9700*/  SHFL.IDX PT, R16, R28, RZ, 0x1c1f ;  /* 0x001c1fff1c107589 */ /* 0x000fe800000e0000 */
[----:B------:R-:W1:Y:S04]  /*9710*/  SHFL.IDX PT, R17, R29, RZ, 0x1c1f ;  /* 0x001c1fff1d117589 */ /* 0x000e6800000e0000 */
[----:B------:R-:W-:Y:S04]  /*9720*/  SHFL.IDX PT, R26, R28, 0x1, 0x1c1f ;  /* 0x003c1f001c1a7f89 */ /* 0x000fe800000e0000 */
[----:B------:R-:W2:Y:S01]  /*9730*/  SHFL.IDX PT, R27, R29, 0x1, 0x1c1f ;  /* 0x003c1f001d1b7f89 */ /* 0x000ea200000e0000 */
[----:B0-----:R-:W-:Y:S01]  /*9740*/  ULEA UR4, UR5, UR4, 0x18 ;  /* 0x0000000405047291 */ /* 0x001fe2000f8ec03f */
[----:B------:R-:W-:Y:S01]  /*9750*/  IMAD R45, R46, UR6, RZ ;  /* 0x000000062e2d7c24 */ /* 0x000fe2000f8e02ff */
[----:B------:R-:W-:Y:S01]  /*9760*/  LOP3.LUT P0, RZ, R53, 0x3, RZ, 0xc0, !PT ;  /* 0x0000000335ff7812 */ /* 0x000fe2000780c0ff */
[----:B------:R-:W-:Y:S01]  /*9770*/  VIADD R44, R22, 0x8 ;  /* 0x00000008162c7836 */ /* 0x000fe20000000000 */
[----:B------:R-:W-:-:S02]  /*9780*/  UIADD3 UR4, UR4, 0x30820, URZ ;  /* 0x0003082004047890 */ /* 0x000fc4000fffe03f */
[-C--:B------:R-:W-:Y:S02]  /*9790*/  ISETP.GE.OR P1, PT, R22, R45.reuse, P0 ;  /* 0x0000002d1600720c */ /* 0x080fe40000726670 */
[-C--:B------:R-:W-:Y:S01]  /*97a0*/  ISETP.GE.OR P0, PT, R44, R45.reuse, P0 ;  /* 0x0000002d2c00720c */ /* 0x080fe20000706670 */
[----:B------:R-:W-:Y:S01]  /*97b0*/  UPRMT UR4, URZ, 0x654, UR4 ;  /* 0x000006543f047896 */ /* 0x000fe20008000004 */
[----:B------:R-:W-:-:S08]  /*97c0*/  ISETP.GE.AND P2, PT, R22, R45, PT ;  /* 0x0000002d1600720c */ /* 0x000fd00003f46270 */
[----:B------:R-:W-:Y:S01]  /*97d0*/  SYNCS.ARRIVE.TRANS64.RED.A1T0 RZ, [UR4], RZ ;  /* 0x000000ffffff79a7 */ /* 0x000fe20008100404 */
[----:B-1----:R0:W-:Y:S04]  /*97e0*/  @!P1 ST.E desc[UR42][R16.64], R23 ;  /* 0x0000001710009985 */ /* 0x0021e8000c10192a */
[----:B--2---:R0:W-:Y:S01]  /*97f0*/  @!P0 ST.E desc[UR42][R26.64], R0 ;  /* 0x000000001a008985 */ /* 0x0041e2000c10192a */
[----:B------:R-:W-:-:S03]  /*9800*/  IADD3 R47, R53, -R54, RZ ;  /* 0x80000036352f7210 */ /* 0x000fc60007ffe0ff */
[----:B------:R0:W1:Y:S04]  /*9810*/  SHFL.IDX PT, R42, R48, RZ, 0x1c1f ;  /* 0x001c1fff302a7589 */ /* 0x00006800000e0000 */
[----:B------:R0:W2:Y:S01]  /*9820*/  SHFL.IDX PT, R43, R50, RZ, 0x1c1f ;  /* 0x001c1fff322b7589 */ /* 0x0000a200000e0000 */
[----:B------:R-:W-:Y:S01]  /*9830*/  IMAD.SHL.U32 R47, R47, 0x2, RZ ;  /* 0x000000022f2f7824 */ /* 0x000fe200078e00ff */
[----:B------:R-:W-:Y:S06]  /*9840*/  @P2 BRA `(.L_x_35) ;  /* 0x0000000000b82947 */ /* 0x000fec0003800000 */
[----:B------:R-:W-:Y:S01]  /*9850*/  ULDC UR4, c[0x0][0xac8] ;  /* 0x0002b20000047ab9 */ /* 0x000fe20000000800 */
[C---:B0-----:R-:W-:Y:S01]  /*9860*/  VIADD R0, R47.reuse, 0x8 ;  /* 0x000000082f007836 */ /* 0x041fe20000000000 */
[C---:B------:R-:W-:Y:S01]  /*9870*/  ISETP.GE.AND P0, PT, R47.reuse, UR4, PT ;  /* 0x000000042f007c0c */ /* 0x040fe2000bf06270 */
[C---:B------:R-:W-:Y:S01]  /*9880*/  VIADD R23, R47.reuse, 0x18 ;  /* 0x000000182f177836 */ /* 0x040fe20000000000 */
[C---:B------:R-:W-:Y:S01]  /*9890*/  IADD3 R22, R47.reuse, 0x10, RZ ;  /* 0x000000102f167810 */ /* 0x040fe20007ffe0ff */
[C---:B------:R-:W-:Y:S01]  /*98a0*/  VIADD R26, R47.reuse, 0x20 ;  /* 0x000000202f1a7836 */ /* 0x040fe20000000000 */
[C---:B------:R-:W-:Y:S01]  /*98b0*/  IADD3 R27, R47.reuse, 0x28, RZ ;  /* 0x000000282f1b7810 */ /* 0x040fe20007ffe0ff */
[C---:B------:R-:W-:Y:S01]  /*98c0*/  VIADD R29, R47.reuse, 0x30 ;  /* 0x000000302f1d7836 */ /* 0x040fe20000000000 */
[----:B------:R-:W-:Y:S01]  /*98d0*/  ISETP.GE.AND P1, PT, R22, UR4, PT ;  /* 0x0000000416007c0c */ /* 0x000fe2000bf26270 */
[----:B------:R-:W-:Y:S01]  /*98e0*/  VIADD R40, R47, 0x38 ;  /* 0x000000382f287836 */ /* 0x000fe20000000000 */
[----:B------:R-:W-:-:S02]  /*98f0*/  ISETP.GE.AND P2, PT, R23, UR4, PT ;  /* 0x0000000417007c0c */ /* 0x000fc4000bf46270 */
[----:B------:R-:W-:Y:S02]  /*9900*/  ISETP.GE.AND P3, PT, R26, UR4, PT ;  /* 0x000000041a007c0c */ /* 0x000fe4000bf66270 */
[----:B------:R-:W-:Y:S01]  /*9910*/  ISETP.GE.AND P4, PT, R27, UR4, PT ;  /* 0x000000041b007c0c */ /* 0x000fe2000bf86270 */
[----:B-12---:R-:W-:Y:S01]  /*9920*/  @!P0 IMAD.WIDE R16, R47, 0x4, R42 ;  /* 0x000000042f108825 */ /* 0x006fe200078e022a */
[----:B------:R-:W-:Y:S02]  /*9930*/  ISETP.GE.AND P5, PT, R29, UR4, PT ;  /* 0x000000041d007c0c */ /* 0x000fe4000bfa6270 */
[----:B------:R-:W-:Y:S02]  /*9940*/  ISETP.GE.AND P6, PT, R40, UR4, PT ;  /* 0x0000000428007c0c */ /* 0x000fe4000bfc6270 */
[----:B------:R0:W-:Y:S01]  /*9950*/  @!P0 ST.E.64 desc[UR42][R16.64], R38 ;  /* 0x0000002610008985 */ /* 0x0001e2000c101b2a */
[----:B------:R-:W-:Y:S02]  /*9960*/  ISETP.GE.AND P0, PT, R0, UR4, PT ;  /* 0x0000000400007c0c */ /* 0x000fe4000bf06270 */
[----:B------:R-:W-:-:S02]  /*9970*/  @!P1 LEA.HI R22, R22, R22, RZ, 0x1 ;  /* 0x0000001616169211 */ /* 0x000fc400078f08ff */
[----:B------:R-:W-:Y:S02]  /*9980*/  @!P3 LEA.HI R26, R26, R26, RZ, 0x1 ;  /* 0x0000001a1a1ab211 */ /* 0x000fe400078f08ff */
[----:B------:R-:W-:-:S04]  /*9990*/  @!P4 LEA.HI R28, R27, R27, RZ, 0x1 ;  /* 0x0000001b1b1cc211 */ /* 0x000fc800078f08ff */
[----:B------:R-:W-:-:S03]  /*99a0*/  @!P6 LEA.HI R40, R40, R40, RZ, 0x1 ;  /* 0x000000282828e211 */ /* 0x000fc600078f08ff */
[----:B------:R-:W-:Y:S02]  /*99b0*/  @!P0 LEA.HI R0, R0, R0, RZ, 0x1 ;  /* 0x0000000000008211 */ /* 0x000fe400078f08ff */
[----:B0-----:R-:W-:Y:S02]  /*99c0*/  @!P2 LEA.HI R16, R23, R23, RZ, 0x1 ;  /* 0x000000171710a211 */ /* 0x001fe400078f08ff */
[----:B------:R-:W-:Y:S02]  /*99d0*/  @!P0 LOP3.LUT R17, R0, 0xfffffffe, RZ, 0xc0, !PT ;  /* 0xfffffffe00118812 */ /* 0x000fe400078ec0ff */
[----:B------:R-:W-:Y:S02]  /*99e0*/  @!P5 LEA.HI R38, R29, R29, RZ, 0x1 ;  /* 0x0000001d1d26d211 */ /* 0x000fe400078f08ff */
[----:B------:R-:W-:Y:S02]  /*99f0*/  @!P1 LOP3.LUT R23, R22, 0xfffffffe, RZ, 0xc0, !PT ;  /* 0xfffffffe16179812 */ /* 0x000fe400078ec0ff */
[----:B------:R-:W-:Y:S01]  /*9a00*/  @!P2 LOP3.LUT R27, R16, 0xfffffffe, RZ, 0xc0, !PT ;  /* 0xfffffffe101ba812 */ /* 0x000fe200078ec0ff */
[----:B------:R-:W-:Y:S01]  /*9a10*/  @!P0 IMAD.WIDE R16, R17, 0x4, R42 ;  /* 0x0000000411108825 */ /* 0x000fe200078e022a */
[----:B------:R-:W-:-:S02]  /*9a20*/  @!P3 LOP3.LUT R29, R26, 0xfffffffe, RZ, 0xc0, !PT ;  /* 0xfffffffe1a1db812 */ /* 0x000fc400078ec0ff */
[----:B------:R-:W-:Y:S01]  /*9a30*/  @!P4 LOP3.LUT R39, R28, 0xfffffffe, RZ, 0xc0, !PT ;  /* 0xfffffffe1c27c812 */ /* 0x000fe200078ec0ff */
[--C-:B------:R-:W-:Y:S01]  /*9a40*/  @!P1 IMAD.WIDE R22, R23, 0x4, R42.reuse ;  /* 0x0000000417169825 */ /* 0x100fe200078e022a */
[----:B------:R-:W-:Y:S01]  /*9a50*/  @!P5 LOP3.LUT R41, R38, 0xfffffffe, RZ, 0xc0, !PT ;  /* 0xfffffffe2629d812 */ /* 0x000fe200078ec0ff */
[----:B------:R3:W-:Y:S01]  /*9a60*/  @!P0 ST.E.64 desc[UR42][R16.64], R2 ;  /* 0x0000000210008985 */ /* 0x0007e2000c101b2a */
[----:B------:R-:W-:Y:S01]  /*9a70*/  @!P6 LOP3.LUT R49, R40, 0xfffffffe, RZ, 0xc0, !PT ;  /* 0xfffffffe2831e812 */ /* 0x000fe200078ec0ff */
[--C-:B------:R-:W-:Y:S02]  /*9a80*/  @!P2 IMAD.WIDE R26, R27, 0x4, R42.reuse ;  /* 0x000000041b1aa825 */ /* 0x100fe400078e022a */
[----:B------:R3:W-:Y:S02]  /*9a90*/  @!P1 ST.E.64 desc[UR42][R22.64], R4 ;  /* 0x0000000416009985 */ /* 0x0007e4000c101b2a */
[--C-:B------:R-:W-:Y:S02]  /*9aa0*/  @!P3 IMAD.WIDE R28, R29, 0x4, R42.reuse ;  /* 0x000000041d1cb825 */ /* 0x100fe400078e022a */
[----:B------:R3:W-:Y:S02]  /*9ab0*/  @!P2 ST.E.64 desc[UR42][R26.64], R6 ;  /* 0x000000061a00a985 */ /* 0x0007e4000c101b2a */
[----:B------:R-:W-:-:S02]  /*9ac0*/  @!P4 IMAD.WIDE R38, R39, 0x4, R42 ;  /* 0x000000042726c825 */ /* 0x000fc400078e022a */
[----:B------:R3:W-:Y:S02]  /*9ad0*/  @!P3 ST.E.64 desc[UR42][R28.64], R10 ;  /* 0x0000000a1c00b985 */ /* 0x0007e4000c101b2a */
[--C-:B------:R-:W-:Y:S02]  /*9ae0*/  @!P5 IMAD.WIDE R40, R41, 0x4, R42.reuse ;  /* 0x000000042928d825 */ /* 0x100fe400078e022a */
[----:B------:R3:W-:Y:S02]  /*9af0*/  @!P4 ST.E.64 desc[UR42][R38.64], R14 ;  /* 0x0000000e2600c985 */ /* 0x0007e4000c101b2a */
[----:B------:R-:W-:Y:S02]  /*9b00*/  @!P6 IMAD.WIDE R42, R49, 0x4, R42 ;  /* 0x00000004312ae825 */ /* 0x000fe400078e022a */
[----:B------:R3:W-:Y:S04]  /*9b10*/  @!P5 ST.E.64 desc[UR42][R40.64], R20 ;  /* 0x000000142800d985 */ /* 0x0007e8000c101b2a */
[----:B------:R3:W-:Y:S02]  /*9b20*/  @!P6 ST.E.64 desc[UR42][R42.64], R32 ;  /* 0x000000202a00e985 */ /* 0x0007e4000c101b2a */
.L_x_35:
[----:B------:R-:W-:Y:S05]  /*9b30*/  BSYNC B0 ;  /* 0x0000000000007941 */ /* 0x000fea0003800000 */
.L_x_34:
[----:B------:R-:W-:Y:S01]  /*9b40*/  ISETP.GE.AND P0, PT, R44, R45, PT ;  /* 0x0000002d2c00720c */ /* 0x000fe20003f06270 */
[----:B0--3--:R3:W4:Y:S04]  /*9b50*/  SHFL.IDX PT, R17, R50, 0x1, 0x1c1f ;  /* 0x003c1f0032117f89 */ /* 0x00972800000e0000 */
[----:B------:R3:W0:Y:S08]  /*9b60*/  SHFL.IDX PT, R16, R48, 0x1, 0x1c1f ;  /* 0x003c1f0030107f89 */ /* 0x00063000000e0000 */
[----:B---3--:R-:W-:Y:S05]  /*9b70*/  @P0 BRA `(.L_x_10) ;  /* 0x0000003800b00947 */ /* 0x008fea0003800000 */
[C---:B------:R-:W-:Y:S01]  /*9b80*/  IADD3 R0, R47.reuse, 0x8, RZ ;  /* 0x000000082f007810 */ /* 0x040fe20007ffe0ff */
[----:B------:R-:W-:Y:S01]  /*9b90*/  ULDC UR4, c[0x0][0xac8] ;  /* 0x0002b20000047ab9 */ /* 0x000fe20000000800 */
[C---:B------:R-:W-:Y:S01]  /*9ba0*/  VIADD R6, R47.reuse, 0x10 ;  /* 0x000000102f067836 */ /* 0x040fe20000000000 */
[C---:B------:R-:W-:Y:S01]  /*9bb0*/  IADD3 R10, R47.reuse, 0x20, RZ ;  /* 0x000000202f0a7810 */ /* 0x040fe20007ffe0ff */
[C---:B------:R-:W-:Y:S01]  /*9bc0*/  VIADD R7, R47.reuse, 0x18 ;  /* 0x000000182f077836 */ /* 0x040fe20000000000 */
[----:B------:R-:W-:Y:S01]  /*9bd0*/  ISETP.GE.AND P1, PT, R0, UR4, PT ;  /* 0x0000000400007c0c */ /* 0x000fe2000bf26270 */
[C---:B------:R-:W-:Y:S01]  /*9be0*/  VIADD R11, R47.reuse, 0x28 ;  /* 0x000000282f0b7836 */ /* 0x040fe20000000000 */
[----:B------:R-:W-:Y:S01]  /*9bf0*/  ISETP.GE.AND P2, PT, R6, UR4, PT ;  /* 0x0000000406007c0c */ /* 0x000fe2000bf46270 */
[----:B------:R-:W-:Y:S01]  /*9c00*/  VIADD R15, R47, 0x30 ;  /* 0x000000302f0f7836 */ /* 0x000fe20000000000 */
[----:B------:R-:W-:Y:S02]  /*9c10*/  ISETP.GE.AND P3, PT, R7, UR4, PT ;  /* 0x0000000407007c0c */ /* 0x000fe4000bf66270 */
[----:B------:R-:W-:-:S02]  /*9c20*/  ISETP.GE.AND P4, PT, R10, UR4, PT ;  /* 0x000000040a007c0c */ /* 0x000fc4000bf86270 */
[----:B------:R-:W-:Y:S02]  /*9c30*/  ISETP.GE.AND P0, PT, R47, UR4, PT ;  /* 0x000000042f007c0c */ /* 0x000fe4000bf06270 */
[----:B------:R-:W-:Y:S02]  /*9c40*/  ISETP.GE.AND P5, PT, R11, UR4, PT ;  /* 0x000000040b007c0c */ /* 0x000fe4000bfa6270 */
[----:B------:R-:W-:Y:S02]  /*9c50*/  ISETP.GE.AND P6, PT, R15, UR4, PT ;  /* 0x000000040f007c0c */ /* 0x000fe4000bfc6270 */
[----:B------:R-:W-:Y:S02]  /*9c60*/  @!P1 LEA.HI R0, R0, R0, RZ, 0x1 ;  /* 0x0000000000009211 */ /* 0x000fe400078f08ff */
[----:B------:R-:W-:Y:S02]  /*9c70*/  @!P2 LEA.HI R6, R6, R6, RZ, 0x1 ;  /* 0x000000060606a211 */ /* 0x000fe400078f08ff */
[----:B------:R-:W-:-:S02]  /*9c80*/  @!P1 LOP3.LUT R5, R0, 0xfffffffe, RZ, 0xc0, !PT ;  /* 0xfffffffe00059812 */ /* 0x000fc400078ec0ff */
[----:B------:R-:W-:Y:S01]  /*9c90*/  @!P3 LEA.HI R0, R7, R7, RZ, 0x1 ;  /* 0x000000070700b211 */ /* 0x000fe200078f08ff */
[--C-:B0---4-:R-:W-:Y:S01]  /*9ca0*/  @!P0 IMAD.WIDE R2, R47, 0x4, R16.reuse ;  /* 0x000000042f028825 */ /* 0x111fe200078e0210 */
[----:B------:R-:W-:Y:S02]  /*9cb0*/  @!P4 LEA.HI R10, R10, R10, RZ, 0x1 ;  /* 0x0000000a0a0ac211 */ /* 0x000fe400078f08ff */
[----:B------:R-:W-:Y:S01]  /*9cc0*/  @!P5 LEA.HI R14, R11, R11, RZ, 0x1 ;  /* 0x0000000b0b0ed211 */ /* 0x000fe200078f08ff */
[----:B------:R-:W-:Y:S01]  /*9cd0*/  @!P1 IMAD.WIDE R4, R5, 0x4, R16 ;  /* 0x0000000405049825 */ /* 0x000fe200078e0210 */
[----:B------:R-:W-:Y:S01]  /*9ce0*/  @!P6 LEA.HI R20, R15, R15, RZ, 0x1 ;  /* 0x0000000f0f14e211 */ /* 0x000fe200078f08ff */
[----:B------:R0:W-:Y:S01]  /*9cf0*/  @!P0 ST.E.64 desc[UR42][R2.64], R30 ;  /* 0x0000001e02008985 */ /* 0x0001e2000c101b2a */
[----:B------:R-:W-:Y:S02]  /*9d00*/  @!P2 LOP3.LUT R7, R6, 0xfffffffe, RZ, 0xc0, !PT ;  /* 0xfffffffe0607a812 */ /* 0x000fe400078ec0ff */
[----:B------:R-:W-:Y:S01]  /*9d10*/  @!P3 LOP3.LUT R11, R0, 0xfffffffe, RZ, 0xc0, !PT ;  /* 0xfffffffe000bb812 */ /* 0x000fe200078ec0ff */
[----:B------:R3:W-:Y:S01]  /*9d20*/  @!P1 ST.E.64 desc[UR42][R4.64], R36 ;  /* 0x0000002404009985 */ /* 0x0007e2000c101b2a */
[----:B------:R-:W-:-:S02]  /*9d30*/  @!P4 LOP3.LUT R15, R10, 0xfffffffe, RZ, 0xc0, !PT ;  /* 0xfffffffe0a0fc812 */ /* 0x000fc400078ec0ff */
[----:B------:R-:W-:Y:S02]  /*9d40*/  @!P5 LOP3.LUT R21, R14, 0xfffffffe, RZ, 0xc0, !PT ;  /* 0xfffffffe0e15d812 */ /* 0x000fe400078ec0ff */
[----:B------:R-:W-:Y:S02]  /*9d50*/  @!P6 LOP3.LUT R23, R20, 0xfffffffe, RZ, 0xc0, !PT ;  /* 0xfffffffe1417e812 */ /* 0x000fe400078ec0ff */
[----:B------:R-:W-:Y:S01]  /*9d60*/  IADD3 R47, R47, 0x38, RZ ;  /* 0x000000382f2f7810 */ /* 0x000fe20007ffe0ff */
[----:B0-----:R-:W-:-:S03]  /*9d70*/  @!P2 IMAD.WIDE R2, R7, 0x4, R16 ;  /* 0x000000040702a825 */ /* 0x001fc600078e0210 */
[----:B------:R-:W-:Y:S01]  /*9d80*/  ISETP.GE.AND P0, PT, R47, UR4, PT ;  /* 0x000000042f007c0c */ /* 0x000fe2000bf06270 */
[--C-:B---3--:R-:W-:Y:S01]  /*9d90*/  @!P3 IMAD.WIDE R4, R11, 0x4, R16.reuse ;  /* 0x000000040b04b825 */ /* 0x108fe200078e0210 */
[----:B------:R3:W-:Y:S03]  /*9da0*/  @!P2 ST.E.64 desc[UR42][R2.64], R8 ;  /* 0x000000080200a985 */ /* 0x0007e6000c101b2a */
[--C-:B------:R-:W-:Y:S01]  /*9db0*/  @!P4 IMAD.WIDE R6, R15, 0x4, R16.reuse ;  /* 0x000000040f06c825 */ /* 0x100fe200078e0210 */
[----:B------:R3:W-:Y:S03]  /*9dc0*/  @!P3 ST.E.64 desc[UR42][R4.64], R12 ;  /* 0x0000000c0400b985 */ /* 0x0007e6000c101b2a */
[--C-:B------:R-:W-:Y:S01]  /*9dd0*/  @!P5 IMAD.WIDE R10, R21, 0x4, R16.reuse ;  /* 0x00000004150ad825 */ /* 0x100fe200078e0210 */
[----:B------:R3:W-:Y:S03]  /*9de0*/  @!P4 ST.E.64 desc[UR42][R6.64], R18 ;  /* 0x000000120600c985 */ /* 0x0007e6000c101b2a */
[----:B------:R-:W-:Y:S01]  /*9df0*/  @!P6 IMAD.WIDE R14, R23, 0x4, R16 ;  /* 0x00000004170ee825 */ /* 0x000fe200078e0210 */
[----:B------:R3:W-:Y:S04]  /*9e00*/  @!P5 ST.E.64 desc[UR42][R10.64], R24 ;  /* 0x000000180a00d985 */ /* 0x0007e8000c101b2a */
[----:B------:R3:W-:Y:S01]  /*9e10*/  @!P6 ST.E.64 desc[UR42][R14.64], R34 ;  /* 0x000000220e00e985 */ /* 0x0007e2000c101b2a */
[----:B------:R-:W-:Y:S05]  /*9e20*/  @P0 BRA `(.L_x_10) ;  /* 0x0000003800040947 */ /* 0x000fea0003800000 */
[----:B------:R-:W-:-:S04]  /*9e30*/  LEA.HI R47, R47, R47, RZ, 0x1 ;  /* 0x0000002f2f2f7211 */ /* 0x000fc800078f08ff */
[----:B---3--:R-:W-:-:S05]  /*9e40*/  LOP3.LUT R3, R47, 0xfffffffe, RZ, 0xc0, !PT ;  /* 0xfffffffe2f037812 */ /* 0x008fca00078ec0ff */
[----:B------:R-:W-:-:S05]  /*9e50*/  IMAD.WIDE R2, R3, 0x4, R16 ;  /* 0x0000000403027825 */ /* 0x000fca00078e0210 */
[----:B------:R0:W-:Y:S01]  /*9e60*/  ST.E.64 desc[UR42][R2.64], R150 ;  /* 0x0000009602007985 */ /* 0x0001e2000c101b2a */
[----:B------:R-:W-:Y:S05]  /*9e70*/  BRA `(.L_x_10) ;  /* 0x0000003400f07947 */ /* 0x000fea0003800000 */
.L_x_33:
[----:B------:R-:W0:Y:S02]  /*9e80*/  S2R R2, SR_TID.X ;  /* 0x0000000000027919 */ /* 0x000e240000002100 */
[----:B0-----:R-:W-:-:S05]  /*9e90*/  VIADD R0, R2, 0xffffff80 ;  /* 0xffffff8002007836 */ /* 0x001fca0000000000 */
[----:B------:R-:W-:-:S13]  /*9ea0*/  ISETP.GT.AND P0, PT, R0, 0xbf, PT ;  /* 0x000000bf0000780c */ /* 0x000fda0003f04270 */
[----:B------:R-:W-:Y:S05]  /*9eb0*/  @P0 BRA `(.L_x_10) ;  /* 0x0000003400e00947 */ /* 0x000fea0003800000 */
[----:B------:R-:W0:Y:S01]  /*9ec0*/  S2R R0, SR_CTAID.X ;  /* 0x0000000000007919 */ /* 0x000e220000002500 */
[----:B------:R-:W1:Y:S01]  /*9ed0*/  LDC R6, c[0x0][0xbe8] ;  /* 0x0002fa00ff067b82 */ /* 0x000e620000000800 */
[----:B------:R-:W-:Y:S02]  /*9ee0*/  ULDC UR4, c[0x0][0xa88] ;  /* 0x0002a20000047ab9 */ /* 0x000fe40000000800 */
[----:B-1----:R-:W-:Y:S02]  /*9ef0*/  IMAD R3, R6, UR4, RZ ;  /* 0x0000000406037c24 */ /* 0x002fe4000f8e02ff */
[----:B0-----:R-:W-:-:S04]  /*9f00*/  IMAD R0, R0, 0xc0, R2 ;  /* 0x000000c000007824 */ /* 0x001fc800078e0202 */
[----:B------:R-:W-:-:S05]  /*9f10*/  VIADD R0, R0, 0xffffff80 ;  /* 0xffffff8000007836 */ /* 0x000fca0000000000 */
[----:B------:R-:W-:-:S13]  /*9f20*/  ISETP.GE.AND P0, PT, R0, R3, PT ;  /* 0x000000030000720c */ /* 0x000fda0003f06270 */
[----:B------:R-:W-:Y:S05]  /*9f30*/  @P0 BRA `(.L_x_10) ;  /* 0x0000003400c00947 */ /* 0x000fea0003800000 */
[----:B------:R-:W2:Y:S01]  /*9f40*/  LDL.LU R7, [R1+0x14] ;  /* 0x0000140001077983 */ /* 0x000ea20000300800 */
[----:B------:R-:W-:Y:S01]  /*9f50*/  ISETP.NE.AND P0, PT, R6, 0x1, PT ;  /* 0x000000010600780c */ /* 0x000fe20003f05270 */
[----:B------:R-:W0:Y:S01]  /*9f60*/  S2UR UR4, SR_CTAID.Z ;  /* 0x00000000000479c3 */ /* 0x000e220000002700 */
[----:B------:R-:W-:-:S07]  /*9f70*/  ULDC.64 UR6, c[0x0][0xbd0] ;  /* 0x0002f40000067ab9 */ /* 0x000fce0000000a00 */
[----:B------:R-:W1:Y:S08]  /*9f80*/  LDC.64 R12, c[0x0][0xbd8] ;  /* 0x0002f600ff0c7b82 */ /* 0x000e700000000a00 */
[----:B------:R-:W3:Y:S08]  /*9f90*/  @P0 LDC R9, c[0x0][0xbec] ;  /* 0x0002fb00ff090b82 */ /* 0x000ef00000000800 */
[----:B------:R-:W4:Y:S01]  /*9fa0*/  S2UR UR8, SR_CTAID.Y ;  /* 0x00000000000879c3 */ /* 0x000f220000002600 */
[----:B0-----:R-:W-:-:S07]  /*9fb0*/  USHF.R.S32.HI UR5, URZ, 0x1f, UR4 ;  /* 0x0000001f3f057899 */ /* 0x001fce0008011404 */
[----:B------:R-:W4:Y:S01]  /*9fc0*/  LDC R8, c[0x0][0xc50] ;  /* 0x00031400ff087b82 */ /* 0x000f220000000800 */
[----:B-1----:R-:W-:-:S04]  /*9fd0*/  IMAD R10, R12, UR5, RZ ;  /* 0x000000050c0a7c24 */ /* 0x002fc8000f8e02ff */
[----:B------:R-:W-:-:S03]  /*9fe0*/  IMAD R13, R13, UR4, R10 ;  /* 0x000000040d0d7c24 */ /* 0x000fc6000f8e020a */
[----:B------:R-:W0:Y:S01]  /*9ff0*/  @P0 LDC R11, c[0x0][0xbf0] ;  /* 0x0002fc00ff0b0b82 */ /* 0x000e220000000800 */
[----:B--2---:R-:W-:Y:S01]  /*a000*/  SHF.R.S32.HI R4, RZ, 0x1f, R7 ;  /* 0x0000001fff047819 */ /* 0x004fe20000011407 */
[----:B------:R-:W-:-:S04]  /*a010*/  IMAD.WIDE.U32 R2, R7, UR6, RZ ;  /* 0x0000000607027c25 */ /* 0x000fc8000f8e00ff */
[----:B------:R-:W-:-:S04]  /*a020*/  IMAD R4, R4, UR6, RZ ;  /* 0x0000000604047c24 */ /* 0x000fc8000f8e02ff */
[C---:B------:R-:W-:Y:S01]  /*a030*/  IMAD R5, R7.reuse, UR7, R4 ;  /* 0x0000000707057c24 */ /* 0x040fe2000f8e0204 */
[----:B------:R-:W-:Y:S01]  /*a040*/  IADD3 R7, -R7, RZ, RZ ;  /* 0x000000ff07077210 */ /* 0x000fe20007ffe1ff */
[----:B---3--:R-:W-:-:S04]  /*a050*/  @P0 IMAD.HI.U32 R4, R0, R9, RZ ;  /* 0x0000000900040227 */ /* 0x008fc800078e00ff */
[----:B------:R-:W-:Y:S02]  /*a060*/  IMAD.IADD R3, R3, 0x1, R5 ;  /* 0x0000000103037824 */ /* 0x000fe400078e0205 */
[----:B------:R-:W-:Y:S01]  /*a070*/  IMAD.MOV.U32 R5, RZ, RZ, R0 ;  /* 0x000000ffff057224 */ /* 0x000fe200078e0000 */
[----:B0-----:R-:W-:Y:S01]  /*a080*/  @P0 SHF.R.U32.HI R5, RZ, R11, R4 ;  /* 0x0000000bff050219 */ /* 0x001fe20000011604 */
[----:B----4-:R-:W-:Y:S02]  /*a090*/  IMAD R9, R8, R7, UR8 ;  /* 0x0000000808097e24 */ /* 0x010fe4000f8e0207 */
[----:B------:R-:W-:Y:S01]  /*a0a0*/  IMAD.WIDE.U32 R2, R12, UR4, R2 ;  /* 0x000000040c027c25 */ /* 0x000fe2000f8e0002 */
[----:B------:R-:W-:Y:S01]  /*a0b0*/  IADD3 R7, -R5, RZ, RZ ;  /* 0x000000ff05077210 */ /* 0x000fe20007ffe1ff */
[----:B------:R-:W-:Y:S01]  /*a0c0*/  ULDC.64 UR4, c[0x0][0xbe0] ;  /* 0x0002f80000047ab9 */ /* 0x000fe20000000a00 */
[----:B------:R-:W-:Y:S01]  /*a0d0*/  SHF.R.S32.HI R4, RZ, 0x1f, R9 ;  /* 0x0000001fff047819 */ /* 0x000fe20000011409 */
[----:B------:R-:W-:-:S02]  /*a0e0*/  IMAD.IADD R3, R13, 0x1, R3 ;  /* 0x000000010d037824 */ /* 0x000fc400078e0203 */
[----:B------:R-:W-:Y:S02]  /*a0f0*/  IMAD R7, R6, R7, R0 ;  /* 0x0000000706077224 */ /* 0x000fe400078e0200 */
[----:B------:R-:W-:Y:S02]  /*a100*/  IMAD R4, R4, UR4, RZ ;  /* 0x0000000404047c24 */ /* 0x000fe4000f8e02ff */
[----:B------:R-:W-:Y:S01]  /*a110*/  IMAD.WIDE.U32 R2, R9, UR4, R2 ;  /* 0x0000000409027c25 */ /* 0x000fe2000f8e0002 */
[----:B------:R-:W-:-:S03]  /*a120*/  SHF.R.S32.HI R0, RZ, 0x1f, R7 ;  /* 0x0000001fff007819 */ /* 0x000fc60000011407 */
[----:B------:R-:W-:Y:S01]  /*a130*/  IMAD R4, R9, UR5, R4 ;  /* 0x0000000509047c24 */ /* 0x000fe2000f8e0204 */
[----:B------:R-:W-:Y:S01]  /*a140*/  SHF.R.S32.HI R9, RZ, 0x1f, R5 ;  /* 0x0000001fff097819 */ /* 0x000fe20000011405 */
[----:B------:R-:W-:Y:S01]  /*a150*/  ULDC.64 UR4, c[0x0][0xbc8] ;  /* 0x0002f20000047ab9 */ /* 0x000fe20000000a00 */
[----:B------:R-:W-:Y:S01]  /*a160*/  IADD3 R2, P0, R5, R2, RZ ;  /* 0x0000000205027210 */ /* 0x000fe20007f1e0ff */
[----:B------:R-:W-:-:S03]  /*a170*/  IMAD R0, R0, UR4, RZ ;  /* 0x0000000400007c24 */ /* 0x000fc6000f8e02ff */
[----:B------:R-:W-:Y:S01]  /*a180*/  IADD3.X R3, R9, R3, R4, P0, !PT ;  /* 0x0000000309037210 */ /* 0x000fe200007fe404 */
[C---:B------:R-:W-:Y:S02]  /*a190*/  IMAD R5, R7.reuse, UR5, R0 ;  /* 0x0000000507057c24 */ /* 0x040fe4000f8e0200 */
[----:B------:R-:W-:Y:S01]  /*a1a0*/  IMAD.WIDE.U32 R2, R7, UR4, R2 ;  /* 0x0000000407027c25 */ /* 0x000fe2000f8e0002 */
[----:B------:R-:W-:-:S03]  /*a1b0*/  ULDC.64 UR4, c[0x0][0xba8] ;  /* 0x0002ea0000047ab9 */ /* 0x000fc60000000a00 */
[----:B------:R-:W-:Y:S01]  /*a1c0*/  IMAD.IADD R3, R3, 0x1, R5 ;  /* 0x0000000103037824 */ /* 0x000fe200078e0205 */
[----:B------:R-:W-:-:S04]  /*a1d0*/  LEA R4, P0, R2, UR4, 0x2 ;  /* 0x0000000402047c11 */ /* 0x000fc8000f8010ff */
[----:B------:R-:W-:Y:S02]  /*a1e0*/  LEA.HI.X R5, R2, UR5, R3, 0x2, P0 ;  /* 0x0000000502057c11 */ /* 0x000fe400080f1403 */
[----:B------:R-:W-:-:S05]  /*a1f0*/  MOV R3, 0xff800000 ;  /* 0xff80000000037802 */ /* 0x000fca0000000f00 */
[----:B------:R0:W-:Y:S01]  /*a200*/  STG.E desc[UR42][R4.64], R3 ;  /* 0x0000000304007986 */ /* 0x0001e2000c10192a */
[----:B------:R-:W-:Y:S05]  /*a210*/  BRA `(.L_x_10) ;  /* 0x0000003400087947 */ /* 0x000fea0003800000 */
.L_x_8:
[----:B------:R-:W-:-:S08]  /*a220*/  NOP ;  /* 0x0000000000007918 */ /* 0x000fd00000000000 */
[----:B------:R-:W0:-:S00]  /*a230*/  USETMAXREG.DEALLOC.CTAPOOL 0x20 ;  /* 0x00000020000079c8 */ /* 0x000e0000080e0500 */
[----:B0-----:R-:W-:Y:S01]  /*a240*/  LOP3.LUT R22, R0, 0x3, RZ, 0xc0, !PT ;  /* 0x0000000300167812 */ /* 0x001fe200078ec0ff */
[----:B------:R-:W0:Y:S05]  /*a250*/  S2R R17, SR_CTAID.Z ;  /* 0x0000000000117919 */ /* 0x000e2a0000002700 */
[----:B------:R-:W1:Y:S01]  /*a260*/  S2UR UR6, SR_CTAID.Y ;  /* 0x00000000000679c3 */ /* 0x000e620000002600 */
[----:B------:R-:W2:Y:S02]  /*a270*/  SHFL.IDX PT, R0, R22, RZ, 0x1f ;  /* 0x00001fff16007589 */ /* 0x000ea400000e0000 */
[----:B--2---:R-:W-:-:S13]  /*a280*/  ISETP.NE.AND P0, PT, R0, RZ, PT ;  /* 0x000000ff0000720c */ /* 0x004fda0003f05270 */
[----:B01----:R-:W-:Y:S05]  /*a290*/  @!P0 BRA `(.L_x_36) ;  /* 0x0000000000288947 */ /* 0x003fea0003800000 */
[----:B------:R-:W-:Y:S01]  /*a2a0*/  ULDC UR7, c[0x0][0xc50] ;  /* 0x0003140000077ab9 */ /* 0x000fe20000000800 */
[----:B------:R-:W-:Y:S01]  /*a2b0*/  UMOV UR36, UR6 ;  /* 0x0000000600247c82 */ /* 0x000fe20008000000 */
[----:B------:R-:W-:-:S06]  /*a2c0*/  UISETP.NE.AND UP0, UPT, UR7, 0x1, UPT ;  /* 0x000000010700788c */ /* 0x000fcc000bf05270 */
[----:B------:R-:W-:-:S13]  /*a2d0*/  PLOP3.LUT P0, PT, PT, PT, UP0, 0x80, 0x0 ;  /* 0x000000000000781c */ /* 0x000fda0003f0f008 */
[----:B------:R-:W-:Y:S05]  /*a2e0*/  @!P0 BRA `(.L_x_37) ;  /* 0x0000000000308947 */ /* 0x000fea0003800000 */
[----:B------:R-:W-:Y:S01]  /*a2f0*/  ULDC UR4, c[0x0][0xc54] ;  /* 0x0003150000047ab9 */ /* 0x000fe20000000800 */
[----:B------:R-:W-:Y:S01]  /*a300*/  ULDC UR36, c[0x0][0xc58] ;  /* 0x0003160000247ab9 */ /* 0x000fe20000000800 */
[----:B------:R-:W-:-:S04]  /*a310*/  UIMAD.WIDE.U32 UR4, UR6, UR4, URZ ;  /* 0x00000004060472a5 */ /* 0x000fc8000f8e003f */
[----:B------:R-:W-:Y:S01]  /*a320*/  USHF.R.U32.HI UR36, URZ, UR36, UR5 ;  /* 0x000000243f247299 */ /* 0x000fe20008011605 */
[----:B------:R-:W-:Y:S11]  /*a330*/  BRA `(.L_x_37) ;  /* 0x00000000001c7947 */ /* 0x000ff60003800000 */
.L_x_36:
[----:B------:R-:W-:Y:S01]  /*a340*/  ULDC UR7, c[0x0][0xc50] ;  /* 0x0003140000077ab9 */ /* 0x000fe20000000800 */
[----:B------:R-:W-:Y:S01]  /*a350*/  UMOV UR36, UR6 ;  /* 0x0000000600247c82 */ /* 0x000fe20008000000 */
[----:B------:R-:W-:-:S11]  /*a360*/  UISETP.NE.AND UP0, UPT, UR7, 0x1, UPT ;  /* 0x000000010700788c */ /* 0x000fd6000bf05270 */
[----:B------:R-:W-:Y:S01]  /*a370*/  @UP0 ULDC UR4, c[0x0][0xc54] ;  /* 0x0003150000040ab9 */ /* 0x000fe20000000800 */
[----:B------:R-:W-:Y:S01]  /*a380*/  @UP0 ULDC UR8, c[0x0][0xc58] ;  /* 0x0003160000080ab9 */ /* 0x000fe20000000800 */
[----:B------:R-:W-:-:S04]  /*a390*/  UIMAD.WIDE.U32 UR4, UR6, UR4, URZ ;  /* 0x00000004060472a5 */ /* 0x000fc8000f8e003f */
[----:B------:R-:W-:-:S12]  /*a3a0*/  @UP0 USHF.R.U32.HI UR36, URZ, UR8, UR5 ;  /* 0x000000083f240299 */ /* 0x000fd80008011605 */
.L_x_37:
[----:B------:R-:W-:Y:S01]  /*a3b0*/  ISETP.GE.AND P0, PT, R17, RZ, PT ;  /* 0x000000ff1100720c */ /* 0x000fe20003f06270 */
[----:B------:R-:W-:Y:S01]  /*a3c0*/  UIADD3 UR4, -UR36, URZ, URZ ;  /* 0x0000003f24047290 */ /* 0x000fe2000fffe13f */
[----:B------:R-:W-:Y:S01]  /*a3d0*/  IMAD.MOV.U32 R8, RZ, RZ, 0x1 ;  /* 0x00000001ff087424 */ /* 0x000fe200078e00ff */
[----:B------:R-:W-:Y:S01]  /*a3e0*/  MOV R2, 0x1 ;  /* 0x0000000100027802 */ /* 0x000fe20000000f00 */
[----:B------:R-:W-:Y:S01]  /*a3f0*/  IMAD.MOV.U32 R0, RZ, RZ, RZ ;  /* 0x000000ffff007224 */ /* 0x000fe200078e00ff */
[----:B------:R-:W-:-:S08]  /*a400*/  UIMAD UR6, UR7, UR4, UR6 ;  /* 0x00000004070672a4 */ /* 0x000fd0000f8e0206 */
[----:B------:R-:W-:Y:S05]  /*a410*/  @!P0 BRA `(.L_x_38) ;  /* 0x0000002c00cc8947 */ /* 0x000fea0003800000 */
[----:B------:R-:W-:Y:S01]  /*a420*/  ULDC.64 UR4, c[0x0][0x418] ;  /* 0x0001060000047ab9 */ /* 0x000fe20000000a00 */
[----:B------:R-:W-:Y:S01]  /*a430*/  ULOP3.LUT UR40, UR6, 0xffff, URZ, 0xc0, !UPT ;  /* 0x0000ffff06287892 */ /* 0x000fe2000f8ec03f */
[----:B------:R-:W-:Y:S01]  /*a440*/  IMAD.MOV.U32 R25, RZ, RZ, RZ ;  /* 0x000000ffff197224 */ /* 0x000fe200078e00ff */
[----:B------:R-:W-:-:S03]  /*a450*/  UISETP.NE.U32.AND UP0, UPT, UR4, URZ, UPT ;  /* 0x0000003f0400728c */ /* 0x000fc6000bf05070 */
[----:B------:R-:W-:Y:S01]  /*a460*/  ULDC UR4, c[0x0][0x424] ;  /* 0x0001090000047ab9 */ /* 0x000fe20000000800 */
[----:B------:R-:W-:-:S03]  /*a470*/  UISETP.NE.AND.EX UP0, UPT, UR5, URZ, UPT, UP0 ;  /* 0x0000003f0500728c */ /* 0x000fc6000bf05300 */
[----:B------:R-:W-:Y:S01]  /*a480*/  ULDC UR5, c[0x0][0x2f0] ;  /* 0x0000bc0000057ab9 */ /* 0x000fe20000000800 */
[----:B------:R-:W-:-:S04]  /*a490*/  USEL UR4, UR4, 0x1, UP0 ;  /* 0x0000000104047887 */ /* 0x000fc80008000000 */
[----:B------:R-:W-:-:S04]  /*a4a0*/  UIMAD UR4, UR4, UR5, URZ ;  /* 0x00000005040472a4 */ /* 0x000fc8000f8e023f */
[----:B------:R-:W-:Y:S02]  /*a4b0*/  UISETP.GE.AND UP0, UPT, UR4, 0x1, UPT ;  /* 0x000000010400788c */ /* 0x000fe4000bf06270 */
[----:B------:R-:W-:-:S04]  /*a4c0*/  UIADD3 UR5, UR4, 0xbf, URZ ;  /* 0x000000bf04057890 */ /* 0x000fc8000fffe03f */
[----:B------:R-:W-:Y:S01]  /*a4d0*/  PLOP3.LUT P0, PT, PT, PT, UP0, 0x80, 0x0 ;  /* 0x000000000000781c */ /* 0x000fe20003f0f008 */
[----:B------:R-:W-:-:S04]  /*a4e0*/  UIMAD.WIDE UR4, UR5, 0x2aaaaaab, URZ ;  /* 0x2aaaaaab050478a5 */ /* 0x000fc8000f8e023f */
[----:B------:R-:W-:-:S04]  /*a4f0*/  USHF.R.U32.HI UR39, URZ, 0x1f, UR5 ;  /* 0x0000001f3f277899 */ /* 0x000fc80008011605 */
[----:B------:R-:W-:-:S04]  /*a500*/  ULEA.HI.SX32 UR39, UR5, UR39, 0x1b ;  /* 0x0000002705277291 */ /* 0x000fc8000f8fda3f */
[----:B------:R-:W-:Y:S08]  /*a510*/  @!P0 BRA `(.L_x_39) ;  /* 0x0000000000808947 */ /* 0x000ff00003800000 */
[----:B------:R-:W-:-:S04]  /*a520*/  USHF.R.U32.HI UR4, URZ, 0x10, UR6 ;  /* 0x000000103f047899 */ /* 0x000fc80008011606 */
[----:B------:R-:W-:-:S11]  /*a530*/  UISETP.NE.AND UP0, UPT, UR4, URZ, UPT ;  /* 0x0000003f0400728c */ /* 0x000fd6000bf05270 */
[----:B------:R-:W-:Y:S02]  /*a540*/  @!UP0 ULDC UR4, c[0x0][0x9f0] ;  /* 0x00027c0000048ab9 */ /* 0x000fe40000000800 */
[----:B------:R-:W-:Y:S01]  /*a550*/  IMAD.U32 R4, RZ, RZ, UR4 ;  /* 0x00000004ff047e24 */ /* 0x000fe2000f8e00ff */
[----:B------:R-:W-:-:S04]  /*a560*/  UIADD3 UR5, UR39, -0x1, UR4 ;  /* 0xffffffff27057890 */ /* 0x000fc8000fffe004 */
[-C--:B------:R-:W-:Y:S02]  /*a570*/  IABS R5, R4.reuse ;  /* 0x0000000400057213 */ /* 0x080fe40000000000 */
[----:B------:R-:W-:Y:S01]  /*a580*/  IMAD.U32 R6, RZ, RZ, UR5 ;  /* 0x00000005ff067e24 */ /* 0x000fe2000f8e00ff */
[----:B------:R-:W-:Y:S01]  /*a590*/  IABS R4, R4 ;  /* 0x0000000400047213 */ /* 0x000fe20000000000 */
[----:B------:R-:W0:Y:S01]  /*a5a0*/  I2F.RP R0, R5 ;  /* 0x0000000500007306 */ /* 0x000e220000209400 */
[----:B------:R-:W-:Y:S02]  /*a5b0*/  ULOP3.LUT UR5, UR5, UR4, URZ, 0x3c, !UPT ;  /* 0x0000000405057292 */ /* 0x000fe4000f8e3c3f */
[----:B------:R-:W-:-:S04]  /*a5c0*/  IADD3 R4, RZ, -R4, RZ ;  /* 0x80000004ff047210 */ /* 0x000fc80007ffe0ff */
[----:B------:R-:W-:Y:S01]  /*a5d0*/  ISETP.LE.AND P2, PT, RZ, UR5, PT ;  /* 0x00000005ff007c0c */ /* 0x000fe2000bf43270 */
[----:B0-----:R-:W0:Y:S02]  /*a5e0*/  MUFU.RCP R0, R0 ;  /* 0x0000000000007308 */ /* 0x001e240000001000 */
[----:B0-----:R-:W-:Y:S02]  /*a5f0*/  IADD3 R2, R0, 0xffffffe, RZ ;  /* 0x0ffffffe00027810 */ /* 0x001fe40007ffe0ff */
[----:B------:R-:W-:-:S04]  /*a600*/  IABS R0, R6 ;  /* 0x0000000600007213 */ /* 0x000fc80000000000 */
[----:B------:R0:W1:Y:S02]  /*a610*/  F2I.FTZ.U32.TRUNC.NTZ R3, R2 ;  /* 0x0000000200037305 */ /* 0x000064000021f000 */
[----:B0-----:R-:W-:Y:S02]  /*a620*/  IMAD.MOV.U32 R2, RZ, RZ, RZ ;  /* 0x000000ffff027224 */ /* 0x001fe400078e00ff */
[----:B-1----:R-:W-:-:S04]  /*a630*/  IMAD.MOV R10, RZ, RZ, -R3 ;  /* 0x000000ffff0a7224 */ /* 0x002fc800078e0a03 */
        /* <DEDUP_REMOVED lines=8> */
[----:B------:R-:W-:Y:S02]  /*a6c0*/  ISETP.NE.AND P1, PT, RZ, UR4, PT ;  /* 0x00000004ff007c0c */ /* 0x000fe4000bf25270 */
[----:B------:R-:W-:-:S13]  /*a6d0*/  ISETP.GE.U32.AND P0, PT, R0, R5, PT ;  /* 0x000000050000720c */ /* 0x000fda0003f06070 */
[----:B------:R-:W-:-:S05]  /*a6e0*/  @P0 VIADD R3, R3, 0x1 ;  /* 0x0000000103030836 */ /* 0x000fca0000000000 */
[----:B------:R-:W-:Y:S02]  /*a6f0*/  @!P2 IADD3 R3, -R3, RZ, RZ ;  /* 0x000000ff0303a210 */ /* 0x000fe40007ffe1ff */
[----:B------:R-:W-:-:S05]  /*a700*/  @!P1 LOP3.LUT R3, RZ, UR4, RZ, 0x33, !PT ;  /* 0x00000004ff039c12 */ /* 0x000fca000f8e33ff */
[----:B------:R-:W-:-:S07]  /*a710*/  IMAD.MOV.U32 R25, RZ, RZ, R3 ;  /* 0x000000ffff197224 */ /* 0x000fce00078e0003 */
.L_x_39:
[----:B------:R-:W-:Y:S01]  /*a720*/  IMAD R24, R25, UR40, RZ ;  /* 0x0000002819187c24 */ /* 0x000fe2000f8e02ff */
[----:B------:R-:W-:Y:S01]  /*a730*/  MOV R2, 0x1 ;  /* 0x0000000100027802 */ /* 0x000fe20000000f00 */
[----:B------:R-:W-:-:S03]  /*a740*/  IMAD.MOV.U32 R0, RZ, RZ, RZ ;  /* 0x000000ffff007224 */ /* 0x000fc600078e00ff */
[----:B------:R-:W-:-:S04]  /*a750*/  VIADDMNMX R26, R24, R25, UR39, PT ;  /* 0x00000027181a7e46 */ /* 0x000fc8000b800119 */
[----:B------:R-:W-:-:S13]  /*a760*/  ISETP.GT.AND P0, PT, R26, R24, PT ;  /* 0x000000181a00720c */ /* 0x000fda0003f04270 */
[----:B------:R-:W-:Y:S05]  /*a770*/  @!P0 BRA `(.L_x_38) ;  /* 0x0000002800f48947 */ /* 0x000fea0003800000 */
[----:B------:R-:W0:Y:S01]  /*a780*/  S2UR UR4, SR_CgaCtaId ;  /* 0x00000000000479c3 */ /* 0x000e220000008800 */
[----:B------:R-:W-:Y:S02]  /*a790*/  UMOV UR38, 0x400 ;  /* 0x0000040000267882 */ /* 0x000fe40000000000 */
[----:B0-----:R-:W-:-:S04]  /*a7a0*/  ULEA UR38, UR4, UR38, 0x18 ;  /* 0x0000002604267291 */ /* 0x001fc8000f8ec03f */
[----:B------:R-:W-:-:S04]  /*a7b0*/  UIADD3 UR4, UR38, 0x12400, URZ ;  /* 0x0001240026047890 */ /* 0x000fc8000fffe03f */
[----:B------:R-:W-:-:S06]  /*a7c0*/  ULOP3.LUT UP0, URZ, UR4, 0x3ff, URZ, 0xc0, !UPT ;  /* 0x000003ff043f7892 */ /* 0x000fcc000f80c03f */
[----:B------:R-:W-:-:S13]  /*a7d0*/  PLOP3.LUT P0, PT, PT, PT, UP0, 0x80, 0x0 ;  /* 0x000000000000781c */ /* 0x000fda0003f0f008 */
[----:B------:R-:W-:Y:S05]  /*a7e0*/  @!P0 BRA `(.L_x_40) ;  /* 0x0000000000408947 */ /* 0x000fea0003800000 */
[----:B------:R-:W-:Y:S01]  /*a7f0*/  MOV R2, 0x0 ;  /* 0x0000000000027802 */ /* 0x000fe20000000f00 */
[----:B------:R-:W-:Y:S01]  /*a800*/  ULDC.64 UR4, c[0x4][0xa8] ;  /* 0x01002a0000047ab9 */ /* 0x000fe20000000a00 */
[----:B------:R-:W-:Y:S01]  /*a810*/  ULDC.64 UR6, c[0x4][0xb0] ;  /* 0x01002c0000067ab9 */ /* 0x000fe20000000a00 */
[----:B------:R-:W-:Y:S01]  /*a820*/  IMAD.U32 R4, RZ, RZ, UR4 ;  /* 0x00000004ff047e24 */ /* 0x000fe2000f8e00ff */
[----:B------:R-:W-:Y:S01]  /*a830*/  MOV R6, UR6 ;  /* 0x0000000600067c02 */ /* 0x000fe20008000f00 */
[----:B------:R-:W-:Y:S01]  /*a840*/  IMAD.U32 R5, RZ, RZ, UR5 ;  /* 0x00000005ff057e24 */ /* 0x000fe2000f8e00ff */
[----:B------:R-:W0:Y:S01]  /*a850*/  LDC.64 R2, c[0x4][R2] ;  /* 0x0100000002027b82 */ /* 0x000e220000000a00 */
[----:B------:R-:W-:Y:S01]  /*a860*/  ULDC.64 UR4, c[0x4][0x30] ;  /* 0x01000c0000047ab9 */ /* 0x000fe20000000a00 */
[----:B------:R-:W-:Y:S01]  /*a870*/  IMAD.U32 R7, RZ, RZ, UR7 ;  /* 0x00000007ff077e24 */ /* 0x000fe2000f8e00ff */
[----:B------:R-:W-:Y:S01]  /*a880*/  MOV R11, UR5 ;  /* 0x00000005000b7c02 */ /* 0x000fe20008000f00 */
[----:B------:R-:W-:Y:S01]  /*a890*/  IMAD.U32 R10, RZ, RZ, UR4 ;  /* 0x00000004ff0a7e24 */ /* 0x000fe2000f8e00ff */
[----:B------:R-:W-:Y:S01]  /*a8a0*/  MOV R13, RZ ;  /* 0x000000ff000d7202 */ /* 0x000fe20000000f00 */
[----:B------:R-:W-:-:S02]  /*a8b0*/  IMAD.MOV.U32 R8, RZ, RZ, 0x70 ;  /* 0x00000070ff087424 */ /* 0x000fc400078e00ff */
[----:B------:R-:W-:-:S07]  /*a8c0*/  IMAD.MOV.U32 R12, RZ, RZ, 0x1 ;  /* 0x00000001ff0c7424 */ /* 0x000fce00078e00ff */
[----:B------:R-:W-:-:S07]  /*a8d0*/  LEPC R20, `(.L_x_40) ;  /* 0x000000001014794e */ /* 0x000fce0000000000 */
[----:B0-----:R-:W-:Y:S05]  /*a8e0*/  CALL.ABS.NOINC R2 ;  /* 0x0000000002007343 */ /* 0x001fea0003c00000 */
.L_x_40:
        /* <DEDUP_REMOVED lines=8> */
[----:B------:R0:W1:Y:S01]  /*a970*/  LDC.64 R2, c[0x4][R16] ;  /* 0x0100000010027b82 */ /* 0x0000620000000a00 */
[----:B------:R-:W-:Y:S01]  /*a980*/  IMAD.U32 R5, RZ, RZ, UR5 ;  /* 0x00000005ff057e24 */ /* 0x000fe2000f8e00ff */
[----:B------:R-:W-:Y:S01]  /*a990*/  ULDC.64 UR4, c[0x4][0x38] ;  /* 0x01000e0000047ab9 */ /* 0x000fe20000000a00 */
[----:B------:R-:W-:Y:S01]  /*a9a0*/  MOV R6, UR6 ;  /* 0x0000000600067c02 */ /* 0x000fe20008000f00 */
[----:B------:R-:W-:Y:S01]  /*a9b0*/  IMAD.U32 R7, RZ, RZ, UR7 ;  /* 0x00000007ff077e24 */ /* 0x000fe2000f8e00ff */
[----:B------:R-:W-:Y:S01]  /*a9c0*/  MOV R11, UR5 ;  /* 0x00000005000b7c02 */ /* 0x000fe20008000f00 */
[----:B------:R-:W-:Y:S01]  /*a9d0*/  IMAD.U32 R10, RZ, RZ, UR4 ;  /* 0x00000004ff0a7e24 */ /* 0x000fe2000f8e00ff */
[----:B------:R-:W-:Y:S01]  /*a9e0*/  MOV R13, RZ ;  /* 0x000000ff000d7202 */ /* 0x000fe20000000f00 */
[----:B------:R-:W-:-:S02]  /*a9f0*/  IMAD.MOV.U32 R8, RZ, RZ, 0x70 ;  /* 0x00000070ff087424 */ /* 0x000fc400078e00ff */
[----:B0-----:R-:W-:-:S07]  /*aa00*/  IMAD.MOV.U32 R12, RZ, RZ, 0x1 ;  /* 0x00000001ff0c7424 */ /* 0x001fce00078e00ff */
[----:B------:R-:W-:-:S07]  /*aa10*/  LEPC R20, `(.L_x_42) ;  /* 0x000000001014794e */ /* 0x000fce0000000000 */
[----:B-1----:R-:W-:Y:S05]  /*aa20*/  CALL.ABS.NOINC R2 ;  /* 0x0000000002007343 */ /* 0x002fea0003c00000 */
.L_x_42:
[----:B------:R0:W1:Y:S01]  /*aa30*/  LDC.64 R2, c[0x4][R16] ;  /* 0x0100000010027b82 */ /* 0x0000620000000a00 */
[----:B------:R-:W-:Y:S01]  /*aa40*/  ULDC.64 UR4, c[0x4][0xa8] ;  /* 0x01002a0000047ab9 */ /* 0x000fe20000000a00 */
[----:B------:R-:W-:Y:S01]  /*aa50*/  ULDC.64 UR6, c[0x4][0xb0] ;  /* 0x01002c0000067ab9 */ /* 0x000fe20000000a00 */
[----:B------:R-:W-:Y:S01]  /*aa60*/  IMAD.U32 R4, RZ, RZ, UR4 ;  /* 0x00000004ff047e24 */ /* 0x000fe2000f8e00ff */
[----:B------:R-:W-:Y:S01]  /*aa70*/  MOV R6, UR6 ;  /* 0x0000000600067c02 */ /* 0x000fe20008000f00 */
[----:B------:R-:W-:Y:S01]  /*aa80*/  IMAD.U32 R5, RZ, RZ, UR5 ;  /* 0x00000005ff057e24 */ /* 0x000fe2000f8e00ff */
[----:B------:R-:W-:Y:S01]  /*aa90*/  ULDC.64 UR4, c[0x4][0x40] ;  /* 0x0100100000047ab9 */ /* 0x000fe20000000a00 */
        /* <DEDUP_REMOVED lines=8> */
.L_x_41:
[----:B------:R-:W0:Y:S01]  /*ab20*/  LDC.64 R2, c[0x0][0x9f8] ;  /* 0x00027e00ff027b82 */ /* 0x000e220000000a00 */
[----:B------:R-:W-:-:S07]  /*ab30*/  IMAD.MOV.U32 R18, RZ, RZ, R17 ;  /* 0x000000ffff127224 */ /* 0x000fce00078e0011 */
[----:B------:R-:W1:Y:S01]  /*ab40*/  LDC.64 R4, c[0x0][0x418] ;  /* 0x00010600ff047b82 */ /* 0x000e620000000a00 */
[----:B0-----:R-:W-:-:S04]  /*ab50*/  ISETP.NE.U32.AND P0, PT, R2, RZ, PT ;  /* 0x000000ff0200720c */ /* 0x001fc80003f05070 */
[----:B------:R-:W-:-:S13]  /*ab60*/  ISETP.NE.AND.EX P0, PT, R3, RZ, PT, P0 ;  /* 0x000000ff0300720c */ /* 0x000fda0003f05300 */
[----:B------:R-:W0:Y:S02]  /*ab70*/  @P0 LDC.64 R2, c[0x0][0x9f8] ;  /* 0x00027e00ff020b82 */ /* 0x000e240000000a00 */
[----:B0-----:R-:W-:-:S05]  /*ab80*/  @P0 IMAD.WIDE R2, R17, 0x4, R2 ;  /* 0x0000000411020825 */ /* 0x001fca00078e0202 */
[----:B------:R-:W2:Y:S01]  /*ab90*/  @P0 LDG.E R18, desc[UR42][R2.64] ;  /* 0x0000002a02120981 */ /* 0x000ea2000c1e1900 */
[----:B-1----:R-:W-:Y:S01]  /*aba0*/  ISETP.NE.U32.AND P0, PT, R4, RZ, PT ;  /* 0x000000ff0400720c */ /* 0x002fe20003f05070 */
[----:B------:R-:W-:Y:S01]  /*abb0*/  UMOV UR4, 0xffffffff ;  /* 0xffffffff00047882 */ /* 0x000fe20000000000 */
[----:B------:R-:W-:Y:S02]  /*abc0*/  VIADD R17, R26, 0xffffffff ;  /* 0xffffffff1a117836 */ /* 0x000fe40000000000 */
[----:B------:R-:W-:-:S04]  /*abd0*/  ISETP.NE.AND.EX P1, PT, R5, RZ, PT, P0 ;  /* 0x000000ff0500720c */ /* 0x000fc80003f25300 */
[----:B------:R-:W-:Y:S02]  /*abe0*/  P2R R23, PR, RZ, 0x2 ;  /* 0x00000002ff177803 */ /* 0x000fe40000000000 */
[----:B--2---:R-:W-:Y:S02]  /*abf0*/  SHF.R.S32.HI R19, RZ, 0x1f, R18 ;  /* 0x0000001fff137819 */ /* 0x004fe40000011412 */
[----:B------:R-:W-:Y:S01]  /*ac00*/  SEL R16, R18, RZ, !P1 ;  /* 0x000000ff12107207 */ /* 0x000fe20004800000 */
[----:B------:R-:W-:Y:S06]  /*ac10*/  BRA.DIV UR4, `(.L_x_43) ;  /* 0x0000002e04007947 */ /* 0x000fec000b800000 */
[----:B------:R0:W1:Y:S02]  /*ac20*/  SHFL.IDX PT, R14, R22, RZ, 0x1f ;  /* 0x00001fff160e7589 */ /* 0x00006400000e0000 */
.L_x_111:
[----:B-1----:R-:W-:Y:S02]  /*ac30*/  ISETP.NE.AND P0, PT, R14, RZ, PT ;  /* 0x000000ff0e00720c */ /* 0x002fe40003f05270 */
[----:B------:R-:W-:-:S04]  /*ac40*/  PLOP3.LUT P2, PT, PT, PT, PT, 0x8, 0x0 ;  /* 0x000000000000781c */ /* 0x000fc80003f4e170 */
[----:B0-----:R-:W-:-:S07]  /*ac50*/  P2R R22, PR, RZ, 0x4 ;  /* 0x00000004ff167803 */ /* 0x001fce0000000000 */
[----:B------:R-:W-:Y:S05]  /*ac60*/  @P0 BRA `(.L_x_44) ;  /* 0x0000000000d00947 */ /* 0x000fea0003800000 */
[----:B------:R-:W-:-:S03]  /*ac70*/  UMOV UR4, 0xffffffff ;  /* 0xffffffff00047882 */ /* 0x000fc60000000000 */
[----:B------:R-:W-:Y:S05]  /*ac80*/  BRA.DIV UR4, `(.L_x_45) ;  /* 0x0000002e04047947 */ /* 0x000fea000b800000 */
[----:B------:R-:W-:-:S13]  /*ac90*/  ELECT P6, URZ, PT ;  /* 0x00000000003f782f */ /* 0x000fda00038c0000 */
.L_x_114:
[----:B------:R-:W-:Y:S05]  /*aca0*/  @!P6 BRA `(.L_x_44) ;  /* 0x0000000000c0e947 */ /* 0x000fea0003800000 */
[----:B------:R-:W-:Y:S01]  /*acb0*/  MOV R0, 0x1 ;  /* 0x0000000100007802 */ /* 0x000fe20000000f00 */
[----:B------:R-:W-:-:S03]  /*acc0*/  IMAD.MOV.U32 R16, RZ, RZ, R18 ;  /* 0x000000ffff107224 */ /* 0x000fc600078e0012 */
[----:B------:R-:W-:Y:S01]  /*acd0*/  SHF.L.U32 R0, R0, 0x1f, RZ ;  /* 0x0000001f00007819 */ /* 0x000fe200000006ff */
[----:B------:R-:W-:Y:S06]  /*ace0*/  @!P1 BRA `(.L_x_46) ;  /* 0x0000000000489947 */ /* 0x000fec0003800000 */
[----:B------:R-:W0:Y:S01]  /*acf0*/  LDC R6, c[0x0][0x43c] ;  /* 0x00010f00ff067b82 */ /* 0x000e220000000800 */
[----:B------:R-:W-:Y:S01]  /*ad00*/  IMAD.MOV.U32 R7, RZ, RZ, R17 ;  /* 0x000000ffff077224 */ /* 0x000fe200078e0011 */
[----:B------:R-:W-:Y:S02]  /*ad10*/  ULDC.64 UR4, c[0x0][0x428] ;  /* 0x00010a0000047ab9 */ /* 0x000fe40000000a00 */
[----:B------:R-:W-:-:S04]  /*ad20*/  IMAD R9, R19, UR4, RZ ;  /* 0x0000000413097c24 */ /* 0x000fc8000f8e02ff */
[----:B------:R-:W-:Y:S01]  /*ad30*/  IMAD R9, R18, UR5, R9 ;  /* 0x0000000512097c24 */ /* 0x000fe2000f8e0209 */
[----:B0-----:R-:W-:-:S13]  /*ad40*/  ISETP.NE.AND P0, PT, R6, 0x1, PT ;  /* 0x000000010600780c */ /* 0x001fda0003f05270 */
[----:B------:R-:W0:Y:S02]  /*ad50*/  @P0 LDC.64 R2, c[0x0][0x440] ;  /* 0x00011000ff020b82 */ /* 0x000e240000000a00 */
[----:B0-----:R-:W-:-:S05]  /*ad60*/  @P0 IMAD.HI.U32 R2, R17, R2, RZ ;  /* 0x0000000211020227 */ /* 0x001fca00078e00ff */
[----:B------:R-:W-:-:S04]  /*ad70*/  @P0 SHF.R.U32.HI R7, RZ, R3, R2 ;  /* 0x00000003ff070219 */ /* 0x000fc80000011602 */
[----:B------:R-:W-:Y:S02]  /*ad80*/  SHF.R.S32.HI R3, RZ, 0x1f, R7 ;  /* 0x0000001fff037819 */ /* 0x000fe40000011407 */
[----:B------:R-:W-:-:S05]  /*ad90*/  MOV R2, R7 ;  /* 0x0000000700027202 */ /* 0x000fca0000000f00 */
[----:B------:R-:W-:-:S04]  /*ada0*/  IMAD.WIDE.U32 R2, R18, UR4, R2 ;  /* 0x0000000412027c25 */ /* 0x000fc8000f8e0002 */
[----:B------:R-:W-:Y:S01]  /*adb0*/  IMAD.IADD R3, R3, 0x1, R9 ;  /* 0x0000000103037824 */ /* 0x000fe200078e0209 */
[----:B------:R-:W-:-:S04]  /*adc0*/  LEA R4, P0, R2, R4, 0x2 ;  /* 0x0000000402047211 */ /* 0x000fc800078010ff */
[----:B------:R-:W-:-:S05]  /*add0*/  LEA.HI.X R5, R2, R5, R3, 0x2, P0 ;  /* 0x0000000502057211 */ /* 0x000fca00000f1403 */
[----:B------:R0:W5:Y:S01]  /*ade0*/  LDG.E R16, desc[UR42][R4.64] ;  /* 0x0000002a04107981 */ /* 0x000162000c1e1900 */
[----:B------:R-:W-:-:S04]  /*adf0*/  IMAD.MOV R2, RZ, RZ, -R7 ;  /* 0x000000ffff027224 */ /* 0x000fc800078e0a07 */
[----:B------:R-:W-:-:S07]  /*ae00*/  IMAD R17, R6, R2, R17 ;  /* 0x0000000206117224 */ /* 0x000fce00078e0211 */
.L_x_46:
[----:B------:R-:W1:Y:S01]  /*ae10*/  SYNCS.PHASECHK.TRANS64.TRYWAIT P0, [UR38+0x30840], R0 ;  /* 0x03084000ff0075a7 */ /* 0x000e620008000166 */
[----:B------:R-:W-:Y:S01]  /*ae20*/  ISETP.NE.AND P1, PT, R28, RZ, PT ;  /* 0x000000ff1c00720c */ /* 0x000fe20003f25270 */
[----:B-1----:R-:W-:-:S12]  /*ae30*/  @!P0 BRA `(.L_x_47) ;  /* 0x0000002800b88947 */ /* 0x002fd80003800000 */
.L_x_115:
[----:B------:R-:W-:Y:S05]  /*ae40*/  @P1 BRA `(.L_x_48) ;  /* 0x0000000000181947 */ /* 0x000fea0003800000 */
[----:B------:R-:W2:Y:S01]  /*ae50*/  S2R R2, SR_TID.X ;  /* 0x0000000000027919 */ /* 0x000ea20000002100 */
[----:B-1----:R-:W-:-:S04]  /*ae60*/  MOV R0, 0x6000 ;  /* 0x0000600000007802 */ /* 0x002fc80000000f00 */
[----:B------:R3:W-:Y:S01]  /*ae70*/  SYNCS.ARRIVE.TRANS64 RZ, [UR38+0x30830], R0 ;  /* 0x03083000ffff79a7 */ /* 0x0007e20008000026 */
[----:B--2---:R-:W-:-:S13]  /*ae80*/  LOP3.LUT P0, RZ, R2, 0x1f, RZ, 0xc0, !PT ;  /* 0x0000001f02ff7812 */ /* 0x004fda000780c0ff */
[----:B---3--:R-:W-:Y:S05]  /*ae90*/  @!P0 BRA `(.L_x_48) ;  /* 0x0000000000048947 */ /* 0x008fea0003800000 */
[----:B------:R-:W-:Y:S01]  /*aea0*/  BPT.TRAP 0x1 ;  /* 0x000000040000795c */ /* 0x000fe20000300000 */
.L_x_48:
[----:B------:R-:W-:Y:S01]  /*aeb0*/  R2UR UR11, R17 ;  /* 0x00000000110b72ca */ /* 0x000fe200000e0000 */
[----:B------:R-:W-:Y:S01]  /*aec0*/  ULDC.64 UR4, c[0x0][0x198] ;  /* 0x0000660000047ab9 */ /* 0x000fe20000000a00 */
[----:B-----5:R-:W-:Y:S01]  /*aed0*/  R2UR UR13, R16 ;  /* 0x00000000100d72ca */ /* 0x020fe200000e0000 */
[----:B------:R-:W-:Y:S01]  /*aee0*/  UIADD3 UR4, UP0, UR4, 0x370, URZ ;  /* 0x0000037004047890 */ /* 0x000fe2000ff1e03f */
[----:B------:R-:W-:Y:S01]  /*aef0*/  PLOP3.LUT P0, PT, PT, PT, PT, 0x80, 0x0 ;  /* 0x000000000000781c */ /* 0x000fe20003f0f070 */
[----:B------:R-:W-:Y:S02]  /*af00*/  UIADD3 UR8, UR38, 0x12400, URZ ;  /* 0x0001240026087890 */ /* 0x000fe4000fffe03f */
[----:B------:R-:W-:Y:S01]  /*af10*/  UIADD3 UR9, UR38, 0x30830, URZ ;  /* 0x0003083026097890 */ /* 0x000fe2000fffe03f */
[----:B------:R-:W-:Y:S01]  /*af20*/  P2R R22, PR, RZ, 0x1 ;  /* 0x00000001ff167803 */ /* 0x000fe20000000000 */
[----:B------:R-:W-:Y:S01]  /*af30*/  UIADD3.X UR5, URZ, UR5, URZ, UP0, !UPT ;  /* 0x000000053f057290 */ /* 0x000fe200087fe43f */
[----:B------:R-:W-:Y:S01]  /*af40*/  UMOV UR6, 0x0 ;  /* 0x0000000000067882 */ /* 0x000fe20000000000 */
[----:B------:R-:W-:-:S02]  /*af50*/  UMOV UR7, 0x14f00000 ;  /* 0x14f0000000077882 */ /* 0x000fc40000000000 */
[----:B------:R-:W-:Y:S01]  /*af60*/  UIMAD UR11, UR11, 0xc0, URZ ;  /* 0x000000c00b0b78a4 */ /* 0x000fe2000f8e023f */
[----:B------:R-:W-:Y:S01]  /*af70*/  UMOV UR10, URZ ;  /* 0x0000003f000a7c82 */ /* 0x000fe20008000000 */
[----:B------:R-:W-:-:S07]  /*af80*/  UMOV UR12, UR36 ;  /* 0x00000024000c7c82 */ /* 0x000fce0008000000 */
[----:B------:R2:W-:Y:S02]  /*af90*/  UTMALDG.4D [UR8], [UR4], desc[UR6] ;  /* 0x00000608040075b4 */ /* 0x0005e40008019000 */
[----:B--2---:R-:W-:Y:S01]  /*afa0*/  NOP ;  /* 0x0000000000007918 */ /* 0x004fe20000000000 */
.L_x_44:
[----:B------:R-:W-:Y:S05]  /*afb0*/  WARPSYNC.ALL ;  /* 0x0000000000007948 */ /* 0x000fea0003800000 */
[----:B-1----:R-:W1:Y:S01]  /*afc0*/  S2R R0, SR_CTAID.Z ;  /* 0x0000000000007919 */ /* 0x002e620000002700 */
[----:B------:R-:W-:Y:S02]  /*afd0*/  UIADD3 UR5, UR38, 0xc400, URZ ;  /* 0x0000c40026057890 */ /* 0x000fe4000fffe03f */
[----:B------:R-:W-:Y:S01]  /*afe0*/  USHF.R.S32.HI UR4, URZ, 0x1f, UR36 ;  /* 0x0000001f3f047899 */ /* 0x000fe20008011424 */
[----:B------:R-:W-:Y:S01]  /*aff0*/  BAR.SYNC.DEFER_BLOCKING 0x8, 0x200 ;  /* 0x0208000000007b1d */ /* 0x000fe20000010000 */
[----:B------:R-:W-:-:S05]  /*b000*/  ULOP3.LUT UP0, URZ, UR5, 0x3ff, URZ, 0xc0, !UPT ;  /* 0x000003ff053f7892 */ /* 0x000fca000f80c03f */
[----:B------:R-:W-:Y:S01]  /*b010*/  ULDC.64 UR6, c[0x0][0x2d8] ;  /* 0x0000b60000067ab9 */ /* 0x000fe20000000a00 */
[----:B------:R-:W-:Y:S01]  /*b020*/  PLOP3.LUT P0, PT, PT, PT, UP0, 0x80, 0x0 ;  /* 0x000000000000781c */ /* 0x000fe20003f0f008 */
[----:B------:R-:W-:Y:S02]  /*b030*/  UIMAD UR4, UR4, UR6, URZ ;  /* 0x00000006040472a4 */ /* 0x000fe4000f8e023f */
[----:B------:R-:W-:Y:S02]  /*b040*/  UIMAD.WIDE.U32 UR44, UR36, UR6, URZ ;  /* 0x00000006242c72a5 */ /* 0x000fe4000f8e003f */
[----:B------:R-:W-:-:S04]  /*b050*/  UIMAD UR4, UR36, UR7, UR4 ;  /* 0x00000007240472a4 */ /* 0x000fc8000f8e0204 */
[----:B------:R-:W-:Y:S01]  /*b060*/  UIADD3 UR41, UR45, UR4, URZ ;  /* 0x000000042d297290 */ /* 0x000fe2000fffe03f */
[----:B-1----:R-:W-:-:S03]  /*b070*/  SHF.R.S32.HI R29, RZ, 0x1f, R0 ;  /* 0x0000001fff1d7819 */ /* 0x002fc60000011400 */
[----:B------:R-:W-:Y:S08]  /*b080*/  @!P0 BRA `(.L_x_49) ;  /* 0x0000000000408947 */ /* 0x000ff00003800000 */
[----:B------:R-:W-:Y:S01]  /*b090*/  MOV R2, 0x0 ;  /* 0x0000000000027802 */ /* 0x000fe20000000f00 */
[----:B------:R-:W-:Y:S01]  /*b0a0*/  ULDC.64 UR6, c[0x4][0xa8] ;  /* 0x01002a0000067ab9 */ /* 0x000fe20000000a00 */
[----:B------:R-:W-:Y:S01]  /*b0b0*/  ULDC.64 UR8, c[0x4][0xb0] ;  /* 0x01002c0000087ab9 */ /* 0x000fe20000000a00 */
[----:B------:R-:W-:Y:S01]  /*b0c0*/  ULDC.64 UR4, c[0x4][0x20] ;  /* 0x0100080000047ab9 */ /* 0x000fe20000000a00 */
[----:B0-----:R-:W-:Y:S01]  /*b0d0*/  IMAD.U32 R4, RZ, RZ, UR6 ;  /* 0x00000006ff047e24 */ /* 0x001fe2000f8e00ff */
[----:B------:R-:W-:Y:S01]  /*b0e0*/  MOV R6, UR8 ;  /* 0x0000000800067c02 */ /* 0x000fe20008000f00 */
[----:B------:R-:W0:Y:S01]  /*b0f0*/  LDC.64 R2, c[0x4][R2] ;  /* 0x0100000002027b82 */ /* 0x000e220000000a00 */
[----:B------:R-:W-:Y:S01]  /*b100*/  IMAD.U32 R5, RZ, RZ, UR7 ;  /* 0x00000007ff057e24 */ /* 0x000fe2000f8e00ff */
[----:B------:R-:W-:Y:S01]  /*b110*/  MOV R11, UR5 ;  /* 0x00000005000b7c02 */ /* 0x000fe20008000f00 */
[----:B------:R-:W-:Y:S01]  /*b120*/  IMAD.U32 R7, RZ, RZ, UR9 ;  /* 0x00000009ff077e24 */ /* 0x000fe2000f8e00ff */
[----:B------:R-:W-:Y:S01]  /*b130*/  MOV R13, RZ ;  /* 0x000000ff000d7202 */ /* 0x000fe20000000f00 */
[----:B------:R-:W-:-:S02]  /*b140*/  IMAD.U32 R10, RZ, RZ, UR4 ;  /* 0x00000004ff0a7e24 */ /* 0x000fc4000f8e00ff */
[----:B------:R-:W-:Y:S02]  /*b150*/  IMAD.MOV.U32 R8, RZ, RZ, 0x70 ;  /* 0x00000070ff087424 */ /* 0x000fe400078e00ff */
[----:B------:R-:W-:-:S07]  /*b160*/  IMAD.MOV.U32 R12, RZ, RZ, 0x1 ;  /* 0x00000001ff0c7424 */ /* 0x000fce00078e00ff */
[----:B------:R-:W-:-:S07]  /*b170*/  LEPC R20, `(.L_x_49) ;  /* 0x000000001014794e */ /* 0x000fce0000000000 */
[----:B0-----:R-:W-:Y:S05]  /*b180*/  CALL.ABS.NOINC R2 ;  /* 0x0000000002007343 */ /* 0x001fea0003c00000 */
.L_x_49:
[----:B------:R-:W1:Y:S01]  /*b190*/  LDC R20, c[0x0][0x448] ;  /* 0x00011200ff147b82 */ /* 0x000e620000000800 */
[----:B------:R-:W2:Y:S01]  /*b1a0*/  S2R R12, SR_TID.X ;  /* 0x00000000000c7919 */ /* 0x000ea20000002100 */
[----:B------:R-:W-:Y:S01]  /*b1b0*/  SHF.R.U32.HI R6, RZ, 0x3, R28 ;  /* 0x00000003ff067819 */ /* 0x000fe2000001161c */
[----:B------:R-:W-:Y:S01]  /*b1c0*/  UMOV UR4, UR44 ;  /* 0x0000002c00047c82 */ /* 0x000fe20008000000 */
[----:B------:R-:W-:Y:S01]  /*b1d0*/  UMOV UR5, UR41 ;  /* 0x0000002900057c82 */ /* 0x000fe20008000000 */
[----:B------:R-:W3:Y:S01]  /*b1e0*/  S2R R21, SR_CTAID.X ;  /* 0x0000000000157919 */ /* 0x000ee20000002500 */
[----:B------:R-:W-:Y:S01]  /*b1f0*/  ULDC.64 UR6, c[0x0][0x2c8] ;  /* 0x0000b20000067ab9 */ /* 0x000fe20000000a00 */
[----:B------:R-:W4:Y:S01]  /*b200*/  S2R R10, SR_CTAID.Z ;  /* 0x00000000000a7919 */ /* 0x000f220000002700 */
[----:B-1----:R-:W-:Y:S01]  /*b210*/  ISETP.NE.AND P0, PT, R20, 0x1, PT ;  /* 0x000000011400780c */ /* 0x002fe20003f05270 */
[----:B--2---:R-:W-:-:S12]  /*b220*/  IMAD.SHL.U32 R3, R12, 0x10, RZ ;  /* 0x000000100c037824 */ /* 0x004fd800078e00ff */
[----:B------:R-:W1:Y:S01]  /*b230*/  @P0 LDC R0, c[0x0][0x44c] ;  /* 0x00011300ff000b82 */ /* 0x000e620000000800 */
[----:B------:R-:W-:-:S05]  /*b240*/  LOP3.LUT R3, R6, 0x70, R3, 0xf8, !PT ;  /* 0x0000007006037812 */ /* 0x000fca00078ef803 */
[----:B---3--:R-:W-:Y:S02]  /*b250*/  IMAD R7, R21, 0xc0, R3 ;  /* 0x000000c015077824 */ /* 0x008fe400078e0203 */
[----:B0-----:R-:W0:Y:S02]  /*b260*/  @P0 LDC R5, c[0x0][0x450] ;  /* 0x00011400ff050b82 */ /* 0x001e240000000800 */
[----:B------:R-:W-:Y:S01]  /*b270*/  IMAD.MOV.U32 R9, RZ, RZ, R7 ;  /* 0x000000ffff097224 */ /* 0x000fe200078e0007 */
[----:B------:R-:W-:-:S05]  /*b280*/  IADD3 R8, R7, 0x80, RZ ;  /* 0x0000008007087810 */ /* 0x000fca0007ffe0ff */
[----:B------:R-:W2:Y:S08]  /*b290*/  @P0 LDC R11, c[0x0][0x44c] ;  /* 0x00011300ff0b0b82 */ /* 0x000eb00000000800 */
[----:B------:R-:W3:Y:S01]  /*b2a0*/  @P0 LDC R4, c[0x0][0x450] ;  /* 0x00011400ff040b82 */ /* 0x000ee20000000800 */
[----:B-1----:R-:W-:-:S07]  /*b2b0*/  @P0 IMAD.HI.U32 R0, R7, R0, RZ ;  /* 0x0000000007000227 */ /* 0x002fce00078e00ff */
[----:B------:R-:W1:Y:S01]  /*b2c0*/  LDC.64 R2, c[0x0][0x2e0] ;  /* 0x0000b800ff027b82 */ /* 0x000e620000000a00 */
[----:B0-----:R-:W-:Y:S01]  /*b2d0*/  @P0 SHF.R.U32.HI R9, RZ, R5, R0 ;  /* 0x00000005ff090219 */ /* 0x001fe20000011600 */
[----:B------:R-:W-:Y:S02]  /*b2e0*/  IMAD.MOV.U32 R0, RZ, RZ, R8 ;  /* 0x000000ffff007224 */ /* 0x000fe400078e0008 */
[----:B--2---:R-:W-:-:S05]  /*b2f0*/  @P0 IMAD.HI.U32 R5, R8, R11, RZ ;  /* 0x0000000b08050227 */ /* 0x004fca00078e00ff */
[----:B---3--:R-:W-:Y:S01]  /*b300*/  @P0 SHF.R.U32.HI R0, RZ, R4, R5 ;  /* 0x00000004ff000219 */ /* 0x008fe20000011605 */
[----:B-1----:R-:W-:-:S04]  /*b310*/  IMAD R4, R29, R2, RZ ;  /* 0x000000021d047224 */ /* 0x002fc800078e02ff */
[C---:B----4-:R-:W-:Y:S01]  /*b320*/  IMAD R5, R10.reuse, R3, R4 ;  /* 0x000000030a057224 */ /* 0x050fe200078e0204 */
[----:B------:R-:W-:Y:S01]  /*b330*/  SHF.R.S32.HI R4, RZ, 0x1f, R9 ;  /* 0x0000001fff047819 */ /* 0x000fe20000011409 */
[----:B------:R-:W-:Y:S01]  /*b340*/  IMAD.WIDE.U32 R2, R10, R2, UR4 ;  /* 0x000000040a027e25 */ /* 0x000fe2000f8e0002 */
[----:B------:R-:W-:Y:S01]  /*b350*/  ULDC.64 UR4, c[0x0][0x2d0] ;  /* 0x0000b40000047ab9 */ /* 0x000fe20000000a00 */
[----:B------:R-:W-:Y:S02]  /*b360*/  SHF.R.S32.HI R10, RZ, 0x1f, R0 ;  /* 0x0000001fff0a7819 */ /* 0x000fe40000011400 */
[----:B------:R-:W-:Y:S02]  /*b370*/  IMAD R4, R4, UR4, RZ ;  /* 0x0000000404047c24 */ /* 0x000fe4000f8e02ff */
[----:B------:R-:W-:Y:S02]  /*b380*/  IMAD.IADD R3, R3, 0x1, R5 ;  /* 0x0000000103037824 */ /* 0x000fe400078e0205 */
[----:B------:R-:W-:-:S02]  /*b390*/  IMAD R11, R9, UR5, R4 ;  /* 0x00000005090b7c24 */ /* 0x000fc4000f8e0204 */
[C---:B------:R-:W-:Y:S01]  /*b3a0*/  IMAD.WIDE.U32 R4, R9.reuse, UR4, R2 ;  /* 0x0000000409047c25 */ /* 0x040fe2000f8e0002 */
[----:B------:R-:W-:-:S03]  /*b3b0*/  IADD3 R9, -R9, RZ, RZ ;  /* 0x000000ff09097210 */ /* 0x000fc60007ffe1ff */
[----:B------:R-:W-:Y:S02]  /*b3c0*/  IMAD.IADD R5, R5, 0x1, R11 ;  /* 0x0000000105057824 */ /* 0x000fe400078e020b */
[----:B------:R-:W-:Y:S02]  /*b3d0*/  IMAD R9, R20, R9, R7 ;  /* 0x0000000914097224 */ /* 0x000fe400078e0207 */
[----:B------:R-:W-:Y:S02]  /*b3e0*/  IMAD.MOV R7, RZ, RZ, -R0 ;  /* 0x000000ffff077224 */ /* 0x000fe400078e0a00 */
[----:B------:R-:W-:Y:S02]  /*b3f0*/  IMAD R11, R10, UR4, RZ ;  /* 0x000000040a0b7c24 */ /* 0x000fe4000f8e02ff */
[----:B------:R-:W-:Y:S01]  /*b400*/  IMAD R7, R20, R7, R8 ;  /* 0x0000000714077224 */ /* 0x000fe200078e0208 */
[----:B------:R-:W-:Y:S01]  /*b410*/  SHF.R.S32.HI R8, RZ, 0x1f, R9 ;  /* 0x0000001fff087819 */ /* 0x000fe20000011409 */
[----:B------:R-:W-:-:S04]  /*b420*/  IMAD.WIDE.U32 R2, R0, UR4, R2 ;  /* 0x0000000400027c25 */ /* 0x000fc8000f8e0002 */
[----:B------:R-:W-:Y:S01]  /*b430*/  IMAD R13, R0, UR5, R11 ;  /* 0x00000005000d7c24 */ /* 0x000fe2000f8e020b */
[----:B------:R-:W-:Y:S01]  /*b440*/  SHF.R.S32.HI R0, RZ, 0x1f, R7 ;  /* 0x0000001fff007819 */ /* 0x000fe20000011407 */
[----:B------:R-:W-:Y:S01]  /*b450*/  IMAD R8, R8, UR6, RZ ;  /* 0x0000000608087c24 */ /* 0x000fe2000f8e02ff */
[----:B------:R-:W-:Y:S01]  /*b460*/  ULDC.64 UR4, c[0x0][0x280] ;  /* 0x0000a00000047ab9 */ /* 0x000fe20000000a00 */
[----:B------:R-:W-:Y:S01]  /*b470*/  IMAD.WIDE.U32 R4, R9, UR6, R4 ;  /* 0x0000000609047c25 */ /* 0x000fe2000f8e0004 */
[----:B------:R-:W-:-:S03]  /*b480*/  IADD3 R3, R3, R13, RZ ;  /* 0x0000000d03037210 */ /* 0x000fc60007ffe0ff */
[----:B------:R-:W-:Y:S01]  /*b490*/  IMAD R11, R9, UR7, R8 ;  /* 0x00000007090b7c24 */ /* 0x000fe2000f8e0208 */
[----:B------:R-:W-:Y:S01]  /*b4a0*/  LEA R9, P0, R4, UR4, 0x1 ;  /* 0x0000000404097c11 */ /* 0x000fe2000f8008ff */
[----:B------:R-:W-:Y:S02]  /*b4b0*/  IMAD R0, R0, UR6, RZ ;  /* 0x0000000600007c24 */ /* 0x000fe4000f8e02ff */
[----:B------:R-:W-:Y:S02]  /*b4c0*/  IMAD.IADD R11, R5, 0x1, R11 ;  /* 0x00000001050b7824 */ /* 0x000fe400078e020b */
[C---:B------:R-:W-:Y:S02]  /*b4d0*/  IMAD R13, R7.reuse, UR7, R0 ;  /* 0x00000007070d7c24 */ /* 0x040fe4000f8e0200 */
[----:B------:R-:W-:Y:S01]  /*b4e0*/  IMAD.WIDE.U32 R2, R7, UR6, R2 ;  /* 0x0000000607027c25 */ /* 0x000fe2000f8e0002 */
[----:B------:R-:W-:Y:S02]  /*b4f0*/  LEA.HI.X R10, R4, UR5, R11, 0x1, P0 ;  /* 0x00000005040a7c11 */ /* 0x000fe400080f0c0b */
[----:B------:R-:W-:Y:S01]  /*b500*/  SHF.L.U32 R7, R12, 0x3, RZ ;  /* 0x000000030c077819 */ /* 0x000fe200000006ff */
[----:B------:R-:W-:Y:S01]  /*b510*/  IMAD.IADD R3, R3, 0x1, R13 ;  /* 0x0000000103037824 */ /* 0x000fe200078e020d */
[----:B------:R-:W-:Y:S01]  /*b520*/  LEA R0, P0, R2, UR4, 0x1 ;  /* 0x0000000402007c11 */ /* 0x000fe2000f8008ff */
[----:B------:R-:W-:Y:S01]  /*b530*/  ULDC UR4, c[0x0][0x2b8] ;  /* 0x0000ae0000047ab9 */ /* 0x000fe20000000800 */
[----:B------:R-:W-:-:S02]  /*b540*/  IMAD.SHL.U32 R4, R28, 0x8, RZ ;  /* 0x000000081c047824 */ /* 0x000fc400078e00ff */
[----:B------:R-:W-:Y:S02]  /*b550*/  LEA.HI.X R8, R2, UR5, R3, 0x1, P0 ;  /* 0x0000000502087c11 */ /* 0x000fe400080f0c03 */
[C---:B------:R-:W-:Y:S02]  /*b560*/  LOP3.LUT R2, R7.reuse, 0x1f8, RZ, 0xc0, !PT ;  /* 0x000001f807027812 */ /* 0x040fe400078ec0ff */
[----:B------:R-:W-:Y:S02]  /*b570*/  LOP3.LUT R7, R7, 0x38, RZ, 0xc0, !PT ;  /* 0x0000003807077812 */ /* 0x000fe400078ec0ff */
[----:B------:R-:W-:Y:S02]  /*b580*/  LOP3.LUT R3, R2, 0x38, R12, 0x78, !PT ;  /* 0x0000003802037812 */ /* 0x000fe400078e780c */
[----:B------:R-:W-:Y:S01]  /*b590*/  ISETP.GE.AND P0, PT, R7, UR4, PT ;  /* 0x0000000407007c0c */ /* 0x000fe2000bf06270 */
[----:B------:R-:W-:Y:S01]  /*b5a0*/  UMOV UR4, 0xffffffff ;  /* 0xffffffff00047882 */ /* 0x000fe20000000000 */
[----:B------:R-:W-:-:S02]  /*b5b0*/  LOP3.LUT R4, R3, 0x200, R4, 0xf8, !PT ;  /* 0x0000020003047812 */ /* 0x000fc400078ef804 */
[----:B------:R-:W-:Y:S09]  /*b5c0*/  BRA.DIV UR4, `(.L_x_50) ;  /* 0x0000002204ec7947 */ /* 0x000ff2000b800000 */
[----:B------:R-:W0:Y:S01]  /*b5d0*/  S2R R2, SR_CTAID.X ;  /* 0x0000000000027919 */ /* 0x000e220000002500 */
[----:B------:R-:W-:Y:S02]  /*b5e0*/  ULDC UR4, c[0x0][0x288] ;  /* 0x0000a20000047ab9 */ /* 0x000fe40000000800 */
[----:B------:R-:W-:Y:S01]  /*b5f0*/  IMAD R5, R20, UR4, RZ ;  /* 0x0000000414057c24 */ /* 0x000fe2000f8e02ff */
[----:B------:R-:W1:Y:S04]  /*b600*/  SHFL.IDX PT, R14, R9, RZ, 0x181f ;  /* 0x00181fff090e7589 */ /* 0x000e6800000e0000 */
[----:B------:R-:W-:Y:S04]  /*b610*/  SHFL.IDX PT, R21, R10, 0x1, 0x181f ;  /* 0x00381f000a157f89 */ /* 0x000fe800000e0000 */
[----:B------:R-:W-:Y:S01]  /*b620*/  SHFL.IDX PT, R20, R10, 0x2, 0x181f ;  /* 0x00581f000a147f89 */ /* 0x000fe200000e0000 */
[----:B0-----:R-:W-:-:S03]  /*b630*/  IMAD R6, R2, 0xc0, R6 ;  /* 0x000000c002067824 */ /* 0x001fc600078e0206 */
[----:B------:R-:W0:Y:S01]  /*b640*/  SHFL.IDX PT, R2, R10, RZ, 0x181f ;  /* 0x00181fff0a027589 */ /* 0x000e2200000e0000 */
[C---:B------:R-:W-:Y:S01]  /*b650*/  VIADD R12, R6.reuse, 0x10 ;  /* 0x00000010060c7836 */ /* 0x040fe20000000000 */
[----:B------:R-:W-:-:S13]  /*b660*/  ISETP.GE.AND P1, PT, R6, R5, PT ;  /* 0x000000050600720c */ /* 0x000fda0003f26270 */
[----:B-1----:R-:W-:Y:S02]  /*b670*/  @!P1 LEA R14, P2, R7, R14, 0x1 ;  /* 0x0000000e070e9211 */ /* 0x002fe400078408ff */
[----:B------:R-:W-:-:S03]  /*b680*/  @!P1 LEA R29, R4, UR38, 0x1 ;  /* 0x00000026041d9c11 */ /* 0x000fc6000f8e08ff */
[----:B0-----:R-:W-:Y:S01]  /*b690*/  @!P1 IMAD.X R3, RZ, RZ, R2, P2 ;  /* 0x000000ffff039224 */ /* 0x001fe200010e0602 */
[----:B------:R-:W-:Y:S02]  /*b6a0*/  @!P1 MOV R2, R14 ;  /* 0x0000000e00029202 */ /* 0x000fe40000000f00 */
[----:B------:R-:W-:Y:S04]  /*b6b0*/  SHFL.IDX PT, R14, R9, 0x2, 0x181f ;  /* 0x00581f00090e7f89 */ /* 0x000fe800000e0000 */
[----:B------:R0:W-:Y:S01]  /*b6c0*/  @!P1 LDGSTS.E.BYPASS.LTC128B.128 [R29+0xc400], desc[UR42][R2.64], !P0 ;  /* 0x0c400000021d9fae */ /* 0x0001e2000c101d6a */
[----:B------:R-:W-:Y:S01]  /*b6d0*/  ISETP.GE.AND P1, PT, R12, R5, PT ;  /* 0x000000050c00720c */ /* 0x000fe20003f26270 */
[----:B------:R-:W-:-:S05]  /*b6e0*/  VIADD R12, R6, 0x20 ;  /* 0x00000020060c7836 */ /* 0x000fca0000000000 */
[----:B------:R-:W-:Y:S01]  /*b6f0*/  ISETP.GE.AND P2, PT, R12, R5, PT ;  /* 0x000000050c00720c */ /* 0x000fe20003f46270 */
[----:B------:R-:W-:Y:S01]  /*b700*/  VIADD R12, R6, 0x30 ;  /* 0x00000030060c7836 */ /* 0x000fe20000000000 */
[----:B0-----:R-:W0:Y:S11]  /*b710*/  SHFL.IDX PT, R2, R9, 0x1, 0x181f ;  /* 0x00381f0009027f89 */ /* 0x001e3600000e0000 */
[----:B------:R-:W-:-:S02]  /*b720*/  @!P2 LEA R29, R4, UR38, 0x1 ;  /* 0x00000026041dac11 */ /* 0x000fc4000f8e08ff */
[----:B0-----:R-:W-:-:S04]  /*b730*/  @!P1 LEA R2, P3, R7, R2, 0x1 ;  /* 0x0000000207029211 */ /* 0x001fc800078608ff */
[----:B------:R-:W-:Y:S02]  /*b740*/  @!P1 IADD3.X R3, RZ, R21, RZ, P3, !PT ;  /* 0x00000015ff039210 */ /* 0x000fe40001ffe4ff */
[----:B------:R-:W-:-:S05]  /*b750*/  @!P1 LEA R21, R4, UR38, 0x1 ;  /* 0x0000002604159c11 */ /* 0x000fca000f8e08ff */
[----:B------:R0:W-:Y:S02]  /*b760*/  @!P1 LDGSTS.E.BYPASS.LTC128B.128 [R21+0xcc00], desc[UR42][R2.64], !P0 ;  /* 0x0cc0000002159fae */ /* 0x0001e4000c101d6a */
[----:B0-----:R-:W-:Y:S02]  /*b770*/  @!P2 LEA R2, P1, R7, R14, 0x1 ;  /* 0x0000000e0702a211 */ /* 0x001fe400078208ff */
[----:B------:R-:W-:Y:S03]  /*b780*/  SHFL.IDX PT, R21, R10, 0x3, 0x181f ;  /* 0x00781f000a157f89 */ /* 0x000fe600000e0000 */
[----:B------:R-:W-:Y:S01]  /*b790*/  @!P2 IMAD.X R3, RZ, RZ, R20, P1 ;  /* 0x000000ffff03a224 */ /* 0x000fe200008e0614 */
[----:B------:R-:W-:Y:S01]  /*b7a0*/  ISETP.GE.AND P1, PT, R12, R5, PT ;  /* 0x000000050c00720c */ /* 0x000fe20003f26270 */
[----:B------:R-:W-:Y:S01]  /*b7b0*/  SHFL.IDX PT, R14, R9, 0x4, 0x181f ;  /* 0x00981f00090e7f89 */ /* 0x000fe200000e0000 */
[----:B------:R-:W-:-:S03]  /*b7c0*/  IADD3 R12, R6, 0x40, RZ ;  /* 0x00000040060c7810 */ /* 0x000fc60007ffe0ff */
[----:B------:R0:W-:Y:S01]  /*b7d0*/  @!P2 LDGSTS.E.BYPASS.LTC128B.128 [R29+0xd400], desc[UR42][R2.64], !P0 ;  /* 0x0d400000021dafae */ /* 0x0001e2000c101d6a */
[----:B------:R-:W-:Y:S02]  /*b7e0*/  ISETP.GE.AND P2, PT, R12, R5, PT ;  /* 0x000000050c00720c */ /* 0x000fe40003f46270 */
[----:B------:R-:W-:Y:S01]  /*b7f0*/  IADD3 R12, R6, 0x50, RZ ;  /* 0x00000050060c7810 */ /* 0x000fe20007ffe0ff */
[----:B------:R-:W-:Y:S04]  /*b800*/  SHFL.IDX PT, R20, R10, 0x4, 0x181f ;  /* 0x00981f000a147f89 */ /* 0x000fe800000e0000 */
[----:B0-----:R-:W0:Y:S02]  /*b810*/  SHFL.IDX PT, R29, R9, 0x3, 0x181f ;  /* 0x00781f00091d7f89 */ /* 0x001e2400000e0000 */
[----:B0-----:R-:W-:-:S04]  /*b820*/  @!P1 LEA R2, P3, R7, R29, 0x1 ;  /* 0x0000001d07029211 */ /* 0x001fc800078608ff */
[C---:B------:R-:W-:Y:S01]  /*b830*/  @!P2 LEA R29, R4.reuse, UR38, 0x1 ;  /* 0x00000026041dac11 */ /* 0x040fe2000f8e08ff */
[----:B------:R-:W-:Y:S01]  /*b840*/  @!P1 IMAD.X R3, RZ, RZ, R21, P3 ;  /* 0x000000ffff039224 */ /* 0x000fe200018e0615 */
[----:B------:R-:W-:-:S05]  /*b850*/  @!P1 LEA R21, R4, UR38, 0x1 ;  /* 0x0000002604159c11 */ /* 0x000fca000f8e08ff */
[----:B------:R0:W-:Y:S02]  /*b860*/  @!P1 LDGSTS.E.BYPASS.LTC128B.128 [R21+0xdc00], desc[UR42][R2.64], !P0 ;  /* 0x0dc0000002159fae */ /* 0x0001e4000c101d6a */
[----:B0-----:R-:W-:Y:S02]  /*b870*/  @!P2 LEA R2, P1, R7, R14, 0x1 ;  /* 0x0000000e0702a211 */ /* 0x001fe400078208ff */
[----:B------:R-:W-:Y:S03]  /*b880*/  SHFL.IDX PT, R21, R10, 0x5, 0x181f ;  /* 0x00b81f000a157f89 */ /* 0x000fe600000e0000 */
[----:B------:R-:W-:Y:S01]  /*b890*/  @!P2 IMAD.X R3, RZ, RZ, R20, P1 ;  /* 0x000000ffff03a224 */ /* 0x000fe200008e0614 */
[----:B------:R-:W-:Y:S01]  /*b8a0*/  ISETP.GE.AND P1, PT, R12, R5, PT ;  /* 0x000000050c00720c */ /* 0x000fe20003f26270 */
[----:B------:R-:W-:Y:S01]  /*b8b0*/  SHFL.IDX PT, R14, R9, 0x6, 0x181f ;  /* 0x00d81f00090e7f89 */ /* 0x000fe200000e0000 */
[----:B------:R-:W-:-:S03]  /*b8c0*/  VIADD R12, R6, 0x60 ;  /* 0x00000060060c7836 */ /* 0x000fc60000000000 */
[----:B------:R0:W-:Y:S02]  /*b8d0*/  @!P2 LDGSTS.E.BYPASS.LTC128B.128 [R29+0xe400], desc[UR42][R2.64], !P0 ;  /* 0x0e400000021dafae */ /* 0x0001e4000c101d6a */
[----:B------:R-:W-:Y:S01]  /*b8e0*/  ISETP.GE.AND P2, PT, R12, R5, PT ;  /* 0x000000050c00720c */ /* 0x000fe20003f46270 */
[----:B------:R-:W-:Y:S01]  /*b8f0*/  VIADD R12, R6, 0x70 ;  /* 0x00000070060c7836 */ /* 0x000fe20000000000 */
[----:B------:R-:W-:Y:S04]  /*b900*/  SHFL.IDX PT, R20, R10, 0x6, 0x181f ;  /* 0x00d81f000a147f89 */ /* 0x000fe800000e0000 */
[----:B------:R-:W-:Y:S04]  /*b910*/  SHFL.IDX PT, R10, R10, 0x7, 0x181f ;  /* 0x00f81f000a0a7f89 */ /* 0x000fe800000e0000 */
[----:B0-----:R-:W0:Y:S02]  /*b920*/  SHFL.IDX PT, R29, R9, 0x5, 0x181f ;  /* 0x00b81f00091d7f89 */ /* 0x001e2400000e0000 */
[----:B0-----:R-:W-:-:S02]  /*b930*/  @!P1 LEA R2, P3, R7, R29, 0x1 ;  /* 0x0000001d07029211 */ /* 0x001fc400078608ff */
[----:B------:R-:W-:-:S03]  /*b940*/  @!P1 LEA R29, R4, UR38, 0x1 ;  /* 0x00000026041d9c11 */ /* 0x000fc6000f8e08ff */
[----:B------:R-:W-:Y:S01]  /*b950*/  @!P1 IMAD.X R3, RZ, RZ, R21, P3 ;  /* 0x000000ffff039224 */ /* 0x000fe200018e0615 */
[----:B------:R-:W-:-:S04]  /*b960*/  @!P2 LEA R21, R4, UR38, 0x1 ;  /* 0x000000260415ac11 */ /* 0x000fc8000f8e08ff */
[----:B------:R0:W-:Y:S02]  /*b970*/  @!P1 LDGSTS.E.BYPASS.LTC128B.128 [R29+0xec00], desc[UR42][R2.64], !P0 ;  /* 0x0ec00000021d9fae */ /* 0x0001e4000c101d6a */
[----:B0-----:R-:W-:Y:S02]  /*b980*/  @!P2 LEA R2, P1, R7, R14, 0x1 ;  /* 0x0000000e0702a211 */ /* 0x001fe400078208ff */
[----:B------:R-:W0:Y:S02]  /*b990*/  SHFL.IDX PT, R14, R9, 0x7, 0x181f ;  /* 0x00f81f00090e7f89 */ /* 0x000e2400000e0000 */
[----:B------:R-:W-:Y:S02]  /*b9a0*/  @!P2 IADD3.X R3, RZ, R20, RZ, P1, !PT ;  /* 0x00000014ff03a210 */ /* 0x000fe40000ffe4ff */
[----:B------:R-:W-:Y:S01]  /*b9b0*/  ISETP.GE.AND P1, PT, R12, R5, PT ;  /* 0x000000050c00720c */ /* 0x000fe20003f26270 */
[----:B------:R-:W-:Y:S01]  /*b9c0*/  SHFL.IDX PT, R20, R8, RZ, 0x181f ;  /* 0x00181fff08147589 */ /* 0x000fe200000e0000 */
[----:B------:R-:W-:-:S03]  /*b9d0*/  VIADD R12, R6, 0x80 ;  /* 0x00000080060c7836 */ /* 0x000fc60000000000 */
[----:B------:R1:W-:Y:S02]  /*b9e0*/  @!P2 LDGSTS.E.BYPASS.LTC128B.128 [R21+0xf400], desc[UR42][R2.64], !P0 ;  /* 0x0f4000000215afae */ /* 0x0003e4000c101d6a */
[----:B------:R-:W-:Y:S01]  /*b9f0*/  ISETP.GE.AND P2, PT, R12, R5, PT ;  /* 0x000000050c00720c */ /* 0x000fe20003f46270 */
[----:B------:R-:W-:Y:S01]  /*ba00*/  VIADD R12, R6, 0x90 ;  /* 0x00000090060c7836 */ /* 0x000fe20000000000 */
[----:B------:R-:W-:Y:S04]  /*ba10*/  SHFL.IDX PT, R9, R8, 0x2, 0x181f ;  /* 0x00581f0008097f89 */ /* 0x000fe800000e0000 */
[----:B------:R-:W-:Y:S01]  /*ba20*/  @!P1 LEA R29, R4, UR38, 0x1 ;  /* 0x00000026041d9c11 */ /* 0x000fe2000f8e08ff */
[----:B-1----:R-:W1:Y:S01]  /*ba30*/  SHFL.IDX PT, R21, R0, RZ, 0x181f ;  /* 0x00181fff00157589 */ /* 0x002e6200000e0000 */
[----:B0-----:R-:W-:-:S03]  /*ba40*/  @!P1 LEA R2, P3, R7, R14, 0x1 ;  /* 0x0000000e07029211 */ /* 0x001fc600078608ff */
[----:B------:R-:W-:Y:S01]  /*ba50*/  SHFL.IDX PT, R14, R0, 0x2, 0x181f ;  /* 0x00581f00000e7f89 */ /* 0x000fe200000e0000 */
[----:B------:R-:W-:-:S03]  /*ba60*/  @!P1 IADD3.X R3, RZ, R10, RZ, P3, !PT ;  /* 0x0000000aff039210 */ /* 0x000fc60001ffe4ff */
[----:B------:R-:W-:Y:S04]  /*ba70*/  SHFL.IDX PT, R10, R8, 0x1, 0x181f ;  /* 0x00381f00080a7f89 */ /* 0x000fe800000e0000 */
[----:B------:R1:W-:Y:S04]  /*ba80*/  @!P1 LDGSTS.E.BYPASS.LTC128B.128 [R29+0xfc00], desc[UR42][R2.64], !P0 ;  /* 0x0fc00000021d9fae */ /* 0x0003e8000c101d6a */
[----:B------:R-:W-:Y:S01]  /*ba90*/  SHFL.IDX PT, R8, R8, 0x3, 0x181f ;  /* 0x00781f0008087f89 */ /* 0x000fe200000e0000 */
[----:B-1----:R-:W-:Y:S02]  /*baa0*/  @!P2 LEA R2, P1, R7, R21, 0x1 ;  /* 0x000000150702a211 */ /* 0x002fe400078208ff */
[----:B------:R-:W-:-:S03]  /*bab0*/  @!P2 LEA R21, R4, UR38, 0x1 ;  /* 0x000000260415ac11 */ /* 0x000fc6000f8e08ff */
[----:B------:R-:W-:Y:S01]  /*bac0*/  @!P2 IMAD.X R3, RZ, RZ, R20, P1 ;  /* 0x000000ffff03a224 */ /* 0x000fe200008e0614 */
[----:B------:R-:W-:Y:S01]  /*bad0*/  ISETP.GE.AND P1, PT, R12, R5, PT ;  /* 0x000000050c00720c */ /* 0x000fe20003f26270 */
[----:B------:R-:W0:Y:S01]  /*bae0*/  SHFL.IDX PT, R20, R0, 0x1, 0x181f ;  /* 0x00381f0000147f89 */ /* 0x000e2200000e0000 */
[----:B------:R-:W-:-:S03]  /*baf0*/  IADD3 R12, R6, 0xa0, RZ ;  /* 0x000000a0060c7810 */ /* 0x000fc60007ffe0ff */
[----:B------:R1:W-:Y:S01]  /*bb00*/  @!P2 LDGSTS.E.BYPASS.LTC128B.128 [R21+0x10400], desc[UR42][R2.64], !P0 ;  /* 0x104000000215afae */ /* 0x0003e2000c101d6a */
[----:B------:R-:W-:-:S07]  /*bb10*/  ISETP.GE.AND P2, PT, R12, R5, PT ;  /* 0x000000050c00720c */ /* 0x000fce0003f46270 */
[----:B-1----:R-:W-:Y:S02]  /*bb20*/  @!P1 LEA R21, R4, UR38, 0x1 ;  /* 0x0000002604159c11 */ /* 0x002fe4000f8e08ff */
[----:B0-----:R-:W-:-:S05]  /*bb30*/  @!P1 LEA R2, P3, R7, R20, 0x1 ;  /* 0x0000001407029211 */ /* 0x001fca00078608ff */
[----:B------:R-:W-:-:S05]  /*bb40*/  @!P1 IMAD.X R3, RZ, RZ, R10, P3 ;  /* 0x000000ffff039224 */ /* 0x000fca00018e060a */
[----:B------:R0:W-:Y:S02]  /*bb50*/  @!P1 LDGSTS.E.BYPASS.LTC128B.128 [R21+0x10c00], desc[UR42][R2.64], !P0 ;  /* 0x10c0000002159fae */ /* 0x0001e4000c101d6a */
[----:B0-----:R-:W-:Y:S02]  /*bb60*/  @!P2 LEA R2, P1, R7, R14, 0x1 ;  /* 0x0000000e0702a211 */ /* 0x001fe400078208ff */
[----:B------:R0:W1:Y:S03]  /*bb70*/  SHFL.IDX PT, R14, R0, 0x3, 0x181f ;  /* 0x00781f00000e7f89 */ /* 0x00006600000e0000 */
[----:B------:R-:W-:Y:S01]  /*bb80*/  @!P2 IMAD.X R3, RZ, RZ, R9, P1 ;  /* 0x000000ffff03a224 */ /* 0x000fe200008e0609 */
[----:B------:R-:W-:-:S05]  /*bb90*/  @!P2 LEA R9, R4, UR38, 0x1 ;  /* 0x000000260409ac11 */ /* 0x000fca000f8e08ff */
[----:B------:R0:W-:Y:S02]  /*bba0*/  @!P2 LDGSTS.E.BYPASS.LTC128B.128 [R9+0x11400], desc[UR42][R2.64], !P0 ;  /* 0x114000000209afae */ /* 0x0001e4000c101d6a */
.L_x_140:
[----:B------:R-:W-:Y:S01]  /*bbb0*/  IADD3 R6, R6, 0xb0, RZ ;  /* 0x000000b006067810 */ /* 0x000fe20007ffe0ff */
[----:B0-----:R-:W-:-:S03]  /*bbc0*/  IMAD.MOV.U32 R0, RZ, RZ, 0x1 ;  /* 0x00000001ff007424 */ /* 0x001fc600078e00ff */
[----:B------:R-:W-:Y:S02]  /*bbd0*/  ISETP.GE.AND P1, PT, R6, R5, PT ;  /* 0x000000050600720c */ /* 0x000fe40003f26270 */
[----:B------:R-:W-:-:S11]  /*bbe0*/  SHF.L.U32 R0, R0, 0x1f, RZ ;  /* 0x0000001f00007819 */ /* 0x000fd600000006ff */
[----:B-1----:R-:W-:Y:S02]  /*bbf0*/  @!P1 LEA R2, P2, R7, R14, 0x1 ;  /* 0x0000000e07029211 */ /* 0x002fe400078408ff */
[----:B------:R-:W-:-:S03]  /*bc00*/  @!P1 LEA R5, R4, UR38, 0x1 ;  /* 0x0000002604059c11 */ /* 0x000fc6000f8e08ff */
[----:B------:R-:W-:-:S05]  /*bc10*/  @!P1 IMAD.X R3, RZ, RZ, R8, P2 ;  /* 0x000000ffff039224 */ /* 0x000fca00010e0608 */
[----:B------:R-:W-:Y:S01]  /*bc20*/  @!PT LDS RZ, [RZ] ;  /* 0x00000000fffff984 */ /* 0x000fe20000000800 */
[----:B------:R-:W-:Y:S01]  /*bc30*/  @!PT LDS RZ, [RZ] ;  /* 0x00000000fffff984 */ /* 0x000fe20000000800 */
[----:B------:R-:W-:Y:S01]  /*bc40*/  @!PT LDS RZ, [RZ] ;  /* 0x00000000fffff984 */ /* 0x000fe20000000800 */
[----:B------:R0:W-:Y:S01]  /*bc50*/  @!P1 LDGSTS.E.BYPASS.LTC128B.128 [R5+0x11c00], desc[UR42][R2.64], !P0 ;  /* 0x11c0000002059fae */ /* 0x0001e2000c101d6a */
[----:B------:R-:W-:Y:S01]  /*bc60*/  NOP ;  /* 0x0000000000007918 */ /* 0x000fe20000000000 */
[----:B------:R-:W-:Y:S02]  /*bc70*/  SYNCS.ARRIVE.TRANS64.RED.A0T1 RZ, [UR38+0x30800], RZ ;  /* 0x030800ffffff79a7 */ /* 0x000fe40008200426 */
[----:B------:R-:W-:Y:S01]  /*bc80*/  ARRIVES.LDGSTSBAR.64.TRANSCNT [UR38+0x30800] ;  /* 0x03080000ff0079b0 */ /* 0x000fe20008000aa6 */
[----:B------:R-:W-:Y:S01]  /*bc90*/  NOP ;  /* 0x0000000000007918 */ /* 0x000fe20000000000 */
[----:B------:R-:W-:Y:S01]  /*bca0*/  SYNCS.ARRIVE.TRANS64.A1T0 RZ, [UR38+0x30800], RZ ;  /* 0x030800ffffff79a7 */ /* 0x000fe20008100026 */
[----:B------:R-:W-:-:S04]  /*bcb0*/  IADD3 R7, R26, -0x2, RZ ;  /* 0xfffffffe1a077810 */ /* 0x000fc80007ffe0ff */
[----:B------:R-:W-:Y:S01]  /*bcc0*/  ISETP.GE.AND P1, PT, R7, R24, PT ;  /* 0x000000180700720c */ /* 0x000fe20003f26270 */
[----:B------:R-:W1:Y:S02]  /*bcd0*/  SYNCS.PHASECHK.TRANS64.TRYWAIT P0, [UR38+0x30820], R0 ;  /* 0x03082000ff0075a7 */ /* 0x000e640008000166 */
[----:B01----:R-:W-:Y:S10]  /*bce0*/  @!P0 BRA `(.L_x_51) ;  /* 0x0000002800bc8947 */ /* 0x003ff40003800000 */
.L_x_141:
[----:B------:R-:W-:Y:S02]  /*bcf0*/  IMAD.MOV.U32 R8, RZ, RZ, 0x1 ;  /* 0x00000001ff087424 */ /* 0x000fe400078e00ff */
[----:B0-----:R-:W-:Y:S01]  /*bd00*/  IMAD.MOV.U32 R0, RZ, RZ, RZ ;  /* 0x000000ffff007224 */ /* 0x001fe200078e00ff */
[----:B------:R-:W-:Y:S06]  /*bd10*/  @!P1 BRA `(.L_x_52) ;  /* 0x0000001000d09947 */ /* 0x000fec0003800000 */
[----:B------:R-:W-:Y:S01]  /*bd20*/  UIADD3 UR4, UR40, 0x1, URZ ;  /* 0x0000000128047890 */ /* 0x000fe2000fffe03f */
[----:B------:R-:W0:Y:S01]  /*bd30*/  S2R R4, SR_TID.X ;  /* 0x0000000000047919 */ /* 0x000e220000002100 */
[----:B------:R-:W-:Y:S02]  /*bd40*/  LOP3.LUT R24, RZ, R24, RZ, 0x33, !PT ;  /* 0x00000018ff187212 */ /* 0x000fe400078e33ff */
[----:B------:R-:W-:Y:S02]  /*bd50*/  MOV R8, 0x1 ;  /* 0x0000000100087802 */ /* 0x000fe40000000f00 */
[----:B------:R-:W-:-:S05]  /*bd60*/  IMAD R25, R25, UR4, RZ ;  /* 0x0000000419197c24 */ /* 0x000fca000f8e02ff */
[----:B------:R-:W-:-:S04]  /*bd70*/  VIMNMX R25, R25, UR39, PT ;  /* 0x0000002719197c48 */ /* 0x000fc8000bfe0100 */
[----:B------:R-:W-:Y:S02]  /*bd80*/  IADD3 R3, -R25, RZ, RZ ;  /* 0x000000ff19037210 */ /* 0x000fe40007ffe1ff */
[----:B------:R-:W-:Y:S02]  /*bd90*/  LOP3.LUT R2, RZ, R25, RZ, 0x33, !PT ;  /* 0x00000019ff027212 */ /* 0x000fe400078e33ff */
[----:B------:R-:W-:-:S05]  /*bda0*/  VIADDMNMX R24, R3, 0x1, R24, !PT ;  /* 0x0000000103187846 */ /* 0x000fca0007800118 */
[----:B------:R-:W-:Y:S02]  /*bdb0*/  VIADD R3, R24, 0xfffffffe ;  /* 0xfffffffe18037836 */ /* 0x000fe40000000000 */
[----:B------:R-:W-:-:S03]  /*bdc0*/  IMAD.IADD R10, R25, 0x1, R24 ;  /* 0x00000001190a7824 */ /* 0x000fc600078e0218 */
[----:B------:R-:W-:Y:S02]  /*bdd0*/  ISETP.NE.AND P0, PT, R3, R2, PT ;  /* 0x000000020300720c */ /* 0x000fe40003f05270 */
[----:B------:R-:W-:Y:S02]  /*bde0*/  LOP3.LUT R9, R10, 0x1, RZ, 0xc0, !PT ;  /* 0x000000010a097812 */ /* 0x000fe400078ec0ff */
[----:B0-----:R-:W-:Y:S01]  /*bdf0*/  LOP3.LUT R6, R4, 0x1f, RZ, 0xc0, !PT ;  /* 0x0000001f04067812 */ /* 0x001fe200078ec0ff */
[----:B------:R-:W-:-:S08]  /*be00*/  IMAD.MOV.U32 R4, RZ, RZ, R16 ;  /* 0x000000ffff047224 */ /* 0x000fd000078e0010 */
[----:B------:R-:W-:Y:S05]  /*be10*/  @!P0 BRA `(.L_x_53) ;  /* 0x0000000c00148947 */ /* 0x000fea0003800000 */
[----:B------:R-:W-:Y:S01]  /*be20*/  BSSY B0, `(.L_x_53) ;  /* 0x00000c4000007945 */ /* 0x000fe20003800000 */
[----:B------:R-:W-:Y:S01]  /*be30*/  IMAD.IADD R10, R10, 0x1, -R9 ;  /* 0x000000010a0a7824 */ /* 0x000fe200078e0a09 */
[----:B------:R-:W-:Y:S01]  /*be40*/  MOV R11, 0x1 ;  /* 0x00000001000b7802 */ /* 0x000fe20000000f00 */
[----:B------:R-:W-:-:S07]  /*be50*/  IMAD.MOV.U32 R4, RZ, RZ, R16 ;  /* 0x000000ffff047224 */ /* 0x000fce00078e0010 */
.L_x_80:
[----:B------:R-:W-:Y:S01]  /*be60*/  ISETP.NE.AND P0, PT, R22, RZ, PT ;  /* 0x000000ff1600720c */ /* 0x000fe20003f05270 */
[----:B------:R-:W-:Y:S01]  /*be70*/  VIADD R10, R10, 0xfffffffe ;  /* 0xfffffffe0a0a7836 */ /* 0x000fe20000000000 */
[----:B------:R-:W-:Y:S04]  /*be80*/  BSSY B1, `(.L_x_54) ;  /* 0x000005b000017945 */ /* 0x000fe80003800000 */
[----:B------:R-:W-:-:S07]  /*be90*/  ISETP.NE.AND P1, PT, R10, RZ, PT ;  /* 0x000000ff0a00720c */ /* 0x000fce0003f25270 */
[----:B------:R-:W-:Y:S06]  /*bea0*/  @!P0 BRA `(.L_x_55) ;  /* 0x0000000400608947 */ /* 0x000fec0003800000 */
[----:B------:R-:W-:Y:S02]  /*beb0*/  ISETP.NE.AND P0, PT, R23, RZ, PT ;  /* 0x000000ff1700720c */ /* 0x000fe40003f05270 */
[----:B------:R-:W-:Y:S02]  /*bec0*/  SHF.L.U32 R8, R11, 0x1f, RZ ;  /* 0x0000001f0b087819 */ /* 0x000fe400000006ff */
[----:B------:R-:W-:-:S09]  /*bed0*/  MOV R12, R7 ;  /* 0x00000007000c7202 */ /* 0x000fd20000000f00 */
[----:B------:R-:W-:Y:S05]  /*bee0*/  @!P0 BRA `(.L_x_56) ;  /* 0x00000000004c8947 */ /* 0x000fea0003800000 */
        /* <DEDUP_REMOVED lines=9> */
[--C-:B------:R-:W-:Y:S01]  /*bf80*/  SHF.R.S32.HI R3, RZ, 0x1f, R13.reuse ;  /* 0x0000001fff037819 */ /* 0x100fe2000001140d */
[----:B------:R-:W-:-:S04]  /*bf90*/  IMAD.MOV.U32 R2, RZ, RZ, R13 ;  /* 0x000000ffff027224 */ /* 0x000fc800078e000d */
[----:B------:R-:W-:Y:S01]  /*bfa0*/  IMAD.WIDE.U32 R2, R18, UR4, R2 ;  /* 0x0000000412027c25 */ /* 0x000fe2000f8e0002 */
[----:B------:R-:W-:-:S04]  /*bfb0*/  ULDC.64 UR4, c[0x0][0x418] ;  /* 0x0001060000047ab9 */ /* 0x000fc80000000a00 */
[----:B------:R-:W-:Y:S02]  /*bfc0*/  IADD3 R3, R5, R3, RZ ;  /* 0x0000000305037210 */ /* 0x000fe40007ffe0ff */
[----:B------:R-:W-:-:S04]  /*bfd0*/  LEA R4, P0, R2, UR4, 0x2 ;  /* 0x0000000402047c11 */ /* 0x000fc8000f8010ff */
[----:B------:R-:W-:-:S05]  /*bfe0*/  LEA.HI.X R5, R2, UR5, R3, 0x2, P0 ;  /* 0x0000000502057c11 */ /* 0x000fca00080f1403 */
[----:B------:R0:W5:Y:S01]  /*bff0*/  LDG.E R4, desc[UR42][R4.64] ;  /* 0x0000002a04047981 */ /* 0x000162000c1e1900 */
[----:B------:R-:W-:-:S04]  /*c000*/  IMAD.MOV R2, RZ, RZ, -R13 ;  /* 0x000000ffff027224 */ /* 0x000fc800078e0a0d */
[----:B------:R-:W-:-:S07]  /*c010*/  IMAD R12, R12, R2, R7 ;  /* 0x000000020c0c7224 */ /* 0x000fce00078e0207 */
.L_x_56:
[----:B------:R-:W1:Y:S01]  /*c020*/  SYNCS.PHASECHK.TRANS64.TRYWAIT P0, [UR38+0x30848], R8 ;  /* 0x03084808ff0075a7 */ /* 0x000e620008000166 */
[----:B------:R-:W-:Y:S01]  /*c030*/  BSSY B2, `(.L_x_57) ;  /* 0x0000003000027945 */ /* 0x000fe20003800000 */
[----:B------:R-:W-:-:S03]  /*c040*/  ISETP.NE.AND P2, PT, R28, RZ, PT ;  /* 0x000000ff1c00720c */ /* 0x000fc60003f45270 */
[----:B-1----:R-:W-:Y:S10]  /*c050*/  @!P0 BRA `(.L_x_58) ;  /* 0x0000002400f88947 */ /* 0x002ff40003800000 */
.L_x_142:
[----:B------:R-:W-:Y:S05]  /*c060*/  BSYNC B2 ;  /* 0x0000000000027941 */ /* 0x000fea0003800000 */
.L_x_57:
[----:B------:R-:W-:Y:S04]  /*c070*/  BSSY B2, `(.L_x_59) ;  /* 0x0000007000027945 */ /* 0x000fe80003800000 */
[----:B------:R-:W-:Y:S05]  /*c080*/  @P2 BRA `(.L_x_60) ;  /* 0x0000000000142947 */ /* 0x000fea0003800000 */
[----:B------:R-:W-:Y:S01]  /*c090*/  ISETP.NE.AND P0, PT, R6, RZ, PT ;  /* 0x000000ff0600720c */ /* 0x000fe20003f05270 */
[----:B------:R-:W-:-:S04]  /*c0a0*/  IMAD.MOV.U32 R2, RZ, RZ, 0x6000 ;  /* 0x00006000ff027424 */ /* 0x000fc800078e00ff */
[----:B------:R2:W-:Y:S08]  /*c0b0*/  SYNCS.ARRIVE.TRANS64 RZ, [UR38+0x30838], R2 ;  /* 0x03083802ffff79a7 */ /* 0x0005f00008000026 */
[----:B--2---:R-:W-:Y:S05]  /*c0c0*/  @!P0 BRA `(.L_x_60) ;  /* 0x0000000000048947 */ /* 0x004fea0003800000 */
[----:B------:R-:W-:Y:S01]  /*c0d0*/  BPT.TRAP 0x1 ;  /* 0x000000040000795c */ /* 0x000fe20000300000 */
.L_x_60:
[----:B------:R-:W-:Y:S05]  /*c0e0*/  BSYNC B2 ;  /* 0x0000000000027941 */ /* 0x000fea0003800000 */
.L_x_59:
[----:B0-----:R-:W-:Y:S01]  /*c0f0*/  MOV R5, RZ ;  /* 0x000000ff00057202 */ /* 0x001fe20000000f00 */
[----:B------:R-:W-:Y:S01]  /*c100*/  ULDC.64 UR4, c[0x0][0x198] ;  /* 0x0000660000047ab9 */ /* 0x000fe20000000a00 */
[----:B------:R-:W-:Y:S01]  /*c110*/  PLOP3.LUT P0, PT, PT, PT, PT, 0x80, 0x0 ;  /* 0x000000000000781c */ /* 0x000fe20003f0f070 */
[----:B------:R-:W-:Y:S01]  /*c120*/  UIADD3 UR4, UP0, UR4, 0x370, URZ ;  /* 0x0000037004047890 */ /* 0x000fe2000ff1e03f */
[----:B------:R-:W-:Y:S01]  /*c130*/  R2UR UR34, R5 ;  /* 0x00000000052272ca */ /* 0x000fe200000e0000 */
[----:B------:R-:W-:Y:S01]  /*c140*/  IMAD R2, R12, 0xc0, RZ ;  /* 0x000000c00c027824 */ /* 0x000fe200078e02ff */
[----:B------:R-:W-:Y:S02]  /*c150*/  UIADD3 UR32, UR38, 0x18400, URZ ;  /* 0x0001840026207890 */ /* 0x000fe4000fffe03f */
[----:B------:R-:W-:Y:S02]  /*c160*/  UIADD3 UR33, UR38, 0x30838, URZ ;  /* 0x0003083826217890 */ /* 0x000fe4000fffe03f */
[----:B------:R-:W-:Y:S01]  /*c170*/  UIADD3.X UR5, URZ, UR5, URZ, UP0, !UPT ;  /* 0x000000053f057290 */ /* 0x000fe200087fe43f */
[----:B------:R-:W-:Y:S01]  /*c180*/  UMOV UR6, 0x0 ;  /* 0x0000000000067882 */ /* 0x000fe20000000000 */
[----:B------:R-:W-:-:S10]  /*c190*/  UMOV UR7, 0x14f00000 ;  /* 0x14f0000000077882 */ /* 0x000fd40000000000 */
.L_x_61:
[----:B------:R-:W-:-:S13]  /*c1a0*/  @P0 ELECT P3, URZ, PT ;  /* 0x00000000003f082f */ /* 0x000fda0003860000 */
[----:B-----5:R-:W-:Y:S02]  /*c1b0*/  @P3 R2UR UR37, R4 ;  /* 0x00000000042532ca */ /* 0x020fe400000e0000 */
[----:B------:R-:W-:Y:S02]  /*c1c0*/  @P3 R2UR UR35, R2 ;  /* 0x00000000022332ca */ /* 0x000fe400000e0000 */
[----:B------:R-:W-:Y:S02]  /*c1d0*/  @P3 PLOP3.LUT P0, PT, P3, PT, PT, 0x8, 0x0 ;  /* 0x000000000000381c */ /* 0x000fe40001f0e170 */
[----:B------:R-:W-:-:S09]  /*c1e0*/  PLOP3.LUT P3, PT, PT, PT, PT, 0x8, 0x0 ;  /* 0x000000000000781c */ /* 0x000fd20003f6e170 */
[----:B------:R0:W-:Y:S02]  /*c1f0*/  UTMALDG.4D [UR32], [UR4], desc[UR6] ;  /* 0x00000620040075b4 */ /* 0x0001e40008019000 */
[----:B0-----:R-:W-:Y:S05]  /*c200*/  @P0 BRA.U.ANY `(.L_x_61) ;  /* 0xfffffffd00e40947 */ /* 0x001fea000393ffff */
[----:B------:R-:W0:Y:S01]  /*c210*/  SYNCS.PHASECHK.TRANS64.TRYWAIT P0, [UR38+0x30860], R8 ;  /* 0x03086008ff0075a7 */ /* 0x000e220008000166 */
[----:B------:R-:W-:Y:S04]  /*c220*/  BSSY B2, `(.L_x_62) ;  /* 0x0000002000027945 */ /* 0x000fe80003800000 */
[----:B0-----:R-:W-:Y:S05]  /*c230*/  @!P0 BRA `(.L_x_63) ;  /* 0x0000002400988947 */ /* 0x001fea0003800000 */
.L_x_143:
[----:B------:R-:W-:Y:S05]  /*c240*/  BSYNC B2 ;  /* 0x0000000000027941 */ /* 0x000fea0003800000 */
.L_x_62:
[----:B------:R-:W-:Y:S01]  /*c250*/  BSSY B2, `(.L_x_64) ;  /* 0x0000009000027945 */ /* 0x000fe20003800000 */
[----:B------:R-:W-:Y:S02]  /*c260*/  IMAD.MOV.U32 R2, RZ, RZ, 0x0 ;  /* 0x00000000ff027424 */ /* 0x000fe400078e00ff */
[----:B01----:R-:W-:Y:S01]  /*c270*/  IMAD.MOV.U32 R3, RZ, RZ, 0x14f00000 ;  /* 0x14f00000ff037424 */ /* 0x003fe200078e00ff */
[----:B------:R-:W-:Y:S06]  /*c280*/  @P2 BRA `(.L_x_65) ;  /* 0x0000000000142947 */ /* 0x000fec0003800000 */
[----:B------:R-:W-:Y:S02]  /*c290*/  ISETP.NE.AND P0, PT, R6, RZ, PT ;  /* 0x000000ff0600720c */ /* 0x000fe40003f05270 */
[----:B------:R-:W-:-:S04]  /*c2a0*/  MOV R8, 0x6000 ;  /* 0x0000600000087802 */ /* 0x000fc80000000f00 */
[----:B------:R0:W-:Y:S07]  /*c2b0*/  SYNCS.ARRIVE.TRANS64 RZ, [UR38+0x30850], R8 ;  /* 0x03085008ffff79a7 */ /* 0x0001ee0008000026 */
[----:B------:R-:W-:Y:S05]  /*c2c0*/  @!P0 BRA `(.L_x_65) ;  /* 0x0000000000048947 */ /* 0x000fea0003800000 */
[----:B------:R-:W-:Y:S01]  /*c2d0*/  BPT.TRAP 0x1 ;  /* 0x000000040000795c */ /* 0x000fe20000300000 */
.L_x_65:
[----:B------:R-:W-:Y:S05]  /*c2e0*/  BSYNC B2 ;  /* 0x0000000000027941 */ /* 0x000fea0003800000 */
.L_x_64:
[----:B------:R-:W-:Y:S01]  /*c2f0*/  R2UR UR7, R3 ;  /* 0x00000000030772ca */ /* 0x000fe200000e0000 */
[----:B------:R-:W-:Y:S01]  /*c300*/  ULDC.64 UR4, c[0x0][0x198] ;  /* 0x0000660000047ab9 */ /* 0x000fe20000000a00 */
[----:B------:R-:W-:Y:S01]  /*c310*/  R2UR UR10, R5 ;  /* 0x00000000050a72ca */ /* 0x000fe200000e0000 */
[----:B------:R-:W-:Y:S01]  /*c320*/  UIADD3 UR4, UP0, UR4, 0x470, URZ ;  /* 0x0000047004047890 */ /* 0x000fe2000ff1e03f */
[----:B------:R-:W-:Y:S01]  /*c330*/  R2UR UR6, R2 ;  /* 0x00000000020672ca */ /* 0x000fe200000e0000 */
[----:B------:R-:W-:Y:S01]  /*c340*/  IMAD R2, R17, 0xc0, RZ ;  /* 0x000000c011027824 */ /* 0x000fe200078e02ff */
[----:B------:R-:W-:Y:S01]  /*c350*/  PLOP3.LUT P0, PT, PT, PT, PT, 0x80, 0x0 ;  /* 0x000000000000781c */ /* 0x000fe20003f0f070 */
[----:B------:R-:W-:Y:S02]  /*c360*/  UIADD3 UR8, UR38, 0x400, URZ ;  /* 0x0000040026087890 */ /* 0x000fe4000fffe03f */
[----:B------:R-:W-:Y:S02]  /*c370*/  UIADD3 UR9, UR38, 0x30850, URZ ;  /* 0x0003085026097890 */ /* 0x000fe4000fffe03f */
[----:B------:R-:W-:-:S12]  /*c380*/  UIADD3.X UR5, URZ, UR5, URZ, UP0, !UPT ;  /* 0x000000053f057290 */ /* 0x000fd800087fe43f */
.L_x_66:
[----:B------:R-:W-:-:S13]  /*c390*/  @P0 ELECT P2, URZ, PT ;  /* 0x00000000003f082f */ /* 0x000fda0003840000 */
[----:B------:R-:W-:Y:S01]  /*c3a0*/  @P2 R2UR UR13, R16 ;  /* 0x00000000100d22ca */ /* 0x000fe200000e0000 */
[----:B------:R-:W-:Y:S01]  /*c3b0*/  UMOV UR12, UR36 ;  /* 0x00000024000c7c82 */ /* 0x000fe20008000000 */
[----:B------:R-:W-:Y:S02]  /*c3c0*/  @P2 R2UR UR11, R2 ;  /* 0x00000000020b22ca */ /* 0x000fe400000e0000 */
[----:B------:R-:W-:Y:S02]  /*c3d0*/  @P2 PLOP3.LUT P0, PT, P2, PT, PT, 0x8, 0x0 ;  /* 0x000000000000281c */ /* 0x000fe4000170e170 */
[----:B------:R-:W-:-:S09]  /*c3e0*/  PLOP3.LUT P2, PT, PT, PT, PT, 0x8, 0x0 ;  /* 0x000000000000781c */ /* 0x000fd20003f4e170 */
[----:B------:R1:W-:Y:S02]  /*c3f0*/  UTMALDG.4D [UR8], [UR4], desc[UR6] ;  /* 0x00000608040075b4 */ /* 0x0003e40008019000 */
[----:B-1----:R-:W-:Y:S05]  /*c400*/  @P0 BRA.U.ANY `(.L_x_66) ;  /* 0xfffffffd00e00947 */ /* 0x002fea000393ffff */
[----:B------:R-:W-:Y:S02]  /*c410*/  IMAD.MOV.U32 R17, RZ, RZ, R12 ;  /* 0x000000ffff117224 */ /* 0x000fe400078e000c */
[----:B------:R-:W-:-:S07]  /*c420*/  IMAD.MOV.U32 R16, RZ, RZ, R4 ;  /* 0x000000ffff107224 */ /* 0x000fce00078e0004 */
.L_x_55:
[----:B------:R-:W-:Y:S05]  /*c430*/  BSYNC B1 ;  /* 0x0000000000017941 */ /* 0x000fea0003800000 */
.L_x_54:
[----:B------:R-:W-:Y:S01]  /*c440*/  ISETP.NE.AND P0, PT, R22, RZ, PT ;  /* 0x000000ff1600720c */ /* 0x000fe20003f05270 */
[----:B------:R-:W-:Y:S01]  /*c450*/  BSSY B1, `(.L_x_67) ;  /* 0x000005d000017945 */ /* 0x000fe20003800000 */
[----:B0-----:R-:W-:-:S11]  /*c460*/  LOP3.LUT R8, R11, 0x1, RZ, 0x3c, !PT ;  /* 0x000000010b087812 */ /* 0x001fd600078e3cff */
[----:B------:R-:W-:Y:S05]  /*c470*/  @!P0 BRA `(.L_x_68) ;  /* 0x0000000400688947 */ /* 0x000fea0003800000 */
[----:B------:R-:W-:Y:S02]  /*c480*/  ISETP.NE.AND P0, PT, R23, RZ, PT ;  /* 0x000000ff1700720c */ /* 0x000fe40003f05270 */
[----:B------:R-:W-:Y:S02]  /*c490*/  SHF.L.U32 R12, R8, 0x1f, RZ ;  /* 0x0000001f080c7819 */ /* 0x000fe400000006ff */
[----:B------:R-:W-:-:S09]  /*c4a0*/  IADD3 R13, R7, -0x1, RZ ;  /* 0xffffffff070d7810 */ /* 0x000fd20007ffe0ff */
        /* <DEDUP_REMOVED lines=20> */
.L_x_69:
[----:B------:R-:W1:Y:S01]  /*c5f0*/  SYNCS.PHASECHK.TRANS64.TRYWAIT P0, [UR38+0x30840], R12 ;  /* 0x0308400cff0075a7 */ /* 0x000e620008000166 */
[----:B------:R-:W-:Y:S01]  /*c600*/  BSSY B2, `(.L_x_70) ;  /* 0x0000003000027945 */ /* 0x000fe20003800000 */
[----:B------:R-:W-:-:S03]  /*c610*/  ISETP.NE.AND P2, PT, R28, RZ, PT ;  /* 0x000000ff1c00720c */ /* 0x000fc60003f45270 */
[----:B-1----:R-:W-:Y:S10]  /*c620*/  @!P0 BRA `(.L_x_71) ;  /* 0x0000002000b48947 */ /* 0x002ff40003800000 */
.L_x_144:
[----:B------:R-:W-:Y:S05]  /*c630*/  BSYNC B2 ;  /* 0x0000000000027941 */ /* 0x000fea0003800000 */
.L_x_70:
[----:B------:R-:W-:Y:S04]  /*c640*/  BSSY B2, `(.L_x_72) ;  /* 0x0000007000027945 */ /* 0x000fe80003800000 */
[----:B------:R-:W-:Y:S05]  /*c650*/  @P2 BRA `(.L_x_73) ;  /* 0x0000000000142947 */ /* 0x000fea0003800000 */
[----:B------:R-:W-:Y:S01]  /*c660*/  ISETP.NE.AND P0, PT, R6, RZ, PT ;  /* 0x000000ff0600720c */ /* 0x000fe20003f05270 */
[----:B------:R-:W-:-:S04]  /*c670*/  IMAD.MOV.U32 R2, RZ, RZ, 0x6000 ;  /* 0x00006000ff027424 */ /* 0x000fc800078e00ff */
[----:B------:R2:W-:Y:S08]  /*c680*/  SYNCS.ARRIVE.TRANS64 RZ, [UR38+0x30830], R2 ;  /* 0x03083002ffff79a7 */ /* 0x0005f00008000026 */
[----:B--2---:R-:W-:Y:S05]  /*c690*/  @!P0 BRA `(.L_x_73) ;  /* 0x0000000000048947 */ /* 0x004fea0003800000 */
[----:B------:R-:W-:Y:S01]  /*c6a0*/  BPT.TRAP 0x1 ;  /* 0x000000040000795c */ /* 0x000fe20000300000 */
.L_x_73:
[----:B------:R-:W-:Y:S05]  /*c6b0*/  BSYNC B2 ;  /* 0x0000000000027941 */ /* 0x000fea0003800000 */
.L_x_72:
        /* <DEDUP_REMOVED lines=11> */
.L_x_74:
[----:B------:R-:W-:-:S13]  /*c770*/  @P0 ELECT P3, URZ, PT ;  /* 0x00000000003f082f */ /* 0x000fda0003860000 */
[----:B-----5:R-:W-:Y:S01]  /*c780*/  @P3 R2UR UR13, R4 ;  /* 0x00000000040d32ca */ /* 0x020fe200000e0000 */
[----:B------:R-:W-:Y:S01]  /*c790*/  UMOV UR12, UR36 ;  /* 0x00000024000c7c82 */ /* 0x000fe20008000000 */
[----:B------:R-:W-:Y:S02]  /*c7a0*/  @P3 R2UR UR11, R2 ;  /* 0x00000000020b32ca */ /* 0x000fe400000e0000 */
[----:B------:R-:W-:Y:S02]  /*c7b0*/  @P3 PLOP3.LUT P0, PT, P3, PT, PT, 0x8, 0x0 ;  /* 0x000000000000381c */ /* 0x000fe40001f0e170 */
[----:B------:R-:W-:-:S09]  /*c7c0*/  PLOP3.LUT P3, PT, PT, PT, PT, 0x8, 0x0 ;  /* 0x000000000000781c */ /* 0x000fd20003f6e170 */
[----:B------:R0:W-:Y:S02]  /*c7d0*/  UTMALDG.4D [UR8], [UR4], desc[UR6] ;  /* 0x00000608040075b4 */ /* 0x0001e40008019000 */
[----:B0-----:R-:W-:Y:S05]  /*c7e0*/  @P0 BRA.U.ANY `(.L_x_74) ;  /* 0xfffffffd00e00947 */ /* 0x001fea000393ffff */
[----:B------:R-:W-:Y:S01]  /*c7f0*/  SHF.L.U32 R2, R11, 0x1f, RZ ;  /* 0x0000001f0b027819 */ /* 0x000fe200000006ff */
[----:B------:R-:W-:Y:S03]  /*c800*/  BSSY B2, `(.L_x_75) ;  /* 0x0000003000027945 */ /* 0x000fe60003800000 */
[----:B------:R-:W0:Y:S02]  /*c810*/  SYNCS.PHASECHK.TRANS64.TRYWAIT P0, [UR38+0x30868], R2 ;  /* 0x03086802ff0075a7 */ /* 0x000e240008000166 */
[----:B0-----:R-:W-:Y:S05]  /*c820*/  @!P0 BRA `(.L_x_76) ;  /* 0x00000020004c8947 */ /* 0x001fea0003800000 */
.L_x_145:
[----:B------:R-:W-:Y:S05]  /*c830*/  BSYNC B2 ;  /* 0x0000000000027941 */ /* 0x000fea0003800000 */
.L_x_75:
[----:B------:R-:W-:Y:S01]  /*c840*/  BSSY B2, `(.L_x_77) ;  /* 0x0000009000027945 */ /* 0x000fe20003800000 */
[----:B0-----:R-:W-:Y:S02]  /*c850*/  IMAD.MOV.U32 R2, RZ, RZ, 0x0 ;  /* 0x00000000ff027424 */ /* 0x001fe400078e00ff */
[----:B-1----:R-:W-:Y:S01]  /*c860*/  IMAD.MOV.U32 R3, RZ, RZ, 0x14f00000 ;  /* 0x14f00000ff037424 */ /* 0x002fe200078e00ff */
[----:B------:R-:W-:Y:S06]  /*c870*/  @P2 BRA `(.L_x_78) ;  /* 0x0000000000142947 */ /* 0x000fec0003800000 */
[----:B------:R-:W-:Y:S02]  /*c880*/  ISETP.NE.AND P0, PT, R6, RZ, PT ;  /* 0x000000ff0600720c */ /* 0x000fe40003f05270 */
[----:B------:R-:W-:-:S04]  /*c890*/  MOV R11, 0x6000 ;  /* 0x00006000000b7802 */ /* 0x000fc80000000f00 */
[----:B------:R0:W-:Y:S07]  /*c8a0*/  SYNCS.ARRIVE.TRANS64 RZ, [UR38+0x30858], R11 ;  /* 0x0308580bffff79a7 */ /* 0x0001ee0008000026 */
[----:B------:R-:W-:Y:S05]  /*c8b0*/  @!P0 BRA `(.L_x_78) ;  /* 0x0000000000048947 */ /* 0x000fea0003800000 */
[----:B------:R-:W-:Y:S01]  /*c8c0*/  BPT.TRAP 0x1 ;  /* 0x000000040000795c */ /* 0x000fe20000300000 */
.L_x_78:
[----:B------:R-:W-:Y:S05]  /*c8d0*/  BSYNC B2 ;  /* 0x0000000000027941 */ /* 0x000fea0003800000 */
.L_x_77:
        /* <DEDUP_REMOVED lines=10> */
.L_x_79:
        /* <DEDUP_REMOVED lines=10> */
.L_x_68:
[----:B------:R-:W-:Y:S05]  /*ca20*/  BSYNC B1 ;  /* 0x0000000000017941 */ /* 0x000fea0003800000 */
.L_x_67:
[----:B------:R-:W-:Y:S01]  /*ca30*/  IADD3 R7, R7, -0x2, RZ ;  /* 0xfffffffe07077810 */ /* 0x000fe20007ffe0ff */
[----:B0-----:R-:W-:Y:S01]  /*ca40*/  IMAD.MOV.U32 R11, RZ, RZ, R8 ;  /* 0x000000ffff0b7224 */ /* 0x001fe200078e0008 */
[----:B------:R-:W-:Y:S06]  /*ca50*/  @P1 BRA `(.L_x_80) ;  /* 0xfffffff400001947 */ /* 0x000fec000383ffff */
[----:B------:R-:W-:Y:S05]  /*ca60*/  BSYNC B0 ;  /* 0x0000000000007941 */ /* 0x000fea0003800000 */
.L_x_53:
[----:B------:R-:W-:Y:S01]  /*ca70*/  ISETP.NE.AND P0, PT, R9, RZ, PT ;  /* 0x000000ff0900720c */ /* 0x000fe20003f05270 */
[----:B------:R-:W-:-:S12]  /*ca80*/  BSSY B0, `(.L_x_52) ;  /* 0x000005d000007945 */ /* 0x000fd80003800000 */
[----:B------:R-:W-:Y:S05]  /*ca90*/  @!P0 BRA `(.L_x_81) ;  /* 0x00000004006c8947 */ /* 0x000fea0003800000 */
[----:B------:R-:W-:Y:S01]  /*caa0*/  ISETP.NE.AND P1, PT, R22, RZ, PT ;  /* 0x000000ff1600720c */ /* 0x000fe20003f25270 */
[----:B------:R-:W-:-:S12]  /*cab0*/  IMAD.MOV.U32 R0, RZ, RZ, 0x1 ;  /* 0x00000001ff007424 */ /* 0x000fd800078e00ff */
[----:B------:R-:W-:Y:S05]  /*cac0*/  @!P1 BRA `(.L_x_81) ;  /* 0x0000000400609947 */ /* 0x000fea0003800000 */
[----:B------:R-:W-:Y:S02]  /*cad0*/  ISETP.NE.AND P1, PT, R23, RZ, PT ;  /* 0x000000ff1700720c */ /* 0x000fe40003f25270 */
[----:B------:R-:W-:-:S11]  /*cae0*/  SHF.L.U32 R9, R8, 0x1f, RZ ;  /* 0x0000001f08097819 */ /* 0x000fd600000006ff */
[----:B------:R-:W-:Y:S05]  /*caf0*/  @!P1 BRA `(.L_x_82) ;  /* 0x00000000004c9947 */ /* 0x000fea0003800000 */
[----:B------:R-:W0:Y:S01]  /*cb00*/  LDC R10, c[0x0][0x43c] ;  /* 0x00010f00ff0a7b82 */ /* 0x000e220000000800 */
[----:B------:R-:W-:Y:S01]  /*cb10*/  MOV R11, R7 ;  /* 0x00000007000b7202 */ /* 0x000fe20000000f00 */
        /* <DEDUP_REMOVED lines=10> */
[----:B------:R-:W-:-:S03]  /*cbc0*/  ULDC.64 UR4, c[0x0][0x418] ;  /* 0x0001060000047ab9 */ /* 0x000fc60000000a00 */
[----:B------:R-:W-:Y:S01]  /*cbd0*/  IMAD.IADD R3, R19, 0x1, R3 ;  /* 0x0000000113037824 */ /* 0x000fe200078e0203 */
[----:B------:R-:W-:-:S04]  /*cbe0*/  LEA R4, P0, R2, UR4, 0x2 ;  /* 0x0000000402047c11 */ /* 0x000fc8000f8010ff */
[----:B------:R-:W-:-:S05]  /*cbf0*/  LEA.HI.X R5, R2, UR5, R3, 0x2, P0 ;  /* 0x0000000502057c11 */ /* 0x000fca00080f1403 */
[----:B------:R0:W5:Y:S01]  /*cc00*/  LDG.E R4, desc[UR42][R4.64] ;  /* 0x0000002a04047981 */ /* 0x000162000c1e1900 */
[----:B------:R-:W-:-:S05]  /*cc10*/  IADD3 R2, -R11, RZ, RZ ;  /* 0x000000ff0b027210 */ /* 0x000fca0007ffe1ff */
[----:B------:R-:W-:-:S07]  /*cc20*/  IMAD R7, R10, R2, R7 ;  /* 0x000000020a077224 */ /* 0x000fce00078e0207 */
.L_x_82:
[----:B------:R-:W1:Y:S01]  /*cc30*/  SYNCS.PHASECHK.TRANS64.TRYWAIT P0, [UR38+0x30848], R9 ;  /* 0x03084809ff0075a7 */ /* 0x000e620008000166 */
[----:B------:R-:W-:Y:S01]  /*cc40*/  BSSY B1, `(.L_x_83) ;  /* 0x0000003000017945 */ /* 0x000fe20003800000 */
[----:B------:R-:W-:-:S03]  /*cc50*/  ISETP.NE.AND P1, PT, R28, RZ, PT ;  /* 0x000000ff1c00720c */ /* 0x000fc60003f25270 */
[----:B-1----:R-:W-:Y:S10]  /*cc60*/  @!P0 BRA `(.L_x_84) ;  /* 0x0000001c00548947 */ /* 0x002ff40003800000 */
.L_x_146:
[----:B------:R-:W-:Y:S05]  /*cc70*/  BSYNC B1 ;  /* 0x0000000000017941 */ /* 0x000fea0003800000 */
.L_x_83:
[----:B------:R-:W-:Y:S04]  /*cc80*/  BSSY B1, `(.L_x_85) ;  /* 0x0000007000017945 */ /* 0x000fe80003800000 */
[----:B------:R-:W-:Y:S05]  /*cc90*/  @P1 BRA `(.L_x_86) ;  /* 0x0000000000141947 */ /* 0x000fea0003800000 */
[----:B------:R-:W-:Y:S01]  /*cca0*/  ISETP.NE.AND P0, PT, R6, RZ, PT ;  /* 0x000000ff0600720c */ /* 0x000fe20003f05270 */
[----:B-1----:R-:W-:-:S04]  /*ccb0*/  IMAD.MOV.U32 R2, RZ, RZ, 0x6000 ;  /* 0x00006000ff027424 */ /* 0x002fc800078e00ff */
[----:B------:R2:W-:Y:S08]  /*ccc0*/  SYNCS.ARRIVE.TRANS64 RZ, [UR38+0x30838], R2 ;  /* 0x03083802ffff79a7 */ /* 0x0005f00008000026 */
[----:B--2---:R-:W-:Y:S05]  /*ccd0*/  @!P0 BRA `(.L_x_86) ;  /* 0x0000000000048947 */ /* 0x004fea0003800000 */
[----:B------:R-:W-:Y:S01]  /*cce0*/  BPT.TRAP 0x1 ;  /* 0x000000040000795c */ /* 0x000fe20000300000 */
.L_x_86:
[----:B------:R-:W-:Y:S05]  /*ccf0*/  BSYNC B1 ;  /* 0x0000000000017941 */ /* 0x000fea0003800000 */
.L_x_85:
[----:B0-----:R-:W-:Y:S01]  /*cd00*/  IMAD.MOV.U32 R5, RZ, RZ, RZ ;  /* 0x000000ffff057224 */ /* 0x001fe200078e00ff */
[----:B------:R-:W-:Y:S01]  /*cd10*/  ULDC.64 UR4, c[0x0][0x198] ;  /* 0x0000660000047ab9 */ /* 0x000fe20000000a00 */
[----:B------:R-:W-:Y:S01]  /*cd20*/  PLOP3.LUT P0, PT, PT, PT, PT, 0x80, 0x0 ;  /* 0x000000000000781c */ /* 0x000fe20003f0f070 */
[----:B------:R-:W-:Y:S01]  /*cd30*/  UIADD3 UR4, UP0, UR4, 0x370, URZ ;  /* 0x0000037004047890 */ /* 0x000fe2000ff1e03f */
[----:B-1----:R-:W-:Y:S01]  /*cd40*/  IMAD R2, R7, 0xc0, RZ ;  /* 0x000000c007027824 */ /* 0x002fe200078e02ff */
[----:B------:R-:W-:Y:S01]  /*cd50*/  R2UR UR10, R5 ;  /* 0x00000000050a72ca */ /* 0x000fe200000e0000 */
[----:B------:R-:W-:Y:S02]  /*cd60*/  UIADD3 UR8, UR38, 0x18400, URZ ;  /* 0x0001840026087890 */ /* 0x000fe4000fffe03f */
[----:B------:R-:W-:Y:S02]  /*cd70*/  UIADD3 UR9, UR38, 0x30838, URZ ;  /* 0x0003083826097890 */ /* 0x000fe4000fffe03f */
[----:B------:R-:W-:Y:S01]  /*cd80*/  UIADD3.X UR5, URZ, UR5, URZ, UP0, !UPT ;  /* 0x000000053f057290 */ /* 0x000fe200087fe43f */
[----:B------:R-:W-:Y:S01]  /*cd90*/  UMOV UR6, 0x0 ;  /* 0x0000000000067882 */ /* 0x000fe20000000000 */
[----:B------:R-:W-:-:S10]  /*cda0*/  UMOV UR7, 0x14f00000 ;  /* 0x14f0000000077882 */ /* 0x000fd40000000000 */
.L_x_87:
        /* <DEDUP_REMOVED lines=11> */
.L_x_147:
[----:B------:R-:W-:Y:S05]  /*ce60*/  BSYNC B1 ;  /* 0x0000000000017941 */ /* 0x000fea0003800000 */
.L_x_88:
[----:B------:R-:W-:Y:S01]  /*ce70*/  BSSY B1, `(.L_x_90) ;  /* 0x0000009000017945 */ /* 0x000fe20003800000 */
[----:B0-----:R-:W-:Y:S01]  /*ce80*/  MOV R2, 0x0 ;  /* 0x0000000000027802 */ /* 0x001fe20000000f00 */
[----:B------:R-:W-:Y:S02]  /*ce90*/  IMAD.MOV.U32 R3, RZ, RZ, 0x14f00000 ;  /* 0x14f00000ff037424 */ /* 0x000fe400078e00ff */
[----:B------:R-:W-:Y:S05]  /*cea0*/  @P1 BRA `(.L_x_91) ;  /* 0x0000000000141947 */ /* 0x000fea0003800000 */
[----:B------:R-:W-:Y:S01]  /*ceb0*/  ISETP.NE.AND P0, PT, R6, RZ, PT ;  /* 0x000000ff0600720c */ /* 0x000fe20003f05270 */
[----:B------:R-:W-:-:S04]  /*cec0*/  IMAD.MOV.U32 R9, RZ, RZ, 0x6000 ;  /* 0x00006000ff097424 */ /* 0x000fc800078e00ff */
[----:B------:R0:W-:Y:S08]  /*ced0*/  SYNCS.ARRIVE.TRANS64 RZ, [UR38+0x30850], R9 ;  /* 0x03085009ffff79a7 */ /* 0x0001f00008000026 */
[----:B0-----:R-:W-:Y:S05]  /*cee0*/  @!P0 BRA `(.L_x_91) ;  /* 0x0000000000048947 */ /* 0x001fea0003800000 */
[----:B------:R-:W-:Y:S01]  /*cef0*/  BPT.TRAP 0x1 ;  /* 0x000000040000795c */ /* 0x000fe20000300000 */
.L_x_91:
[----:B------:R-:W-:Y:S05]  /*cf00*/  BSYNC B1 ;  /* 0x0000000000017941 */ /* 0x000fea0003800000 */
.L_x_90:
        /* <DEDUP_REMOVED lines=10> */
.L_x_92:
[----:B------:R-:W-:-:S13]  /*cfb0*/  @P0 ELECT P1, URZ, PT ;  /* 0x00000000003f082f */ /* 0x000fda0003820000 */
[----:B------:R-:W-:Y:S01]  /*cfc0*/  @P1 R2UR UR13, R16 ;  /* 0x00000000100d12ca */ /* 0x000fe200000e0000 */
[----:B------:R-:W-:Y:S01]  /*cfd0*/  UMOV UR12, UR36 ;  /* 0x00000024000c7c82 */ /* 0x000fe20008000000 */
[----:B------:R-:W-:Y:S02]  /*cfe0*/  @P1 R2UR UR11, R2 ;  /* 0x00000000020b12ca */ /* 0x000fe400000e0000 */
[----:B------:R-:W-:Y:S02]  /*cff0*/  @P1 PLOP3.LUT P0, PT, P1, PT, PT, 0x8, 0x0 ;  /* 0x000000000000181c */ /* 0x000fe40000f0e170 */
[----:B------:R-:W-:-:S09]  /*d000*/  PLOP3.LUT P1, PT, PT, PT, PT, 0x8, 0x0 ;  /* 0x000000000000781c */ /* 0x000fd20003f2e170 */
[----:B------:R0:W-:Y:S02]  /*d010*/  UTMALDG.4D [UR8], [UR4], desc[UR6] ;  /* 0x00000608040075b4 */ /* 0x0001e40008019000 */
[----:B0-----:R-:W-:Y:S05]  /*d020*/  @P0 BRA.U.ANY `(.L_x_92) ;  /* 0xfffffffd00e00947 */ /* 0x001fea000393ffff */
[----:B------:R-:W-:Y:S01]  /*d030*/  MOV R17, R7 ;  /* 0x0000000700117202 */ /* 0x000fe20000000f00 */
[----:B------:R-:W-:-:S07]  /*d040*/  IMAD.MOV.U32 R16, RZ, RZ, R4 ;  /* 0x000000ffff107224 */ /* 0x000fce00078e0004 */
.L_x_81:
[----:B------:R-:W-:Y:S05]  /*d050*/  BSYNC B0 ;  /* 0x0000000000007941 */ /* 0x000fea0003800000 */
.L_x_52:
[----:B------:R-:W-:Y:S01]  /*d060*/  ISETP.NE.AND P0, PT, R22, RZ, PT ;  /* 0x000000ff1600720c */ /* 0x000fe20003f05270 */
[----:B------:R-:W-:-:S12]  /*d070*/  BSSY B0, `(.L_x_93) ;  /* 0x0000027000007945 */ /* 0x000fd80003800000 */
[----:B------:R-:W-:Y:S05]  /*d080*/  @!P0 BRA `(.L_x_94) ;  /* 0x0000000000948947 */ /* 0x000fea0003800000 */
[----:B------:R-:W-:Y:S01]  /*d090*/  LEA R3, R0, UR38, 0x3 ;  /* 0x0000002600037c11 */ /* 0x000fe2000f8e18ff */
[----:B------:R-:W-:Y:S01]  /*d0a0*/  BSSY B1, `(.L_x_95) ;  /* 0x0000005000017945 */ /* 0x000fe20003800000 */
[----:B------:R-:W-:Y:S02]  /*d0b0*/  SHF.L.U32 R2, R8, 0x1f, RZ ;  /* 0x0000001f08027819 */ /* 0x000fe400000006ff */
[----:B------:R-:W-:Y:S02]  /*d0c0*/  ISETP.NE.AND P1, PT, R28, RZ, PT ;  /* 0x000000ff1c00720c */ /* 0x000fe40003f25270 */
[----:B------:R-:W0:Y:S02]  /*d0d0*/  SYNCS.PHASECHK.TRANS64.TRYWAIT P0, [R3+URZ+0x30860], R2 ;  /* 0x03086002030075a7 */ /* 0x000e24000800017f */
[----:B0-----:R-:W-:Y:S09]  /*d0e0*/  @!P0 BRA `(.L_x_96) ;  /* 0x0000001800648947 */ /* 0x001ff20003800000 */
.L_x_148:
[----:B------:R-:W-:Y:S05]  /*d0f0*/  BSYNC B1 ;  /* 0x0000000000017941 */ /* 0x000fea0003800000 */
.L_x_95:
[----:B------:R-:W-:Y:S04]  /*d100*/  BSSY B1, `(.L_x_97) ;  /* 0x0000008000017945 */ /* 0x000fe80003800000 */
[----:B------:R-:W-:Y:S05]  /*d110*/  @P1 BRA `(.L_x_98) ;  /* 0x0000000000181947 */ /* 0x000fea0003800000 */
[----:B------:R-:W1:Y:S01]  /*d120*/  S2R R4, SR_TID.X ;  /* 0x0000000000047919 */ /* 0x000e620000002100 */
[----:B0-----:R-:W-:-:S04]  /*d130*/  IMAD.MOV.U32 R2, RZ, RZ, 0x6000 ;  /* 0x00006000ff027424 */ /* 0x001fc800078e00ff */
[----:B------:R2:W-:Y:S01]  /*d140*/  SYNCS.ARRIVE.TRANS64 RZ, [R3+URZ+0x30850], R2 ;  /* 0x0308500203ff79a7 */ /* 0x0005e2000800003f */
[----:B-1----:R-:W-:-:S13]  /*d150*/  LOP3.LUT P0, RZ, R4, 0x1f, RZ, 0xc0, !PT ;  /* 0x0000001f04ff7812 */ /* 0x002fda000780c0ff */
[----:B--2---:R-:W-:Y:S05]  /*d160*/  @!P0 BRA `(.L_x_98) ;  /* 0x0000000000048947 */ /* 0x004fea0003800000 */
[----:B------:R-:W-:Y:S01]  /*d170*/  BPT.TRAP 0x1 ;  /* 0x000000040000795c */ /* 0x000fe20000300000 */
.L_x_98:
[----:B------:R-:W-:Y:S05]  /*d180*/  BSYNC B1 ;  /* 0x0000000000017941 */ /* 0x000fea0003800000 */
.L_x_97:
[----:B------:R-:W-:Y:S01]  /*d190*/  R2UR UR8, R0 ;  /* 0x00000000000872ca */ /* 0x000fe200000e0000 */
[----:B------:R-:W-:Y:S01]  /*d1a0*/  ULDC.64 UR4, c[0x0][0x198] ;  /* 0x0000660000047ab9 */ /* 0x000fe20000000a00 */
[----:B------:R-:W-:Y:S01]  /*d1b0*/  R2UR UR9, R3 ;  /* 0x00000000030972ca */ /* 0x000fe200000e0000 */
[----:B------:R-:W-:Y:S01]  /*d1c0*/  UIADD3 UR4, UP0, UR4, 0x470, URZ ;  /* 0x0000047004047890 */ /* 0x000fe2000ff1e03f */
[----:B------:R-:W-:Y:S01]  /*d1d0*/  PLOP3.LUT P0, PT, PT, PT, PT, 0x80, 0x0 ;  /* 0x000000000000781c */ /* 0x000fe20003f0f070 */
[----:B------:R-:W-:Y:S01]  /*d1e0*/  IMAD R17, R17, 0xc0, RZ ;  /* 0x000000c011117824 */ /* 0x000fe200078e02ff */
[----:B------:R-:W-:Y:S01]  /*d1f0*/  UMOV UR6, 0x0 ;  /* 0x0000000000067882 */ /* 0x000fe20000000000 */
[----:B------:R-:W-:Y:S01]  /*d200*/  UIADD3.X UR5, URZ, UR5, URZ, UP0, !UPT ;  /* 0x000000053f057290 */ /* 0x000fe200087fe43f */
[----:B------:R-:W-:Y:S01]  /*d210*/  UMOV UR7, 0x14f00000 ;  /* 0x14f0000000077882 */ /* 0x000fe20000000000 */
[----:B------:R-:W-:-:S04]  /*d220*/  UMOV UR10, URZ ;  /* 0x0000003f000a7c82 */ /* 0x000fc80008000000 */
[----:B------:R-:W-:Y:S02]  /*d230*/  UIMAD UR8, UR8, 0x6000, UR38 ;  /* 0x00006000080878a4 */ /* 0x000fe4000f8e0226 */
[----:B------:R-:W-:Y:S02]  /*d240*/  UIADD3 UR9, UR9, 0x30850, URZ ;  /* 0x0003085009097890 */ /* 0x000fe4000fffe03f */
[----:B------:R-:W-:-:S12]  /*d250*/  UIADD3 UR8, UR8, 0x400, URZ ;  /* 0x0000040008087890 */ /* 0x000fd8000fffe03f */
.L_x_99:
        /* <DEDUP_REMOVED lines=8> */
.L_x_94:
[----:B------:R-:W-:Y:S05]  /*d2e0*/  BSYNC B0 ;  /* 0x0000000000007941 */ /* 0x000fea0003800000 */
.L_x_93:
[----:B------:R-:W-:Y:S01]  /*d2f0*/  IADD3 R0, R0, 0x1, RZ ;  /* 0x0000000100007810 */ /* 0x000fe20007ffe0ff */
[----:B0-----:R-:W-:-:S03]  /*d300*/  IMAD.MOV.U32 R2, RZ, RZ, RZ ;  /* 0x000000ffff027224 */ /* 0x001fc600078e00ff */
[----:B------:R-:W-:-:S04]  /*d310*/  ISETP.NE.AND P0, PT, R0, 0x2, PT ;  /* 0x000000020000780c */ /* 0x000fc80003f05270 */
[----:B------:R-:W-:Y:S02]  /*d320*/  SEL R3, RZ, 0x1, P0 ;  /* 0x00000001ff037807 */ /* 0x000fe40000000000 */
[----:B------:R-:W-:Y:S02]  /*d330*/  SEL R0, R0, RZ, P0 ;  /* 0x000000ff00007207 */ /* 0x000fe40000000000 */
[----:B------:R-:W-:-:S07]  /*d340*/  LOP3.LUT R8, R8, R3, RZ, 0x3c, !PT ;  /* 0x0000000308087212 */ /* 0x000fce00078e3cff */
.L_x_38:
[----:B------:R-:W0:Y:S01]  /*d350*/  S2R R4, SR_CgaCtaId ;  /* 0x0000000000047919 */ /* 0x000e220000008800 */
[----:B------:R-:W-:Y:S02]  /*d360*/  MOV R3, 0x400 ;  /* 0x0000040000037802 */ /* 0x000fe40000000f00 */
[----:B------:R-:W-:Y:S02]  /*d370*/  SHF.L.U32 R2, R2, 0x1f, RZ ;  /* 0x0000001f02027819 */ /* 0x000fe400000006ff */
[----:B0-----:R-:W-:-:S04]  /*d380*/  LEA R7, R4, R3, 0x18 ;  /* 0x0000000304077211 */ /* 0x001fc800078ec0ff */
[----:B------:R-:W0:Y:S02]  /*d390*/  SYNCS.PHASECHK.TRANS64.TRYWAIT P0, [R7+URZ+0x30820], R2 ;  /* 0x03082002070075a7 */ /* 0x000e24000800017f */
[----:B0-----:R-:W-:Y:S05]  /*d3a0*/  @!P0 BRA `(.L_x_100) ;  /* 0x0000001400c88947 */ /* 0x001fea0003800000 */
.L_x_149:
[----:B------:R-:W-:-:S03]  /*d3b0*/  UMOV UR4, 0xffffffff ;  /* 0xffffffff00047882 */ /* 0x000fc60000000000 */
[----:B------:R-:W-:Y:S05]  /*d3c0*/  BRA.DIV UR4, `(.L_x_101) ;  /* 0x0000001604d47947 */ /* 0x000fea000b800000 */
[----:B0-----:R-:W0:Y:S02]  /*d3d0*/  S2R R2, SR_TID.X ;  /* 0x0000000000027919 */ /* 0x001e240000002100 */
[----:B0-----:R-:W-:-:S04]  /*d3e0*/  SHF.R.U32.HI R2, RZ, 0x5, R2 ;  /* 0x00000005ff027819 */ /* 0x001fc80000011602 */
[----:B------:R-:W-:-:S05]  /*d3f0*/  LOP3.LUT R2, R2, 0x3, RZ, 0xc0, !PT ;  /* 0x0000000302027812 */ /* 0x000fca00078ec0ff */
[----:B------:R0:W1:Y:S02]  /*d400*/  SHFL.IDX PT, R14, R2, RZ, 0x1f ;  /* 0x00001fff020e7589 */ /* 0x00006400000e0000 */
.L_x_152:
[----:B-1----:R-:W-:-:S13]  /*d410*/  ISETP.NE.AND P0, PT, R14, RZ, PT ;  /* 0x000000ff0e00720c */ /* 0x002fda0003f05270 */
[----:B------:R-:W-:Y:S05]  /*d420*/  @P0 BRA `(.L_x_10) ;  /* 0x0000000000840947 */ /* 0x000fea0003800000 */
[----:B------:R-:W-:-:S03]  /*d430*/  UMOV UR4, 0xffffffff ;  /* 0xffffffff00047882 */ /* 0x000fc60000000000 */
[----:B------:R-:W-:Y:S05]  /*d440*/  BRA.DIV UR4, `(.L_x_102) ;  /* 0x0000001604e87947 */ /* 0x000fea000b800000 */
[----:B------:R-:W-:-:S13]  /*d450*/  ELECT P6, URZ, PT ;  /* 0x00000000003f782f */ /* 0x000fda00038c0000 */
.L_x_155:
[----:B------:R-:W-:Y:S05]  /*d460*/  @!P6 BRA `(.L_x_10) ;  /* 0x000000000074e947 */ /* 0x000fea0003800000 */
[----:B------:R-:W-:-:S04]  /*d470*/  LOP3.LUT R27, R27, 0x2, RZ, 0xfc, !PT ;  /* 0x000000021b1b7812 */ /* 0x000fc800078efcff */
[----:B------:R-:W-:-:S13]  /*d480*/  ISETP.NE.AND P2, PT, R27, 0x3, PT ;  /* 0x000000031b00780c */ /* 0x000fda0003f45270 */
[----:B------:R-:W-:Y:S05]  /*d490*/  @!P2 BRA `(.L_x_103) ;  /* 0x000000000004a947 */ /* 0x000fea0003800000 */
[----:B------:R-:W-:Y:S01]  /*d4a0*/  BPT.TRAP 0x1 ;  /* 0x000000040000795c */ /* 0x000fe20000300000 */
.L_x_103:
[----:B------:R-:W-:Y:S01]  /*d4b0*/  VIADD R9, R7, 0x30840 ;  /* 0x0003084007097836 */ /* 0x000fe20000000000 */
[----:B------:R-:W-:Y:S01]  /*d4c0*/  SHF.L.U32 R4, R8, 0x1f, RZ ;  /* 0x0000001f08047819 */ /* 0x000fe200000006ff */
[----:B0-----:R-:W-:-:S03]  /*d4d0*/  VIADD R2, R0, 0x1 ;  /* 0x0000000100027836 */ /* 0x001fc60000000000 */
[----:B------:R-:W-:Y:S02]  /*d4e0*/  LEA R5, R0, R9, 0x3 ;  /* 0x0000000900057211 */ /* 0x000fe400078e18ff */
[C---:B------:R-:W-:Y:S02]  /*d4f0*/  ISETP.NE.AND P1, PT, R2.reuse, 0x2, PT ;  /* 0x000000020200780c */ /* 0x040fe40003f25270 */
[----:B------:R-:W0:Y:S02]  /*d500*/  SYNCS.PHASECHK.TRANS64.TRYWAIT P0, [R5+URZ], R4 ;  /* 0x00000004050075a7 */ /* 0x000e24000800017f */
[----:B------:R-:W-:Y:S02]  /*d510*/  SEL R3, RZ, 0x1, P1 ;  /* 0x00000001ff037807 */ /* 0x000fe40000800000 */
[----:B------:R-:W-:Y:S02]  /*d520*/  SEL R6, R2, RZ, P1 ;  /* 0x000000ff02067207 */ /* 0x000fe40000800000 */
[----:B------:R-:W-:-:S03]  /*d530*/  LOP3.LUT R2, R8, R3, RZ, 0x3c, !PT ;  /* 0x0000000308027212 */ /* 0x000fc600078e3cff */
[----:B------:R-:W-:Y:S01]  /*d540*/  IMAD R3, R6, 0x8, R9 ;  /* 0x0000000806037824 */ /* 0x000fe200078e0209 */
[----:B------:R-:W-:Y:S01]  /*d550*/  SHF.L.U32 R2, R2, 0x1f, RZ ;  /* 0x0000001f02027819 */ /* 0x000fe200000006ff */
[----:B0-----:R-:W-:Y:S06]  /*d560*/  @!P0 BRA `(.L_x_104) ;  /* 0x0000001400c08947 */ /* 0x001fec0003800000 */
.L_x_156:
[----:B------:R-:W1:Y:S02]  /*d570*/  SYNCS.PHASECHK.TRANS64.TRYWAIT P0, [R3+URZ], R2 ;  /* 0x00000002030075a7 */ /* 0x000e64000800017f */
[----:B-1----:R-:W-:Y:S05]  /*d580*/  @!P0 BRA `(.L_x_105) ;  /* 0x0000001400cc8947 */ /* 0x002fea0003800000 */
.L_x_157:
[----:B------:R-:W-:Y:S05]  /*d590*/  @!P2 BRA `(.L_x_106) ;  /* 0x000000000004a947 */ /* 0x000fea0003800000 */
[----:B------:R-:W-:Y:S01]  /*d5a0*/  BPT.TRAP 0x1 ;  /* 0x000000040000795c */ /* 0x000fe20000300000 */
.L_x_106:
[----:B-1----:R-:W-:-:S05]  /*d5b0*/  IADD3 R3, R7, 0x30860, RZ ;  /* 0x0003086007037810 */ /* 0x002fca0007ffe0ff */
[----:B0-----:R-:W-:-:S04]  /*d5c0*/  IMAD R5, R0, 0x8, R3 ;  /* 0x0000000800057824 */ /* 0x001fc800078e0203 */
[----:B------:R-:W0:Y:S02]  /*d5d0*/  SYNCS.PHASECHK.TRANS64.TRYWAIT P0, [R5+URZ], R4 ;  /* 0x00000004050075a7 */ /* 0x000e24000800017f */
[----:B0-----:R-:W-:Y:S05]  /*d5e0*/  @!P0 BRA `(.L_x_107) ;  /* 0x0000001400c88947 */ /* 0x001fea0003800000 */
.L_x_158:
[----:B------:R-:W-:-:S07]  /*d5f0*/  IMAD R3, R6, 0x8, R3 ;  /* 0x0000000806037824 */ /* 0x000fce00078e0203 */
.L_x_108:
[----:B-1----:R1:W2:Y:S02]  /*d600*/  SYNCS.PHASECHK.TRANS64.TRYWAIT P0, [R3+URZ], R2 ;  /* 0x00000002030075a7 */ /* 0x0022a4000800017f */
[----:B--2---:R-:W-:Y:S05]  /*d610*/  @!P0 NANOSLEEP.SYNCS 0x989680 ;  /* 0x009896800000895d */ /* 0x004fea0003900000 */
[----:B------:R-:W2:Y:S02]  /*d620*/  @!P0 SYNCS.PHASECHK.TRANS64 P0, [R3+URZ], R2 ;  /* 0x00000002030085a7 */ /* 0x000ea4000800007f */
[----:B--2---:R-:W-:Y:S05]  /*d630*/  @!P0 BRA `(.L_x_108) ;  /* 0xfffffffc00f08947 */ /* 0x004fea000383ffff */
.L_x_10:
[----:B------:R-:W-:Y:S05]  /*d640*/  BSYNC B6 ;  /* 0x0000000000067941 */ /* 0x000fea0003800000 */
.L_x_7:
[----:B------:R-:W-:Y:S05]  /*d650*/  EXIT ;  /* 0x000000000000794d */ /* 0x000fea0003800000 */
.L_x_14:
[----:B0-----:R-:W-:-:S04]  /*d660*/  MOV R7, UR36 ;  /* 0x0000002400077c02 */ /* 0x001fc80008000f00 */
[----:B------:R0:W1:Y:S03]  /*d670*/  SYNCS.PHASECHK.TRANS64.TRYWAIT P1, [R7+URZ+0x30800], R8 ;  /* 0x03080008070075a7 */ /* 0x000066000802017f */
[----:B-1----:R-:W-:Y:S05]  /*d680*/  @!P1 NANOSLEEP.SYNCS 0x989680 ;  /* 0x009896800000995d */ /* 0x002fea0003900000 */
[----:B------:R-:W1:Y:S02]  /*d690*/  @!P1 SYNCS.PHASECHK.TRANS64 P1, [R7+URZ+0x30800], R8 ;  /* 0x03080008070095a7 */ /* 0x000e64000802007f */
[----:B-1----:R-:W-:Y:S05]  /*d6a0*/  @!P1 BRA `(.L_x_14) ;  /* 0xfffffffc00ec9947 */ /* 0x002fea000383ffff */
[----:B------:R-:W-:Y:S05]  /*d6b0*/  BRA `(.L_x_109) ;  /* 0xffffff3800c47947 */ /* 0x000fea000383ffff */
.L_x_18:
[----:B0-----:R-:W-:-:S04]  /*d6c0*/  IMAD.U32 R9, RZ, RZ, UR36 ;  /* 0x00000024ff097e24 */ /* 0x001fc8000f8e00ff */
[----:B------:R0:W2:Y:S03]  /*d6d0*/  SYNCS.PHASECHK.TRANS64.TRYWAIT P2, [R9+URZ+0x30830], R8 ;  /* 0x03083008090075a7 */ /* 0x0000a6000804017f */
[----:B--2---:R-:W-:Y:S05]  /*d6e0*/  @!P2 NANOSLEEP.SYNCS 0x989680 ;  /* 0x009896800000a95d */ /* 0x004fea0003900000 */
[----:B------:R-:W2:Y:S02]  /*d6f0*/  @!P2 SYNCS.PHASECHK.TRANS64 P2, [R9+URZ+0x30830], R8 ;  /* 0x030830080900a5a7 */ /* 0x000ea4000804007f */
[----:B--2---:R-:W-:Y:S05]  /*d700*/  @!P2 BRA `(.L_x_18) ;  /* 0xfffffffc00eca947 */ /* 0x004fea000383ffff */
[----:B------:R-:W-:Y:S05]  /*d710*/  BRA `(.L_x_17) ;  /* 0xffffff3800f87947 */ /* 0x000fea000383ffff */
.L_x_23:
[----:B-1----:R1:W2:Y:S02]  /*d720*/  SYNCS.PHASECHK.TRANS64.TRYWAIT P2, [R14+URZ+0x30830], R13 ;  /* 0x0308300d0e0075a7 */ /* 0x0022a4000804017f */
[----:B--2---:R-:W-:Y:S05]  /*d730*/  @!P2 NANOSLEEP.SYNCS 0x989680 ;  /* 0x009896800000a95d */ /* 0x004fea0003900000 */
[----:B------:R-:W2:Y:S02]  /*d740*/  @!P2 SYNCS.PHASECHK.TRANS64 P2, [R14+URZ+0x30830], R13 ;  /* 0x0308300d0e00a5a7 */ /* 0x000ea4000804007f */
[----:B--2---:R-:W-:Y:S05]  /*d750*/  @!P2 BRA `(.L_x_23) ;  /* 0xfffffffc00f0a947 */ /* 0x004fea000383ffff */
[----:B------:R-:W-:Y:S05]  /*d760*/  BRA `(.L_x_20) ;  /* 0xffffff7400b47947 */ /* 0x000fea000383ffff */
.L_x_27:
[----:B-1----:R-:W-:-:S04]  /*d770*/  IMAD.U32 R13, RZ, RZ, UR7 ;  /* 0x00000007ff0d7e24 */ /* 0x002fc8000f8e00ff */
[----:B------:R1:W2:Y:S03]  /*d780*/  SYNCS.PHASECHK.TRANS64.TRYWAIT P2, [R13+URZ+0x30850], R12 ;  /* 0x0308500c0d0075a7 */ /* 0x0002a6000804017f */
[----:B--2---:R-:W-:Y:S05]  /*d790*/  @!P2 NANOSLEEP.SYNCS 0x989680 ;  /* 0x009896800000a95d */ /* 0x004fea0003900000 */
[----:B------:R-:W2:Y:S02]  /*d7a0*/  @!P2 SYNCS.PHASECHK.TRANS64 P2, [R13+URZ+0x30850], R12 ;  /* 0x0308500c0d00a5a7 */ /* 0x000ea4000804007f */
[----:B--2---:R-:W-:Y:S05]  /*d7b0*/  @!P2 BRA `(.L_x_27) ;  /* 0xfffffffc00eca947 */ /* 0x004fea000383ffff */
[----:B------:R-:W-:Y:S05]  /*d7c0*/  BRA `(.L_x_24) ;  /* 0xffffff78003c7947 */ /* 0x000fea000383ffff */
.L_x_32:
[----:B-1----:R1:W2:Y:S02]  /*d7d0*/  SYNCS.PHASECHK.TRANS64.TRYWAIT P0, [R6+URZ+0x30850], R7 ;  /* 0x03085007060075a7 */ /* 0x0022a4000800017f */
[----:B--2---:R-:W-:Y:S05]  /*d7e0*/  @!P0 NANOSLEEP.SYNCS 0x989680 ;  /* 0x009896800000895d */ /* 0x004fea0003900000 */
[----:B------:R-:W2:Y:S02]  /*d7f0*/  @!P0 SYNCS.PHASECHK.TRANS64 P0, [R6+URZ+0x30850], R7 ;  /* 0x03085007060085a7 */ /* 0x000ea4000800007f */
[----:B--2---:R-:W-:Y:S05]  /*d800*/  @!P0 BRA `(.L_x_32) ;  /* 0xfffffffc00f08947 */ /* 0x004fea000383ffff */
[----:B------:R-:W-:Y:S05]  /*d810*/  BRA `(.L_x_31) ;  /* 0xffffffac00787947 */ /* 0x000fea000383ffff */
.L_x_43:
[----:B------:R-:W-:Y:S01]  /*d820*/  MOV R13, R22 ;  /* 0x00000016000d7202 */ /* 0x000fe20000000f00 */
[----:B------:R-:W-:Y:S01]  /*d830*/  IMAD.MOV.U32 R12, RZ, RZ, RZ ;  /* 0x000000ffff0c7224 */ /* 0x000fe200078e00ff */
[----:B------:R-:W-:Y:S01]  /*d840*/  MOV R15, 0xffffffff ;  /* 0xffffffff000f7802 */ /* 0x000fe20000000f00 */
[----:B------:R-:W-:-:S07]  /*d850*/  IMAD.MOV.U32 R11, RZ, RZ, 0x1f ;  /* 0x0000001fff0b7424 */ /* 0x000fce00078e00ff */
[----:B------:R-:W-:Y:S05]  /*d860*/  WARPSYNC.COLLECTIVE R15, `(.L_x_110) ;  /* 0x000000000f087348 */ /* 0x000fea0003c00000 */
[----:B------:R0:W1:Y:S02]  /*d870*/  SHFL.IDX P6, R14, R13, R12, R11 ;  /* 0x0000000c0d0e7389 */ /* 0x00006400000c000b */
[----:B01----:R-:W-:Y:S01]  /*d880*/  ENDCOLLECTIVE ;  /* 0x000000000000791b */ /* 0x003fe20003800000 */
.L_x_110:
[----:B------:R-:W-:Y:S05]  /*d890*/  BRA `(.L_x_111) ;  /* 0xffffffd000e47947 */ /* 0x000fea000383ffff */
.L_x_45:
[----:B------:R-:W-:Y:S01]  /*d8a0*/  BSSY B0, `(.L_x_112) ;  /* 0x0000006000007945 */ /* 0x000fe20003800000 */
[----:B------:R-:W-:-:S07]  /*d8b0*/  IMAD.MOV.U32 R15, RZ, RZ, -0x1 ;  /* 0xffffffffff0f7424 */ /* 0x000fce00078e00ff */
[----:B------:R-:W-:Y:S05]  /*d8c0*/  WARPSYNC.COLLECTIVE R15, `(.L_x_113) ;  /* 0x000000000f0c7348 */ /* 0x000fea0003c00000 */
[----:B------:R-:W-:Y:S02]  /*d8d0*/  ELECT P6, UR62, PT ;  /* 0x00000000003e782f */ /* 0x000fe400038c0000 */
[----:B------:R-:W-:Y:S01]  /*d8e0*/  MOV R14, UR62 ;  /* 0x0000003e000e7c02 */ /* 0x000fe20008000f00 */
[----:B------:R-:W-:Y:S10]  /*d8f0*/  ENDCOLLECTIVE ;  /* 0x000000000000791b */ /* 0x000ff40003800000 */
.L_x_113:
[----:B------:R-:W-:Y:S05]  /*d900*/  BSYNC B0 ;  /* 0x0000000000007941 */ /* 0x000fea0003800000 */
.L_x_112:
[----:B------:R-:W-:Y:S05]  /*d910*/  BRA `(.L_x_114) ;  /* 0xffffffd000e07947 */ /* 0x000fea000383ffff */
.L_x_47:
[----:B-1----:R-:W-:-:S04]  /*d920*/  IMAD.U32 R3, RZ, RZ, UR38 ;  /* 0x00000026ff037e24 */ /* 0x002fc8000f8e00ff */
[----:B------:R1:W2:Y:S03]  /*d930*/  SYNCS.PHASECHK.TRANS64.TRYWAIT P0, [R3+URZ+0x30840], R0 ;  /* 0x03084000030075a7 */ /* 0x0002a6000800017f */
[----:B--2---:R-:W-:Y:S05]  /*d940*/  @!P0 NANOSLEEP.SYNCS 0x989680 ;  /* 0x009896800000895d */ /* 0x004fea0003900000 */
[----:B------:R-:W2:Y:S02]  /*d950*/  @!P0 SYNCS.PHASECHK.TRANS64 P0, [R3+URZ+0x30840], R0 ;  /* 0x03084000030085a7 */ /* 0x000ea4000800007f */
[----:B--2---:R-:W-:Y:S05]  /*d960*/  @!P0 BRA `(.L_x_47) ;  /* 0xfffffffc00ec8947 */ /* 0x004fea000383ffff */
[----:B------:R-:W-:Y:S05]  /*d970*/  BRA `(.L_x_115) ;  /* 0xffffffd400307947 */ /* 0x000fea000383ffff */
.L_x_50:
[----:B------:R-:W-:Y:S01]  /*d980*/  MOV R13, R10 ;  /* 0x0000000a000d7202 */ /* 0x000fe20000000f00 */
[----:B------:R-:W-:Y:S01]  /*d990*/  IMAD.MOV.U32 R12, RZ, RZ, RZ ;  /* 0x000000ffff0c7224 */ /* 0x000fe200078e00ff */
[----:B------:R-:W-:Y:S01]  /*d9a0*/  MOV R15, 0xffffffff ;  /* 0xffffffff000f7802 */ /* 0x000fe20000000f00 */
[----:B------:R-:W-:Y:S02]  /*d9b0*/  IMAD.MOV.U32 R11, RZ, RZ, 0x181f ;  /* 0x0000181fff0b7424 */ /* 0x000fe400078e00ff */
[----:B------:R-:W-:-:S07]  /*d9c0*/  IMAD R6, R21, 0xc0, R6 ;  /* 0x000000c015067824 */ /* 0x000fce00078e0206 */
[----:B------:R-:W-:Y:S05]  /*d9d0*/  WARPSYNC.COLLECTIVE R15, `(.L_x_116) ;  /* 0x000000000f087348 */ /* 0x000fea0003c00000 */
[----:B------:R0:W1:Y:S02]  /*d9e0*/  SHFL.IDX P6, R14, R13, R12, R11 ;  /* 0x0000000c0d0e7389 */ /* 0x00006400000c000b */
[----:B01----:R-:W-:Y:S01]  /*d9f0*/  ENDCOLLECTIVE ;  /* 0x000000000000791b */ /* 0x003fe20003800000 */
.L_x_116:
[----:B------:R-:W-:Y:S02]  /*da00*/  IMAD.MOV.U32 R13, RZ, RZ, R9 ;  /* 0x000000ffff0d7224 */ /* 0x000fe400078e0009 */
[----:B------:R-:W-:-:S07]  /*da10*/  IMAD.MOV.U32 R2, RZ, RZ, R14 ;  /* 0x000000ffff027224 */ /* 0x000fce00078e000e */
[----:B------:R-:W-:Y:S05]  /*da20*/  WARPSYNC.COLLECTIVE R15, `(.L_x_117) ;  /* 0x000000000f087348 */ /* 0x000fea0003c00000 */
[----:B------:R0:W1:Y:S02]  /*da30*/  SHFL.IDX P6, R14, R13, R12, R11 ;  /* 0x0000000c0d0e7389 */ /* 0x00006400000c000b */
[----:B01----:R-:W-:Y:S01]  /*da40*/  ENDCOLLECTIVE ;  /* 0x000000000000791b */ /* 0x003fe20003800000 */
.L_x_117:
[----:B------:R-:W-:Y:S02]  /*da50*/  ULDC UR4, c[0x0][0x288] ;  /* 0x0000a20000047ab9 */ /* 0x000fe40000000800 */
[----:B------:R-:W-:-:S05]  /*da60*/  IMAD R5, R20, UR4, RZ ;  /* 0x0000000414057c24 */ /* 0x000fca000f8e02ff */
[----:B------:R-:W-:Y:S02]  /*da70*/  ISETP.GE.AND P1, PT, R6, R5, PT ;  /* 0x000000050600720c */ /* 0x000fe40003f26270 */
[----:B------:R-:W-:Y:S01]  /*da80*/  MOV R13, R10 ;  /* 0x0000000a000d7202 */ /* 0x000fe20000000f00 */
[----:B------:R-:W-:-:S10]  /*da90*/  IMAD.MOV.U32 R12, RZ, RZ, 0x1 ;  /* 0x00000001ff0c7424 */ /* 0x000fd400078e00ff */
[----:B------:R-:W-:Y:S02]  /*daa0*/  @!P1 LEA R29, R4, UR38, 0x1 ;  /* 0x00000026041d9c11 */ /* 0x000fe4000f8e08ff */
[----:B------:R-:W-:-:S04]  /*dab0*/  @!P1 LEA R14, P2, R7, R14, 0x1 ;  /* 0x0000000e070e9211 */ /* 0x000fc800078408ff */
[----:B------:R-:W-:Y:S01]  /*dac0*/  @!P1 IADD3.X R3, RZ, R2, RZ, P2, !PT ;  /* 0x00000002ff039210 */ /* 0x000fe200017fe4ff */
[----:B------:R-:W-:Y:S02]  /*dad0*/  @!P1 IMAD.MOV.U32 R2, RZ, RZ, R14 ;  /* 0x000000ffff029224 */ /* 0x000fe400078e000e */
[----:B------:R-:W-:-:S03]  /*dae0*/  VIADD R14, R6, 0x10 ;  /* 0x00000010060e7836 */ /* 0x000fc60000000000 */
[----:B------:R-:W-:Y:S01]  /*daf0*/  @!PT LDS RZ, [RZ] ;  /* 0x00000000fffff984 */ /* 0x000fe20000000800 */
[----:B------:R-:W-:Y:S01]  /*db00*/  @!PT LDS RZ, [RZ] ;  /* 0x00000000fffff984 */ /* 0x000fe20000000800 */
[----:B------:R-:W-:Y:S01]  /*db10*/  @!PT LDS RZ, [RZ] ;  /* 0x00000000fffff984 */ /* 0x000fe20000000800 */
[----:B------:R0:W-:Y:S02]  /*db20*/  @!P1 LDGSTS.E.BYPASS.LTC128B.128 [R29+0xc400], desc[UR42][R2.64], !P0 ;  /* 0x0c400000021d9fae */ /* 0x0001e4000c101d6a */
[----:B------:R-:W-:-:S13]  /*db30*/  ISETP.GE.AND P1, PT, R14, R5, PT ;  /* 0x000000050e00720c */ /* 0x000fda0003f26270 */
[----:B0-----:R-:W-:Y:S05]  /*db40*/  WARPSYNC.COLLECTIVE R15, `(.L_x_118) ;  /* 0x000000000f087348 */ /* 0x001fea0003c00000 */
[----:B------:R1:W2:Y:S02]  /*db50*/  SHFL.IDX P6, R14, R13, R12, R11 ;  /* 0x0000000c0d0e7389 */ /* 0x0002a400000c000b */
[----:B012---:R-:W-:Y:S01]  /*db60*/  ENDCOLLECTIVE ;  /* 0x000000000000791b */ /* 0x007fe20003800000 */
.L_x_118:
[----:B------:R-:W-:Y:S01]  /*db70*/  MOV R13, R9 ;  /* 0x00000009000d7202 */ /* 0x000fe20000000f00 */
[----:B------:R-:W-:-:S07]  /*db80*/  IMAD.MOV.U32 R21, RZ, RZ, R14 ;  /* 0x000000ffff157224 */ /* 0x000fce00078e000e */
[----:B------:R-:W-:Y:S05]  /*db90*/  WARPSYNC.COLLECTIVE R15, `(.L_x_119) ;  /* 0x000000000f087348 */ /* 0x000fea0003c00000 */
[----:B------:R0:W1:Y:S02]  /*dba0*/  SHFL.IDX P6, R14, R13, R12, R11 ;  /* 0x0000000c0d0e7389 */ /* 0x00006400000c000b */
[----:B01----:R-:W-:Y:S01]  /*dbb0*/  ENDCOLLECTIVE ;  /* 0x000000000000791b */ /* 0x003fe20003800000 */
.L_x_119:
[----:B------:R-:W-:Y:S02]  /*dbc0*/  IMAD.MOV.U32 R13, RZ, RZ, R10 ;  /* 0x000000ffff0d7224 */ /* 0x000fe400078e000a */
[----:B------:R-:W-:Y:S02]  /*dbd0*/  IMAD.MOV.U32 R12, RZ, RZ, 0x2 ;  /* 0x00000002ff0c7424 */ /* 0x000fe400078e00ff */
[----:B------:R-:W-:Y:S01]  /*dbe0*/  IMAD.MOV.U32 R2, RZ, RZ, R14 ;  /* 0x000000ffff027224 */ /* 0x000fe200078e000e */
[----:B------:R-:W-:-:S04]  /*dbf0*/  IADD3 R14, R6, 0x20, RZ ;  /* 0x00000020060e7810 */ /* 0x000fc80007ffe0ff */
[----:B------:R-:W-:-:S13]  /*dc00*/  ISETP.GE.AND P2, PT, R14, R5, PT ;  /* 0x000000050e00720c */ /* 0x000fda0003f46270 */
[----:B------:R-:W-:Y:S05]  /*dc10*/  WARPSYNC.COLLECTIVE R15, `(.L_x_120) ;  /* 0x000000000f087348 */ /* 0x000fea0003c00000 */
[----:B------:R0:W1:Y:S02]  /*dc20*/  SHFL.IDX P6, R14, R13, R12, R11 ;  /* 0x0000000c0d0e7389 */ /* 0x00006400000c000b */
[----:B01----:R-:W-:Y:S01]  /*dc30*/  ENDCOLLECTIVE ;  /* 0x000000000000791b */ /* 0x003fe20003800000 */
.L_x_120:
[----:B------:R-:W-:-:S05]  /*dc40*/  @!P1 LEA R2, P3, R7, R2, 0x1 ;  /* 0x0000000207029211 */ /* 0x000fca00078608ff */
[----:B------:R-:W-:Y:S01]  /*dc50*/  @!P1 IMAD.X R3, RZ, RZ, R21, P3 ;  /* 0x000000ffff039224 */ /* 0x000fe200018e0615 */
[C---:B------:R-:W-:Y:S02]  /*dc60*/  @!P1 LEA R21, R4.reuse, UR38, 0x1 ;  /* 0x0000002604159c11 */ /* 0x040fe4000f8e08ff */
[----:B------:R-:W-:-:S03]  /*dc70*/  @!P2 LEA R29, R4, UR38, 0x1 ;  /* 0x00000026041dac11 */ /* 0x000fc6000f8e08ff */
[----:B------:R-:W-:Y:S01]  /*dc80*/  @!PT LDS RZ, [RZ] ;  /* 0x00000000fffff984 */ /* 0x000fe20000000800 */
[----:B------:R-:W-:Y:S01]  /*dc90*/  @!PT LDS RZ, [RZ] ;  /* 0x00000000fffff984 */ /* 0x000fe20000000800 */
[----:B------:R-:W-:Y:S01]  /*dca0*/  @!PT LDS RZ, [RZ] ;  /* 0x00000000fffff984 */ /* 0x000fe20000000800 */
[----:B------:R0:W-:Y:S01]  /*dcb0*/  @!P1 LDGSTS.E.BYPASS.LTC128B.128 [R21+0xcc00], desc[UR42][R2.64], !P0 ;  /* 0x0cc0000002159fae */ /* 0x0001e2000c101d6a */
[----:B------:R-:W-:Y:S01]  /*dcc0*/  IMAD.MOV.U32 R13, RZ, RZ, R9 ;  /* 0x000000ffff0d7224 */ /* 0x000fe200078e0009 */
[----:B------:R-:W-:-:S07]  /*dcd0*/  MOV R20, R14 ;  /* 0x0000000e00147202 */ /* 0x000fce0000000f00 */
[----:B0-----:R-:W-:Y:S05]  /*dce0*/  WARPSYNC.COLLECTIVE R15, `(.L_x_121) ;  /* 0x000000000f087348 */ /* 0x001fea0003c00000 */
[----:B------:R1:W2:Y:S02]  /*dcf0*/  SHFL.IDX P6, R14, R13, R12, R11 ;  /* 0x0000000c0d0e7389 */ /* 0x0002a400000c000b */
[----:B012---:R-:W-:Y:S01]  /*dd00*/  ENDCOLLECTIVE ;  /* 0x000000000000791b */ /* 0x007fe20003800000 */
.L_x_121:
[----:B------:R-:W-:Y:S02]  /*dd10*/  IMAD.MOV.U32 R13, RZ, RZ, R10 ;  /* 0x000000ffff0d7224 */ /* 0x000fe400078e000a */
[----:B------:R-:W-:Y:S01]  /*dd20*/  IMAD.MOV.U32 R12, RZ, RZ, 0x3 ;  /* 0x00000003ff0c7424 */ /* 0x000fe200078e00ff */
[----:B------:R-:W-:Y:S02]  /*dd30*/  @!P2 LEA R2, P1, R7, R14, 0x1 ;  /* 0x0000000e0702a211 */ /* 0x000fe400078208ff */
[----:B------:R-:W-:-:S03]  /*dd40*/  IADD3 R14, R6, 0x30, RZ ;  /* 0x00000030060e7810 */ /* 0x000fc60007ffe0ff */
[----:B------:R-:W-:Y:S01]  /*dd50*/  @!P2 IMAD.X R3, RZ, RZ, R20, P1 ;  /* 0x000000ffff03a224 */ /* 0x000fe200008e0614 */
[----:B------:R-:W-:-:S13]  /*dd60*/  ISETP.GE.AND P1, PT, R14, R5, PT ;  /* 0x000000050e00720c */ /* 0x000fda0003f26270 */
[----:B------:R-:W-:Y:S05]  /*dd70*/  WARPSYNC.COLLECTIVE R15, `(.L_x_122) ;  /* 0x000000000f087348 */ /* 0x000fea0003c00000 */
[----:B------:R0:W1:Y:S02]  /*dd80*/  SHFL.IDX P6, R14, R13, R12, R11 ;  /* 0x0000000c0d0e7389 */ /* 0x00006400000c000b */
[----:B01----:R-:W-:Y:S01]  /*dd90*/  ENDCOLLECTIVE ;  /* 0x000000000000791b */ /* 0x003fe20003800000 */
.L_x_122:
        /* <DEDUP_REMOVED lines=9> */
.L_x_123:
[----:B------:R-:W-:Y:S01]  /*de30*/  IMAD.MOV.U32 R13, RZ, RZ, R10 ;  /* 0x000000ffff0d7224 */ /* 0x000fe200078e000a */
[----:B------:R-:W-:Y:S01]  /*de40*/  MOV R12, 0x4 ;  /* 0x00000004000c7802 */ /* 0x000fe20000000f00 */
[----:B------:R-:W-:Y:S02]  /*de50*/  IMAD.MOV.U32 R29, RZ, RZ, R14 ;  /* 0x000000ffff1d7224 */ /* 0x000fe400078e000e */
[----:B------:R-:W-:-:S03]  /*de60*/  VIADD R14, R6, 0x40 ;  /* 0x00000040060e7836 */ /* 0x000fc60000000000 */
[----:B------:R-:W-:Y:S02]  /*de70*/  @!P1 LEA R2, P3, R7, R29, 0x1 ;  /* 0x0000001d07029211 */ /* 0x000fe400078608ff */
[----:B------:R-:W-:-:S13]  /*de80*/  ISETP.GE.AND P2, PT, R14, R5, PT ;  /* 0x000000050e00720c */ /* 0x000fda0003f46270 */
[----:B------:R-:W-:Y:S05]  /*de90*/  WARPSYNC.COLLECTIVE R15, `(.L_x_124) ;  /* 0x000000000f087348 */ /* 0x000fea0003c00000 */
[----:B------:R0:W1:Y:S02]  /*dea0*/  SHFL.IDX P6, R14, R13, R12, R11 ;  /* 0x0000000c0d0e7389 */ /* 0x00006400000c000b */
[----:B01----:R-:W-:Y:S01]  /*deb0*/  ENDCOLLECTIVE ;  /* 0x000000000000791b */ /* 0x003fe20003800000 */
.L_x_124:
[----:B------:R-:W-:Y:S02]  /*dec0*/  @!P1 IADD3.X R3, RZ, R21, RZ, P3, !PT ;  /* 0x00000015ff039210 */ /* 0x000fe40001ffe4ff */
[----:B------:R-:W-:-:S05]  /*ded0*/  @!P1 LEA R21, R4, UR38, 0x1 ;  /* 0x0000002604159c11 */ /* 0x000fca000f8e08ff */
[----:B------:R-:W-:Y:S01]  /*dee0*/  @!PT LDS RZ, [RZ] ;  /* 0x00000000fffff984 */ /* 0x000fe20000000800 */
[----:B------:R-:W-:Y:S01]  /*def0*/  @!PT LDS RZ, [RZ] ;  /* 0x00000000fffff984 */ /* 0x000fe20000000800 */
[----:B------:R-:W-:Y:S01]  /*df00*/  @!PT LDS RZ, [RZ] ;  /* 0x00000000fffff984 */ /* 0x000fe20000000800 */
[----:B------:R0:W-:Y:S01]  /*df10*/  @!P1 LDGSTS.E.BYPASS.LTC128B.128 [R21+0xdc00], desc[UR42][R2.64], !P0 ;  /* 0x0dc0000002159fae */ /* 0x0001e2000c101d6a */
[----:B------:R-:W-:Y:S01]  /*df20*/  @!P2 LEA R29, R4, UR38, 0x1 ;  /* 0x00000026041dac11 */ /* 0x000fe2000f8e08ff */
[----:B------:R-:W-:Y:S02]  /*df30*/  IMAD.MOV.U32 R13, RZ, RZ, R9 ;  /* 0x000000ffff0d7224 */ /* 0x000fe400078e0009 */
[----:B------:R-:W-:-:S07]  /*df40*/  IMAD.MOV.U32 R20, RZ, RZ, R14 ;  /* 0x000000ffff147224 */ /* 0x000fce00078e000e */
[----:B0-----:R-:W-:Y:S05]  /*df50*/  WARPSYNC.COLLECTIVE R15, `(.L_x_125) ;  /* 0x000000000f087348 */ /* 0x001fea0003c00000 */
[----:B------:R1:W2:Y:S02]  /*df60*/  SHFL.IDX P6, R14, R13, R12, R11 ;  /* 0x0000000c0d0e7389 */ /* 0x0002a400000c000b */
[----:B012---:R-:W-:Y:S01]  /*df70*/  ENDCOLLECTIVE ;  /* 0x000000000000791b */ /* 0x007fe20003800000 */
.L_x_125:
[----:B------:R-:W-:Y:S01]  /*df80*/  IMAD.MOV.U32 R13, RZ, RZ, R10 ;  /* 0x000000ffff0d7224 */ /* 0x000fe200078e000a */
[----:B------:R-:W-:Y:S02]  /*df90*/  MOV R12, 0x5 ;  /* 0x00000005000c7802 */ /* 0x000fe40000000f00 */
[----:B------:R-:W-:Y:S01]  /*dfa0*/  @!P2 LEA R2, P1, R7, R14, 0x1 ;  /* 0x0000000e0702a211 */ /* 0x000fe200078208ff */
[----:B------:R-:W-:-:S03]  /*dfb0*/  VIADD R14, R6, 0x50 ;  /* 0x00000050060e7836 */ /* 0x000fc60000000000 */
[----:B------:R-:W-:Y:S02]  /*dfc0*/  @!P2 IADD3.X R3, RZ, R20, RZ, P1, !PT ;  /* 0x00000014ff03a210 */ /* 0x000fe40000ffe4ff */
[----:B------:R-:W-:-:S13]  /*dfd0*/  ISETP.GE.AND P1, PT, R14, R5, PT ;  /* 0x000000050e00720c */ /* 0x000fda0003f26270 */
[----:B------:R-:W-:Y:S05]  /*dfe0*/  WARPSYNC.COLLECTIVE R15, `(.L_x_126) ;  /* 0x000000000f087348 */ /* 0x000fea0003c00000 */
[----:B------:R0:W1:Y:S02]  /*dff0*/  SHFL.IDX P6, R14, R13, R12, R11 ;  /* 0x0000000c0d0e7389 */ /* 0x00006400000c000b */
[----:B01----:R-:W-:Y:S01]  /*e000*/  ENDCOLLECTIVE ;  /* 0x000000000000791b */ /* 0x003fe20003800000 */
.L_x_126:
[----:B------:R-:W-:Y:S01]  /*e010*/  @!PT LDS RZ, [RZ] ;  /* 0x00000000fffff984 */ /* 0x000fe20000000800 */
[----:B------:R-:W-:Y:S01]  /*e020*/  @!PT LDS RZ, [RZ] ;  /* 0x00000000fffff984 */ /* 0x000fe20000000800 */
[----:B------:R-:W-:Y:S01]  /*e030*/  @!PT LDS RZ, [RZ] ;  /* 0x00000000fffff984 */ /* 0x000fe20000000800 */
[----:B------:R0:W-:Y:S01]  /*e040*/  @!P2 LDGSTS.E.BYPASS.LTC128B.128 [R29+0xe400], desc[UR42][R2.64], !P0 ;  /* 0x0e400000021dafae */ /* 0x0001e2000c101d6a */
[----:B------:R-:W-:Y:S02]  /*e050*/  IMAD.MOV.U32 R13, RZ, RZ, R9 ;  /* 0x000000ffff0d7224 */ /* 0x000fe400078e0009 */
[----:B------:R-:W-:-:S07]  /*e060*/  IMAD.MOV.U32 R21, RZ, RZ, R14 ;  /* 0x000000ffff157224 */ /* 0x000fce00078e000e */
[----:B0-----:R-:W-:Y:S05]  /*e070*/  WARPSYNC.COLLECTIVE R15, `(.L_x_127) ;  /* 0x000000000f087348 */ /* 0x001fea0003c00000 */
[----:B------:R1:W2:Y:S02]  /*e080*/  SHFL.IDX P6, R14, R13, R12, R11 ;  /* 0x0000000c0d0e7389 */ /* 0x0002a400000c000b */
[----:B012---:R-:W-:Y:S01]  /*e090*/  ENDCOLLECTIVE ;  /* 0x000000000000791b */ /* 0x007fe20003800000 */
.L_x_127:
[----:B------:R-:W-:Y:S01]  /*e0a0*/  MOV R13, R10 ;  /* 0x0000000a000d7202 */ /* 0x000fe20000000f00 */
[----:B------:R-:W-:Y:S01]  /*e0b0*/  IMAD.MOV.U32 R12, RZ, RZ, 0x6 ;  /* 0x00000006ff0c7424 */ /* 0x000fe200078e00ff */
[----:B------:R-:W-:Y:S01]  /*e0c0*/  MOV R29, R14 ;  /* 0x0000000e001d7202 */ /* 0x000fe20000000f00 */
[----:B------:R-:W-:-:S03]  /*e0d0*/  VIADD R14, R6, 0x60 ;  /* 0x00000060060e7836 */ /* 0x000fc60000000000 */
[----:B------:R-:W-:Y:S02]  /*e0e0*/  @!P1 LEA R2, P3, R7, R29, 0x1 ;  /* 0x0000001d07029211 */ /* 0x000fe400078608ff */
[----:B------:R-:W-:-:S13]  /*e0f0*/  ISETP.GE.AND P2, PT, R14, R5, PT ;  /* 0x000000050e00720c */ /* 0x000fda0003f46270 */
[----:B------:R-:W-:Y:S05]  /*e100*/  WARPSYNC.COLLECTIVE R15, `(.L_x_128) ;  /* 0x000000000f087348 */ /* 0x000fea0003c00000 */
[----:B------:R0:W1:Y:S02]  /*e110*/  SHFL.IDX P6, R14, R13, R12, R11 ;  /* 0x0000000c0d0e7389 */ /* 0x00006400000c000b */
[----:B01----:R-:W-:Y:S01]  /*e120*/  ENDCOLLECTIVE ;  /* 0x000000000000791b */ /* 0x003fe20003800000 */
.L_x_128:
[----:B------:R-:W-:Y:S01]  /*e130*/  @!P1 IMAD.X R3, RZ, RZ, R21, P3 ;  /* 0x000000ffff039224 */ /* 0x000fe200018e0615 */
[----:B------:R-:W-:-:S05]  /*e140*/  @!P1 LEA R29, R4, UR38, 0x1 ;  /* 0x00000026041d9c11 */ /* 0x000fca000f8e08ff */
[----:B------:R-:W-:Y:S01]  /*e150*/  @!PT LDS RZ, [RZ] ;  /* 0x00000000fffff984 */ /* 0x000fe20000000800 */
[----:B------:R-:W-:Y:S01]  /*e160*/  @!PT LDS RZ, [RZ] ;  /* 0x00000000fffff984 */ /* 0x000fe20000000800 */
[----:B------:R-:W-:Y:S01]  /*e170*/  @!PT LDS RZ, [RZ] ;  /* 0x00000000fffff984 */ /* 0x000fe20000000800 */
[----:B------:R0:W-:Y:S01]  /*e180*/  @!P1 LDGSTS.E.BYPASS.LTC128B.128 [R29+0xec00], desc[UR42][R2.64], !P0 ;  /* 0x0ec00000021d9fae */ /* 0x0001e2000c101d6a */
[----:B------:R-:W-:Y:S02]  /*e190*/  @!P2 LEA R21, R4, UR38, 0x1 ;  /* 0x000000260415ac11 */ /* 0x000fe4000f8e08ff */
[----:B------:R-:W-:Y:S01]  /*e1a0*/  MOV R13, R9 ;  /* 0x00000009000d7202 */ /* 0x000fe20000000f00 */
[----:B------:R-:W-:-:S07]  /*e1b0*/  IMAD.MOV.U32 R20, RZ, RZ, R14 ;  /* 0x000000ffff147224 */ /* 0x000fce00078e000e */
[----:B0-----:R-:W-:Y:S05]  /*e1c0*/  WARPSYNC.COLLECTIVE R15, `(.L_x_129) ;  /* 0x000000000f087348 */ /* 0x001fea0003c00000 */
[----:B------:R1:W2:Y:S02]  /*e1d0*/  SHFL.IDX P6, R14, R13, R12, R11 ;  /* 0x0000000c0d0e7389 */ /* 0x0002a400000c000b */
[----:B012---:R-:W-:Y:S01]  /*e1e0*/  ENDCOLLECTIVE ;  /* 0x000000000000791b */ /* 0x007fe20003800000 */
.L_x_129:
[----:B------:R-:W-:Y:S01]  /*e1f0*/  IMAD.MOV.U32 R13, RZ, RZ, R10 ;  /* 0x000000ffff0d7224 */ /* 0x000fe200078e000a */
[----:B------:R-:W-:Y:S02]  /*e200*/  MOV R12, 0x7 ;  /* 0x00000007000c7802 */ /* 0x000fe40000000f00 */
[----:B------:R-:W-:-:S13]  /*e210*/  @!P2 LEA R2, P1, R7, R14, 0x1 ;  /* 0x0000000e0702a211 */ /* 0x000fda00078208ff */
[----:B------:R-:W-:Y:S05]  /*e220*/  WARPSYNC.COLLECTIVE R15, `(.L_x_130) ;  /* 0x000000000f087348 */ /* 0x000fea0003c00000 */
[----:B------:R0:W1:Y:S02]  /*e230*/  SHFL.IDX P6, R14, R13, R12, R11 ;  /* 0x0000000c0d0e7389 */ /* 0x00006400000c000b */
[----:B01----:R-:W-:Y:S01]  /*e240*/  ENDCOLLECTIVE ;  /* 0x000000000000791b */ /* 0x003fe20003800000 */
.L_x_130:
[----:B------:R-:W-:-:S05]  /*e250*/  @!P2 IMAD.X R3, RZ, RZ, R20, P1 ;  /* 0x000000ffff03a224 */ /* 0x000fca00008e0614 */
[----:B------:R-:W-:Y:S01]  /*e260*/  @!PT LDS RZ, [RZ] ;  /* 0x00000000fffff984 */ /* 0x000fe20000000800 */
[----:B------:R-:W-:Y:S01]  /*e270*/  @!PT LDS RZ, [RZ] ;  /* 0x00000000fffff984 */ /* 0x000fe20000000800 */
[----:B------:R-:W-:Y:S01]  /*e280*/  @!PT LDS RZ, [RZ] ;  /* 0x00000000fffff984 */ /* 0x000fe20000000800 */
[----:B------:R0:W-:Y:S01]  /*e290*/  @!P2 LDGSTS.E.BYPASS.LTC128B.128 [R21+0xf400], desc[UR42][R2.64], !P0 ;  /* 0x0f4000000215afae */ /* 0x0001e2000c101d6a */
[----:B------:R-:W-:Y:S01]  /*e2a0*/  IMAD.MOV.U32 R13, RZ, RZ, R9 ;  /* 0x000000ffff0d7224 */ /* 0x000fe200078e0009 */
[----:B0-----:R-:W-:Y:S01]  /*e2b0*/  IADD3 R2, R6, 0x70, RZ ;  /* 0x0000007006027810 */ /* 0x001fe20007ffe0ff */
[----:B------:R-:W-:-:S03]  /*e2c0*/  IMAD.MOV.U32 R10, RZ, RZ, R14 ;  /* 0x000000ffff0a7224 */ /* 0x000fc600078e000e */
[----:B------:R-:W-:-:S13]  /*e2d0*/  ISETP.GE.AND P1, PT, R2, R5, PT ;  /* 0x000000050200720c */ /* 0x000fda0003f26270 */
[----:B------:R-:W-:Y:S05]  /*e2e0*/  WARPSYNC.COLLECTIVE R15, `(.L_x_131) ;  /* 0x000000000f087348 */ /* 0x000fea0003c00000 */
[----:B------:R0:W1:Y:S02]  /*e2f0*/  SHFL.IDX P6, R14, R13, R12, R11 ;  /* 0x0000000c0d0e7389 */ /* 0x00006400000c000b */
[----:B01----:R-:W-:Y:S01]  /*e300*/  ENDCOLLECTIVE ;  /* 0x000000000000791b */ /* 0x003fe20003800000 */
.L_x_131:
[----:B------:R-:W-:Y:S02]  /*e310*/  @!P1 LEA R29, R4, UR38, 0x1 ;  /* 0x00000026041d9c11 */ /* 0x000fe4000f8e08ff */
[----:B------:R-:W-:Y:S01]  /*e320*/  MOV R13, R8 ;  /* 0x00000008000d7202 */ /* 0x000fe20000000f00 */
[----:B------:R-:W-:Y:S01]  /*e330*/  IMAD.MOV.U32 R12, RZ, RZ, RZ ;  /* 0x000000ffff0c7224 */ /* 0x000fe200078e00ff */
[----:B------:R-:W-:-:S13]  /*e340*/  @!P1 LEA R2, P3, R7, R14, 0x1 ;  /* 0x0000000e07029211 */ /* 0x000fda00078608ff */
[----:B------:R-:W-:Y:S05]  /*e350*/  WARPSYNC.COLLECTIVE R15, `(.L_x_132) ;  /* 0x000000000f087348 */ /* 0x000fea0003c00000 */
[----:B------:R0:W1:Y:S02]  /*e360*/  SHFL.IDX P6, R14, R13, R12, R11 ;  /* 0x0000000c0d0e7389 */ /* 0x00006400000c000b */
[----:B01----:R-:W-:Y:S01]  /*e370*/  ENDCOLLECTIVE ;  /* 0x000000000000791b */ /* 0x003fe20003800000 */
.L_x_132:
[----:B------:R-:W-:Y:S02]  /*e380*/  @!P1 IMAD.X R3, RZ, RZ, R10, P3 ;  /* 0x000000ffff039224 */ /* 0x000fe400018e060a */
[----:B------:R-:W-:-:S03]  /*e390*/  VIADD R10, R6, 0x80 ;  /* 0x00000080060a7836 */ /* 0x000fc60000000000 */
[----:B------:R-:W-:Y:S01]  /*e3a0*/  @!PT LDS RZ, [RZ] ;  /* 0x00000000fffff984 */ /* 0x000fe20000000800 */
[----:B------:R-:W-:Y:S01]  /*e3b0*/  @!PT LDS RZ, [RZ] ;  /* 0x00000000fffff984 */ /* 0x000fe20000000800 */
[----:B------:R-:W-:Y:S01]  /*e3c0*/  @!PT LDS RZ, [RZ] ;  /* 0x00000000fffff984 */ /* 0x000fe20000000800 */
[----:B------:R0:W-:Y:S02]  /*e3d0*/  @!P1 LDGSTS.E.BYPASS.LTC128B.128 [R29+0xfc00], desc[UR42][R2.64], !P0 ;  /* 0x0fc00000021d9fae */ /* 0x0001e4000c101d6a */
[----:B------:R-:W-:Y:S02]  /*e3e0*/  ISETP.GE.AND P2, PT, R10, R5, PT ;  /* 0x000000050a00720c */ /* 0x000fe40003f46270 */
[----:B------:R-:W-:Y:S02]  /*e3f0*/  IADD3 R10, R6, 0x90, RZ ;  /* 0x00000090060a7810 */ /* 0x000fe40007ffe0ff */
[----:B------:R-:W-:Y:S01]  /*e400*/  MOV R13, R0 ;  /* 0x00000000000d7202 */ /* 0x000fe20000000f00 */
[----:B------:R-:W-:-:S08]  /*e410*/  IMAD.MOV.U32 R20, RZ, RZ, R14 ;  /* 0x000000ffff147224 */ /* 0x000fd000078e000e */
[----:B0-----:R-:W-:Y:S05]  /*e420*/  WARPSYNC.COLLECTIVE R15, `(.L_x_133) ;  /* 0x000000000f087348 */ /* 0x001fea0003c00000 */
[----:B------:R1:W2:Y:S02]  /*e430*/  SHFL.IDX P6, R14, R13, R12, R11 ;  /* 0x0000000c0d0e7389 */ /* 0x0002a400000c000b */
[----:B012---:R-:W-:Y:S01]  /*e440*/  ENDCOLLECTIVE ;  /* 0x000000000000791b */ /* 0x007fe20003800000 */
.L_x_133:
[----:B------:R-:W-:Y:S02]  /*e450*/  IMAD.MOV.U32 R13, RZ, RZ, R8 ;  /* 0x000000ffff0d7224 */ /* 0x000fe400078e0008 */
[----:B------:R-:W-:Y:S02]  /*e460*/  IMAD.MOV.U32 R12, RZ, RZ, 0x1 ;  /* 0x00000001ff0c7424 */ /* 0x000fe400078e00ff */
[----:B------:R-:W-:-:S07]  /*e470*/  IMAD.MOV.U32 R21, RZ, RZ, R14 ;  /* 0x000000ffff157224 */ /* 0x000fce00078e000e */
[----:B------:R-:W-:Y:S05]  /*e480*/  WARPSYNC.COLLECTIVE R15, `(.L_x_134) ;  /* 0x000000000f087348 */ /* 0x000fea0003c00000 */
[----:B------:R0:W1:Y:S02]  /*e490*/  SHFL.IDX P6, R14, R13, R12, R11 ;  /* 0x0000000c0d0e7389 */ /* 0x00006400000c000b */
[----:B01----:R-:W-:Y:S01]  /*e4a0*/  ENDCOLLECTIVE ;  /* 0x000000000000791b */ /* 0x003fe20003800000 */
.L_x_134:
[----:B------:R-:W-:Y:S02]  /*e4b0*/  @!P2 LEA R2, P1, R7, R21, 0x1 ;  /* 0x000000150702a211 */ /* 0x000fe400078208ff */
[----:B------:R-:W-:-:S03]  /*e4c0*/  @!P2 LEA R21, R4, UR38, 0x1 ;  /* 0x000000260415ac11 */ /* 0x000fc6000f8e08ff */
[----:B------:R-:W-:Y:S01]  /*e4d0*/  @!P2 IMAD.X R3, RZ, RZ, R20, P1 ;  /* 0x000000ffff03a224 */ /* 0x000fe200008e0614 */
[----:B------:R-:W-:-:S04]  /*e4e0*/  ISETP.GE.AND P1, PT, R10, R5, PT ;  /* 0x000000050a00720c */ /* 0x000fc80003f26270 */
        /* <DEDUP_REMOVED lines=9> */
.L_x_135:
[----:B------:R-:W-:Y:S01]  /*e580*/  @!P1 LEA R21, R4, UR38, 0x1 ;  /* 0x0000002604159c11 */ /* 0x000fe2000f8e08ff */
[----:B------:R-:W-:Y:S02]  /*e590*/  IMAD.MOV.U32 R13, RZ, RZ, R8 ;  /* 0x000000ffff0d7224 */ /* 0x000fe400078e0008 */
[----:B------:R-:W-:Y:S02]  /*e5a0*/  IMAD.MOV.U32 R12, RZ, RZ, 0x2 ;  /* 0x00000002ff0c7424 */ /* 0x000fe400078e00ff */
[----:B------:R-:W-:-:S07]  /*e5b0*/  IMAD.MOV.U32 R20, RZ, RZ, R14 ;  /* 0x000000ffff147224 */ /* 0x000fce00078e000e */
[----:B------:R-:W-:Y:S05]  /*e5c0*/  WARPSYNC.COLLECTIVE R15, `(.L_x_136) ;  /* 0x000000000f087348 */ /* 0x000fea0003c00000 */
[----:B------:R0:W1:Y:S02]  /*e5d0*/  SHFL.IDX P6, R14, R13, R12, R11 ;  /* 0x0000000c0d0e7389 */ /* 0x00006400000c000b */
[----:B01----:R-:W-:Y:S01]  /*e5e0*/  ENDCOLLECTIVE ;  /* 0x000000000000791b */ /* 0x003fe20003800000 */
.L_x_136:
[----:B------:R-:W-:-:S04]  /*e5f0*/  @!P1 LEA R2, P3, R7, R20, 0x1 ;  /* 0x0000001407029211 */ /* 0x000fc800078608ff */
[----:B------:R-:W-:-:S05]  /*e600*/  @!P1 IADD3.X R3, RZ, R10, RZ, P3, !PT ;  /* 0x0000000aff039210 */ /* 0x000fca0001ffe4ff */
[----:B------:R-:W-:Y:S01]  /*e610*/  @!PT LDS RZ, [RZ] ;  /* 0x00000000fffff984 */ /* 0x000fe20000000800 */
[----:B------:R-:W-:Y:S01]  /*e620*/  @!PT LDS RZ, [RZ] ;  /* 0x00000000fffff984 */ /* 0x000fe20000000800 */
[----:B------:R-:W-:Y:S01]  /*e630*/  @!PT LDS RZ, [RZ] ;  /* 0x00000000fffff984 */ /* 0x000fe20000000800 */
[----:B------:R0:W-:Y:S01]  /*e640*/  @!P1 LDGSTS.E.BYPASS.LTC128B.128 [R21+0x10c00], desc[UR42][R2.64], !P0 ;  /* 0x10c0000002159fae */ /* 0x0001e2000c101d6a */
[----:B------:R-:W-:Y:S01]  /*e650*/  IMAD.MOV.U32 R13, RZ, RZ, R0 ;  /* 0x000000ffff0d7224 */ /* 0x000fe200078e0000 */
[----:B------:R-:W-:Y:S01]  /*e660*/  MOV R9, R14 ;  /* 0x0000000e00097202 */ /* 0x000fe20000000f00 */
[----:B0-----:R-:W-:-:S07]  /*e670*/  VIADD R2, R6, 0xa0 ;  /* 0x000000a006027836 */ /* 0x001fce0000000000 */
[----:B------:R-:W-:Y:S05]  /*e680*/  WARPSYNC.COLLECTIVE R15, `(.L_x_137) ;  /* 0x000000000f087348 */ /* 0x000fea0003c00000 */
[----:B------:R0:W1:Y:S02]  /*e690*/  SHFL.IDX P6, R14, R13, R12, R11 ;  /* 0x0000000c0d0e7389 */ /* 0x00006400000c000b */
[----:B01----:R-:W-:Y:S01]  /*e6a0*/  ENDCOLLECTIVE ;  /* 0x000000000000791b */ /* 0x003fe20003800000 */
.L_x_137:
[----:B------:R-:W-:Y:S01]  /*e6b0*/  ISETP.GE.AND P2, PT, R2, R5, PT ;  /* 0x000000050200720c */ /* 0x000fe20003f46270 */
[----:B------:R-:W-:Y:S02]  /*e6c0*/  IMAD.MOV.U32 R13, RZ, RZ, R8 ;  /* 0x000000ffff0d7224 */ /* 0x000fe400078e0008 */
[----:B------:R-:W-:-:S10]  /*e6d0*/  IMAD.MOV.U32 R12, RZ, RZ, 0x3 ;  /* 0x00000003ff0c7424 */ /* 0x000fd400078e00ff */
[----:B------:R-:W-:-:S13]  /*e6e0*/  @!P2 LEA R2, P1, R7, R14, 0x1 ;  /* 0x0000000e0702a211 */ /* 0x000fda00078208ff */
[----:B------:R-:W-:Y:S05]  /*e6f0*/  WARPSYNC.COLLECTIVE R15, `(.L_x_138) ;  /* 0x000000000f087348 */ /* 0x000fea0003c00000 */
[----:B------:R0:W1:Y:S02]  /*e700*/  SHFL.IDX P6, R14, R13, R12, R11 ;  /* 0x0000000c0d0e7389 */ /* 0x00006400000c000b */
[----:B01----:R-:W-:Y:S01]  /*e710*/  ENDCOLLECTIVE ;  /* 0x000000000000791b */ /* 0x003fe20003800000 */
.L_x_138:
[----:B------:R-:W-:Y:S02]  /*e720*/  @!P2 IADD3.X R3, RZ, R9, RZ, P1, !PT ;  /* 0x00000009ff03a210 */ /* 0x000fe40000ffe4ff */
[----:B------:R-:W-:-:S05]  /*e730*/  @!P2 LEA R9, R4, UR38, 0x1 ;  /* 0x000000260409ac11 */ /* 0x000fca000f8e08ff */
        /* <DEDUP_REMOVED lines=9> */
.L_x_139:
[----:B------:R-:W-:Y:S05]  /*e7d0*/  BRA `(.L_x_140) ;  /* 0xffffffd000f47947 */ /* 0x000fea000383ffff */
.L_x_51:
[----:B0-----:R-:W-:-:S04]  /*e7e0*/  IMAD.U32 R3, RZ, RZ, UR38 ;  /* 0x00000026ff037e24 */ /* 0x001fc8000f8e00ff */
[----:B------:R0:W1:Y:S03]  /*e7f0*/  SYNCS.PHASECHK.TRANS64.TRYWAIT P0, [R3+URZ+0x30820], R0 ;  /* 0x03082000030075a7 */ /* 0x000066000800017f */
[----:B-1----:R-:W-:Y:S05]  /*e800*/  @!P0 NANOSLEEP.SYNCS 0x989680 ;  /* 0x009896800000895d */ /* 0x002fea0003900000 */
[----:B------:R-:W1:Y:S02]  /*e810*/  @!P0 SYNCS.PHASECHK.TRANS64 P0, [R3+URZ+0x30820], R0 ;  /* 0x03082000030085a7 */ /* 0x000e64000800007f */
[----:B-1----:R-:W-:Y:S05]  /*e820*/  @!P0 BRA `(.L_x_51) ;  /* 0xfffffffc00ec8947 */ /* 0x002fea000383ffff */
[----:B------:R-:W-:Y:S05]  /*e830*/  BRA `(.L_x_141) ;  /* 0xffffffd4002c7947 */ /* 0x000fea000383ffff */
.L_x_58:
[----:B-1----:R-:W-:-:S04]  /*e840*/  MOV R3, UR38 ;  /* 0x0000002600037c02 */ /* 0x002fc80008000f00 */
[----:B------:R1:W2:Y:S03]  /*e850*/  SYNCS.PHASECHK.TRANS64.TRYWAIT P0, [R3+URZ+0x30848], R8 ;  /* 0x03084808030075a7 */ /* 0x0002a6000800017f */
[----:B--2---:R-:W-:Y:S05]  /*e860*/  @!P0 NANOSLEEP.SYNCS 0x989680 ;  /* 0x009896800000895d */ /* 0x004fea0003900000 */
[----:B------:R-:W2:Y:S02]  /*e870*/  @!P0 SYNCS.PHASECHK.TRANS64 P0, [R3+URZ+0x30848], R8 ;  /* 0x03084808030085a7 */ /* 0x000ea4000800007f */
[----:B--2---:R-:W-:Y:S05]  /*e880*/  @!P0 BRA `(.L_x_58) ;  /* 0xfffffffc00ec8947 */ /* 0x004fea000383ffff */
[----:B------:R-:W-:Y:S05]  /*e890*/  BRA `(.L_x_142) ;  /* 0xffffffd400f07947 */ /* 0x000fea000383ffff */
.L_x_63:
[----:B01----:R-:W-:-:S04]  /*e8a0*/  IMAD.U32 R3, RZ, RZ, UR38 ;  /* 0x00000026ff037e24 */ /* 0x003fc8000f8e00ff */
[----:B------:R0:W1:Y:S03]  /*e8b0*/  SYNCS.PHASECHK.TRANS64.TRYWAIT P0, [R3+URZ+0x30860], R8 ;  /* 0x03086008030075a7 */ /* 0x000066000800017f */
[----:B-1----:R-:W-:Y:S05]  /*e8c0*/  @!P0 NANOSLEEP.SYNCS 0x989680 ;  /* 0x009896800000895d */ /* 0x002fea0003900000 */
[----:B------:R-:W1:Y:S02]  /*e8d0*/  @!P0 SYNCS.PHASECHK.TRANS64 P0, [R3+URZ+0x30860], R8 ;  /* 0x03086008030085a7 */ /* 0x000e64000800007f */
[----:B-1----:R-:W-:Y:S05]  /*e8e0*/  @!P0 BRA `(.L_x_63) ;  /* 0xfffffffc00ec8947 */ /* 0x002fea000383ffff */
[----:B------:R-:W-:Y:S05]  /*e8f0*/  BRA `(.L_x_143) ;  /* 0xffffffd800507947 */ /* 0x000fea000383ffff */
.L_x_71:
[----:B-1----:R-:W-:-:S04]  /*e900*/  IMAD.U32 R3, RZ, RZ, UR38 ;  /* 0x00000026ff037e24 */ /* 0x002fc8000f8e00ff */
[----:B------:R1:W2:Y:S03]  /*e910*/  SYNCS.PHASECHK.TRANS64.TRYWAIT P0, [R3+URZ+0x30840], R12 ;  /* 0x0308400c030075a7 */ /* 0x0002a6000800017f */
[----:B--2---:R-:W-:Y:S05]  /*e920*/  @!P0 NANOSLEEP.SYNCS 0x989680 ;  /* 0x009896800000895d */ /* 0x004fea0003900000 */
[----:B------:R-:W2:Y:S02]  /*e930*/  @!P0 SYNCS.PHASECHK.TRANS64 P0, [R3+URZ+0x30840], R12 ;  /* 0x0308400c030085a7 */ /* 0x000ea4000800007f */
[----:B--2---:R-:W-:Y:S05]  /*e940*/  @!P0 BRA `(.L_x_71) ;  /* 0xfffffffc00ec8947 */ /* 0x004fea000383ffff */
[----:B------:R-:W-:Y:S05]  /*e950*/  BRA `(.L_x_144) ;  /* 0xffffffdc00347947 */ /* 0x000fea000383ffff */
.L_x_76:
[----:B01----:R-:W-:-:S04]  /*e960*/  MOV R3, UR38 ;  /* 0x0000002600037c02 */ /* 0x003fc80008000f00 */
[----:B------:R0:W1:Y:S03]  /*e970*/  SYNCS.PHASECHK.TRANS64.TRYWAIT P0, [R3+URZ+0x30868], R2 ;  /* 0x03086802030075a7 */ /* 0x000066000800017f */
[----:B-1----:R-:W-:Y:S05]  /*e980*/  @!P0 NANOSLEEP.SYNCS 0x989680 ;  /* 0x009896800000895d */ /* 0x002fea0003900000 */
[----:B------:R-:W1:Y:S02]  /*e990*/  @!P0 SYNCS.PHASECHK.TRANS64 P0, [R3+URZ+0x30868], R2 ;  /* 0x03086802030085a7 */ /* 0x000e64000800007f */
[----:B-1----:R-:W-:Y:S05]  /*e9a0*/  @!P0 BRA `(.L_x_76) ;  /* 0xfffffffc00ec8947 */ /* 0x002fea000383ffff */
[----:B------:R-:W-:Y:S05]  /*e9b0*/  BRA `(.L_x_145) ;  /* 0xffffffdc009c7947 */ /* 0x000fea000383ffff */
.L_x_84:
[----:B-1----:R-:W-:-:S04]  /*e9c0*/  IMAD.U32 R2, RZ, RZ, UR38 ;  /* 0x00000026ff027e24 */ /* 0x002fc8000f8e00ff */
[----:B------:R1:W2:Y:S03]  /*e9d0*/  SYNCS.PHASECHK.TRANS64.TRYWAIT P0, [R2+URZ+0x30848], R9 ;  /* 0x03084809020075a7 */ /* 0x0002a6000800017f */
[----:B--2---:R-:W-:Y:S05]  /*e9e0*/  @!P0 NANOSLEEP.SYNCS 0x989680 ;  /* 0x009896800000895d */ /* 0x004fea0003900000 */
[----:B------:R-:W2:Y:S02]  /*e9f0*/  @!P0 SYNCS.PHASECHK.TRANS64 P0, [R2+URZ+0x30848], R9 ;  /* 0x03084809020085a7 */ /* 0x000ea4000800007f */
[----:B--2---:R-:W-:Y:S05]  /*ea00*/  @!P0 BRA `(.L_x_84) ;  /* 0xfffffffc00ec8947 */ /* 0x004fea000383ffff */
[----:B------:R-:W-:Y:S05]  /*ea10*/  BRA `(.L_x_146) ;  /* 0xffffffe000947947 */ /* 0x000fea000383ffff */
.L_x_89:
[----:B0-----:R-:W-:-:S04]  /*ea20*/  IMAD.U32 R2, RZ, RZ, UR38 ;  /* 0x00000026ff027e24 */ /* 0x001fc8000f8e00ff */
[----:B------:R0:W1:Y:S03]  /*ea30*/  SYNCS.PHASECHK.TRANS64.TRYWAIT P0, [R2+URZ+0x30860], R9 ;  /* 0x03086009020075a7 */ /* 0x000066000800017f */
[----:B-1----:R-:W-:Y:S05]  /*ea40*/  @!P0 NANOSLEEP.SYNCS 0x989680 ;  /* 0x009896800000895d */ /* 0x002fea0003900000 */
[----:B------:R-:W1:Y:S02]  /*ea50*/  @!P0 SYNCS.PHASECHK.TRANS64 P0, [R2+URZ+0x30860], R9 ;  /* 0x03086009020085a7 */ /* 0x000e64000800007f */
[----:B-1----:R-:W-:Y:S05]  /*ea60*/  @!P0 BRA `(.L_x_89) ;  /* 0xfffffffc00ec8947 */ /* 0x002fea000383ffff */
[----:B------:R-:W-:Y:S05]  /*ea70*/  BRA `(.L_x_147) ;  /* 0xffffffe000f87947 */ /* 0x000fea000383ffff */
.L_x_96:
[----:B0-----:R0:W1:Y:S02]  /*ea80*/  SYNCS.PHASECHK.TRANS64.TRYWAIT P0, [R3+URZ+0x30860], R2 ;  /* 0x03086002030075a7 */ /* 0x001064000800017f */
[----:B-1----:R-:W-:Y:S05]  /*ea90*/  @!P0 NANOSLEEP.SYNCS 0x989680 ;  /* 0x009896800000895d */ /* 0x002fea0003900000 */
[----:B------:R-:W1:Y:S02]  /*eaa0*/  @!P0 SYNCS.PHASECHK.TRANS64 P0, [R3+URZ+0x30860], R2 ;  /* 0x03086002030085a7 */ /* 0x000e64000800007f */
[----:B-1----:R-:W-:Y:S05]  /*eab0*/  @!P0 BRA `(.L_x_96) ;  /* 0xfffffffc00f08947 */ /* 0x002fea000383ffff */
[----:B------:R-:W-:Y:S05]  /*eac0*/  BRA `(.L_x_148) ;  /* 0xffffffe400887947 */ /* 0x000fea000383ffff */
.L_x_100:
[----:B0-----:R0:W1:Y:S02]  /*ead0*/  SYNCS.PHASECHK.TRANS64.TRYWAIT P0, [R7+URZ+0x30820], R2 ;  /* 0x03082002070075a7 */ /* 0x001064000800017f */
[----:B-1----:R-:W-:Y:S05]  /*eae0*/  @!P0 NANOSLEEP.SYNCS 0x989680 ;  /* 0x009896800000895d */ /* 0x002fea0003900000 */
[----:B------:R-:W1:Y:S02]  /*eaf0*/  @!P0 SYNCS.PHASECHK.TRANS64 P0, [R7+URZ+0x30820], R2 ;  /* 0x03082002070085a7 */ /* 0x000e64000800007f */
[----:B-1----:R-:W-:Y:S05]  /*eb00*/  @!P0 BRA `(.L_x_100) ;  /* 0xfffffffc00f08947 */ /* 0x002fea000383ffff */
[----:B------:R-:W-:Y:S05]  /*eb10*/  BRA `(.L_x_149) ;  /* 0xffffffe800247947 */ /* 0x000fea000383ffff */
.L_x_101:
[----:B------:R-:W1:Y:S01]  /*eb20*/  S2R R3, SR_TID.X ;  /* 0x0000000000037919 */ /* 0x000e620000002100 */
[----:B------:R-:W-:Y:S01]  /*eb30*/  BSSY B0, `(.L_x_150) ;  /* 0x000000a000007945 */ /* 0x000fe20003800000 */
[----:B------:R-:W-:Y:S01]  /*eb40*/  IMAD.MOV.U32 R12, RZ, RZ, RZ ;  /* 0x000000ffff0c7224 */ /* 0x000fe200078e00ff */
[----:B------:R-:W-:Y:S01]  /*eb50*/  MOV R15, 0xffffffff ;  /* 0xffffffff000f7802 */ /* 0x000fe20000000f00 */
[----:B------:R-:W-:Y:S01]  /*eb60*/  IMAD.MOV.U32 R11, RZ, RZ, 0x1f ;  /* 0x0000001fff0b7424 */ /* 0x000fe200078e00ff */
[----:B-1----:R-:W-:-:S04]  /*eb70*/  SHF.R.U32.HI R3, RZ, 0x5, R3 ;  /* 0x00000005ff037819 */ /* 0x002fc80000011603 */
[----:B------:R-:W-:-:S04]  /*eb80*/  LOP3.LUT R3, R3, 0x3, RZ, 0xc0, !PT ;  /* 0x0000000303037812 */ /* 0x000fc800078ec0ff */
[----:B------:R-:W-:-:S07]  /*eb90*/  MOV R13, R3 ;  /* 0x00000003000d7202 */ /* 0x000fce0000000f00 */
[----:B0-----:R-:W-:Y:S05]  /*eba0*/  WARPSYNC.COLLECTIVE R15, `(.L_x_151) ;  /* 0x000000000f087348 */ /* 0x001fea0003c00000 */
[----:B------:R1:W2:Y:S02]  /*ebb0*/  SHFL.IDX P6, R14, R13, R12, R11 ;  /* 0x0000000c0d0e7389 */ /* 0x0002a400000c000b */
[----:B012---:R-:W-:Y:S01]  /*ebc0*/  ENDCOLLECTIVE ;  /* 0x000000000000791b */ /* 0x007fe20003800000 */
.L_x_151:
[----:B------:R-:W-:Y:S05]  /*ebd0*/  BSYNC B0 ;  /* 0x0000000000007941 */ /* 0x000fea0003800000 */
.L_x_150:
[----:B------:R-:W-:Y:S05]  /*ebe0*/  BRA `(.L_x_152) ;  /* 0xffffffe800087947 */ /* 0x000fea000383ffff */
.L_x_102:
[----:B------:R-:W-:Y:S01]  /*ebf0*/  BSSY B0, `(.L_x_153) ;  /* 0x0000006000007945 */ /* 0x000fe20003800000 */
[----:B------:R-:W-:-:S07]  /*ec00*/  IMAD.MOV.U32 R15, RZ, RZ, -0x1 ;  /* 0xffffffffff0f7424 */ /* 0x000fce00078e00ff */
[----:B0-----:R-:W-:Y:S05]  /*ec10*/  WARPSYNC.COLLECTIVE R15, `(.L_x_154) ;  /* 0x000000000f0c7348 */ /* 0x001fea0003c00000 */
[----:B------:R-:W-:Y:S02]  /*ec20*/  ELECT P6, UR62, PT ;  /* 0x00000000003e782f */ /* 0x000fe400038c0000 */
[----:B------:R-:W-:Y:S01]  /*ec30*/  MOV R14, UR62 ;  /* 0x0000003e000e7c02 */ /* 0x000fe20008000f00 */
[----:B0-----:R-:W-:Y:S10]  /*ec40*/  ENDCOLLECTIVE ;  /* 0x000000000000791b */ /* 0x001ff40003800000 */
.L_x_154:
[----:B------:R-:W-:Y:S05]  /*ec50*/  BSYNC B0 ;  /* 0x0000000000007941 */ /* 0x000fea0003800000 */
.L_x_153:
[----:B------:R-:W-:Y:S05]  /*ec60*/  BRA `(.L_x_155) ;  /* 0xffffffe400fc7947 */ /* 0x000fea000383ffff */
.L_x_104:
[----:B0-----:R0:W1:Y:S02]  /*ec70*/  SYNCS.PHASECHK.TRANS64.TRYWAIT P0, [R5+URZ], R4 ;  /* 0x00000004050075a7 */ /* 0x001064000800017f */
[----:B-1----:R-:W-:Y:S05]  /*ec80*/  @!P0 NANOSLEEP.SYNCS 0x989680 ;  /* 0x009896800000895d */ /* 0x002fea0003900000 */
[----:B------:R-:W1:Y:S02]  /*ec90*/  @!P0 SYNCS.PHASECHK.TRANS64 P0, [R5+URZ], R4 ;  /* 0x00000004050085a7 */ /* 0x000e64000800007f */
[----:B-1----:R-:W-:Y:S05]  /*eca0*/  @!P0 BRA `(.L_x_104) ;  /* 0xfffffffc00f08947 */ /* 0x002fea000383ffff */
[----:B------:R-:W-:Y:S05]  /*ecb0*/  BRA `(.L_x_156) ;  /* 0xffffffe8002c7947 */ /* 0x000fea000383ffff */
.L_x_105:
[----:B-1----:R1:W2:Y:S02]  /*ecc0*/  SYNCS.PHASECHK.TRANS64.TRYWAIT P0, [R3+URZ], R2 ;  /* 0x00000002030075a7 */ /* 0x0022a4000800017f */
[----:B--2---:R-:W-:Y:S05]  /*ecd0*/  @!P0 NANOSLEEP.SYNCS 0x989680 ;  /* 0x009896800000895d */ /* 0x004fea0003900000 */
[----:B------:R-:W2:Y:S02]  /*ece0*/  @!P0 SYNCS.PHASECHK.TRANS64 P0, [R3+URZ], R2 ;  /* 0x00000002030085a7 */ /* 0x000ea4000800007f */
[----:B--2---:R-:W-:Y:S05]  /*ecf0*/  @!P0 BRA `(.L_x_105) ;  /* 0xfffffffc00f08947 */ /* 0x004fea000383ffff */
[----:B------:R-:W-:Y:S05]  /*ed00*/  BRA `(.L_x_157) ;  /* 0xffffffe800207947 */ /* 0x000fea000383ffff */
.L_x_107:
[----:B0-----:R0:W1:Y:S02]  /*ed10*/  SYNCS.PHASECHK.TRANS64.TRYWAIT P0, [R5+URZ], R4 ;  /* 0x00000004050075a7 */ /* 0x001064000800017f */
[----:B-1----:R-:W-:Y:S05]  /*ed20*/  @!P0 NANOSLEEP.SYNCS 0x989680 ;  /* 0x009896800000895d */ /* 0x002fea0003900000 */
[----:B------:R-:W1:Y:S02]  /*ed30*/  @!P0 SYNCS.PHASECHK.TRANS64 P0, [R5+URZ], R4 ;  /* 0x00000004050085a7 */ /* 0x000e64000800007f */
[----:B-1----:R-:W-:Y:S05]  /*ed40*/  @!P0 BRA `(.L_x_107) ;  /* 0xfffffffc00f08947 */ /* 0x002fea000383ffff */
[----:B------:R-:W-:Y:S05]  /*ed50*/  BRA `(.L_x_158) ;  /* 0xffffffe800247947 */ /* 0x000fea000383ffff */
.L_x_159:
[----:B------:R-:W-:-:S00]  /*ed60*/  BRA `(.L_x_159) ;  /* 0xfffffffc00fc7947 */ /* 0x000fc0000383ffff */
[----:B------:R-:W-:-:S00]  /*ed70*/  NOP ;  /* 0x0000000000007918 */ /* 0x000fc00000000000 */
        /* <DEDUP_REMOVED lines=8> */
.L_x_2701:


//--------------------- .text._ZN7cutlass13device_kernelIN5flash11enable_sm90INS1_16FlashAttnFwdSm90INS1_25CollectiveMainloopFwdSm90ILi2EN4cute5tupleIJNS5_1CILi1EEES8_S8_EEENS6_IJNS7_ILi192EEESA_NS7_ILi64EEEEEELi64ENS_10bfloat16_tEfNS_4arch4Sm90ELb0ELb0ELb1ELb1ELb0ELb0ELb0ELb0ELb1ELb1ELb1ELb0EEENS1_21CollectiveEpilogueFwdINS6_IJSA_SB_SA_EEES9_SD_SF_Li384ELb1ELb1ELb1ELb0EEENS1_36VarlenDynamicPersistentTileSchedulerILi192ELi192ELi384ELi128ELb1ELb1ELb1ELb0ELb1ELb1EEEEEEEEEvNT_6ParamsE --------------------------
	.section	.text._ZN7cutlass13device_kernelIN5flash11enable_sm90INS1_16FlashAttnFwdSm90INS1_25CollectiveMainloopFwdSm90ILi2EN4cute5tupleIJNS5_1CILi1EEES8_S8_EEENS6_IJNS7_ILi192EEESA_NS7_ILi64EEEEEELi64ENS_10bfloat16_tEfNS_4arch4Sm90ELb0ELb0ELb1ELb1ELb0ELb0ELb0ELb0ELb1ELb1ELb1ELb0EEENS1_21CollectiveEpilogueFwdINS6_IJSA_SB_SA_EEES9_SD_SF_Li384ELb1ELb1ELb1ELb0EEENS1_36VarlenDynamicPersistentTileSchedulerILi192ELi192ELi384ELi128ELb1ELb1ELb1ELb0ELb1ELb1EEEEEEEEEvNT_6ParamsE,"ax",@progbits
	.align	128
.text._ZN7cutlass13device_kernelIN5flash11enable_sm90INS1_16FlashAttnFwdSm90INS1_25CollectiveMainloopFwdSm90ILi2EN4cute5tupleIJNS5_1CILi1EEES8_S8_EEENS6_IJNS7_ILi192EEESA_NS7_ILi64EEEEEELi64ENS_10bfloat16_tEfNS_4arch4Sm90ELb0ELb0ELb1ELb1ELb0ELb0ELb0ELb0ELb1ELb1ELb1ELb0EEENS1_21CollectiveEpilogueFwdINS6_IJSA_SB_SA_EEES9_SD_SF_Li384ELb1ELb1ELb1ELb0EEENS1_36VarlenDynamicPersistentTileSchedulerILi192ELi192ELi384ELi128ELb1ELb1ELb1ELb0ELb1ELb1EEEEEEEEEvNT_6ParamsE:
        .type           _ZN7cutlass13device_kernelIN5flash11enable_sm90INS1_16FlashAttnFwdSm90INS1_25CollectiveMainloopFwdSm90ILi2EN4cute5tupleIJNS5_1CILi1EEES8_S8_EEENS6_IJNS7_ILi192EEESA_NS7_ILi64EEEEEELi64ENS_10bfloat16_tEfNS_4arch4Sm90ELb0ELb0ELb1ELb1ELb0ELb0ELb0ELb0ELb1ELb1ELb1ELb0EEENS1_21CollectiveEpilogueFwdINS6_IJSA_SB_SA_EEES9_SD_SF_Li384ELb1ELb1ELb1ELb0EEENS1_36VarlenDynamicPersistentTileSchedulerILi192ELi192ELi384ELi128ELb1ELb1ELb1ELb0ELb1ELb1EEEEEEEEEvNT_6ParamsE,@function
        .size           _ZN7cutlass13device_kernelIN5flash11enable_sm90INS1_16FlashAttnFwdSm90INS1_25CollectiveMainloopFwdSm90ILi2EN4cute5tupleIJNS5_1CILi1EEES8_S8_EEENS6_IJNS7_ILi192EEESA_NS7_ILi64EEEEEELi64ENS_10bfloat16_tEfNS_4arch4Sm90ELb0ELb0ELb1ELb1ELb0ELb0ELb0ELb0ELb1ELb1ELb1ELb0EEENS1_21CollectiveEpilogueFwdINS6_IJSA_SB_SA_EEES9_SD_SF_Li384ELb1ELb1ELb1ELb0EEENS1_36VarlenDynamicPersistentTileSchedulerILi192ELi192ELi384ELi128ELb1ELb1ELb1ELb0ELb1ELb1EEEEEEEEEvNT_6ParamsE,(.L_x_2702 - _ZN7cutlass13device_kernelIN5flash11enable_sm90INS1_16FlashAttnFwdSm90INS1_25CollectiveMainloopFwdSm90ILi2EN4cute5tupleIJNS5_1CILi1EEES8_S8_EEENS6_IJNS7_ILi192EEESA_NS7_ILi64EEEEEELi64ENS_10bfloat16_tEfNS_4arch4Sm90ELb0ELb0ELb1ELb1ELb0ELb0ELb0ELb0ELb1ELb1ELb1ELb0EEENS1_21CollectiveEpilogueFwdINS6_IJSA_SB_SA_EEES9_SD_SF_Li384ELb1ELb1ELb1ELb0EEENS1_36VarlenDynamicPersistentTileSchedulerILi192ELi192ELi384ELi128ELb1ELb1ELb1ELb0ELb1ELb1EEEEEEEEEvNT_6ParamsE)
        .other          _ZN7cutlass13device_kernelIN5flash11enable_sm90INS1_16FlashAttnFwdSm90INS1_25CollectiveMainloopFwdSm90ILi2EN4cute5tupleIJNS5_1CILi1EEES8_S8_EEENS6_IJNS7_ILi192EEESA_NS7_ILi64EEEEEELi64ENS_10bfloat16_tEfNS_4arch4Sm90ELb0ELb0ELb1ELb1ELb0ELb0ELb0ELb0ELb1ELb1ELb1ELb0EEENS1_21CollectiveEpilogueFwdINS6_IJSA_SB_SA_EEES9_SD_SF_Li384ELb1ELb1ELb1ELb0EEENS1_36VarlenDynamicPersistentTileSchedulerILi192ELi192ELi384ELi128ELb1ELb1ELb1ELb0ELb1ELb1EEEEEEEEEvNT_6ParamsE,@"STO_CUDA_ENTRY STV_DEFAULT"
_ZN7cutlass13device_kernelIN5flash11enable_sm90INS1_16FlashAttnFwdSm90INS1_25CollectiveMainloopFwdSm90ILi2EN4cute5tupleIJNS5_1CILi1EEES8_S8_EEENS6_IJNS7_ILi192EEESA_NS7_ILi64EEEEEELi64ENS_10bfloat16_tEfNS_4arch4Sm90ELb0ELb0ELb1ELb1ELb0ELb0ELb0ELb0ELb1ELb1ELb1ELb0EEENS1_21CollectiveEpilogueFwdINS6_IJSA_SB_SA_EEES9_SD_SF_Li384ELb1ELb1ELb1ELb0EEENS1_36VarlenDynamicPersistentTileSchedulerILi192ELi192ELi384ELi128ELb1ELb1ELb1ELb0ELb1ELb1EEEEEEEEEvNT_6ParamsE:
        /* <DEDUP_REMOVED lines=17> */
.L_x_161:
[----:B------:R-:W-:Y:S05]  /*0110*/  BSYNC B0 ;  /* 0x0000000000007941 */ /* 0x000fea0003800000 */
.L_x_160:
        /* <DEDUP_REMOVED lines=40> */
.L_x_162:
        /* <DEDUP_REMOVED lines=22> */
.L_x_163:
        /* <DEDUP_REMOVED lines=18> */
.L_x_164:
        /* <DEDUP_REMOVED lines=22> */
.L_x_165:
        /* <DEDUP_REMOVED lines=22> */
.L_x_166:
[----:B--2---:R-:W-:Y:S01]  /*08e0*/  ISETP.NE.AND P0, PT, R2, RZ, PT ;  /* 0x000000ff0200720c */ /* 0x004fe20003f05270 */
[----:B------:R-:W-:Y:S01]  /*08f0*/  IMAD.MOV.U32 R2, RZ, RZ, 0x1 ;  /* 0x00000001ff027424 */ /* 0x000fe200078e00ff */
[----:B------:R-:W-:Y:S01]  /*0900*/  NOP ;  /* 0x0000000000007918 */ /* 0x000fe20000000000 */
[----:B------:R-:W-:-:S03]  /*0910*/  ULDC.64 UR38, c[0x0][0x208] ;  /* 0x0000820000267ab9 */ /* 0x000fc60000000a00 */
[----:B------:R-:W-:-:S05]  /*0920*/  SEL R2, R2, 0x2, !P0 ;  /* 0x0000000202027807 */ /* 0x000fca0004000000 */
[----:B------:R2:W-:Y:S01]  /*0930*/  STL [R1+0x4c], R2 ;  /* 0x00004c0201007387 */ /* 0x0005e20000100800 */
[----:B01-34-:R-:W-:Y:S06]  /*0940*/  BAR.SYNC.DEFER_BLOCKING 0x0 ;  /* 0x0000000000007b1d */ /* 0x01bfec0000010000 */
[----:B------:R-:W-:Y:S05]  /*0950*/  @!P0 BRA `(.L_x_167) ;  /* 0x000000b000308947 */ /* 0x000fea0003800000 */
.L_x_168:
[----:B------:R-:W-:-:S08]  /*0960*/  NOP ;  /* 0x0000000000007918 */ /* 0x000fd00000000000 */
[----:B------:R-:W0:Y:S02]  /*0970*/  USETMAXREG.TRY_ALLOC.CTAPOOL UP0, 0xa0 ;  /* 0x000000a0000079c8 */ /* 0x000e240008000600 */
[----:B0-----:R-:W-:-:S13]  /*0980*/  PLOP3.LUT P0, PT, PT, PT, UP0, 0x80, 0x0 ;  /* 0x000000000000781c */ /* 0x001fda0003f0f008 */
[----:B------:R-:W-:Y:S05]  /*0990*/  @!P0 BRA `(.L_x_168) ;  /* 0xfffffffc00f08947 */ /* 0x000fea000383ffff */
[----:B--2---:R-:W0:Y:S01]  /*09a0*/  S2R R2, SR_TID.X ;  /* 0x0000000000027919 */ /* 0x004e220000002100 */
[----:B------:R-:W1:Y:S01]  /*09b0*/  S2UR UR4, SR_CgaCtaId ;  /* 0x00000000000479c3 */ /* 0x000e620000008800 */
[----:B------:R-:W-:-:S07]  /*09c0*/  UMOV UR37, 0x400 ;  /* 0x0000040000257882 */ /* 0x000fce0000000000 */
[----:B------:R-:W-:Y:S06]  /*09d0*/  BAR.ARV 0x8, 0x200 ;  /* 0x0208000000007b1d */ /* 0x000fec0000002000 */
[----:B-1----:R-:W-:-:S03]  /*09e0*/  ULEA UR37, UR4, UR37, 0x18 ;  /* 0x0000002504257291 */ /* 0x002fc6000f8ec03f */
[----:B------:R-:W-:Y:S01]  /*09f0*/  ULDC UR4, c[0x0][0xc3c] ;  /* 0x00030f0000047ab9 */ /* 0x000fe20000000800 */
[----:B0-----:R-:W-:-:S04]  /*0a00*/  LOP3.LUT R0, R2, 0xffffff80, RZ, 0xc0, !PT ;  /* 0xffffff8002007812 */ /* 0x001fc800078ec0ff */
[----:B------:R-:W-:-:S13]  /*0a10*/  ISETP.NE.AND P0, PT, R0, 0x80, PT ;  /* 0x000000800000780c */ /* 0x000fda0003f05270 */
[----:B------:R-:W-:Y:S08]  /*0a20*/  @!P0 BAR.ARV 0x9, 0x100 ;  /* 0x0244000000008b1d */ /* 0x000ff00000002000 */
[----:B------:R-:W-:Y:S06]  /*0a30*/  BAR.SYNC.DEFER_BLOCKING 0x5, 0x200 ;  /* 0x0148000000007b1d */ /* 0x000fec0000010000 */
[----:B------:R-:W0:Y:S02]  /*0a40*/  LDS.128 R8, [UR37+0x308d0] ;  /* 0x0308d025ff087984 */ /* 0x000e240008000c00 */
[----:B------:R-:W-:Y:S06]  /*0a50*/  BAR.ARV 0x4, 0x200 ;  /* 0x0108000000007b1d */ /* 0x000fec0000002000 */
[----:B0-----:R-:W-:-:S13]  /*0a60*/  ISETP.GE.AND P0, PT, R11, UR4, PT ;  /* 0x000000040b007c0c */ /* 0x001fda000bf06270 */
[----:B------:R-:W-:Y:S05]  /*0a70*/  @P0 EXIT ;  /* 0x000000000000094d */ /* 0x000fea0003800000 */
[----:B------:R-:W2:Y:S01]  /*0a80*/  LDL.LU R20, [R1+0x4c] ;  /* 0x00004c0001147983 */ /* 0x000ea20000300800 */
[----:B------:R-:W-:-:S05]  /*0a90*/  VIADD R19, R2, 0xffffff80 ;  /* 0xffffff8002137836 */ /* 0x000fca0000000000 */
[----:B------:R-:W-:-:S04]  /*0aa0*/  SHF.R.S32.HI R0, RZ, 0x1f, R19 ;  /* 0x0000001fff007819 */ /* 0x000fc80000011413 */
[CC--:B------:R-:W-:Y:S02]  /*0ab0*/  LEA.HI R3, R0.reuse, R19.reuse, RZ, 0x4 ;  /* 0x0000001300037211 */ /* 0x0c0fe400078f20ff */
[----:B------:R-:W-:Y:S02]  /*0ac0*/  LEA.HI R2, R0, R19, RZ, 0x7 ;  /* 0x0000001300027211 */ /* 0x000fe400078f38ff */
[----:B------:R-:W-:Y:S02]  /*0ad0*/  SHF.R.S32.HI R4, RZ, 0x4, R3 ;  /* 0x00000004ff047819 */ /* 0x000fe40000011403 */
[----:B------:R-:W-:Y:S02]  /*0ae0*/  LOP3.LUT R6, R2, 0xffffff80, RZ, 0xc0, !PT ;  /* 0xffffff8002067812 */ /* 0x000fe400078ec0ff */
[C---:B------:R-:W-:Y:S02]  /*0af0*/  LEA.HI R5, R3.reuse, R4, RZ, 0x1 ;  /* 0x0000000403057211 */ /* 0x040fe400078f08ff */
[----:B------:R-:W-:Y:S01]  /*0b00*/  LOP3.LUT R3, R3, 0xfffffff0, RZ, 0xc0, !PT ;  /* 0xfffffff003037812 */ /* 0x000fe200078ec0ff */
[----:B------:R-:W-:Y:S01]  /*0b10*/  IMAD.IADD R18, R19, 0x1, -R6 ;  /* 0x0000000113127824 */ /* 0x000fe200078e0a06 */
[----:B------:R-:W-:-:S02]  /*0b20*/  LOP3.LUT R5, R5, 0x1ffffffe, RZ, 0xc0, !PT ;  /* 0x1ffffffe05057812 */ /* 0x000fc400078ec0ff */
[----:B------:R-:W-:Y:S01]  /*0b30*/  LEA.HI R6, R0, R19, RZ, 0x2 ;  /* 0x0000001300067211 */ /* 0x000fe200078f10ff */
[C---:B------:R-:W-:Y:S02]  /*0b40*/  IMAD.IADD R3, R19.reuse, 0x1, -R3 ;  /* 0x0000000113037824 */ /* 0x040fe400078e0a03 */
[----:B------:R-:W-:Y:S01]  /*0b50*/  IMAD.IADD R5, R4, 0x1, -R5 ;  /* 0x0000000104057824 */ /* 0x000fe200078e0a05 */
[----:B------:R-:W-:Y:S02]  /*0b60*/  LOP3.LUT R4, R6, 0xfffffffc, RZ, 0xc0, !PT ;  /* 0xfffffffc06047812 */ /* 0x000fe400078ec0ff */
[----:B------:R-:W-:Y:S02]  /*0b70*/  SHF.R.S32.HI R13, RZ, 0x1f, R18 ;  /* 0x0000001fff0d7819 */ /* 0x000fe40000011412 */
[----:B------:R-:W-:Y:S02]  /*0b80*/  IADD3 R12, R19, -R4, RZ ;  /* 0x80000004130c7210 */ /* 0x000fe40007ffe0ff */
[----:B------:R-:W-:-:S02]  /*0b90*/  SHF.R.S32.HI R4, RZ, 0x1f, R3 ;  /* 0x0000001fff047819 */ /* 0x000fc40000011403 */
[----:B------:R-:W-:Y:S02]  /*0ba0*/  LEA.HI R6, R0, R19, RZ, 0x5 ;  /* 0x0000001300067211 */ /* 0x000fe400078f28ff */
[----:B------:R-:W-:Y:S02]  /*0bb0*/  LEA.HI R14, R13, R18, RZ, 0x2 ;  /* 0x000000120d0e7211 */ /* 0x000fe400078f10ff */
[----:B------:R-:W-:Y:S01]  /*0bc0*/  LEA.HI R4, R4, R3, RZ, 0x3 ;  /* 0x0000000304047211 */ /* 0x000fe200078f18ff */
[----:B------:R-:W-:Y:S01]  /*0bd0*/  IMAD.SHL.U32 R7, R6, 0x20, RZ ;  /* 0x0000002006077824 */ /* 0x000fe200078e00ff */
[--C-:B------:R-:W-:Y:S02]  /*0be0*/  SHF.R.S32.HI R8, RZ, 0x2, R14.reuse ;  /* 0x00000002ff087819 */ /* 0x100fe4000001140e */
[----:B------:R-:W-:Y:S02]  /*0bf0*/  SHF.R.S32.HI R15, RZ, 0x1f, R14 ;  /* 0x0000001fff0f7819 */ /* 0x000fe4000001140e */
[----:B------:R-:W-:-:S02]  /*0c00*/  LOP3.LUT R6, R4, 0xfffffff8, RZ, 0xc0, !PT ;  /* 0xfffffff804067812 */ /* 0x000fc400078ec0ff */
[----:B------:R-:W-:Y:S02]  /*0c10*/  LEA.HI R16, R12, R12, RZ, 0x1 ;  /* 0x0000000c0c107211 */ /* 0x000fe400078f08ff */
[----:B------:R-:W-:Y:S01]  /*0c20*/  LEA.HI R15, R15, R8, RZ, 0x3 ;  /* 0x000000080f0f7211 */ /* 0x000fe200078f18ff */
[----:B------:R-:W-:Y:S01]  /*0c30*/  IMAD.IADD R6, R3, 0x1, -R6 ;  /* 0x0000000103067824 */ /* 0x000fe200078e0a06 */
[----:B------:R-:W-:Y:S02]  /*0c40*/  LOP3.LUT R17, R16, 0x1ffffffe, RZ, 0xc0, !PT ;  /* 0x1ffffffe10117812 */ /* 0x000fe400078ec0ff */
[----:B------:R-:W-:Y:S02]  /*0c50*/  LOP3.LUT R15, R15, 0xfffffff8, RZ, 0xc0, !PT ;  /* 0xfffffff80f0f7812 */ /* 0x000fe400078ec0ff */
[----:B------:R-:W-:Y:S01]  /*0c60*/  SHF.R.S32.HI R21, RZ, 0x7, R2 ;  /* 0x00000007ff157819 */ /* 0x000fe20000011402 */
[----:B------:R-:W-:Y:S01]  /*0c70*/  IMAD.SHL.U32 R2, R6, 0x40, RZ ;  /* 0x0000004006027824 */ /* 0x000fe200078e00ff */
[----:B------:R-:W-:Y:S01]  /*0c80*/  LOP3.LUT R7, R7, 0xfffffc00, RZ, 0xc0, !PT ;  /* 0xfffffc0007077812 */ /* 0x000fe200078ec0ff */
[----:B------:R-:W-:Y:S01]  /*0c90*/  IMAD.IADD R17, R12, 0x1, -R17 ;  /* 0x000000010c117824 */ /* 0x000fe200078e0a11 */
[----:B------:R-:W-:Y:S01]  /*0ca0*/  SHF.L.U32 R5, R5, 0x3, RZ ;  /* 0x0000000305057819 */ /* 0x000fe200000006ff */
[----:B------:R-:W-:Y:S01]  /*0cb0*/  IMAD.IADD R16, R8, 0x1, -R15 ;  /* 0x0000000108107824 */ /* 0x000fe200078e0a0f */
[----:B------:R-:W-:Y:S01]  /*0cc0*/  LEA.HI R13, R13, R18, RZ, 0x5 ;  /* 0x000000120d0d7211 */ /* 0x000fe200078f28ff */
[----:B------:R-:W-:Y:S01]  /*0cd0*/  IMAD.HI R12, R21, 0x55555556, RZ ;  /* 0x55555556150c7827 */ /* 0x000fe200078e02ff */
[----:B------:R-:W-:-:S03]  /*0ce0*/  LOP3.LUT R2, R2, 0x1c0, RZ, 0xc0, !PT ;  /* 0x000001c002027812 */ /* 0x000fc600078ec0ff */
[----:B------:R-:W-:Y:S01]  /*0cf0*/  IMAD R8, R3, 0x40, R7 ;  /* 0x0000004003087824 */ /* 0x000fe200078e0207 */
[----:B------:R-:W-:Y:S01]  /*0d00*/  LEA.HI R12, R12, R12, RZ, 0x1 ;  /* 0x0000000c0c0c7211 */ /* 0x000fe200078f08ff */
[----:B------:R-:W-:Y:S01]  /*0d10*/  IMAD.SHL.U32 R4, R4, 0x40, RZ ;  /* 0x0000004004047824 */ /* 0x000fe200078e00ff */
[----:B------:R-:W-:Y:S01]  /*0d20*/  SHF.R.S32.HI R13, RZ, 0x5, R13 ;  /* 0x00000005ff0d7819 */ /* 0x000fe2000001140d */
[----:B------:R-:W-:Y:S01]  /*0d30*/  IMAD.IADD R3, R5, 0x1, R8 ;  /* 0x0000000105037824 */ /* 0x000fe200078e0208 */
[----:B------:R-:W-:Y:S02]  /*0d40*/  LOP3.LUT R5, R2, 0x8, R5, 0xf8, !PT ;  /* 0x0000000802057812 */ /* 0x000fe400078ef805 */
[----:B------:R-:W-:Y:S02]  /*0d50*/  SHF.R.U32.HI R2, RZ, 0x3, R2 ;  /* 0x00000003ff027819 */ /* 0x000fe40000011602 */
[----:B------:R-:W-:Y:S01]  /*0d60*/  LEA.HI R0, R0, R19, RZ, 0x3 ;  /* 0x0000001300007211 */ /* 0x000fe200078f18ff */
[----:B------:R-:W-:Y:S01]  /*0d70*/  IMAD R12, R12, -0x3, R21 ;  /* 0xfffffffd0c0c7824 */ /* 0x000fe200078e0215 */
[----:B------:R-:W-:Y:S01]  /*0d80*/  LOP3.LUT R2, R5, R2, RZ, 0x3c, !PT ;  /* 0x0000000205027212 */ /* 0x000fe200078e3cff */
[----:B------:R-:W-:Y:S01]  /*0d90*/  IMAD R13, R13, 0x10, R16 ;  /* 0x000000100d0d7824 */ /* 0x000fe200078e0210 */
[----:B------:R-:W-:Y:S01]  /*0da0*/  LOP3.LUT R4, R4, 0x7ffffe00, RZ, 0xc0, !PT ;  /* 0x7ffffe0004047812 */ /* 0x000fe200078ec0ff */
[----:B------:R0:W-:Y:S02]  /*0db0*/  STL [R1+0x8c], R3 ;  /* 0x00008c0301007387 */ /* 0x0001e40000100800 */
[----:B------:R-:W-:Y:S01]  /*0dc0*/  IMAD R8, R12, 0x40, R13 ;  /* 0x000000400c087824 */ /* 0x000fe200078e020d */
[----:B------:R-:W-:-:S02]  /*0dd0*/  IADD3 R2, R2, R4, R7 ;  /* 0x0000000402027210 */ /* 0x000fc40007ffe007 */
[----:B------:R-:W-:Y:S02]  /*0de0*/  LOP3.LUT R14, R14, 0x7ffffffc, RZ, 0xc0, !PT ;  /* 0x7ffffffc0e0e7812 */ /* 0x000fe400078ec0ff */
[----:B0-----:R-:W-:Y:S01]  /*0df0*/  LOP3.LUT R3, R0, 0xfffffff8, RZ, 0xc0, !PT ;  /* 0xfffffff800037812 */ /* 0x001fe200078ec0ff */
[----:B------:R-:W-:Y:S04]  /*0e00*/  STL [R1+0x84], R8 ;  /* 0x0000840801007387 */ /* 0x000fe80000100800 */
[----:B------:R-:W-:Y:S02]  /*0e10*/  IMAD.IADD R3, R19, 0x1, -R3 ;  /* 0x0000000113037824 */ /* 0x000fe400078e0a03 */
[----:B------:R-:W-:Y:S02]  /*0e20*/  IMAD.IADD R14, R18, 0x1, -R14 ;  /* 0x00000001120e7824 */ /* 0x000fe400078e0a0e */
[----:B------:R-:W-:Y:S01]  /*0e30*/  IMAD.MOV.U32 R5, RZ, RZ, R9 ;  /* 0x000000ffff057224 */ /* 0x000fe200078e0009 */
[----:B------:R-:W-:-:S02]  /*0e40*/  SHF.R.S32.HI R9, RZ, 0x3, R0 ;  /* 0x00000003ff097819 */ /* 0x000fc40000011400 */
[----:B------:R-:W-:Y:S02]  /*0e50*/  MOV R7, R11 ;  /* 0x0000000b00077202 */ /* 0x000fe40000000f00 */
[----:B------:R-:W-:Y:S01]  /*0e60*/  R2P PR, R6, 0x6 ;  /* 0x0000000606007804 */ /* 0x000fe20000000000 */
[----:B------:R-:W-:Y:S01]  /*0e70*/  IMAD.MOV.U32 R6, RZ, RZ, R10 ;  /* 0x000000ffff067224 */ /* 0x000fe200078e000a */
[----:B------:R-:W-:Y:S01]  /*0e80*/  LEA R153, R2, UR37, 0x1 ;  /* 0x0000002502997c11 */ /* 0x000fe2000f8e08ff */
[----:B------:R-:W-:-:S03]  /*0e90*/  IMAD.MOV.U32 R154, RZ, RZ, 0x40 ;  /* 0x00000040ff9a7424 */ /* 0x000fc600078e00ff */
[----:B------:R-:W-:Y:S02]  /*0ea0*/  IADD3 R155, R153, 0x1e800, RZ ;  /* 0x0001e800999b7810 */ /* 0x000fe40007ffe0ff */
[----:B------:R-:W-:Y:S01]  /*0eb0*/  SEL R154, R154, 0xffffffc0, !P2 ;  /* 0xffffffc09a9a7807 */ /* 0x000fe20005000000 */
[----:B------:R-:W-:Y:S01]  /*0ec0*/  IMAD.MOV.U32 R152, RZ, RZ, RZ ;  /* 0x000000ffff987224 */ /* 0x000fe200078e00ff */
[----:B------:R-:W-:Y:S01]  /*0ed0*/  UMOV UR36, URZ ;  /* 0x0000003f00247c82 */ /* 0x000fe20008000000 */
[----:B--2---:R-:W-:-:S05]  /*0ee0*/  LOP3.LUT R4, R20, 0x1, RZ, 0xfc, !PT ;  /* 0x0000000114047812 */ /* 0x004fca00078efcff */
[----:B------:R0:W-:Y:S02]  /*0ef0*/  STL [R1+0x20], R4 ;  /* 0x0000200401007387 */ /* 0x0001e40000100800 */
[----:B0-----:R-:W-:Y:S02]  /*0f00*/  IMAD.SHL.U32 R4, R3, 0x8, RZ ;  /* 0x0000000803047824 */ /* 0x001fe400078e00ff */
[----:B------:R-:W-:Y:S01]  /*0f10*/  IMAD.SHL.U32 R3, R14, 0x2, RZ ;  /* 0x000000020e037824 */ /* 0x000fe200078e00ff */
[----:B------:R-:W-:Y:S02]  /*0f20*/  STL [R1+0x64], RZ ;  /* 0x000064ff01007387 */ /* 0x000fe40000100800 */
[----:B------:R-:W-:Y:S02]  /*0f30*/  SHF.R.S32.HI R0, RZ, 0x1f, R4 ;  /* 0x0000001fff007819 */ /* 0x000fe40000011404 */
[----:B------:R0:W-:Y:S01]  /*0f40*/  STL [R1+0x38], R4 ;  /* 0x0000380401007387 */ /* 0x0001e20000100800 */
[C---:B------:R-:W-:Y:S01]  /*0f50*/  IADD3 R12, R3.reuse, 0x8, RZ ;  /* 0x00000008030c7810 */ /* 0x040fe20007ffe0ff */
[----:B------:R-:W-:-:S02]  /*0f60*/  VIADD R11, R3, 0x10 ;  /* 0x00000010030b7836 */ /* 0x000fc40000000000 */
[----:B------:R-:W-:Y:S01]  /*0f70*/  STL [R1+0x60], R3 ;  /* 0x0000600301007387 */ /* 0x000fe20000100800 */
[----:B------:R-:W-:-:S03]  /*0f80*/  VIADD R10, R3, 0x20 ;  /* 0x00000020030a7836 */ /* 0x000fc60000000000 */
[----:B------:R1:W-:Y:S01]  /*0f90*/  STL [R1+0x90], R0 ;  /* 0x0000900001007387 */ /* 0x0003e20000100800 */
[C---:B------:R-:W-:Y:S01]  /*0fa0*/  VIADD R9, R3.reuse, 0x28 ;  /* 0x0000002803097836 */ /* 0x040fe20000000000 */
[----:B------:R-:W-:Y:S01]  /*0fb0*/  SHF.R.S32.HI R2, RZ, 0x1f, R12 ;  /* 0x0000001fff027819 */ /* 0x000fe2000001140c */
[C---:B0-----:R-:W-:Y:S01]  /*0fc0*/  VIADD R4, R3.reuse, 0x30 ;  /* 0x0000003003047836 */ /* 0x041fe20000000000 */
[----:B------:R-:W-:Y:S01]  /*0fd0*/  STL [R1+0x54], R12 ;  /* 0x0000540c01007387 */ /* 0x000fe20000100800 */
[----:B-1----:R-:W-:-:S03]  /*0fe0*/  VIADD R0, R3, 0x18 ;  /* 0x0000001803007836 */ /* 0x002fc60000000000 */
[----:B------:R0:W-:Y:S01]  /*0ff0*/  STL [R1+0x50], R11 ;  /* 0x0000500b01007387 */ /* 0x0001e20000100800 */
[----:B------:R-:W-:-:S03]  /*1000*/  VIADD R3, R3, 0x38 ;  /* 0x0000003803037836 */ /* 0x000fc60000000000 */
[----:B------:R-:W-:Y:S04]  /*1010*/  STL [R1+0x4c], R0 ;  /* 0x00004c0001007387 */ /* 0x000fe80000100800 */
[----:B------:R1:W-:Y:S01]  /*1020*/  STL [R1+0x48], R10 ;  /* 0x0000480a01007387 */ /* 0x0003e20000100800 */
[----:B0-----:R-:W-:-:S03]  /*1030*/  SHF.R.S32.HI R11, RZ, 0x1f, R11 ;  /* 0x0000001fff0b7819 */ /* 0x001fc6000001140b */
[----:B------:R0:W-:Y:S04]  /*1040*/  STL [R1+0x44], R9 ;  /* 0x0000440901007387 */ /* 0x0001e80000100800 */
[----:B------:R-:W-:Y:S04]  /*1050*/  STL [R1+0x40], R4 ;  /* 0x0000400401007387 */ /* 0x000fe80000100800 */
[----:B------:R2:W-:Y:S01]  /*1060*/  STL [R1+0x80], R2 ;  /* 0x0000800201007387 */ /* 0x0005e20000100800 */
[----:B-1----:R-:W-:-:S03]  /*1070*/  SHF.R.S32.HI R10, RZ, 0x1f, R10 ;  /* 0x0000001fff0a7819 */ /* 0x002fc6000001140a */
[----:B------:R1:W-:Y:S01]  /*1080*/  STL [R1+0x3c], R3 ;  /* 0x00003c0301007387 */ /* 0x0003e20000100800 */
[----:B0-----:R-:W-:Y:S02]  /*1090*/  SHF.R.S32.HI R9, RZ, 0x1f, R9 ;  /* 0x0000001fff097819 */ /* 0x001fe40000011409 */
[----:B--2---:R-:W-:Y:S01]  /*10a0*/  SHF.R.S32.HI R2, RZ, 0x1f, R0 ;  /* 0x0000001fff027819 */ /* 0x004fe20000011400 */
[----:B------:R-:W-:Y:S04]  /*10b0*/  STL [R1+0x7c], R11 ;  /* 0x00007c0b01007387 */ /* 0x000fe80000100800 */
[----:B------:R0:W-:Y:S01]  /*10c0*/  STL [R1+0x78], R2 ;  /* 0x0000780201007387 */ /* 0x0001e20000100800 */
[----:B------:R-:W-:Y:S01]  /*10d0*/  VIADD R0, R153, 0x1e820 ;  /* 0x0001e82099007836 */ /* 0x000fe20000000000 */
[----:B-1----:R-:W-:-:S02]  /*10e0*/  SHF.R.S32.HI R3, RZ, 0x1f, R3 ;  /* 0x0000001fff037819 */ /* 0x002fc40000011403 */
[----:B------:R-:W-:Y:S01]  /*10f0*/  STL [R1+0x74], R10 ;  /* 0x0000740a01007387 */ /* 0x000fe20000100800 */
[C---:B------:R-:W-:Y:S01]  /*1100*/  @P1 VIADD R0, R155.reuse, 0xffffffe0 ;  /* 0xffffffe09b001836 */ /* 0x040fe20000000000 */
[----:B0-----:R-:W-:Y:S02]  /*1110*/  SHF.R.S32.HI R2, RZ, 0x1f, R4 ;  /* 0x0000001fff027819 */ /* 0x001fe40000011404 */
[----:B------:R-:W-:Y:S04]  /*1120*/  STL [R1+0x70], R9 ;  /* 0x0000700901007387 */ /* 0x000fe80000100800 */
[----:B------:R0:W-:Y:S01]  /*1130*/  STL [R1+0x6c], R2 ;  /* 0x00006c0201007387 */ /* 0x0001e20000100800 */
[----:B------:R-:W-:-:S03]  /*1140*/  IMAD.IADD R155, R155, 0x1, R154 ;  /* 0x000000019b9b7824 */ /* 0x000fc600078e029a */
[----:B------:R-:W-:Y:S01]  /*1150*/  STL [R1+0x68], R3 ;  /* 0x0000680301007387 */ /* 0x000fe20000100800 */
[----:B0-----:R-:W-:-:S03]  /*1160*/  IMAD R2, R17, 0x8, R8 ;  /* 0x0000000811027824 */ /* 0x001fc600078e0208 */
[----:B------:R-:W-:Y:S01]  /*1170*/  STL [R1+0x14], R0 ;  /* 0x0000140001007387 */ /* 0x000fe20000100800 */
[----:B------:R-:W-:-:S03]  /*1180*/  IMAD.IADD R154, R154, 0x1, R0 ;  /* 0x000000019a9a7824 */ /* 0x000fc600078e0200 */
[----:B------:R0:W-:Y:S02]  /*1190*/  STL [R1+0x88], R2 ;  /* 0x0000880201007387 */ /* 0x0001e40000100800 */
[C---:B0-----:R-:W-:Y:S01]  /*11a0*/  VIADD R2, R0.reuse, 0x6000 ;  /* 0x0000600000027836 */ /* 0x041fe20000000000 */
[----:B------:R-:W-:-:S04]  /*11b0*/  IADD3 R0, R0, 0xc000, RZ ;  /* 0x0000c00000007810 */ /* 0x000fc80007ffe0ff */
[----:B------:R0:W-:Y:S04]  /*11c0*/  STL [R1+0x1c], R2 ;  /* 0x00001c0201007387 */ /* 0x0001e80000100800 */
[----:B------:R0:W-:Y:S02]  /*11d0*/  STL [R1+0x18], R0 ;  /* 0x0000180001007387 */ /* 0x0001e40000100800 */
.L_x_202:
[----:B012-4-:R-:W0:Y:S01]  /*11e0*/  LDC.64 R2, c[0x0][0xc88] ;  /* 0x00032200ff027b82 */ /* 0x017e220000000a00 */
[----:B------:R-:W-:-:S07]  /*11f0*/  ULDC.64 UR4, c[0x0][0xa28] ;  /* 0x00028a0000047ab9 */ /* 0x000fce0000000a00 */
[----:B-----5:R-:W1:Y:S08]  /*1200*/  LDC.64 R10, c[0x0][0x418] ;  /* 0x00010600ff0a7b82 */ /* 0x020e700000000a00 */
[----:B------:R-:W2:Y:S01]  /*1210*/  LDC R0, c[0x0][0x424] ;  /* 0x00010900ff007b82 */ /* 0x000ea20000000800 */
[----:B0-----:R-:W-:-:S07]  /*1220*/  IMAD.WIDE R2, R7, 0x4, R2 ;  /* 0x0000000407027825 */ /* 0x001fce00078e0202 */
[----:B------:R-:W0:Y:S01]  /*1230*/  LDC R13, c[0x0][0x2f0] ;  /* 0x0000bc00ff0d7b82 */ /* 0x000e220000000800 */
[----:B---3--:R-:W3:Y:S01]  /*1240*/  LDG.E R4, desc[UR38][R2.64] ;  /* 0x0000002602047981 */ /* 0x008ee2000c1e1900 */
[----:B------:R-:W-:Y:S01]  /*1250*/  ISETP.NE.U32.AND P0, PT, RZ, UR4, PT ;  /* 0x00000004ff007c0c */ /* 0x000fe2000bf05070 */
[----:B------:R-:W-:-:S03]  /*1260*/  IMAD.MOV.U32 R7, RZ, RZ, RZ ;  /* 0x000000ffff077224 */ /* 0x000fc600078e00ff */
[----:B------:R-:W-:Y:S02]  /*1270*/  ISETP.NE.AND.EX P0, PT, RZ, UR5, PT, P0 ;  /* 0x00000005ff007c0c */ /* 0x000fe4000bf05300 */
[----:B---3--:R-:W-:Y:S01]  /*1280*/  SHF.R.S32.HI R12, RZ, 0x1f, R4 ;  /* 0x0000001fff0c7819 */ /* 0x008fe20000011404 */
[----:B------:R3:W-:Y:S10]  /*1290*/  STL [R1+0x24], R4 ;  /* 0x0000240401007387 */ /* 0x0007f40000100800 */
[C---:B------:R-:W-:Y:S01]  /*12a0*/  @P0 LEA R8, P1, R4.reuse, UR4, 0x2 ;  /* 0x0000000404080c11 */ /* 0x040fe2000f8210ff */
[----:B------:R3:W-:Y:S03]  /*12b0*/  STL [R1+0x5c], R12 ;  /* 0x00005c0c01007387 */ /* 0x0007e60000100800 */
[----:B------:R-:W-:Y:S01]  /*12c0*/  @P0 LEA.HI.X R9, R4, UR5, R12, 0x2, P1 ;  /* 0x0000000504090c11 */ /* 0x000fe200088f140c */
[----:B------:R-:W-:-:S02]  /*12d0*/  ULDC.64 UR4, c[0x0][0xa20] ;  /* 0x0002880000047ab9 */ /* 0x000fc40000000a00 */
[----:B------:R-:W-:Y:S02]  /*12e0*/  ISETP.NE.U32.AND P1, PT, RZ, UR4, PT ;  /* 0x00000004ff007c0c */ /* 0x000fe4000bf25070 */
[----:B------:R3:W5:Y:S01]  /*12f0*/  @P0 LDG.E R7, desc[UR38][R8.64] ;  /* 0x0000002608070981 */ /* 0x000762000c1e1900 */
[----:B-1----:R-:W-:Y:S02]  /*1300*/  ISETP.NE.U32.AND P0, PT, R10, RZ, PT ;  /* 0x000000ff0a00720c */ /* 0x002fe40003f05070 */
[----:B------:R-:W-:Y:S02]  /*1310*/  ISETP.NE.AND.EX P1, PT, RZ, UR5, PT, P1 ;  /* 0x00000005ff007c0c */ /* 0x000fe4000bf25310 */
[----:B------:R-:W-:-:S04]  /*1320*/  ISETP.NE.AND.EX P0, PT, R11, RZ, PT, P0 ;  /* 0x000000ff0b00720c */ /* 0x000fc80003f05300 */
[----:B--2---:R-:W-:-:S05]  /*1330*/  SEL R0, R0, 0x1, P0 ;  /* 0x0000000100007807 */ /* 0x004fca0000000000 */
[----:B0-----:R-:W-:Y:S02]  /*1340*/  IMAD R0, R0, R13, RZ ;  /* 0x0000000d00007224 */ /* 0x001fe400078e02ff */
[----:B------:R-:W-:-:S04]  /*1350*/  @P1 LEA R2, P2, R4, UR4, 0x2 ;  /* 0x0000000404021c11 */ /* 0x000fc8000f8410ff */
[----:B------:R-:W-:-:S05]  /*1360*/  @P1 LEA.HI.X R3, R4, UR5, R12, 0x2, P2 ;  /* 0x0000000504031c11 */ /* 0x000fca00090f140c */
[----:B------:R3:W5:Y:S01]  /*1370*/  @P1 LDG.E R0, desc[UR38][R2.64] ;  /* 0x0000002602001981 */ /* 0x000762000c1e1900 */
[----:B------:R-:W-:Y:S05]  /*1380*/  @P1 BRA `(.L_x_169) ;  /* 0x0000000000241947 */ /* 0x000fea0003800000 */
[----:B------:R-:W-:Y:S02]  /*1390*/  ULDC.64 UR4, c[0x0][0xa08] ;  /* 0x0002820000047ab9 */ /* 0x000fe40000000a00 */
[----:B------:R-:W-:-:S04]  /*13a0*/  ISETP.NE.U32.AND P0, PT, RZ, UR4, PT ;  /* 0x00000004ff007c0c */ /* 0x000fc8000bf05070 */
[----:B------:R-:W-:-:S13]  /*13b0*/  ISETP.NE.AND.EX P0, PT, RZ, UR5, PT, P0 ;  /* 0x00000005ff007c0c */ /* 0x000fda000bf05300 */
[----:B------:R-:W-:Y:S05]  /*13c0*/  @!P0 BRA `(.L_x_169) ;  /* 0x0000000000148947 */ /* 0x000fea0003800000 */
[----:B---3--:R-:W0:Y:S02]  /*13d0*/  LDC.64 R2, c[0x0][0xa08] ;  /* 0x00028200ff027b82 */ /* 0x008e240000000a00 */
[----:B0-----:R-:W-:-:S05]  /*13e0*/  IMAD.WIDE R2, R4, 0x4, R2 ;  /* 0x0000000404027825 */ /* 0x001fca00078e0202 */
[----:B-----5:R-:W2:Y:S04]  /*13f0*/  LDG.E R0, desc[UR38][R2.64] ;  /* 0x0000002602007981 */ /* 0x020ea8000c1e1900 */
[----:B------:R-:W2:Y:S02]  /*1400*/  LDG.E R9, desc[UR38][R2.64+0x4] ;  /* 0x0000042602097981 */ /* 0x000ea4000c1e1900 */
[----:B--2---:R-:W-:-:S07]  /*1410*/  IMAD.IADD R0, R9, 0x1, -R0 ;  /* 0x0000000109007824 */ /* 0x004fce00078e0a00 */
.L_x_169:
[----:B---3-5:R-:W-:Y:S01]  /*1420*/  IMAD.IADD R2, R0, 0x1, -R7 ;  /* 0x0000000100027824 */ /* 0x028fe200078e0a07 */
[----:B------:R-:W-:Y:S01]  /*1430*/  LOP3.LUT R3, R6, 0xff000000, RZ, 0xc0, !PT ;  /* 0xff00000006037812 */ /* 0x000fe200078ec0ff */
[----:B------:R-:W-:Y:S02]  /*1440*/  IMAD.MOV.U32 R16, RZ, RZ, RZ ;  /* 0x000000ffff107224 */ /* 0x000fe400078e00ff */
[C---:B------:R-:W-:Y:S01]  /*1450*/  VIADD R0, R2.reuse, 0xbf ;  /* 0x000000bf02007836 */ /* 0x040fe20000000000 */
[----:B------:R-:W-:Y:S02]  /*1460*/  SHF.R.U32.HI R3, RZ, 0x8, R3 ;  /* 0x00000008ff037819 */ /* 0x000fe40000011603 */
[----:B------:R-:W-:Y:S01]  /*1470*/  ISETP.GE.AND P0, PT, R2, 0x1, PT ;  /* 0x000000010200780c */ /* 0x000fe20003f06270 */
[----:B------:R-:W-:Y:S01]  /*1480*/  IMAD.HI R4, R0, 0x2aaaaaab, RZ ;  /* 0x2aaaaaab00047827 */ /* 0x000fe200078e02ff */
[----:B------:R-:W-:-:S04]  /*1490*/  LOP3.LUT R0, R6, 0xff0000, RZ, 0xc0, !PT ;  /* 0x00ff000006007812 */ /* 0x000fc800078ec0ff */
[----:B------:R-:W-:Y:S02]  /*14a0*/  LEA.HI R0, R0, R3, RZ, 0x10 ;  /* 0x0000000300007211 */ /* 0x000fe400078f80ff */
[----:B------:R-:W-:Y:S02]  /*14b0*/  SHF.R.U32.HI R7, RZ, 0x1f, R4 ;  /* 0x0000001fff077819 */ /* 0x000fe40000011604 */
[----:B------:R-:W-:Y:S02]  /*14c0*/  LOP3.LUT R14, R0, 0xff, RZ, 0xc0, !PT ;  /* 0x000000ff000e7812 */ /* 0x000fe400078ec0ff */
[----:B------:R-:W-:Y:S02]  /*14d0*/  SHF.R.U32.HI R8, RZ, 0x10, R0 ;  /* 0x00000010ff087819 */ /* 0x000fe40000011600 */
[----:B------:R-:W-:Y:S01]  /*14e0*/  LEA.HI.SX32 R11, R4, R7, 0x1b ;  /* 0x00000007040b7211 */ /* 0x000fe200078fdaff */
[----:B------:R0:W-:Y:S04]  /*14f0*/  STL [R1+0x58], R14 ;  /* 0x0000580e01007387 */ /* 0x0001e80000100800 */
[----:B------:R0:W-:Y:S01]  /*1500*/  STL [R1+0x2c], R8 ;  /* 0x00002c0801007387 */ /* 0x0001e20000100800 */
[----:B------:R-:W-:Y:S05]  /*1510*/  @!P0 BRA `(.L_x_170) ;  /* 0x0000000000748947 */ /* 0x000fea0003800000 */
[----:B------:R-:W1:Y:S01]  /*1520*/  LDC R0, c[0x0][0x9f0] ;  /* 0x00027c00ff007b82 */ /* 0x000e620000000800 */
[----:B------:R-:W-:-:S04]  /*1530*/  ISETP.NE.AND P0, PT, R8, RZ, PT ;  /* 0x000000ff0800720c */ /* 0x000fc80003f05270 */
[----:B-1----:R-:W-:-:S04]  /*1540*/  SEL R12, R8, R0, P0 ;  /* 0x00000000080c7207 */ /* 0x002fc80000000000 */
[-C--:B------:R-:W-:Y:S02]  /*1550*/  IABS R4, R12.reuse ;  /* 0x0000000c00047213 */ /* 0x080fe40000000000 */
[----:B------:R-:W-:Y:S02]  /*1560*/  IADD3 R0, R11, -0x1, R12 ;  /* 0xffffffff0b007810 */ /* 0x000fe40007ffe00c */
[----:B------:R-:W1:Y:S01]  /*1570*/  I2F.RP R3, R4 ;  /* 0x0000000400037306 */ /* 0x000e620000209400 */
[----:B------:R-:W-:Y:S02]  /*1580*/  IABS R13, R12 ;  /* 0x0000000c000d7213 */ /* 0x000fe40000000000 */
[----:B------:R-:W-:Y:S02]  /*1590*/  IABS R10, R0 ;  /* 0x00000000000a7213 */ /* 0x000fe40000000000 */
[----:B------:R-:W-:-:S04]  /*15a0*/  LOP3.LUT R0, R0, R12, RZ, 0x3c, !PT ;  /* 0x0000000c00007212 */ /* 0x000fc800078e3cff */
[----:B------:R-:W-:Y:S01]  /*15b0*/  ISETP.GE.AND P2, PT, R0, RZ, PT ;  /* 0x000000ff0000720c */ /* 0x000fe20003f46270 */
[----:B-1----:R-:W0:Y:S02]  /*15c0*/  MUFU.RCP R3, R3 ;  /* 0x0000000300037308 */ /* 0x002e240000001000 */
[----:B0-----:R-:W-:Y:S02]  /*15d0*/  VIADD R8, R3, 0xffffffe ;  /* 0x0ffffffe03087836 */ /* 0x001fe40000000000 */
[----:B------:R-:W-:-:S04]  /*15e0*/  IMAD.MOV R3, RZ, RZ, -R13 ;  /* 0x000000ffff037224 */ /* 0x000fc800078e0a0d */
[----:B------:R0:W1:Y:S02]  /*15f0*/  F2I.FTZ.U32.TRUNC.NTZ R9, R8 ;  /* 0x0000000800097305 */ /* 0x000064000021f000 */
[----:B0-----:R-:W-:Y:S01]  /*1600*/  IMAD.MOV.U32 R8, RZ, RZ, RZ ;  /* 0x000000ffff087224 */ /* 0x001fe200078e00ff */
[----:B-1----:R-:W-:-:S05]  /*1610*/  IADD3 R7, RZ, -R9, RZ ;  /* 0x80000009ff077210 */ /* 0x002fca0007ffe0ff */
[----:B------:R-:W-:-:S04]  /*1620*/  IMAD R7, R7, R4, RZ ;  /* 0x0000000407077224 */ /* 0x000fc800078e02ff */
[----:B------:R-:W-:-:S06]  /*1630*/  IMAD.HI.U32 R9, R9, R7, R8 ;  /* 0x0000000709097227 */ /* 0x000fcc00078e0008 */
[----:B------:R-:W-:-:S04]  /*1640*/  IMAD.HI.U32 R9, R9, R10, RZ ;  /* 0x0000000a09097227 */ /* 0x000fc800078e00ff */
[----:B------:R-:W-:-:S05]  /*1650*/  IMAD R3, R9, R3, R10 ;  /* 0x0000000309037224 */ /* 0x000fca00078e020a */
[----:B------:R-:W-:-:S13]  /*1660*/  ISETP.GT.U32.AND P1, PT, R4, R3, PT ;  /* 0x000000030400720c */ /* 0x000fda0003f24070 */
[----:B------:R-:W-:Y:S02]  /*1670*/  @!P1 IMAD.IADD R3, R3, 0x1, -R4 ;  /* 0x0000000103039824 */ /* 0x000fe400078e0a04 */
[----:B------:R-:W-:Y:S01]  /*1680*/  @!P1 VIADD R9, R9, 0x1 ;  /* 0x0000000109099836 */ /* 0x000fe20000000000 */
[----:B------:R-:W-:Y:S02]  /*1690*/  ISETP.NE.AND P1, PT, R12, RZ, PT ;  /* 0x000000ff0c00720c */ /* 0x000fe40003f25270 */
[----:B------:R-:W-:-:S13]  /*16a0*/  ISETP.GE.U32.AND P0, PT, R3, R4, PT ;  /* 0x000000040300720c */ /* 0x000fda0003f06070 */
[----:B------:R-:W-:-:S04]  /*16b0*/  @P0 VIADD R9, R9, 0x1 ;  /* 0x0000000109090836 */ /* 0x000fc80000000000 */
[----:B------:R-:W-:Y:S01]  /*16c0*/  @!P2 IMAD.MOV R9, RZ, RZ, -R9 ;  /* 0x000000ffff09a224 */ /* 0x000fe200078e0a09 */
[----:B------:R-:W-:-:S04]  /*16d0*/  @!P1 LOP3.LUT R9, RZ, R12, RZ, 0x33, !PT ;  /* 0x0000000cff099212 */ /* 0x000fc800078e33ff */
[----:B------:R-:W-:-:S07]  /*16e0*/  MOV R16, R9 ;  /* 0x0000000900107202 */ /* 0x000fce0000000f00 */
.L_x_170:
[-C--:B------:R-:W-:Y:S01]  /*16f0*/  IMAD R3, R14, R16.reuse, RZ ;  /* 0x000000100e037224 */ /* 0x080fe200078e02ff */
[----:B------:R-:W-:Y:S01]  /*1700*/  LOP3.LUT R0, R6, 0xffff, RZ, 0xc0, !PT ;  /* 0x0000ffff06007812 */ /* 0x000fe200078ec0ff */
[----:B------:R-:W-:Y:S01]  /*1710*/  STL [R1+0x34], R5 ;  /* 0x0000340501007387 */ /* 0x000fe20000100800 */
[----:B------:R-:W-:Y:S01]  /*1720*/  PLOP3.LUT P0, PT, PT, PT, PT, 0x80, 0x0 ;  /* 0x000000000000781c */ /* 0x000fe20003f0f070 */
[----:B------:R-:W-:Y:S01]  /*1730*/  IMAD.MOV.U32 R50, RZ, RZ, RZ ;  /* 0x000000ffff327224 */ /* 0x000fe200078e00ff */
[----:B------:R-:W-:Y:S01]  /*1740*/  VIADDMNMX R16, R3, R16, R11, PT ;  /* 0x0000001003107246 */ /* 0x000fe2000380010b */
[----:B------:R-:W-:Y:S01]  /*1750*/  STL [R1+0x10], R3 ;  /* 0x0000100301007387 */ /* 0x000fe20000100800 */
[----:B------:R-:W-:Y:S02]  /*1760*/  CS2R R150, SRZ ;  /* 0x0000000000967805 */ /* 0x000fe4000001ff00 */
[----:B------:R-:W-:Y:S02]  /*1770*/  CS2R R34, SRZ ;  /* 0x0000000000227805 */ /* 0x000fe4000001ff00 */
[----:B------:R-:W-:Y:S01]  /*1780*/  ISETP.GT.AND P1, PT, R16, R3, PT ;  /* 0x000000031000720c */ /* 0x000fe20003f24270 */
[----:B------:R1:W-:Y:S01]  /*1790*/  STL [R1+0x28], R0 ;  /* 0x0000280001007387 */ /* 0x0003e20000100800 */
        /* <DEDUP_REMOVED lines=8> */
[----:B------:R-:W-:Y:S01]  /*1820*/  CS2R R40, SRZ ;  /* 0x0000000000287805 */ /* 0x000fe2000001ff00 */
[----:B-1----:R-:W-:Y:S01]  /*1830*/  IMAD.MOV.U32 R0, RZ, RZ, RZ ;  /* 0x000000ffff007224 */ /* 0x002fe200078e00ff */
[----:B------:R-:W-:Y:S02]  /*1840*/  CS2R R24, SRZ ;  /* 0x0000000000187805 */ /* 0x000fe4000001ff00 */
[----:B------:R-:W-:Y:S02]  /*1850*/  CS2R R38, SRZ ;  /* 0x0000000000267805 */ /* 0x000fe4000001ff00 */
[----:B------:R-:W-:Y:S02]  /*1860*/  CS2R R22, SRZ ;  /* 0x0000000000167805 */ /* 0x000fe4000001ff00 */
[----:B------:R-:W-:-:S02]  /*1870*/  CS2R R36, SRZ ;  /* 0x0000000000247805 */ /* 0x000fc4000001ff00 */
[----:B------:R-:W-:Y:S01]  /*1880*/  CS2R R20, SRZ ;  /* 0x0000000000147805 */ /* 0x000fe2000001ff00 */
[----:B------:R-:W-:Y:S06]  /*1890*/  @!P1 BRA `(.L_x_171) ;  /* 0x0000007c00409947 */ /* 0x000fec0003800000 */
[----:B------:R-:W1:Y:S02]  /*18a0*/  S2R R3, SR_TID.X ;  /* 0x0000000000037919 */ /* 0x000e640000002100 */
[----:B-1----:R-:W-:-:S05]  /*18b0*/  VIADD R4, R3, 0xffffff80 ;  /* 0xffffff8003047836 */ /* 0x002fca0000000000 */
[----:B------:R-:W-:-:S04]  /*18c0*/  SHF.R.S32.HI R3, RZ, 0x1f, R4 ;  /* 0x0000001fff037819 */ /* 0x000fc80000011404 */
[----:B------:R-:W-:-:S04]  /*18d0*/  LEA.HI R3, R3, R4, RZ, 0x7 ;  /* 0x0000000403037211 */ /* 0x000fc800078f38ff */
[----:B------:R-:W-:-:S05]  /*18e0*/  SHF.R.S32.HI R3, RZ, 0x7, R3 ;  /* 0x00000007ff037819 */ /* 0x000fca0000011403 */
[----:B------:R-:W1:Y:S02]  /*18f0*/  SHFL.IDX PT, R0, R3, RZ, 0x1f ;  /* 0x00001fff03007589 */ /* 0x000e6400000e0000 */
[----:B-1----:R-:W-:-:S13]  /*1900*/  R2UR UR40, R0 ;  /* 0x00000000002872ca */ /* 0x002fda00000e0000 */
[----:B------:R-:W-:-:S04]  /*1910*/  UIMAD.WIDE UR4, UR40, 0x55555556, URZ ;  /* 0x55555556280478a5 */ /* 0x000fc8000f8e023f */
[----:B------:R-:W-:Y:S02]  /*1920*/  ULEA.HI UR41, UR5, UR5, URZ, 0x1 ;  /* 0x0000000505297291 */ /* 0x000fe4000f8f083f */
[----:B------:R-:W-:Y:S02]  /*1930*/  UIADD3 UR5, UR37, 0x1e800, URZ ;  /* 0x0001e80025057890 */ /* 0x000fe4000fffe03f */
[----:B------:R-:W-:Y:S02]  /*1940*/  UIMAD UR41, UR41, -0x3, UR40 ;  /* 0xfffffffd292978a4 */ /* 0x000fe4000f8e0228 */
[----:B------:R-:W-:Y:S02]  /*1950*/  ULOP3.LUT UP0, URZ, UR5, 0x3ff, URZ, 0xc0, !UPT ;  /* 0x000003ff053f7892 */ /* 0x000fe4000f80c03f */
[----:B------:R-:W-:-:S04]  /*1960*/  ULEA UR4, UR41, UR37, 0xd ;  /* 0x0000002529047291 */ /* 0x000fc8000f8e683f */
[----:B------:R-:W-:Y:S01]  /*1970*/  PLOP3.LUT P0, PT, PT, PT, UP0, 0x80, 0x0 ;  /* 0x000000000000781c */ /* 0x000fe20003f0f008 */
[----:B------:R-:W-:-:S04]  /*1980*/  UIADD3 UR4, UR4, 0xc400, URZ ;  /* 0x0000c40004047890 */ /* 0x000fc8000fffe03f */
[----:B------:R-:W-:-:S04]  /*1990*/  USHF.R.U32.HI UR4, URZ, 0x4, UR4 ;  /* 0x000000043f047899 */ /* 0x000fc80008011604 */
[----:B------:R-:W-:-:S04]  /*19a0*/  ULOP3.LUT UR42, UR4, 0x3fff, URZ, 0xc0, !UPT ;  /* 0x00003fff042a7892 */ /* 0x000fc8000f8ec03f */
[----:B------:R-:W-:Y:S08]  /*19b0*/  @!P0 BRA `(.L_x_172) ;  /* 0x0000000000408947 */ /* 0x000ff00003800000 */
[----:B------:R-:W-:Y:S01]  /*19c0*/  MOV R0, 0x0 ;  /* 0x0000000000007802 */ /* 0x000fe20000000f00 */
[----:B------:R-:W-:Y:S01]  /*19d0*/  ULDC.64 UR4, c[0x4][0xa8] ;  /* 0x01002a0000047ab9 */ /* 0x000fe20000000a00 */
[----:B------:R-:W-:Y:S01]  /*19e0*/  ULDC.64 UR6, c[0x4][0x48] ;  /* 0x0100120000067ab9 */ /* 0x000fe20000000a00 */
[----:B------:R-:W-:Y:S01]  /*19f0*/  IMAD.U32 R4, RZ, RZ, UR4 ;  /* 0x00000004ff047e24 */ /* 0x000fe2000f8e00ff */
[----:B0-----:R0:W1:Y:S01]  /*1a00*/  LDC.64 R14, c[0x4][R0] ;  /* 0x01000000000e7b82 */ /* 0x0010620000000a00 */
[----:B------:R-:W-:Y:S01]  /*1a10*/  IMAD.U32 R5, RZ, RZ, UR5 ;  /* 0x00000005ff057e24 */ /* 0x000fe2000f8e00ff */
[----:B------:R-:W-:Y:S01]  /*1a20*/  ULDC.64 UR4, c[0x4][0xb0] ;  /* 0x01002c0000047ab9 */ /* 0x000fe20000000a00 */
[----:B------:R-:W-:Y:S01]  /*1a30*/  IMAD.U32 R10, RZ, RZ, UR6 ;  /* 0x00000006ff0a7e24 */ /* 0x000fe2000f8e00ff */
[----:B------:R-:W-:Y:S01]  /*1a40*/  MOV R7, UR5 ;  /* 0x0000000500077c02 */ /* 0x000fe20008000f00 */
[----:B------:R-:W-:Y:S02]  /*1a50*/  IMAD.U32 R6, RZ, RZ, UR4 ;  /* 0x00000004ff067e24 */ /* 0x000fe4000f8e00ff */
[----:B------:R-:W-:-:S02]  /*1a60*/  IMAD.U32 R11, RZ, RZ, UR7 ;  /* 0x00000007ff0b7e24 */ /* 0x000fc4000f8e00ff */
[----:B------:R-:W-:Y:S02]  /*1a70*/  IMAD.MOV.U32 R8, RZ, RZ, 0x70 ;  /* 0x00000070ff087424 */ /* 0x000fe400078e00ff */
[----:B------:R-:W-:Y:S02]  /*1a80*/  IMAD.MOV.U32 R12, RZ, RZ, 0x1 ;  /* 0x00000001ff0c7424 */ /* 0x000fe400078e00ff */
[----:B0-----:R-:W-:-:S07]  /*1a90*/  IMAD.MOV.U32 R13, RZ, RZ, RZ ;  /* 0x000000ffff0d7224 */ /* 0x001fce00078e00ff */
[----:B------:R-:W-:-:S07]  /*1aa0*/  LEPC R20, `(.L_x_172) ;  /* 0x000000001014794e */ /* 0x000fce0000000000 */
[----:B-1----:R-:W-:Y:S05]  /*1ab0*/  CALL.ABS.NOINC R14 ;  /* 0x000000000e007343 */ /* 0x002fea0003c00000 */
.L_x_172:
[----:B------:R-:W2:Y:S04]  /*1ac0*/  LDL R18, [R1+0x64] ;  /* 0x0000640001127983 */ /* 0x000ea80000100800 */
[----:B------:R-:W3:Y:S01]  /*1ad0*/  LDL R17, [R1+0x20] ;  /* 0x0000200001117983 */ /* 0x000ee20000100800 */
[----:B--2---:R-:W-:-:S04]  /*1ae0*/  LEA.HI R0, R18, R18, RZ, 0x1 ;  /* 0x0000001212007211 */ /* 0x004fc800078f08ff */
[----:B------:R-:W-:Y:S02]  /*1af0*/  LOP3.LUT R0, R0, 0xfffffffe, RZ, 0xc0, !PT ;  /* 0xfffffffe00007812 */ /* 0x000fe400078ec0ff */
[----:B---3--:R-:W-:-:S03]  /*1b00*/  ISETP.NE.AND P0, PT, R17, 0x3, PT ;  /* 0x000000031100780c */ /* 0x008fc60003f05270 */
[----:B------:R-:W-:-:S05]  /*1b10*/  IMAD.IADD R0, R18, 0x1, -R0 ;  /* 0x0000000112007824 */ /* 0x000fca00078e0a00 */
[----:B------:R-:W-:-:S04]  /*1b20*/  SHF.L.U32 R0, R0, 0x1f, RZ ;  /* 0x0000001f00007819 */ /* 0x000fc800000006ff */
[----:B------:R-:W1:Y:S02]  /*1b30*/  SYNCS.PHASECHK.TRANS64.TRYWAIT P1, [UR37+0x30800], R0 ;  /* 0x03080000ff0075a7 */ /* 0x000e640008020165 */
[----:B-1----:R-:W-:Y:S05]  /*1b40*/  @!P1 BRA `(.L_x_173) ;  /* 0x000000f800249947 */ /* 0x002fea0003800000 */
.L_x_313:
[----:B------:R-:W-:Y:S05]  /*1b50*/  @!P0 BRA `(.L_x_174) ;  /* 0x0000000000048947 */ /* 0x000fea0003800000 */
[----:B------:R-:W-:Y:S01]  /*1b60*/  BPT.TRAP 0x1 ;  /* 0x000000040000795c */ /* 0x000fe20000300000 */
.L_x_174:
[----:B-1----:R-:W-:Y:S02]  /*1b70*/  MOV R0, UR36 ;  /* 0x0000002400007c02 */ /* 0x002fe40008000f00 */
[----:B------:R-:W-:Y:S02]  /*1b80*/  SHF.L.U32 R3, R152, 0x1f, RZ ;  /* 0x0000001f98037819 */ /* 0x000fe400000006ff */
[----:B------:R-:W-:-:S04]  /*1b90*/  LEA R0, R0, UR37, 0x3 ;  /* 0x0000002500007c11 */ /* 0x000fc8000f8e18ff */
[----:B------:R1:W2:Y:S01]  /*1ba0*/  SYNCS.PHASECHK.TRANS64.TRYWAIT P2, [R0+URZ+0x30830], R3 ;  /* 0x03083003000075a7 */ /* 0x0002a2000804017f */
[----:B------:R-:W-:Y:S05]  /*1bb0*/  @!P0 BRA `(.L_x_175) ;  /* 0x0000000000048947 */ /* 0x000fea0003800000 */
[----:B------:R-:W-:Y:S01]  /*1bc0*/  BPT.TRAP 0x1 ;  /* 0x000000040000795c */ /* 0x000fe20000300000 */
.L_x_175:
[----:B------:R-:W3:Y:S01]  /*1bd0*/  S2R R4, SR_TID.X ;  /* 0x0000000000047919 */ /* 0x000ee20000002100 */
[----:B------:R-:W-:Y:S01]  /*1be0*/  IMAD.MOV.U32 R151, RZ, RZ, RZ ;  /* 0x000000ffff977224 */ /* 0x000fe200078e00ff */
[----:B---3--:R-:W-:Y:S01]  /*1bf0*/  LOP3.LUT P1, RZ, R4, 0x7f, RZ, 0xc0, !PT ;  /* 0x0000007f04ff7812 */ /* 0x008fe2000782c0ff */
[----:B--2---:R-:W-:-:S12]  /*1c00*/  @P2 BRA `(.L_x_176) ;  /* 0x0000000000082947 */ /* 0x004fd80003800000 */
[----:B------:R-:W2:Y:S02]  /*1c10*/  SYNCS.PHASECHK.TRANS64.TRYWAIT P2, [R0+URZ+0x30830], R3 ;  /* 0x03083003000075a7 */ /* 0x000ea4000804017f */
[----:B--2---:R-:W-:Y:S05]  /*1c20*/  @!P2 BRA `(.L_x_177) ;  /* 0x000000f80004a947 */ /* 0x004fea0003800000 */
.L_x_176:
[----:B------:R-:W-:Y:S05]  /*1c30*/  WARPSYNC.ALL ;  /* 0x0000000000007948 */ /* 0x000fea0003800000 */
[----:B------:R-:W-:Y:S01]  /*1c40*/  UIADD3 UR4, UR37, 0x12400, URZ ;  /* 0x0001240025047890 */ /* 0x000fe2000fffe03f */
[----:B------:R-:W3:Y:S01]  /*1c50*/  LDL R140, [R1+0x60] ;  /* 0x00006000018c7983 */ /* 0x000ee20000100800 */
[----:B------:R-:W-:Y:S01]  /*1c60*/  ULOP3.LUT UR12, UR42, 0x10000, URZ, 0xfc, !UPT ;  /* 0x000100002a0c7892 */ /* 0x000fe2000f8efc3f */
[----:B------:R-:W-:Y:S01]  /*1c70*/  WARPGROUP.ARRIVE ;  /* 0x00000000000079c5 */ /* 0x000fe20000000000 */
[----:B------:R-:W-:Y:S01]  /*1c80*/  USHF.R.U32.HI UR4, URZ, 0x4, UR4 ;  /* 0x000000043f047899 */ /* 0x000fe20008011604 */
[----:B-12---:R-:W-:Y:S01]  /*1c90*/  P2R R3, PR, RZ, 0x1 ;  /* 0x00000001ff037803 */ /* 0x006fe20000000000 */
[----:B------:R-:W-:Y:S01]  /*1ca0*/  UMOV UR13, 0x40000040 ;  /* 0x40000040000d7882 */ /* 0x000fe20000000000 */
[----:B------:R-:W-:Y:S01]  /*1cb0*/  UMOV UR15, 0x40000040 ;  /* 0x40000040000f7882 */ /* 0x000fe20000000000 */
[----:B------:R-:W-:-:S02]  /*1cc0*/  ULOP3.LUT UR4, UR4, 0x3fff, URZ, 0xc0, !UPT ;  /* 0x00003fff04047892 */ /* 0x000fc4000f8ec03f */
[----:B------:R-:W-:Y:S02]  /*1cd0*/  UIADD3 UR16, UR12, 0x2, URZ ;  /* 0x000000020c107890 */ /* 0x000fe4000fffe03f */
[----:B------:R-:W-:Y:S01]  /*1ce0*/  ULOP3.LUT UR4, UR4, 0x10000, URZ, 0xfc, !UPT ;  /* 0x0001000004047892 */ /* 0x000fe2000f8efc3f */
[----:B------:R-:W-:Y:S01]  /*1cf0*/  UMOV UR17, 0x40000040 ;  /* 0x4000004000117882 */ /* 0x000fe20000000000 */
[----:B------:R-:W-:Y:S02]  /*1d00*/  UMOV UR19, 0x40000040 ;  /* 0x4000004000137882 */ /* 0x000fe40000000000 */
[----:B------:R-:W-:Y:S02]  /*1d10*/  UIMAD UR14, UR36, 0x600, UR4 ;  /* 0x00000600240e78a4 */ /* 0x000fe4000f8e0204 */
[----:B------:R-:W-:Y:S02]  /*1d20*/  UIADD3 UR20, UR12, 0x4, URZ ;  /* 0x000000040c147890 */ /* 0x000fe4000fffe03f */
[----:B------:R-:W-:-:S02]  /*1d30*/  UIADD3 UR18, UR14, 0x2, URZ ;  /* 0x000000020e127890 */ /* 0x000fc4000fffe03f */
[----:B------:R-:W-:Y:S01]  /*1d40*/  UIADD3 UR22, UR14, 0x4, URZ ;  /* 0x000000040e167890 */ /* 0x000fe2000fffe03f */
[----:B------:R-:W-:Y:S02]  /*1d50*/  UMOV UR21, 0x40000040 ;  /* 0x4000004000157882 */ /* 0x000fe40000000000 */
[----:B------:R-:W-:Y:S01]  /*1d60*/  HGMMA.64x192x16.F32.BF16 R24, gdesc[UR12], RZ, !UPT, gsb0 ;  /* 0x02e000000c1879f0 */ /* 0x000fe2000c0018ff */
[----:B------:R-:W-:Y:S01]  /*1d70*/  UMOV UR23, 0x40000040 ;  /* 0x4000004000177882 */ /* 0x000fe20000000000 */
[----:B------:R-:W-:Y:S02]  /*1d80*/  UIADD3 UR24, UR12, 0x6, URZ ;  /* 0x000000060c187890 */ /* 0x000fe4000fffe03f */
[----:B------:R-:W-:Y:S01]  /*1d90*/  UIADD3 UR26, UR14, 0x6, URZ ;  /* 0x000000060e1a7890 */ /* 0x000fe2000fffe03f */
[----:B------:R-:W-:Y:S01]  /*1da0*/  UMOV UR25, 0x40000040 ;  /* 0x4000004000197882 */ /* 0x000fe20000000000 */
[----:B------:R-:W-:Y:S01]  /*1db0*/  UMOV UR27, 0x40000040 ;  /* 0x40000040001b7882 */ /* 0x000fe20000000000 */
[----:B------:R-:W-:Y:S01]  /*1dc0*/  ULDC UR5, c[0x0][0x9d8] ;  /* 0x0002760000057ab9 */ /* 0x000fe20000000800 */
[----:B------:R-:W-:Y:S01]  /*1dd0*/  ULDC UR6, c[0x0][0x988] ;  /* 0x0002620000067ab9 */ /* 0x000fe20000000800 */
[----:B------:R-:W-:-:S02]  /*1de0*/  WARPGROUP.DEPBAR.LE gsb0, 0x0 ;  /* 0x00008000000079c5 */ /* 0x000fc40000010000 */
[----:B------:R-:W-:-:S09]  /*1df0*/  WARPGROUP.ARRIVE ;  /* 0x00000000000079c5 */ /* 0x000fd20000000000 */
[----:B------:R-:W-:Y:S03]  /*1e00*/  HGMMA.64x192x16.F32.BF16 R24, gdesc[UR16], R24, gsb0 ;  /* 0x02e00000101879f0 */ /* 0x000fe60008001818 */
[----:B------:R-:W-:Y:S02]  /*1e10*/  WARPGROUP.DEPBAR.LE gsb0, 0x0 ;  /* 0x00008000000079c5 */ /* 0x000fe40000010000 */
[----:B------:R-:W-:-:S15]  /*1e20*/  WARPGROUP.ARRIVE ;  /* 0x00000000000079c5 */ /* 0x000fde0000000000 */
[----:B------:R-:W-:Y:S03]  /*1e30*/  HGMMA.64x192x16.F32.BF16 R24, gdesc[UR20], R24, gsb0 ;  /* 0x02e00000141879f0 */ /* 0x000fe60008001818 */
[----:B------:R-:W-:Y:S02]  /*1e40*/  WARPGROUP.DEPBAR.LE gsb0, 0x0 ;  /* 0x00008000000079c5 */ /* 0x000fe40000010000 */
[----:B------:R-:W-:-:S15]  /*1e50*/  WARPGROUP.ARRIVE ;  /* 0x00000000000079c5 */ /* 0x000fde0000000000 */
[----:B------:R-:W-:Y:S03]  /*1e60*/  HGMMA.64x192x16.F32.BF16 R24, gdesc[UR24], R24, gsb0 ;  /* 0x02e00000181879f0 */ /* 0x000fe60008001818 */
[----:B------:R-:W-:Y:S02]  /*1e70*/  WARPGROUP.DEPBAR.LE gsb0, 0x0 ;  /* 0x00008000000079c5 */ /* 0x000fe40000010000 */
[----:B------:R-:W-:Y:S01]  /*1e80*/  FMUL.FTZ R4, R24, UR5 ;  /* 0x0000000518047c20 */ /* 0x000fe20008410000 */
[----:B------:R-:W-:Y:S01]  /*1e90*/  FMUL.FTZ R6, R25, UR5 ;  /* 0x0000000519067c20 */ /* 0x000fe20008410000 */
[----:B0-----:R-:W-:Y:S01]  /*1ea0*/  FMUL.FTZ R8, R28, UR5 ;  /* 0x000000051c087c20 */ /* 0x001fe20008410000 */
[----:B------:R-:W-:Y:S01]  /*1eb0*/  FMUL.FTZ R10, R29, UR5 ;  /* 0x000000051d0a7c20 */ /* 0x000fe20008410000 */
[----:B------:R-:W-:Y:S01]  /*1ec0*/  FMUL.FTZ R25, R51, UR5 ;  /* 0x0000000533197c20 */ /* 0x000fe20008410000 */
[----:B---3--:R-:W-:Y:S01]  /*1ed0*/  IADD3 R51, R2, 0xc0, -R140 ;  /* 0x000000c002337810 */ /* 0x008fe20007ffe88c */
[----:B------:R-:W0:Y:S01]  /*1ee0*/  MUFU.TANH R4, R4 ;  /* 0x0000000400047308 */ /* 0x000e220000002400 */
[----:B------:R-:W-:Y:S01]  /*1ef0*/  FMUL.FTZ R5, R26, UR5 ;  /* 0x000000051a057c20 */ /* 0x000fe20008410000 */
[----:B------:R-:W-:Y:S01]  /*1f00*/  FMUL.FTZ R12, R32, UR5 ;  /* 0x00000005200c7c20 */ /* 0x000fe20008410000 */
[----:B------:R-:W-:Y:S01]  /*1f10*/  FMUL.FTZ R7, R27, UR5 ;  /* 0x000000051b077c20 */ /* 0x000fe20008410000 */
[----:B------:R-:W-:Y:S01]  /*1f20*/  FMUL.FTZ R14, R33, UR5 ;  /* 0x00000005210e7c20 */ /* 0x000fe20008410000 */
[----:B------:R-:W-:Y:S01]  /*1f30*/  FMUL.FTZ R9, R30, UR5 ;  /* 0x000000051e097c20 */ /* 0x000fe20008410000 */
[----:B------:R-:W-:Y:S01]  /*1f40*/  FMUL.FTZ R17, R36, UR5 ;  /* 0x0000000524117c20 */ /* 0x000fe20008410000 */
[----:B------:R-:W-:Y:S01]  /*1f50*/  FMUL.FTZ R11, R31, UR5 ;  /* 0x000000051f0b7c20 */ /* 0x000fe20008410000 */
[----:B------:R-:W1:Y:S01]  /*1f60*/  MUFU.TANH R6, R6 ;  /* 0x0000000600067308 */ /* 0x000e620000002400 */
[----:B------:R-:W-:-:S02]  /*1f70*/  IMAD R2, R16, -0xc0, R51 ;  /* 0xffffff4010027824 */ /* 0x000fc400078e0233 */
[----:B------:R-:W-:Y:S01]  /*1f80*/  FMUL.FTZ R121, R37, UR5 ;  /* 0x0000000525797c20 */ /* 0x000fe20008410000 */
[----:B------:R-:W-:Y:S01]  /*1f90*/  FMUL.FTZ R131, R61, UR5 ;  /* 0x000000053d837c20 */ /* 0x000fe20008410000 */
[----:B------:R-:W-:Y:S01]  /*1fa0*/  FMUL.FTZ R13, R34, UR5 ;  /* 0x00000005220d7c20 */ /* 0x000fe20008410000 */
[----:B------:R-:W-:Y:S01]  /*1fb0*/  FMUL.FTZ R120, R40, UR5 ;  /* 0x0000000528787c20 */ /* 0x000fe20008410000 */
[----:B------:R-:W-:Y:S01]  /*1fc0*/  FMUL.FTZ R15, R35, UR5 ;  /* 0x00000005230f7c20 */ /* 0x000fe20008410000 */
[----:B------:R-:W-:Y:S01]  /*1fd0*/  FMUL.FTZ R123, R41, UR5 ;  /* 0x00000005297b7c20 */ /* 0x000fe20008410000 */
[----:B------:R-:W2:Y:S01]  /*1fe0*/  MUFU.TANH R8, R8 ;  /* 0x0000000800087308 */ /* 0x000ea20000002400 */
[C---:B------:R-:W-:Y:S01]  /*1ff0*/  ISETP.GT.AND P4, PT, R2.reuse, RZ, PT ;  /* 0x000000ff0200720c */ /* 0x040fe20003f84270 */
[----:B------:R-:W-:Y:S01]  /*2000*/  FMUL.FTZ R31, R63, UR5 ;  /* 0x000000053f1f7c20 */ /* 0x000fe20008410000 */
[----:B------:R-:W-:Y:S01]  /*2010*/  ISETP.GT.AND P3, PT, R2, 0x1, PT ;  /* 0x000000010200780c */ /* 0x000fe20003f64270 */
[----:B------:R-:W-:Y:S01]  /*2020*/  FMUL.FTZ R18, R38, UR5 ;  /* 0x0000000526127c20 */ /* 0x000fe20008410000 */
[----:B------:R-:W-:Y:S01]  /*2030*/  FMUL.FTZ R122, R44, UR5 ;  /* 0x000000052c7a7c20 */ /* 0x000fe20008410000 */
[----:B------:R-:W-:Y:S01]  /*2040*/  FMUL.FTZ R19, R39, UR5 ;  /* 0x0000000527137c20 */ /* 0x000fe20008410000 */
[----:B------:R-:W-:Y:S01]  /*2050*/  FMUL.FTZ R125, R45, UR5 ;  /* 0x000000052d7d7c20 */ /* 0x000fe20008410000 */
[----:B------:R-:W3:Y:S01]  /*2060*/  MUFU.TANH R10, R10 ;  /* 0x0000000a000a7308 */ /* 0x000ee20000002400 */
[----:B------:R-:W-:Y:S01]  /*2070*/  ISETP.GT.AND P2, PT, R2, 0x8, PT ;  /* 0x000000080200780c */ /* 0x000fe20003f44270 */
[----:B------:R-:W-:Y:S01]  /*2080*/  FMUL.FTZ R130, R64, UR5 ;  /* 0x0000000540827c20 */ /* 0x000fe20008410000 */
[----:B------:R-:W-:Y:S01]  /*2090*/  FMUL.FTZ R20, R42, UR5 ;  /* 0x000000052a147c20 */ /* 0x000fe20008410000 */
[----:B------:R-:W-:Y:S01]  /*20a0*/  FMUL.FTZ R124, R48, UR5 ;  /* 0x00000005307c7c20 */ /* 0x000fe20008410000 */
[----:B------:R-:W-:Y:S01]  /*20b0*/  FMUL.FTZ R26, R54, UR5 ;  /* 0x00000005361a7c20 */ /* 0x000fe20008410000 */
[----:B------:R-:W-:Y:S01]  /*20c0*/  FMUL.FTZ R137, R65, UR5 ;  /* 0x0000000541897c20 */ /* 0x000fe20008410000 */
[----:B------:R-:W-:Y:S01]  /*20d0*/  FMUL.FTZ R21, R43, UR5 ;  /* 0x000000052b157c20 */ /* 0x000fe20008410000 */
[----:B------:R-:W4:Y:S01]  /*20e0*/  MUFU.TANH R5, R5 ;  /* 0x0000000500057308 */ /* 0x000f220000002400 */
[----:B0-----:R-:W-:Y:S01]  /*20f0*/  FSEL R4, R4, -INF , P4 ;  /* 0xff80000004047808 */ /* 0x001fe20002000000 */
[----:B------:R-:W-:Y:S01]  /*2100*/  FMUL.FTZ R127, R49, UR5 ;  /* 0x00000005317f7c20 */ /* 0x000fe20008410000 */
[----:B-1----:R-:W-:Y:S01]  /*2110*/  FSEL R6, R6, -INF , P3 ;  /* 0xff80000006067808 */ /* 0x002fe20001800000 */
[----:B------:R-:W-:Y:S01]  /*2120*/  FMUL.FTZ R128, R56, UR5 ;  /* 0x0000000538807c20 */ /* 0x000fe20008410000 */
[----:B------:R-:W-:Y:S01]  /*2130*/  FMUL.FTZ R22, R46, UR5 ;  /* 0x000000052e167c20 */ /* 0x000fe20008410000 */
[----:B------:R-:W-:Y:S01]  /*2140*/  FMUL.FTZ R126, R52, UR5 ;  /* 0x00000005347e7c20 */ /* 0x000fe20008410000 */
[----:B------:R-:W-:Y:S01]  /*2150*/  FMUL.FTZ R133, R57, UR5 ;  /* 0x0000000539857c20 */ /* 0x000fe20008410000 */
[----:B------:R-:W0:Y:S01]  /*2160*/  MUFU.TANH R12, R12 ;  /* 0x0000000c000c7308 */ /* 0x000e220000002400 */
[----:B------:R-:W-:Y:S01]  /*2170*/  ISETP.GT.AND P6, PT, R2, 0x9, PT ;  /* 0x000000090200780c */ /* 0x000fe20003fc4270 */
[----:B------:R-:W-:Y:S01]  /*2180*/  FMUL.FTZ R32, R66, UR5 ;  /* 0x0000000542207c20 */ /* 0x000fe20008410000 */
[----:B------:R-:W-:Y:S01]  /*2190*/  FMUL.FTZ R23, R47, UR5 ;  /* 0x000000052f177c20 */ /* 0x000fe20008410000 */
[----:B------:R-:W-:Y:S01]  /*21a0*/  FMUL.FTZ R129, R53, UR5 ;  /* 0x0000000535817c20 */ /* 0x000fe20008410000 */
[----:B------:R-:W-:Y:S01]  /*21b0*/  FMUL.FTZ R24, R50, UR5 ;  /* 0x0000000532187c20 */ /* 0x000fe20008410000 */
[----:B------:R-:W-:Y:S01]  /*21c0*/  FMUL.FTZ R29, R59, UR5 ;  /* 0x000000053b1d7c20 */ /* 0x000fe20008410000 */
[----:B------:R-:W-:Y:S01]  /*21d0*/  FMUL.FTZ R136, R68, UR5 ;  /* 0x0000000544887c20 */ /* 0x000fe20008410000 */
[----:B------:R-:W1:Y:S01]  /*21e0*/  MUFU.TANH R7, R7 ;  /* 0x0000000700077308 */ /* 0x000e620000002400 */
[----:B--2---:R-:W-:Y:S01]  /*21f0*/  FSEL R8, R8, -INF , P2 ;  /* 0xff80000008087808 */ /* 0x004fe20001000000 */
[----:B------:R-:W-:Y:S01]  /*2200*/  FMUL.FTZ R132, R60, UR5 ;  /* 0x000000053c847c20 */ /* 0x000fe20008410000 */
[----:B------:R-:W-:Y:S01]  /*2210*/  FMNMX.FTZ R61, R4, R6, !PT ;  /* 0x00000006043d7209 */ /* 0x000fe20007810000 */
[----:B------:R-:W-:Y:S01]  /*2220*/  FMUL.FTZ R135, R69, UR5 ;  /* 0x0000000545877c20 */ /* 0x000fe20008410000 */
[----:B------:R-:W-:Y:S01]  /*2230*/  FMUL.FTZ R30, R62, UR5 ;  /* 0x000000053e1e7c20 */ /* 0x000fe20008410000 */
[----:B------:R-:W-:Y:S01]  /*2240*/  FMUL.FTZ R27, R55, UR5 ;  /* 0x00000005371b7c20 */ /* 0x000fe20008410000 */
[----:B------:R-:W-:Y:S01]  /*2250*/  FMUL.FTZ R28, R58, UR5 ;  /* 0x000000053a1c7c20 */ /* 0x000fe20008410000 */
[----:B------:R-:W2:Y:S01]  /*2260*/  MUFU.TANH R14, R14 ;  /* 0x0000000e000e7308 */ /* 0x000ea20000002400 */
[----:B------:R-:W-:Y:S01]  /*2270*/  ISETP.GT.AND P5, PT, R2, 0x10, PT ;  /* 0x000000100200780c */ /* 0x000fe20003fa4270 */
[----:B------:R-:W-:Y:S01]  /*2280*/  FMUL.FTZ R34, R70, UR5 ;  /* 0x0000000546227c20 */ /* 0x000fe20008410000 */
[----:B------:R-:W-:Y:S01]  /*2290*/  FMUL.FTZ R139, R73, UR5 ;  /* 0x00000005498b7c20 */ /* 0x000fe20008410000 */
[----:B------:R-:W-:Y:S01]  /*22a0*/  FMUL.FTZ R36, R74, UR5 ;  /* 0x000000054a247c20 */ /* 0x000fe20008410000 */
[----:B------:R-:W-:Y:S01]  /*22b0*/  FMUL.FTZ R33, R67, UR5 ;  /* 0x0000000543217c20 */ /* 0x000fe20008410000 */
[----:B------:R-:W-:Y:S01]  /*22c0*/  FMUL.FTZ R134, R72, UR5 ;  /* 0x0000000548867c20 */ /* 0x000fe20008410000 */
[----:B------:R-:W-:Y:S01]  /*22d0*/  FMUL.FTZ R138, R76, UR5 ;  /* 0x000000054c8a7c20 */ /* 0x000fe20008410000 */
[----:B------:R-:W5:Y:S01]  /*22e0*/  MUFU.TANH R9, R9 ;  /* 0x0000000900097308 */ /* 0x000f620000002400 */
[----:B---3--:R-:W-:Y:S01]  /*22f0*/  FSEL R10, R10, -INF , P6 ;  /* 0xff8000000a0a7808 */ /* 0x008fe20003000000 */
[----:B------:R-:W-:Y:S01]  /*2300*/  FMUL.FTZ R35, R71, UR5 ;  /* 0x0000000547237c20 */ /* 0x000fe20008410000 */
[----:B------:R-:W-:Y:S01]  /*2310*/  FMNMX.FTZ R63, R8, R61, !PT ;  /* 0x0000003d083f7209 */ /* 0x000fe20007810000 */
[----:B------:R-:W-:Y:S01]  /*2320*/  FMUL.FTZ R38, R78, UR5 ;  /* 0x000000054e267c20 */ /* 0x000fe20008410000 */
[----:B------:R-:W-:Y:S01]  /*2330*/  FMUL.FTZ R37, R75, UR5 ;  /* 0x000000054b257c20 */ /* 0x000fe20008410000 */
[----:B------:R-:W-:Y:S01]  /*2340*/  FMUL.FTZ R117, R117, UR5 ;  /* 0x0000000575757c20 */ /* 0x000fe20008410000 */
[----:B------:R-:W3:Y:S01]  /*2350*/  LDL R140, [R1+0x14] ;  /* 0x00001400018c7983 */ /* 0x000ee20000100800 */
[----:B------:R-:W5:Y:S01]  /*2360*/  MUFU.TANH R17, R17 ;  /* 0x0000001100117308 */ /* 0x000f620000002400 */
[----:B----4-:R-:W-:Y:S01]  /*2370*/  FSEL R5, R5, -INF , P4 ;  /* 0xff80000005057808 */ /* 0x010fe20002000000 */
[----:B------:R-:W-:-:S06]  /*2380*/  FMUL.FTZ R78, R77, UR5 ;  /* 0x000000054d4e7c20 */ /* 0x000fcc0008410000 */
[----:B------:R-:W4:Y:S01]  /*2390*/  MUFU.TANH R11, R11 ;  /* 0x0000000b000b7308 */ /* 0x000f220000002400 */
[----:B------:R-:W-:Y:S01]  /*23a0*/  ISETP.GT.AND P4, PT, R2, 0x11, PT ;  /* 0x000000110200780c */ /* 0x000fe20003f84270 */
[----:B------:R-:W-:Y:S01]  /*23b0*/  FMUL.FTZ R43, R86, UR5 ;  /* 0x00000005562b7c20 */ /* 0x000fe20008410000 */
[----:B0-----:R-:W-:Y:S01]  /*23c0*/  FSEL R12, R12, -INF , P5 ;  /* 0xff8000000c0c7808 */ /* 0x001fe20002800000 */
[----:B------:R-:W-:-:S04]  /*23d0*/  FMUL.FTZ R39, R79, UR5 ;  /* 0x000000054f277c20 */ /* 0x000fc80008410000 */
[----:B------:R-:W0:Y:S01]  /*23e0*/  MUFU.TANH R121, R121 ;  /* 0x0000007900797308 */ /* 0x000e220000002400 */
[----:B------:R-:W-:Y:S01]  /*23f0*/  FMNMX.FTZ R63, R10, R63, !PT ;  /* 0x0000003f0a3f7209 */ /* 0x000fe20007810000 */
[----:B------:R-:W-:Y:S01]  /*2400*/  FMUL.FTZ R79, R80, UR5 ;  /* 0x00000005504f7c20 */ /* 0x000fe20008410000 */
[----:B-1----:R-:W-:Y:S01]  /*2410*/  FSEL R7, R7, -INF , P3 ;  /* 0xff80000007077808 */ /* 0x002fe20001800000 */
[----:B------:R-:W-:Y:S01]  /*2420*/  FMUL.FTZ R80, R81, UR5 ;  /* 0x0000000551507c20 */ /* 0x000fe20008410000 */
[----:B------:R-:W-:-:S03]  /*2430*/  FMUL.FTZ R40, R82, UR5 ;  /* 0x0000000552287c20 */ /* 0x000fc60008410000 */
[----:B------:R-:W1:Y:S01]  /*2440*/  MUFU.TANH R13, R13 ;  /* 0x0000000d000d7308 */ /* 0x000e620000002400 */
[----:B------:R-:W-:Y:S01]  /*2450*/  ISETP.GT.AND P3, PT, R2, 0x18, PT ;  /* 0x000000180200780c */ /* 0x000fe20003f64270 */
[----:B------:R-:W-:Y:S01]  /*2460*/  FMUL.FTZ R42, R84, UR5 ;  /* 0x00000005542a7c20 */ /* 0x000fe20008410000 */
[----:B--2---:R-:W-:Y:S01]  /*2470*/  FSEL R14, R14, -INF , P4 ;  /* 0xff8000000e0e7808 */ /* 0x004fe20002000000 */
[----:B------:R-:W-:-:S04]  /*2480*/  FMUL.FTZ R44, R85, UR5 ;  /* 0x00000005552c7c20 */ /* 0x000fc80008410000 */
[----:B------:R-:W2:Y:S01]  /*2490*/  MUFU.TANH R120, R120 ;  /* 0x0000007800787308 */ /* 0x000ea20000002400 */
[----:B------:R-:W-:Y:S01]  /*24a0*/  FMNMX.FTZ R63, R12, R63, !PT ;  /* 0x0000003f0c3f7209 */ /* 0x000fe20007810000 */
[----:B------:R-:W-:Y:S01]  /*24b0*/  FMUL.FTZ R46, R88, UR5 ;  /* 0x00000005582e7c20 */ /* 0x000fe20008410000 */
[----:B-----5:R-:W-:Y:S01]  /*24c0*/  FSEL R9, R9, -INF , P2 ;  /* 0xff80000009097808 */ /* 0x020fe20001000000 */
[----:B------:R-:W-:-:S04]  /*24d0*/  FMUL.FTZ R41, R83, UR5 ;  /* 0x0000000553297c20 */ /* 0x000fc80008410000 */
[----:B------:R-:W5:Y:S01]  /*24e0*/  MUFU.TANH R15, R15 ;  /* 0x0000000f000f7308 */ /* 0x000f620000002400 */
[----:B------:R-:W-:Y:S01]  /*24f0*/  ISETP.GT.AND P2, PT, R2, 0x19, PT ;  /* 0x000000190200780c */ /* 0x000fe20003f44270 */
[----:B------:R-:W-:Y:S01]  /*2500*/  FMUL.FTZ R48, R89, UR5 ;  /* 0x0000000559307c20 */ /* 0x000fe20008410000 */
[----:B------:R-:W-:Y:S01]  /*2510*/  FSEL R17, R17, -INF , P3 ;  /* 0xff80000011117808 */ /* 0x000fe20001800000 */
[----:B------:R-:W-:-:S04]  /*2520*/  FMUL.FTZ R45, R87, UR5 ;  /* 0x00000005572d7c20 */ /* 0x000fc80008410000 */
[----:B------:R-:W5:Y:S01]  /*2530*/  MUFU.TANH R123, R123 ;  /* 0x0000007b007b7308 */ /* 0x000f620000002400 */
[----:B------:R-:W-:-:S07]  /*2540*/  FMNMX.FTZ R64, R14, R63, !PT ;  /* 0x0000003f0e407209 */ /* 0x000fce0007810000 */
[----:B------:R-:W5:Y:S01]  /*2550*/  MUFU.TANH R18, R18 ;  /* 0x0000001200127308 */ /* 0x000f620000002400 */
[----:B----4-:R-:W-:-:S07]  /*2560*/  FSEL R11, R11, -INF , P6 ;  /* 0xff8000000b0b7808 */ /* 0x010fce0003000000 */
[----:B------:R-:W4:Y:S01]  /*2570*/  MUFU.TANH R122, R122 ;  /* 0x0000007a007a7308 */ /* 0x000f220000002400 */
[----:B------:R-:W-:-:S07]  /*2580*/  ISETP.GT.AND P6, PT, R2, 0x20, PT ;  /* 0x000000200200780c */ /* 0x000fce0003fc4270 */
[----:B------:R-:W4:Y:S01]  /*2590*/  MUFU.TANH R19, R19 ;  /* 0x0000001300137308 */ /* 0x000f220000002400 */
[----:B0-----:R-:W-:-:S07]  /*25a0*/  FSEL R54, R121, -INF , P2 ;  /* 0xff80000079367808 */ /* 0x001fce0001000000 */
[----:B------:R-:W0:Y:S01]  /*25b0*/  MUFU.TANH R125, R125 ;  /* 0x0000007d007d7308 */ /* 0x000e220000002400 */
[----:B------:R-:W-:-:S07]  /*25c0*/  FMNMX.FTZ R65, R17, R64, !PT ;  /* 0x0000004011417209 */ /* 0x000fce0007810000 */
[----:B------:R-:W0:Y:S01]  /*25d0*/  MUFU.TANH R20, R20 ;  /* 0x0000001400147308 */ /* 0x000e220000002400 */
[----:B-1----:R-:W-:-:S07]  /*25e0*/  FSEL R13, R13, -INF , P5 ;  /* 0xff8000000d0d7808 */ /* 0x002fce0002800000 */
[----:B------:R-:W1:Y:S01]  /*25f0*/  MUFU.TANH R124, R124 ;  /* 0x0000007c007c7308 */ /* 0x000e620000002400 */
[----:B------:R-:W-:-:S07]  /*2600*/  ISETP.GT.AND P5, PT, R2, 0x21, PT ;  /* 0x000000210200780c */ /* 0x000fce0003fa4270 */
[----:B------:R-:W1:Y:S01]  /*2610*/  MUFU.TANH R21, R21 ;  /* 0x0000001500157308 */ /* 0x000e620000002400 */
[----:B--2---:R-:W-:-:S07]  /*2620*/  FSEL R56, R120, -INF , P6 ;  /* 0xff80000078387808 */ /* 0x004fce0003000000 */
[----:B------:R-:W2:Y:S01]  /*2630*/  MUFU.TANH R127, R127 ;  /* 0x0000007f007f7308 */ /* 0x000ea20000002400 */
[----:B------:R-:W-:-:S07]  /*2640*/  FMNMX.FTZ R65, R54, R65, !PT ;  /* 0x0000004136417209 */ /* 0x000fce0007810000 */
[----:B------:R-:W2:Y:S01]  /*2650*/  MUFU.TANH R22, R22 ;  /* 0x0000001600167308 */ /* 0x000ea20000002400 */
[----:B-----5:R-:W-:-:S07]  /*2660*/  FSEL R15, R15, -INF , P4 ;  /* 0xff8000000f0f7808 */ /* 0x020fce0002000000 */
[----:B------:R-:W-:Y:S01]  /*2670*/  MUFU.TANH R128, R128 ;  /* 0x0000008000807308 */ /* 0x000fe20000002400 */
[----:B------:R-:W-:-:S07]  /*2680*/  ISETP.GT.AND P4, PT, R2, 0x28, PT ;  /* 0x000000280200780c */ /* 0x000fce0003f84270 */
[----:B------:R-:W-:Y:S01]  /*2690*/  MUFU.TANH R25, R25 ;  /* 0x0000001900197308 */ /* 0x000fe20000002400 */
[----:B------:R-:W-:-:S07]  /*26a0*/  FSEL R57, R123, -INF , P5 ;  /* 0xff8000007b397808 */ /* 0x000fce0002800000 */
[----:B------:R-:W-:Y:S01]  /*26b0*/  MUFU.TANH R26, R26 ;  /* 0x0000001a001a7308 */ /* 0x000fe20000002400 */
[----:B------:R-:W-:-:S07]  /*26c0*/  FMNMX.FTZ R66, R56, R65, !PT ;  /* 0x0000004138427209 */ /* 0x000fce0007810000 */
[----:B------:R-:W-:Y:S01]  /*26d0*/  MUFU.TANH R131, R131 ;  /* 0x0000008300837308 */ /* 0x000fe20000002400 */
[----:B------:R-:W-:-:S07]  /*26e0*/  FSEL R18, R18, -INF , P3 ;  /* 0xff80000012127808 */ /* 0x000fce0001800000 */
[----:B------:R-:W-:Y:S01]  /*26f0*/  MUFU.TANH R130, R130 ;  /* 0x0000008200827308 */ /* 0x000fe20000002400 */
[----:B------:R-:W-:-:S07]  /*2700*/  ISETP.GT.AND P3, PT, R2, 0x29, PT ;  /* 0x000000290200780c */ /* 0x000fce0003f64270 */
[----:B------:R-:W-:Y:S01]  /*2710*/  MUFU.TANH R137, R137 ;  /* 0x0000008900897308 */ /* 0x000fe20000002400 */
[----:B----4-:R-:W-:-:S07]  /*2720*/  FSEL R59, R122, -INF , P4 ;  /* 0xff8000007a3b7808 */ /* 0x010fce0002000000 */
[----:B------:R-:W-:Y:S01]  /*2730*/  MUFU.TANH R31, R31 ;  /* 0x0000001f001f7308 */ /* 0x000fe20000002400 */
[----:B------:R-:W-:Y:S01]  /*2740*/  FMNMX.FTZ R68, R57, R66, !PT ;  /* 0x0000004239447209 */ /* 0x000fe20007810000 */
[----:B------:R-:W-:Y:S01]  /*2750*/  FMUL.FTZ R52, R93, UR5 ;  /* 0x000000055d347c20 */ /* 0x000fe20008410000 */
[----:B------:R-:W-:Y:S01]  /*2760*/  FSEL R19, R19, -INF , P2 ;  /* 0xff80000013137808 */ /* 0x000fe20001000000 */
[----:B------:R-:W-:-:S04]  /*2770*/  FMUL.FTZ R47, R90, UR5 ;  /* 0x000000055a2f7c20 */ /* 0x000fc80008410000 */
[----:B------:R-:W4:Y:S01]  /*2780*/  MUFU.TANH R126, R126 ;  /* 0x0000007e007e7308 */ /* 0x000f220000002400 */
[----:B------:R-:W-:Y:S02]  /*2790*/  ISETP.GT.AND P2, PT, R2, 0x30, PT ;  /* 0x000000300200780c */ /* 0x000fe40003f44270 */
[----:B0-----:R-:W-:Y:S02]  /*27a0*/  FSEL R60, R125, -INF , P3 ;  /* 0xff8000007d3c7808 */ /* 0x001fe40001800000 */
[----:B------:R-:W-:-:S03]  /*27b0*/  FMNMX.FTZ R69, R59, R68, !PT ;  /* 0x000000443b457209 */ /* 0x000fc60007810000 */
[----:B------:R-:W0:Y:S01]  /*27c0*/  MUFU.TANH R23, R23 ;  /* 0x0000001700177308 */ /* 0x000e220000002400 */
[----:B------:R-:W-:Y:S02]  /*27d0*/  FSEL R20, R20, -INF , P6 ;  /* 0xff80000014147808 */ /* 0x000fe40003000000 */
[----:B------:R-:W-:-:S05]  /*27e0*/  ISETP.GT.AND P6, PT, R2, 0x31, PT ;  /* 0x000000310200780c */ /* 0x000fca0003fc4270 */
[----:B------:R-:W5:Y:S01]  /*27f0*/  MUFU.TANH R129, R129 ;  /* 0x0000008100817308 */ /* 0x000f620000002400 */
[----:B-1----:R-:W-:Y:S02]  /*2800*/  FSEL R61, R124, -INF , P2 ;  /* 0xff8000007c3d7808 */ /* 0x002fe40001000000 */
[----:B------:R-:W-:-:S05]  /*2810*/  FMNMX.FTZ R68, R60, R69, !PT ;  /* 0x000000453c447209 */ /* 0x000fca0007810000 */
[----:B------:R-:W1:Y:S01]  /*2820*/  MUFU.TANH R24, R24 ;  /* 0x0000001800187308 */ /* 0x000e620000002400 */
[----:B------:R-:W-:Y:S02]  /*2830*/  FSEL R21, R21, -INF , P5 ;  /* 0xff80000015157808 */ /* 0x000fe40002800000 */
[----:B------:R-:W-:Y:S02]  /*2840*/  ISETP.GT.AND P5, PT, R2, 0x38, PT ;  /* 0x000000380200780c */ /* 0x000fe40003fa4270 */
[----:B--2---:R-:W-:-:S03]  /*2850*/  FSEL R62, R127, -INF , P6 ;  /* 0xff8000007f3e7808 */ /* 0x004fc60003000000 */
[----:B------:R-:W-:Y:S01]  /*2860*/  MUFU.TANH R133, R133 ;  /* 0x0000008500857308 */ /* 0x000fe20000002400 */
[----:B------:R-:W-:-:S07]  /*2870*/  FMNMX.FTZ R69, R61, R68, !PT ;  /* 0x000000443d457209 */ /* 0x000fce0007810000 */
[----:B------:R-:W2:Y:S01]  /*2880*/  MUFU.TANH R29, R29 ;  /* 0x0000001d001d7308 */ /* 0x000ea20000002400 */
[----:B------:R-:W-:Y:S02]  /*2890*/  FSEL R22, R22, -INF , P4 ;  /* 0xff80000016167808 */ /* 0x000fe40002000000 */
[----:B------:R-:W-:Y:S02]  /*28a0*/  ISETP.GT.AND P4, PT, R2, 0x39, PT ;  /* 0x000000390200780c */ /* 0x000fe40003f84270 */
[----:B----4-:R-:W-:-:S03]  /*28b0*/  FSEL R63, R126, -INF , P5 ;  /* 0xff8000007e3f7808 */ /* 0x010fc60002800000 */
[----:B------:R-:W-:Y:S01]  /*28c0*/  MUFU.TANH R132, R132 ;  /* 0x0000008400847308 */ /* 0x000fe20000002400 */
[----:B------:R-:W-:-:S07]  /*28d0*/  FMNMX.FTZ R70, R62, R69, !PT ;  /* 0x000000453e467209 */ /* 0x000fce0007810000 */
[----:B------:R-:W4:Y:S01]  /*28e0*/  MUFU.TANH R30, R30 ;  /* 0x0000001e001e7308 */ /* 0x000f220000002400 */
[----:B0-----:R-:W-:-:S07]  /*28f0*/  FSEL R23, R23, -INF , P3 ;  /* 0xff80000017177808 */ /* 0x001fce0001800000 */
[----:B------:R-:W0:Y:S01]  /*2900*/  MUFU.TANH R34, R34 ;  /* 0x0000002200227308 */ /* 0x000e220000002400 */
[----:B------:R-:W-:Y:S02]  /*2910*/  ISETP.GT.AND P3, PT, R2, 0x40, PT ;  /* 0x000000400200780c */ /* 0x000fe40003f64270 */
[----:B-----5:R-:W-:Y:S02]  /*2920*/  FSEL R64, R129, -INF , P4 ;  /* 0xff80000081407808 */ /* 0x020fe40002000000 */
[----:B------:R-:W-:-:S03]  /*2930*/  FMNMX.FTZ R71, R63, R70, !PT ;  /* 0x000000463f477209 */ /* 0x000fc60007810000 */
[----:B------:R-:W5:Y:S01]  /*2940*/  MUFU.TANH R27, R27 ;  /* 0x0000001b001b7308 */ /* 0x000f620000002400 */
[----:B-1----:R-:W-:Y:S02]  /*2950*/  FSEL R24, R24, -INF , P2 ;  /* 0xff80000018187808 */ /* 0x002fe40001000000 */
[----:B------:R-:W-:-:S05]  /*2960*/  ISETP.GT.AND P2, PT, R2, 0x41, PT ;  /* 0x000000410200780c */ /* 0x000fca0003f44270 */
[----:B------:R-:W1:Y:S01]  /*2970*/  MUFU.TANH R35, R35 ;  /* 0x0000002300237308 */ /* 0x000e620000002400 */
[----:B------:R-:W-:Y:S02]  /*2980*/  FSEL R65, R128, -INF , P3 ;  /* 0xff80000080417808 */ /* 0x000fe40001800000 */
[----:B------:R-:W-:Y:S02]  /*2990*/  FMNMX.FTZ R74, R64, R71, !PT ;  /* 0x00000047404a7209 */ /* 0x000fe40007810000 */
[----:B------:R-:W-:-:S03]  /*29a0*/  FSEL R25, R25, -INF , P6 ;  /* 0xff80000019197808 */ /* 0x000fc60003000000 */
[----:B------:R-:W1:Y:S01]  /*29b0*/  MUFU.TANH R28, R28 ;  /* 0x0000001c001c7308 */ /* 0x000e620000002400 */
[C---:B------:R-:W-:Y:S02]  /*29c0*/  ISETP.GT.AND P6, PT, R2.reuse, 0x48, PT ;  /* 0x000000480200780c */ /* 0x040fe40003fc4270 */
[----:B--2---:R-:W-:Y:S02]  /*29d0*/  FSEL R29, R29, -INF , P2 ;  /* 0xff8000001d1d7808 */ /* 0x004fe40001000000 */
[----:B------:R-:W-:Y:S02]  /*29e0*/  FSEL R66, R133, -INF , P2 ;  /* 0xff80000085427808 */ /* 0x000fe40001000000 */
[----:B------:R-:W-:Y:S01]  /*29f0*/  ISETP.GT.AND P2, PT, R2, 0x58, PT ;  /* 0x000000580200780c */ /* 0x000fe20003f44270 */
[----:B------:R-:W2:Y:S01]  /*2a00*/  MUFU.TANH R136, R136 ;  /* 0x0000008800887308 */ /* 0x000ea20000002400 */
[----:B------:R-:W-:Y:S02]  /*2a10*/  FMNMX.FTZ R73, R65, R74, !PT ;  /* 0x0000004a41497209 */ /* 0x000fe40007810000 */
[----:B----4-:R-:W-:-:S02]  /*2a20*/  FSEL R30, R30, -INF , P6 ;  /* 0xff8000001e1e7808 */ /* 0x010fc40003000000 */
[----:B------:R-:W-:Y:S02]  /*2a30*/  FSEL R67, R132, -INF , P6 ;  /* 0xff80000084437808 */ /* 0x000fe40003000000 */
[----:B------:R-:W-:Y:S01]  /*2a40*/  FSEL R26, R26, -INF , P5 ;  /* 0xff8000001a1a7808 */ /* 0x000fe20002800000 */
[----:B------:R-:W4:Y:S01]  /*2a50*/  MUFU.TANH R135, R135 ;  /* 0x0000008700877308 */ /* 0x000f220000002400 */
[----:B------:R-:W-:Y:S02]  /*2a60*/  ISETP.GT.AND P6, PT, R2, 0x59, PT ;  /* 0x000000590200780c */ /* 0x000fe40003fc4270 */
[----:B0-----:R-:W-:Y:S02]  /*2a70*/  FSEL R72, R34, -INF , P2 ;  /* 0xff80000022487808 */ /* 0x001fe40001000000 */
[----:B------:R-:W-:Y:S02]  /*2a80*/  ISETP.GT.AND P5, PT, R2, 0x49, PT ;  /* 0x000000490200780c */ /* 0x000fe40003fa4270 */
[----:B------:R-:W-:Y:S01]  /*2a90*/  FMNMX.FTZ R34, R66, R73, !PT ;  /* 0x0000004942227209 */ /* 0x000fe20007810000 */
[----:B------:R-:W0:Y:S01]  /*2aa0*/  MUFU.TANH R32, R32 ;  /* 0x0000002000207308 */ /* 0x000e220000002400 */
[----:B-----5:R-:W-:-:S02]  /*2ab0*/  FSEL R27, R27, -INF , P4 ;  /* 0xff8000001b1b7808 */ /* 0x020fc40002000000 */
[----:B-1----:R-:W-:Y:S02]  /*2ac0*/  FSEL R73, R35, -INF , P6 ;  /* 0xff80000023497808 */ /* 0x002fe40003000000 */
[----:B------:R-:W-:Y:S02]  /*2ad0*/  ISETP.GT.AND P4, PT, R2, 0x50, PT ;  /* 0x000000500200780c */ /* 0x000fe40003f84270 */
[----:B------:R-:W-:Y:S01]  /*2ae0*/  FSEL R68, R131, -INF , P5 ;  /* 0xff80000083447808 */ /* 0x000fe20002800000 */
[----:B------:R-:W1:Y:S01]  /*2af0*/  MUFU.TANH R134, R134 ;  /* 0x0000008600867308 */ /* 0x000e620000002400 */
[----:B------:R-:W-:Y:S02]  /*2b00*/  FMNMX.FTZ R35, R67, R34, !PT ;  /* 0x0000002243237209 */ /* 0x000fe40007810000 */
[----:B------:R-:W-:Y:S02]  /*2b10*/  FSEL R28, R28, -INF , P3 ;  /* 0xff8000001c1c7808 */ /* 0x000fe40001800000 */
[----:B------:R-:W-:-:S02]  /*2b20*/  ISETP.GT.AND P3, PT, R2, 0x51, PT ;  /* 0x000000510200780c */ /* 0x000fc40003f64270 */
[----:B------:R-:W-:Y:S01]  /*2b30*/  FSEL R69, R130, -INF , P4 ;  /* 0xff80000082457808 */ /* 0x000fe20002000000 */
[----:B------:R-:W5:Y:S01]  /*2b40*/  MUFU.TANH R33, R33 ;  /* 0x0000002100217308 */ /* 0x000f620000002400 */
[----:B------:R-:W-:Y:S02]  /*2b50*/  FMNMX.FTZ R76, R68, R35, !PT ;  /* 0x00000023444c7209 */ /* 0x000fe40007810000 */
[----:B------:R-:W-:Y:S02]  /*2b60*/  FSEL R70, R137, -INF , P3 ;  /* 0xff80000089467808 */ /* 0x000fe40001800000 */
[----:B------:R-:W-:-:S03]  /*2b70*/  FMNMX.FTZ R35, R69, R76, !PT ;  /* 0x0000004c45237209 */ /* 0x000fc60007810000 */
[----:B------:R-:W3:Y:S01]  /*2b80*/  MUFU.TANH R139, R139 ;  /* 0x0000008b008b7308 */ /* 0x000ee20000002400 */
[----:B--2---:R-:W-:Y:S02]  /*2b90*/  FSEL R71, R136, -INF , P2 ;  /* 0xff80000088477808 */ /* 0x004fe40001000000 */
[----:B------:R-:W-:-:S05]  /*2ba0*/  FMNMX.FTZ R86, R70, R35, !PT ;  /* 0x0000002346567209 */ /* 0x000fca0007810000 */
[----:B------:R-:W2:Y:S01]  /*2bb0*/  MUFU.TANH R138, R138 ;  /* 0x0000008a008a7308 */ /* 0x000ea20000002400 */
[----:B------:R-:W-:Y:S02]  /*2bc0*/  FSEL R31, R31, -INF , P5 ;  /* 0xff8000001f1f7808 */ /* 0x000fe40002800000 */
[----:B------:R-:W-:Y:S02]  /*2bd0*/  ISETP.GT.AND P5, PT, R2, 0x60, PT ;  /* 0x000000600200780c */ /* 0x000fe40003fa4270 */
[----:B----4-:R-:W-:Y:S02]  /*2be0*/  FSEL R74, R135, -INF , P6 ;  /* 0xff800000874a7808 */ /* 0x010fe40003000000 */
[----:B------:R-:W-:Y:S01]  /*2bf0*/  FMNMX.FTZ R35, R71, R86, !PT ;  /* 0x0000005647237209 */ /* 0x000fe20007810000 */
[----:B------:R-:W4:Y:S01]  /*2c00*/  MUFU.TANH R78, R78 ;  /* 0x0000004e004e7308 */ /* 0x000f220000002400 */
[----:B0-----:R-:W-:Y:S02]  /*2c10*/  FSEL R32, R32, -INF , P4 ;  /* 0xff80000020207808 */ /* 0x001fe40002000000 */
[----:B------:R-:W-:-:S02]  /*2c20*/  ISETP.GT.AND P4, PT, R2, 0x61, PT ;  /* 0x000000610200780c */ /* 0x000fc40003f84270 */
[----:B-1----:R-:W-:-:S03]  /*2c30*/  FSEL R75, R134, -INF , P5 ;  /* 0xff800000864b7808 */ /* 0x002fc60002800000 */
[----:B------:R-:W0:Y:S01]  /*2c40*/  MUFU.TANH R36, R36 ;  /* 0x0000002400247308 */ /* 0x000e220000002400 */
[----:B------:R-:W-:Y:S02]  /*2c50*/  FMNMX.FTZ R86, R74, R35, !PT ;  /* 0x000000234a567209 */ /* 0x000fe40007810000 */
[----:B-----5:R-:W-:-:S05]  /*2c60*/  FSEL R33, R33, -INF , P3 ;  /* 0xff80000021217808 */ /* 0x020fca0001800000 */
[----:B------:R-:W1:Y:S01]  /*2c70*/  MUFU.TANH R79, R79 ;  /* 0x0000004f004f7308 */ /* 0x000e620000002400 */
[----:B------:R-:W-:Y:S02]  /*2c80*/  ISETP.GT.AND P3, PT, R2, 0x68, PT ;  /* 0x000000680200780c */ /* 0x000fe40003f64270 */
[----:B---3--:R-:W-:Y:S02]  /*2c90*/  FSEL R76, R139, -INF , P4 ;  /* 0xff8000008b4c7808 */ /* 0x008fe40002000000 */
[----:B------:R-:W-:-:S03]  /*2ca0*/  FMNMX.FTZ R81, R75, R86, !PT ;  /* 0x000000564b517209 */ /* 0x000fc60007810000 */
[----:B------:R-:W3:Y:S01]  /*2cb0*/  MUFU.TANH R37, R37 ;  /* 0x0000002500257308 */ /* 0x000ee20000002400 */
[----:B------:R-:W-:Y:S02]  /*2cc0*/  ISETP.GT.AND P2, PT, R2, 0x69, PT ;  /* 0x000000690200780c */ /* 0x000fe40003f44270 */
[----:B--2---:R-:W-:-:S05]  /*2cd0*/  FSEL R77, R138, -INF , P3 ;  /* 0xff8000008a4d7808 */ /* 0x004fca0001800000 */
[----:B------:R-:W2:Y:S01]  /*2ce0*/  MUFU.TANH R80, R80 ;  /* 0x0000005000507308 */ /* 0x000ea20000002400 */
[----:B------:R-:W-:-:S07]  /*2cf0*/  FMNMX.FTZ R86, R76, R81, !PT ;  /* 0x000000514c567209 */ /* 0x000fce0007810000 */
[----:B------:R-:W5:Y:S01]  /*2d00*/  MUFU.TANH R38, R38 ;  /* 0x0000002600267308 */ /* 0x000f620000002400 */
[----:B------:R-:W-:Y:S02]  /*2d10*/  ISETP.GT.AND P6, PT, R2, 0x70, PT ;  /* 0x000000700200780c */ /* 0x000fe40003fc4270 */
[----:B----4-:R-:W-:-:S05]  /*2d20*/  FSEL R78, R78, -INF , P2 ;  /* 0xff8000004e4e7808 */ /* 0x010fca0001000000 */
[----:B------:R-:W4:Y:S01]  /*2d30*/  MUFU.TANH R42, R42 ;  /* 0x0000002a002a7308 */ /* 0x000f220000002400 */
[----:B------:R-:W-:Y:S01]  /*2d40*/  FMNMX.FTZ R81, R77, R86, !PT ;  /* 0x000000564d517209 */ /* 0x000fe20007810000 */
[----:B------:R-:W-:Y:S01]  /*2d50*/  FMUL.FTZ R50, R92, UR5 ;  /* 0x000000055c327c20 */ /* 0x000fe20008410000 */
[----:B0-----:R-:W-:-:S05]  /*2d60*/  FSEL R36, R36, -INF , P5 ;  /* 0xff80000024247808 */ /* 0x001fca0002800000 */
[----:B------:R-:W0:Y:S01]  /*2d70*/  MUFU.TANH R39, R39 ;  /* 0x0000002700277308 */ /* 0x000e220000002400 */
[----:B------:R-:W-:Y:S02]  /*2d80*/  ISETP.GT.AND P5, PT, R2, 0x71, PT ;  /* 0x000000710200780c */ /* 0x000fe40003fa4270 */
[----:B-1----:R-:W-:-:S05]  /*2d90*/  FSEL R79, R79, -INF , P6 ;  /* 0xff8000004f4f7808 */ /* 0x002fca0003000000 */
[----:B------:R-:W1:Y:S01]  /*2da0*/  MUFU.TANH R44, R44 ;  /* 0x0000002c002c7308 */ /* 0x000e620000002400 */
[----:B------:R-:W-:Y:S02]  /*2db0*/  FMNMX.FTZ R86, R78, R81, !PT ;  /* 0x000000514e567209 */ /* 0x000fe40007810000 */
[----:B---3--:R-:W-:-:S05]  /*2dc0*/  FSEL R37, R37, -INF , P4 ;  /* 0xff80000025257808 */ /* 0x008fca0002000000 */
[----:B------:R-:W3:Y:S01]  /*2dd0*/  MUFU.TANH R40, R40 ;  /* 0x0000002800287308 */ /* 0x000ee20000002400 */
[----:B------:R-:W-:Y:S02]  /*2de0*/  ISETP.GT.AND P4, PT, R2, 0x78, PT ;  /* 0x000000780200780c */ /* 0x000fe40003f84270 */
[----:B--2---:R-:W-:-:S05]  /*2df0*/  FSEL R80, R80, -INF , P5 ;  /* 0xff80000050507808 */ /* 0x004fca0002800000 */
[----:B------:R-:W2:Y:S01]  /*2e00*/  MUFU.TANH R46, R46 ;  /* 0x0000002e002e7308 */ /* 0x000ea20000002400 */
[----:B------:R-:W-:-:S07]  /*2e10*/  FMNMX.FTZ R81, R79, R86, !PT ;  /* 0x000000564f517209 */ /* 0x000fce0007810000 */
[----:B------:R-:W2:Y:S01]  /*2e20*/  MUFU.TANH R41, R41 ;  /* 0x0000002900297308 */ /* 0x000ea20000002400 */
[----:B-----5:R-:W-:Y:S01]  /*2e30*/  FSEL R38, R38, -INF , P3 ;  /* 0xff80000026267808 */ /* 0x020fe20001800000 */
[----:B------:R-:W-:Y:S01]  /*2e40*/  FMUL.FTZ R55, R96, UR5 ;  /* 0x0000000560377c20 */ /* 0x000fe20008410000 */
[----:B------:R-:W-:-:S05]  /*2e50*/  ISETP.GT.AND P3, PT, R2, 0x79, PT ;  /* 0x000000790200780c */ /* 0x000fca0003f64270 */
[----:B------:R-:W5:Y:S01]  /*2e60*/  MUFU.TANH R48, R48 ;  /* 0x0000003000307308 */ /* 0x000f620000002400 */
[----:B----4-:R-:W-:Y:S02]  /*2e70*/  FSEL R42, R42, -INF , P4 ;  /* 0xff8000002a2a7808 */ /* 0x010fe40002000000 */
[----:B------:R-:W-:-:S05]  /*2e80*/  FMNMX.FTZ R81, R80, R81, !PT ;  /* 0x0000005150517209 */ /* 0x000fca0007810000 */
[----:B------:R-:W4:Y:S01]  /*2e90*/  MUFU.TANH R43, R43 ;  /* 0x0000002b002b7308 */ /* 0x000f220000002400 */
[----:B0-----:R-:W-:Y:S01]  /*2ea0*/  FSEL R39, R39, -INF , P2 ;  /* 0xff80000027277808 */ /* 0x001fe20001000000 */
[----:B------:R-:W-:-:S06]  /*2eb0*/  FMUL.FTZ R49, R91, UR5 ;  /* 0x000000055b317c20 */ /* 0x000fcc0008410000 */
[----:B------:R-:W0:Y:S01]  /*2ec0*/  MUFU.TANH R50, R50 ;  /* 0x0000003200327308 */ /* 0x000e220000002400 */
[----:B------:R-:W-:Y:S01]  /*2ed0*/  ISETP.GT.AND P2, PT, R2, 0x80, PT ;  /* 0x000000800200780c */ /* 0x000fe20003f44270 */
[----:B------:R-:W-:Y:S01]  /*2ee0*/  FMUL.FTZ R87, R97, UR5 ;  /* 0x0000000561577c20 */ /* 0x000fe20008410000 */
[----:B-1----:R-:W-:Y:S02]  /*2ef0*/  FSEL R44, R44, -INF , P3 ;  /* 0xff8000002c2c7808 */ /* 0x002fe40001800000 */
[----:B------:R-:W-:-:S03]  /*2f00*/  FMNMX.FTZ R81, R42, R81, !PT ;  /* 0x000000512a517209 */ /* 0x000fc60007810000 */
[----:B------:R-:W1:Y:S01]  /*2f10*/  MUFU.TANH R45, R45 ;  /* 0x0000002d002d7308 */ /* 0x000e620000002400 */
[----:B---3--:R-:W-:Y:S01]  /*2f20*/  FSEL R40, R40, -INF , P6 ;  /* 0xff80000028287808 */ /* 0x008fe20003000000 */
[----:B------:R-:W-:Y:S01]  /*2f30*/  FMUL.FTZ R51, R94, UR5 ;  /* 0x000000055e337c20 */ /* 0x000fe20008410000 */
[----:B------:R-:W-:-:S05]  /*2f40*/  ISETP.GT.AND P6, PT, R2, 0x81, PT ;  /* 0x000000810200780c */ /* 0x000fca0003fc4270 */
[----:B------:R-:W3:Y:S01]  /*2f50*/  MUFU.TANH R52, R52 ;  /* 0x0000003400347308 */ /* 0x000ee20000002400 */
[----:B--2---:R-:W-:Y:S01]  /*2f60*/  FSEL R46, R46, -INF , P2 ;  /* 0xff8000002e2e7808 */ /* 0x004fe20001000000 */
[----:B------:R-:W-:Y:S01]  /*2f70*/  FMUL.FTZ R89, R100, UR5 ;  /* 0x0000000564597c20 */ /* 0x000fe20008410000 */
[----:B------:R-:W-:-:S05]  /*2f80*/  FMNMX.FTZ R85, R44, R81, !PT ;  /* 0x000000512c557209 */ /* 0x000fca0007810000 */
[----:B------:R-:W2:Y:S01]  /*2f90*/  MUFU.TANH R47, R47 ;  /* 0x0000002f002f7308 */ /* 0x000ea20000002400 */
[----:B------:R-:W-:Y:S01]  /*2fa0*/  FSEL R41, R41, -INF , P5 ;  /* 0xff80000029297808 */ /* 0x000fe20002800000 */
[----:B------:R-:W-:Y:S01]  /*2fb0*/  FMUL.FTZ R53, R95, UR5 ;  /* 0x000000055f357c20 */ /* 0x000fe20008410000 */
[----:B------:R-:W-:-:S05]  /*2fc0*/  ISETP.GT.AND P5, PT, R2, 0x88, PT ;  /* 0x000000880200780c */ /* 0x000fca0003fa4270 */
[----:B------:R-:W2:Y:S01]  /*2fd0*/  MUFU.TANH R55, R55 ;  /* 0x0000003700377308 */ /* 0x000ea20000002400 */
[----:B-----5:R-:W-:Y:S01]  /*2fe0*/  FSEL R48, R48, -INF , P6 ;  /* 0xff80000030307808 */ /* 0x020fe20003000000 */
[----:B------:R-:W-:Y:S01]  /*2ff0*/  FMUL.FTZ R88, R101, UR5 ;  /* 0x0000000565587c20 */ /* 0x000fe20008410000 */
[----:B------:R-:W-:-:S05]  /*3000*/  FMNMX.FTZ R85, R46, R85, !PT ;  /* 0x000000552e557209 */ /* 0x000fca0007810000 */
[----:B------:R-:W5:Y:S01]  /*3010*/  MUFU.TANH R49, R49 ;  /* 0x0000003100317308 */ /* 0x000f620000002400 */
[----:B----4-:R-:W-:Y:S01]  /*3020*/  FSEL R43, R43, -INF , P4 ;  /* 0xff8000002b2b7808 */ /* 0x010fe20002000000 */
[----:B------:R-:W-:Y:S01]  /*3030*/  FMUL.FTZ R58, R98, UR5 ;  /* 0x00000005623a7c20 */ /* 0x000fe20008410000 */
[----:B0-----:R-:W-:-:S05]  /*3040*/  FSEL R81, R50, -INF , P5 ;  /* 0xff80000032517808 */ /* 0x001fca0002800000 */
[----:B------:R-:W0:Y:S01]  /*3050*/  MUFU.TANH R87, R87 ;  /* 0x0000005700577308 */ /* 0x000e220000002400 */
[----:B------:R-:W-:Y:S01]  /*3060*/  ISETP.GT.AND P4, PT, R2, 0x89, PT ;  /* 0x000000890200780c */ /* 0x000fe20003f84270 */
[----:B------:R-:W-:Y:S01]  /*3070*/  FMUL.FTZ R90, R104, UR5 ;  /* 0x00000005685a7c20 */ /* 0x000fe20008410000 */
[----:B------:R-:W-:-:S05]  /*3080*/  FMNMX.FTZ R50, R48, R85, !PT ;  /* 0x0000005530327209 */ /* 0x000fca0007810000 */
[----:B------:R-:W4:Y:S01]  /*3090*/  MUFU.TANH R51, R51 ;  /* 0x0000003300337308 */ /* 0x000f220000002400 */
[----:B-1----:R-:W-:Y:S01]  /*30a0*/  FSEL R45, R45, -INF , P3 ;  /* 0xff8000002d2d7808 */ /* 0x002fe20001800000 */
[----:B------:R-:W-:Y:S01]  /*30b0*/  FMUL.FTZ R82, R99, UR5 ;  /* 0x0000000563527c20 */ /* 0x000fe20008410000 */
[----:B------:R-:W-:-:S05]  /*30c0*/  ISETP.GT.AND P3, PT, R2, 0x90, PT ;  /* 0x000000900200780c */ /* 0x000fca0003f64270 */
[----:B------:R-:W1:Y:S01]  /*30d0*/  MUFU.TANH R89, R89 ;  /* 0x0000005900597308 */ /* 0x000e620000002400 */
[----:B---3--:R-:W-:Y:S01]  /*30e0*/  FSEL R85, R52, -INF , P4 ;  /* 0xff80000034557808 */ /* 0x008fe20002000000 */
[----:B------:R-:W-:Y:S01]  /*30f0*/  FMUL.FTZ R91, R105, UR5 ;  /* 0x00000005695b7c20 */ /* 0x000fe20008410000 */
[----:B------:R-:W-:-:S05]  /*3100*/  FMNMX.FTZ R50, R81, R50, !PT ;  /* 0x0000003251327209 */ /* 0x000fca0007810000 */
[----:B------:R-:W3:Y:S01]  /*3110*/  MUFU.TANH R53, R53 ;  /* 0x0000003500357308 */ /* 0x000ee20000002400 */
[----:B--2---:R-:W-:Y:S01]  /*3120*/  FSEL R47, R47, -INF , P2 ;  /* 0xff8000002f2f7808 */ /* 0x004fe20001000000 */
[----:B------:R-:W-:Y:S01]  /*3130*/  FMUL.FTZ R83, R102, UR5 ;  /* 0x0000000566537c20 */ /* 0x000fe20008410000 */
[----:B------:R-:W-:-:S05]  /*3140*/  FSEL R86, R55, -INF , P3 ;  /* 0xff80000037567808 */ /* 0x000fca0001800000 */
[----:B------:R-:W2:Y:S01]  /*3150*/  MUFU.TANH R88, R88 ;  /* 0x0000005800587308 */ /* 0x000ea20000002400 */
[----:B------:R-:W-:Y:S01]  /*3160*/  ISETP.GT.AND P2, PT, R2, 0x91, PT ;  /* 0x000000910200780c */ /* 0x000fe20003f44270 */
[----:B------:R-:W-:Y:S01]  /*3170*/  FMUL.FTZ R93, R108, UR5 ;  /* 0x000000056c5d7c20 */ /* 0x000fe20008410000 */
[----:B------:R-:W-:-:S05]  /*3180*/  FMNMX.FTZ R55, R85, R50, !PT ;  /* 0x0000003255377209 */ /* 0x000fca0007810000 */
[----:B------:R-:W2:Y:S01]  /*3190*/  MUFU.TANH R58, R58 ;  /* 0x0000003a003a7308 */ /* 0x000ea20000002400 */
[----:B-----5:R-:W-:Y:S01]  /*31a0*/  FSEL R49, R49, -INF , P6 ;  /* 0xff80000031317808 */ /* 0x020fe20003000000 */
[----:B------:R-:W-:Y:S01]  /*31b0*/  FMUL.FTZ R84, R103, UR5 ;  /* 0x0000000567547c20 */ /* 0x000fe20008410000 */
[----:B------:R-:W-:-:S05]  /*31c0*/  ISETP.GT.AND P6, PT, R2, 0x98, PT ;  /* 0x000000980200780c */ /* 0x000fca0003fc4270 */
[----:B------:R-:W5:Y:S01]  /*31d0*/  MUFU.TANH R90, R90 ;  /* 0x0000005a005a7308 */ /* 0x000f620000002400 */
[----:B0-----:R-:W-:Y:S01]  /*31e0*/  FSEL R87, R87, -INF , P2 ;  /* 0xff80000057577808 */ /* 0x001fe20001000000 */
[----:B------:R-:W-:Y:S01]  /*31f0*/  FMUL.FTZ R95, R109, UR5 ;  /* 0x000000056d5f7c20 */ /* 0x000fe20008410000 */
[----:B------:R-:W-:-:S05]  /*3200*/  FMNMX.FTZ R52, R86, R55, !PT ;  /* 0x0000003756347209 */ /* 0x000fca0007810000 */
[----:B------:R-:W0:Y:S01]  /*3210*/  MUFU.TANH R82, R82 ;  /* 0x0000005200527308 */ /* 0x000e220000002400 */
[----:B----4-:R-:W-:Y:S01]  /*3220*/  FSEL R51, R51, -INF , P5 ;  /* 0xff80000033337808 */ /* 0x010fe20002800000 */
[----:B------:R-:W-:Y:S01]  /*3230*/  FMUL.FTZ R34, R106, UR5 ;  /* 0x000000056a227c20 */ /* 0x000fe20008410000 */
[----:B------:R-:W-:-:S05]  /*3240*/  ISETP.GT.AND P5, PT, R2, 0x99, PT ;  /* 0x000000990200780c */ /* 0x000fca0003fa4270 */
[----:B------:R-:W4:Y:S01]  /*3250*/  MUFU.TANH R91, R91 ;  /* 0x0000005b005b7308 */ /* 0x000f220000002400 */
[----:B-1----:R-:W-:Y:S01]  /*3260*/  FSEL R89, R89, -INF , P6 ;  /* 0xff80000059597808 */ /* 0x002fe20003000000 */
[----:B------:R-:W-:Y:S01]  /*3270*/  FMUL.FTZ R92, R112, UR5 ;  /* 0x00000005705c7c20 */ /* 0x000fe20008410000 */
[----:B------:R-:W-:-:S05]  /*3280*/  FMNMX.FTZ R52, R87, R52, !PT ;  /* 0x0000003457347209 */ /* 0x000fca0007810000 */
        /* <DEDUP_REMOVED lines=9> */
[----:B------:R-:W-:Y:S01]  /*3320*/  FMUL.FTZ R96, R110, UR5 ;  /* 0x000000056e607c20 */ /* 0x000fe20008410000 */
[----:B------:R-:W-:-:S06]  /*3330*/  FSEL R58, R58, -INF , P3 ;  /* 0xff8000003a3a7808 */ /* 0x000fcc0001800000 */
[----:B------:R-:W2:Y:S01]  /*3340*/  MUFU.TANH R95, R95 ;  /* 0x0000005f005f7308 */ /* 0x000ea20000002400 */
[----:B------:R-:W-:Y:S01]  /*3350*/  ISETP.GT.AND P3, PT, R2, 0xa1, PT ;  /* 0x000000a10200780c */ /* 0x000fe20003f64270 */
[----:B------:R-:W-:Y:S01]  /*3360*/  FMUL.FTZ R97, R116, UR5 ;  /* 0x0000000574617c20 */ /* 0x000fe20008410000 */
[----:B-----5:R-:W-:Y:S02]  /*3370*/  FSEL R90, R90, -INF , P4 ;  /* 0xff8000005a5a7808 */ /* 0x020fe40002000000 */
[----:B------:R-:W-:-:S03]  /*3380*/  FMNMX.FTZ R55, R88, R55, !PT ;  /* 0x0000003758377209 */ /* 0x000fc60007810000 */
[----:B------:R-:W5:Y:S01]  /*3390*/  MUFU.TANH R34, R34 ;  /* 0x0000002200227308 */ /* 0x000f620000002400 */
[----:B0-----:R-:W-:Y:S02]  /*33a0*/  FSEL R50, R82, -INF , P2 ;  /* 0xff80000052327808 */ /* 0x001fe40001000000 */
[----:B------:R-:W-:-:S05]  /*33b0*/  ISETP.GT.AND P2, PT, R2, 0xa8, PT ;  /* 0x000000a80200780c */ /* 0x000fca0003f44270 */
[----:B------:R-:W0:Y:S01]  /*33c0*/  MUFU.TANH R92, R92 ;  /* 0x0000005c005c7308 */ /* 0x000e220000002400 */
[----:B----4-:R-:W-:Y:S02]  /*33d0*/  FSEL R91, R91, -INF , P3 ;  /* 0xff8000005b5b7808 */ /* 0x010fe40001800000 */
[----:B------:R-:W-:-:S05]  /*33e0*/  FMNMX.FTZ R82, R90, R55, !PT ;  /* 0x000000375a527209 */ /* 0x000fca0007810000 */
[----:B------:R-:W4:Y:S01]  /*33f0*/  MUFU.TANH R35, R35 ;  /* 0x0000002300237308 */ /* 0x000f220000002400 */
[----:B-1----:R-:W-:Y:S02]  /*3400*/  FSEL R52, R83, -INF , P6 ;  /* 0xff80000053347808 */ /* 0x002fe40003000000 */
[----:B------:R-:W-:-:S05]  /*3410*/  ISETP.GT.AND P6, PT, R2, 0xa9, PT ;  /* 0x000000a90200780c */ /* 0x000fca0003fc4270 */
[----:B------:R-:W1:Y:S01]  /*3420*/  MUFU.TANH R94, R94 ;  /* 0x0000005e005e7308 */ /* 0x000e620000002400 */
[----:B---3--:R-:W-:Y:S02]  /*3430*/  FSEL R93, R93, -INF , P2 ;  /* 0xff8000005d5d7808 */ /* 0x008fe40001000000 */
[----:B------:R-:W-:-:S05]  /*3440*/  FMNMX.FTZ R82, R91, R82, !PT ;  /* 0x000000525b527209 */ /* 0x000fca0007810000 */
[----:B------:R-:W3:Y:S01]  /*3450*/  MUFU.TANH R96, R96 ;  /* 0x0000006000607308 */ /* 0x000ee20000002400 */
[----:B--2---:R-:W-:Y:S02]  /*3460*/  FSEL R55, R84, -INF , P5 ;  /* 0xff80000054377808 */ /* 0x004fe40002800000 */
[----:B------:R-:W-:-:S05]  /*3470*/  ISETP.GT.AND P5, PT, R2, 0xb0, PT ;  /* 0x000000b00200780c */ /* 0x000fca0003fa4270 */
[----:B------:R-:W2:Y:S01]  /*3480*/  MUFU.TANH R97, R97 ;  /* 0x0000006100617308 */ /* 0x000ea20000002400 */
[----:B------:R-:W-:Y:S02]  /*3490*/  FSEL R95, R95, -INF , P6 ;  /* 0xff8000005f5f7808 */ /* 0x000fe40003000000 */
[----:B------:R-:W-:-:S05]  /*34a0*/  FMNMX.FTZ R82, R93, R82, !PT ;  /* 0x000000525d527209 */ /* 0x000fca0007810000 */
[----:B------:R-:W2:Y:S01]  /*34b0*/  MUFU.TANH R117, R117 ;  /* 0x0000007500757308 */ /* 0x000ea20000002400 */
[----:B-----5:R-:W-:Y:S02]  /*34c0*/  FSEL R84, R34, -INF , P4 ;  /* 0xff80000022547808 */ /* 0x020fe40002000000 */
[----:B------:R-:W-:Y:S02]  /*34d0*/  ISETP.GT.AND P4, PT, R2, 0xb1, PT ;  /* 0x000000b10200780c */ /* 0x000fe40003f84270 */
[----:B0-----:R-:W-:Y:S02]  /*34e0*/  FSEL R92, R92, -INF , P5 ;  /* 0xff8000005c5c7808 */ /* 0x001fe40002800000 */
[----:B------:R-:W-:Y:S02]  /*34f0*/  FMNMX.FTZ R99, R95, R82, !PT ;  /* 0x000000525f637209 */ /* 0x000fe40007810000 */
[----:B----4-:R-:W-:Y:S02]  /*3500*/  FSEL R83, R35, -INF , P3 ;  /* 0xff80000023537808 */ /* 0x010fe40001800000 */
[----:B------:R-:W-:-:S02]  /*3510*/  ISETP.GT.AND P3, PT, R2, 0xb8, PT ;  /* 0x000000b80200780c */ /* 0x000fc40003f64270 */
[----:B-1----:R-:W-:Y:S02]  /*3520*/  FSEL R94, R94, -INF , P4 ;  /* 0xff8000005e5e7808 */ /* 0x002fe40002000000 */
[----:B------:R-:W-:Y:S02]  /*3530*/  FMNMX.FTZ R99, R92, R99, !PT ;  /* 0x000000635c637209 */ /* 0x000fe40007810000 */
[----:B---3--:R-:W-:Y:S02]  /*3540*/  FSEL R82, R96, -INF , P2 ;  /* 0xff80000060527808 */ /* 0x008fe40001000000 */
[----:B------:R-:W-:Y:S02]  /*3550*/  ISETP.GT.AND P2, PT, R2, 0xb9, PT ;  /* 0x000000b90200780c */ /* 0x000fe40003f44270 */
[----:B--2---:R-:W-:Y:S02]  /*3560*/  FSEL R2, R97, -INF , P3 ;  /* 0xff80000061027808 */ /* 0x004fe40001800000 */
[----:B------:R-:W-:-:S02]  /*3570*/  FMNMX.FTZ R99, R94, R99, !PT ;  /* 0x000000635e637209 */ /* 0x000fc40007810000 */
[----:B------:R-:W-:Y:S02]  /*3580*/  FSEL R97, R117, -INF , P2 ;  /* 0xff80000075617808 */ /* 0x000fe40001000000 */
[----:B------:R-:W-:-:S04]  /*3590*/  FMNMX.FTZ R34, R2, R99, !PT ;  /* 0x0000006302227209 */ /* 0x000fc80007810000 */
[----:B------:R-:W-:-:S05]  /*35a0*/  FMNMX.FTZ R98, R97, R34, !PT ;  /* 0x0000002261627209 */ /* 0x000fca0007810000 */
[----:B------:R-:W0:Y:S02]  /*35b0*/  SHFL.BFLY PT, R35, R98, 0x2, 0x1f ;  /* 0x0c401f0062237f89 */ /* 0x000e2400000e0000 */
[----:B0-----:R-:W-:-:S05]  /*35c0*/  FMNMX.FTZ R99, R98, R35, !PT ;  /* 0x0000002362637209 */ /* 0x001fca0007810000 */
[----:B------:R-:W0:Y:S01]  /*35d0*/  SHFL.BFLY PT, R34, R99, 0x1, 0x1f ;  /* 0x0c201f0063227f89 */ /* 0x000e2200000e0000 */
[----:B------:R-:W-:Y:S01]  /*35e0*/  IMAD.U32 R35, RZ, RZ, UR6 ;  /* 0x00000006ff237e24 */ /* 0x000fe2000f8e00ff */
[----:B0-----:R-:W-:-:S04]  /*35f0*/  FMNMX.FTZ R34, R99, R34, !PT ;  /* 0x0000002263227209 */ /* 0x001fc80007810000 */
[C---:B------:R-:W-:Y:S01]  /*3600*/  FSETP.NEU.FTZ.AND P0, PT, R34.reuse, -INF , PT ;  /* 0xff8000002200780b */ /* 0x040fe20003f1d000 */
[----:B------:R-:W-:-:S05]  /*3610*/  FMUL.FTZ R96, R34, R35 ;  /* 0x0000002322607220 */ /* 0x000fca0000410000 */
[----:B------:R-:W-:-:S05]  /*3620*/  FSEL R96, R96, RZ, P0 ;  /* 0x000000ff60607208 */ /* 0x000fca0000000000 */
[-CC-:B------:R-:W-:Y:S01]  /*3630*/  FFMA.FTZ R105, R54, R35.reuse, -R96.reuse ;  /* 0x0000002336697223 */ /* 0x180fe20000010860 */
[----:B------:R-:W-:Y:S01]  /*3640*/  FFMA.FTZ R54, R60, R35, -R96 ;  /* 0x000000233c367223 */ /* 0x000fe20000010860 */
[----:B------:R-:W-:-:S04]  /*3650*/  FMNMX.FTZ R60, R5, R7, !PT ;  /* 0x00000007053c7209 */ /* 0x000fc80007810000 */
[----:B------:R-:W-:-:S04]  /*3660*/  FMNMX.FTZ R60, R9, R60, !PT ;  /* 0x0000003c093c7209 */ /* 0x000fc80007810000 */
[----:B------:R-:W-:Y:S01]  /*3670*/  FMNMX.FTZ R60, R11, R60, !PT ;  /* 0x0000003c0b3c7209 */ /* 0x000fe20007810000 */
[-CC-:B------:R-:W-:Y:S01]  /*3680*/  FFMA.FTZ R102, R10, R35.reuse, -R96.reuse ;  /* 0x000000230a667223 */ /* 0x180fe20000010860 */
[-CC-:B------:R-:W-:Y:S02]  /*3690*/  FFMA.FTZ R10, R12, R35.reuse, -R96.reuse ;  /* 0x000000230c0a7223 */ /* 0x180fe40000010860 */
[----:B------:R-:W-:Y:S01]  /*36a0*/  FMNMX.FTZ R60, R13, R60, !PT ;  /* 0x0000003c0d3c7209 */ /* 0x000fe20007810000 */
[-CC-:B------:R-:W-:Y:S01]  /*36b0*/  FFMA.FTZ R12, R56, R35.reuse, -R96.reuse ;  /* 0x00000023380c7223 */ /* 0x180fe20000010860 */
[-CC-:B------:R-:W-:Y:S01]  /*36c0*/  FFMA.FTZ R56, R61, R35.reuse, -R96.reuse ;  /* 0x000000233d387223 */ /* 0x180fe20000010860 */
[-CC-:B------:R-:W-:Y:S01]  /*36d0*/  FFMA.FTZ R103, R14, R35.reuse, -R96.reuse ;  /* 0x000000230e677223 */ /* 0x180fe20000010860 */
[----:B------:R-:W-:Y:S01]  /*36e0*/  FMNMX.FTZ R61, R15, R60, !PT ;  /* 0x0000003c0f3d7209 */ /* 0x000fe20007810000 */
[-CC-:B------:R-:W-:Y:S01]  /*36f0*/  FFMA.FTZ R14, R57, R35.reuse, -R96.reuse ;  /* 0x00000023390e7223 */ /* 0x180fe20000010860 */
[----:B------:R-:W-:-:S02]  /*3700*/  FFMA.FTZ R57, R62, R35, -R96 ;  /* 0x000000233e397223 */ /* 0x000fc40000010860 */
[----:B------:R-:W-:-:S04]  /*3710*/  FMNMX.FTZ R62, R18, R61, !PT ;  /* 0x0000003d123e7209 */ /* 0x000fc80007810000 */
[----:B------:R-:W-:Y:S01]  /*3720*/  FMNMX.FTZ R61, R19, R62, !PT ;  /* 0x0000003e133d7209 */ /* 0x000fe20007810000 */
[-CC-:B------:R-:W-:Y:S01]  /*3730*/  FFMA.FTZ R104, R17, R35.reuse, -R96.reuse ;  /* 0x0000002311687223 */ /* 0x180fe20000010860 */
[--C-:B------:R-:W-:Y:S02]  /*3740*/  FFMA.FTZ R17, R59, R35, -R96.reuse ;  /* 0x000000233b117223 */ /* 0x100fe40000010860 */
[----:B------:R-:W-:Y:S01]  /*3750*/  FMNMX.FTZ R62, R20, R61, !PT ;  /* 0x0000003d143e7209 */ /* 0x000fe20007810000 */
[----:B------:R-:W-:-:S03]  /*3760*/  FFMA.FTZ R59, R63, R35, -R96 ;  /* 0x000000233f3b7223 */ /* 0x000fc60000010860 */
[----:B------:R-:W-:Y:S01]  /*3770*/  FMNMX.FTZ R63, R21, R62, !PT ;  /* 0x0000003e153f7209 */ /* 0x000fe20007810000 */
[----:B------:R-:W-:-:S03]  /*3780*/  FFMA.FTZ R60, R64, R35, -R96 ;  /* 0x00000023403c7223 */ /* 0x000fc60000010860 */
[----:B------:R-:W-:-:S04]  /*3790*/  FMNMX.FTZ R64, R22, R63, !PT ;  /* 0x0000003f16407209 */ /* 0x000fc80007810000 */
[----:B------:R-:W-:Y:S01]  /*37a0*/  FMNMX.FTZ R63, R23, R64, !PT ;  /* 0x00000040173f7209 */ /* 0x000fe20007810000 */
[----:B------:R-:W-:-:S03]  /*37b0*/  FFMA.FTZ R106, R65, R35, -R96 ;  /* 0x00000023416a7223 */ /* 0x000fc60000010860 */
[----:B------:R-:W-:-:S04]  /*37c0*/  FMNMX.FTZ R64, R24, R63, !PT ;  /* 0x0000003f18407209 */ /* 0x000fc80007810000 */
[----:B------:R-:W-:-:S04]  /*37d0*/  FMNMX.FTZ R65, R25, R64, !PT ;  /* 0x0000004019417209 */ /* 0x000fc80007810000 */
[----:B------:R-:W-:Y:S01]  /*37e0*/  FMNMX.FTZ R64, R26, R65, !PT ;  /* 0x000000411a407209 */ /* 0x000fe20007810000 */
[----:B------:R-:W-:-:S03]  /*37f0*/  FFMA.FTZ R62, R66, R35, -R96 ;  /* 0x00000023423e7223 */ /* 0x000fc60000010860 */
[----:B------:R-:W-:-:S04]  /*3800*/  FMNMX.FTZ R65, R27, R64, !PT ;  /* 0x000000401b417209 */ /* 0x000fc80007810000 */
[----:B------:R-:W-:Y:S01]  /*3810*/  FMNMX.FTZ R66, R28, R65, !PT ;  /* 0x000000411c427209 */ /* 0x000fe20007810000 */
[----:B------:R-:W-:-:S03]  /*3820*/  FFMA.FTZ R67, R67, R35, -R96 ;  /* 0x0000002343437223 */ /* 0x000fc60000010860 */
[----:B------:R-:W-:Y:S01]  /*3830*/  FMNMX.FTZ R65, R29, R66, !PT ;  /* 0x000000421d417209 */ /* 0x000fe20007810000 */
[----:B------:R0:W-:Y:S03]  /*3840*/  MUFU.EX2 R63, R67 ;  /* 0x00000043003f7308 */ /* 0x0001e60000000800 */
[----:B------:R-:W-:Y:S01]  /*3850*/  FMNMX.FTZ R66, R30, R65, !PT ;  /* 0x000000411e427209 */ /* 0x000fe20007810000 */
[----:B------:R-:W-:-:S03]  /*3860*/  FFMA.FTZ R68, R68, R35, -R96 ;  /* 0x0000002344447223 */ /* 0x000fc60000010860 */
[----:B0-----:R-:W-:Y:S01]  /*3870*/  FMNMX.FTZ R67, R31, R66, !PT ;  /* 0x000000421f437209 */ /* 0x001fe20007810000 */
[----:B------:R-:W-:Y:S08]  /*3880*/  MUFU.EX2 R61, R106 ;  /* 0x0000006a003d7308 */ /* 0x000ff00000000800 */
[----:B------:R0:W-:Y:S02]  /*3890*/  MUFU.EX2 R106, R68 ;  /* 0x00000044006a7308 */ /* 0x0001e40000000800 */
[----:B0-----:R-:W-:-:S04]  /*38a0*/  FMNMX.FTZ R68, R32, R67, !PT ;  /* 0x0000004320447209 */ /* 0x001fc80007810000 */
[----:B------:R-:W-:Y:S01]  /*38b0*/  FMNMX.FTZ R67, R33, R68, !PT ;  /* 0x0000004421437209 */ /* 0x000fe20007810000 */
[----:B------:R-:W-:-:S03]  /*38c0*/  FFMA.FTZ R64, R69, R35, -R96 ;  /* 0x0000002345407223 */ /* 0x000fc60000010860 */
[----:B------:R-:W-:Y:S01]  /*38d0*/  FMNMX.FTZ R68, R72, R67, !PT ;  /* 0x0000004348447209 */ /* 0x000fe20007810000 */
[----:B------:R-:W-:-:S03]  /*38e0*/  FFMA.FTZ R70, R70, R35, -R96 ;  /* 0x0000002346467223 */ /* 0x000fc60000010860 */
[----:B------:R-:W-:Y:S01]  /*38f0*/  FMNMX.FTZ R69, R73, R68, !PT ;  /* 0x0000004449457209 */ /* 0x000fe20007810000 */
[----:B------:R0:W-:Y:S03]  /*3900*/  MUFU.EX2 R65, R70 ;  /* 0x0000004600417308 */ /* 0x0001e60000000800 */
[----:B0-----:R-:W-:-:S04]  /*3910*/  FMNMX.FTZ R70, R36, R69, !PT ;  /* 0x0000004524467209 */ /* 0x001fc80007810000 */
[----:B------:R-:W-:Y:S01]  /*3920*/  FMNMX.FTZ R69, R37, R70, !PT ;  /* 0x0000004625457209 */ /* 0x000fe20007810000 */
[----:B------:R-:W-:-:S03]  /*3930*/  FFMA.FTZ R66, R71, R35, -R96 ;  /* 0x0000002347427223 */ /* 0x000fc60000010860 */
[----:B------:R-:W-:Y:S01]  /*3940*/  FMNMX.FTZ R70, R38, R69, !PT ;  /* 0x0000004526467209 */ /* 0x000fe20007810000 */
[----:B------:R-:W-:-:S03]  /*3950*/  FFMA.FTZ R74, R74, R35, -R96 ;  /* 0x000000234a4a7223 */ /* 0x000fc60000010860 */
[----:B------:R-:W-:Y:S01]  /*3960*/  FMNMX.FTZ R71, R39, R70, !PT ;  /* 0x0000004627477209 */ /* 0x000fe20007810000 */
[----:B------:R0:W-:Y:S01]  /*3970*/  MUFU.EX2 R67, R74 ;  /* 0x0000004a00437308 */ /* 0x0001e20000000800 */
[-CC-:B------:R-:W-:Y:S01]  /*3980*/  FFMA.FTZ R68, R75, R35.reuse, -R96.reuse ;  /* 0x000000234b447223 */ /* 0x180fe20000010860 */
[----:B------:R-:W-:Y:S01]  /*3990*/  FFMA.FTZ R75, R76, R35, -R96 ;  /* 0x000000234c4b7223 */ /* 0x000fe20000010860 */
[----:B0-----:R-:W-:-:S04]  /*39a0*/  FMNMX.FTZ R74, R40, R71, !PT ;  /* 0x00000047284a7209 */ /* 0x001fc80007810000 */
[----:B------:R-:W-:-:S04]  /*39b0*/  FMNMX.FTZ R74, R41, R74, !PT ;  /* 0x0000004a294a7209 */ /* 0x000fc80007810000 */
[----:B------:R-:W-:-:S04]  /*39c0*/  FMNMX.FTZ R76, R43, R74, !PT ;  /* 0x0000004a2b4c7209 */ /* 0x000fc80007810000 */
[----:B------:R-:W-:-:S04]  /*39d0*/  FMNMX.FTZ R76, R45, R76, !PT ;  /* 0x0000004c2d4c7209 */ /* 0x000fc80007810000 */
[----:B------:R-:W-:Y:S01]  /*39e0*/  FMNMX.FTZ R76, R47, R76, !PT ;  /* 0x0000004c2f4c7209 */ /* 0x000fe20007810000 */
[----:B------:R-:W-:-:S03]  /*39f0*/  FFMA.FTZ R70, R77, R35, -R96 ;  /* 0x000000234d467223 */ /* 0x000fc60000010860 */
[----:B------:R-:W-:Y:S01]  /*3a00*/  FMNMX.FTZ R76, R49, R76, !PT ;  /* 0x0000004c314c7209 */ /* 0x000fe20007810000 */
[----:B------:R-:W-:-:S03]  /*3a10*/  FFMA.FTZ R77, R78, R35, -R96 ;  /* 0x000000234e4d7223 */ /* 0x000fc60000010860 */
[----:B------:R-:W-:Y:S02]  /*3a20*/  FMNMX.FTZ R78, R51, R76, !PT ;  /* 0x0000004c334e7209 */ /* 0x000fe40007810000 */
[----:B------:R-:W-:Y:S02]  /*3a30*/  ISETP.NE.AND P0, PT, R3, RZ, PT ;  /* 0x000000ff0300720c */ /* 0x000fe40003f05270 */
[----:B------:R-:W-:Y:S01]  /*3a40*/  FMNMX.FTZ R71, R53, R78, !PT ;  /* 0x0000004e35477209 */ /* 0x000fe20007810000 */
[----:B------:R-:W-:-:S03]  /*3a50*/  FMUL.FTZ R3, R111, UR5 ;  /* 0x000000056f037c20 */ /* 0x000fc60008410000 */
[----:B------:R-:W-:Y:S01]  /*3a60*/  FMNMX.FTZ R71, R58, R71, !PT ;  /* 0x000000473a477209 */ /* 0x000fe20007810000 */
[----:B------:R-:W-:Y:S02]  /*3a70*/  FMUL.FTZ R98, R114, UR5 ;  /* 0x0000000572627c20 */ /* 0x000fe40008410000 */
[----:B------:R-:W0:Y:S01]  /*3a80*/  MUFU.TANH R3, R3 ;  /* 0x0000000300037308 */ /* 0x000e220000002400 */
[----:B------:R-:W-:Y:S01]  /*3a90*/  FMNMX.FTZ R71, R50, R71, !PT ;  /* 0x0000004732477209 */ /* 0x000fe20007810000 */
[----:B------:R-:W-:-:S03]  /*3aa0*/  FMUL.FTZ R99, R115, UR5 ;  /* 0x0000000573637c20 */ /* 0x000fc60008410000 */
[----:B------:R-:W-:Y:S01]  /*3ab0*/  FMNMX.FTZ R78, R52, R71, !PT ;  /* 0x00000047344e7209 */ /* 0x000fe20007810000 */
[----:B------:R-:W-:Y:S02]  /*3ac0*/  FMUL.FTZ R100, R118, UR5 ;  /* 0x0000000576647c20 */ /* 0x000fe40008410000 */
[----:B------:R-:W1:Y:S01]  /*3ad0*/  MUFU.TANH R98, R98 ;  /* 0x0000006200627308 */ /* 0x000e620000002400 */
[----:B------:R-:W-:Y:S01]  /*3ae0*/  FMNMX.FTZ R71, R55, R78, !PT ;  /* 0x0000004e37477209 */ /* 0x000fe20007810000 */
[----:B------:R-:W-:-:S03]  /*3af0*/  FMUL.FTZ R101, R119, UR5 ;  /* 0x0000000577657c20 */ /* 0x000fc60008410000 */
[----:B------:R-:W-:-:S03]  /*3b00*/  FMNMX.FTZ R78, R84, R71, !PT ;  /* 0x00000047544e7209 */ /* 0x000fc60007810000 */
[----:B------:R-:W2:Y:S01]  /*3b10*/  MUFU.TANH R99, R99 ;  /* 0x0000006300637308 */ /* 0x000ea20000002400 */
[----:B------:R-:W-:Y:S02]  /*3b20*/  FMNMX.FTZ R71, R83, R78, !PT ;  /* 0x0000004e53477209 */ /* 0x000fe40007810000 */
[----:B0-----:R-:W-:Y:S01]  /*3b30*/  FSEL R107, R3, -INF , P6 ;  /* 0xff800000036b7808 */ /* 0x001fe20003000000 */
[----:B------:R-:W-:-:S04]  /*3b40*/  FFMA.FTZ R3, R48, R35, -R96 ;  /* 0x0000002330037223 */ /* 0x000fc80000010860 */
[----:B------:R-:W0:Y:S01]  /*3b50*/  MUFU.TANH R100, R100 ;  /* 0x0000006400647308 */ /* 0x000e220000002400 */
[----:B------:R-:W-:Y:S02]  /*3b60*/  FMNMX.FTZ R48, R82, R71, !PT ;  /* 0x0000004752307209 */ /* 0x000fe40007810000 */
[----:B-1----:R-:W-:-:S05]  /*3b70*/  FSEL R98, R98, -INF , P5 ;  /* 0xff80000062627808 */ /* 0x002fca0002800000 */
[----:B------:R-:W1:Y:S01]  /*3b80*/  MUFU.TANH R101, R101 ;  /* 0x0000006500657308 */ /* 0x000e620000002400 */
[----:B------:R-:W-:Y:S02]  /*3b90*/  FMNMX.FTZ R71, R107, R48, !PT ;  /* 0x000000306b477209 */ /* 0x000fe40007810000 */
[----:B--2---:R-:W-:Y:S02]  /*3ba0*/  FSEL R99, R99, -INF , P4 ;  /* 0xff80000063637808 */ /* 0x004fe40002000000 */
[----:B------:R-:W-:Y:S02]  /*3bb0*/  FMNMX.FTZ R78, R98, R71, !PT ;  /* 0x00000047624e7209 */ /* 0x000fe40007810000 */
[----:B0-----:R-:W-:Y:S02]  /*3bc0*/  FSEL R100, R100, -INF , P3 ;  /* 0xff80000064647808 */ /* 0x001fe40001800000 */
[----:B------:R-:W-:-:S04]  /*3bd0*/  FMNMX.FTZ R71, R99, R78, !PT ;  /* 0x0000004e63477209 */ /* 0x000fc80007810000 */
[----:B------:R-:W-:Y:S02]  /*3be0*/  FMNMX.FTZ R78, R100, R71, !PT ;  /* 0x00000047644e7209 */ /* 0x000fe40007810000 */
[----:B-1----:R-:W-:-:S04]  /*3bf0*/  FSEL R101, R101, -INF , P2 ;  /* 0xff80000065657808 */ /* 0x002fc80001000000 */
[----:B------:R-:W-:Y:S01]  /*3c00*/  FMNMX.FTZ R71, R101, R78, !PT ;  /* 0x0000004e65477209 */ /* 0x000fe20007810000 */
[----:B------:R-:W-:-:S04]  /*3c10*/  FFMA.FTZ R78, R86, R35, -R96 ;  /* 0x00000023564e7223 */ /* 0x000fc80000010860 */
[----:B------:R-:W0:Y:S02]  /*3c20*/  SHFL.BFLY PT, R86, R71, 0x2, 0x1f ;  /* 0x0c401f0047567f89 */ /* 0x000e2400000e0000 */
[----:B0-----:R-:W-:-:S05]  /*3c30*/  FMNMX.FTZ R108, R71, R86, !PT ;  /* 0x00000056476c7209 */ /* 0x001fca0007810000 */
[----:B------:R-:W0:Y:S01]  /*3c40*/  SHFL.BFLY PT, R71, R108, 0x1, 0x1f ;  /* 0x0c201f006c477f89 */ /* 0x000e2200000e0000 */
[----:B------:R-:W-:-:S04]  /*3c50*/  FFMA.FTZ R80, R80, R35, -R96 ;  /* 0x0000002350507223 */ /* 0x000fc80000010860 */
[----:B------:R1:W-:Y:S01]  /*3c60*/  MUFU.EX2 R76, R80 ;  /* 0x00000050004c7308 */ /* 0x0003e20000000800 */
[-CC-:B------:R-:W-:Y:S01]  /*3c70*/  FFMA.FTZ R4, R4, R35.reuse, -R96.reuse ;  /* 0x0000002304047223 */ /* 0x180fe20000010860 */
[-CC-:B------:R-:W-:Y:S01]  /*3c80*/  FFMA.FTZ R6, R6, R35.reuse, -R96.reuse ;  /* 0x0000002306067223 */ /* 0x180fe20000010860 */
[-CC-:B-1----:R-:W-:Y:S01]  /*3c90*/  FFMA.FTZ R80, R89, R35.reuse, -R96.reuse ;  /* 0x0000002359507223 */ /* 0x182fe20000010860 */
[----:B------:R-:W-:Y:S01]  /*3ca0*/  FFMA.FTZ R89, R92, R35, -R96 ;  /* 0x000000235c597223 */ /* 0x000fe20000010860 */
[----:B0-----:R-:W-:-:S04]  /*3cb0*/  FMNMX.FTZ R71, R108, R71, !PT ;  /* 0x000000476c477209 */ /* 0x001fc80007810000 */
[C---:B------:R-:W-:Y:S01]  /*3cc0*/  FSETP.NEU.FTZ.AND P2, PT, R71.reuse, -INF , PT ;  /* 0xff8000004700780b */ /* 0x040fe20003f5d000 */
[-C--:B------:R-:W-:Y:S01]  /*3cd0*/  FMUL.FTZ R92, R71, R35.reuse ;  /* 0x00000023475c7220 */ /* 0x080fe20000410000 */
[----:B------:R-:W-:-:S04]  /*3ce0*/  FFMA.FTZ R8, R8, R35, -R96 ;  /* 0x0000002308087223 */ /* 0x000fc80000010860 */
[----:B------:R-:W-:Y:S01]  /*3cf0*/  FSEL R92, R92, RZ, P2 ;  /* 0x000000ff5c5c7208 */ /* 0x000fe20001000000 */
[----:B------:R-:W-:Y:S04]  /*3d00*/  MUFU.EX2 R4, R4 ;  /* 0x0000000400047308 */ /* 0x000fe80000000800 */
[-CC-:B------:R-:W-:Y:S01]  /*3d10*/  FFMA.FTZ R5, R5, R35.reuse, -R92.reuse ;  /* 0x0000002305057223 */ /* 0x180fe2000001085c */
[----:B------:R-:W-:-:S03]  /*3d20*/  FFMA.FTZ R7, R7, R35, -R92 ;  /* 0x0000002307077223 */ /* 0x000fc6000001085c */
[----:B------:R-:W0:Y:S01]  /*3d30*/  MUFU.EX2 R6, R6 ;  /* 0x0000000600067308 */ /* 0x000e220000000800 */
[-C--:B------:R-:W-:Y:S01]  /*3d40*/  FFMA.FTZ R9, R9, R35.reuse, -R92 ;  /* 0x0000002309097223 */ /* 0x080fe2000001085c */
[-CC-:B------:R-:W-:Y:S01]  /*3d50*/  FFMA.FTZ R79, R79, R35.reuse, -R96.reuse ;  /* 0x000000234f4f7223 */ /* 0x180fe20000010860 */
[----:B------:R-:W-:-:S05]  /*3d60*/  FFMA.FTZ R48, R81, R35, -R96 ;  /* 0x0000002351307223 */ /* 0x000fca0000010860 */
[----:B------:R-:W1:Y:S01]  /*3d70*/  MUFU.EX2 R8, R8 ;  /* 0x0000000800087308 */ /* 0x000e620000000800 */
[-C--:B------:R-:W-:Y:S01]  /*3d80*/  FFMA.FTZ R11, R11, R35.reuse, -R92 ;  /* 0x000000230b0b7223 */ /* 0x080fe2000001085c */
[-CC-:B------:R-:W-:Y:S01]  /*3d90*/  FFMA.FTZ R81, R88, R35.reuse, -R96.reuse ;  /* 0x0000002358517223 */ /* 0x180fe20000010860 */
[----:B------:R-:W-:-:S05]  /*3da0*/  FFMA.FTZ R86, R91, R35, -R96 ;  /* 0x000000235b567223 */ /* 0x000fca0000010860 */
[----:B------:R-:W2:Y:S01]  /*3db0*/  MUFU.EX2 R102, R102 ;  /* 0x0000006600667308 */ /* 0x000ea20000000800 */
[-CC-:B------:R-:W-:Y:S01]  /*3dc0*/  FFMA.FTZ R88, R95, R35.reuse, -R96.reuse ;  /* 0x000000235f587223 */ /* 0x180fe20000010860 */
[-C--:B------:R-:W-:Y:S01]  /*3dd0*/  FFMA.FTZ R91, R2, R35.reuse, -R96 ;  /* 0x00000023025b7223 */ /* 0x080fe20000010860 */
[----:B------:R-:W-:-:S05]  /*3de0*/  FFMA.FTZ R95, R18, R35, -R92 ;  /* 0x00000023125f7223 */ /* 0x000fca000001085c */
[----:B------:R-:W-:Y:S01]  /*3df0*/  MUFU.EX2 R5, R5 ;  /* 0x0000000500057308 */ /* 0x000fe20000000800 */
[-CC-:B------:R-:W-:Y:S01]  /*3e00*/  FFMA.FTZ R42, R42, R35.reuse, -R96.reuse ;  /* 0x000000232a2a7223 */ /* 0x180fe20000010860 */
[----:B------:R-:W-:-:S06]  /*3e10*/  FFMA.FTZ R44, R44, R35, -R96 ;  /* 0x000000232c2c7223 */ /* 0x000fcc0000010860 */
[----:B------:R-:W3:Y:S01]  /*3e20*/  MUFU.EX2 R7, R7 ;  /* 0x0000000700077308 */ /* 0x000ee20000000800 */
[-CC-:B------:R-:W-:Y:S01]  /*3e30*/  FFMA.FTZ R46, R46, R35.reuse, -R96.reuse ;  /* 0x000000232e2e7223 */ /* 0x180fe20000010860 */
[-C--:B------:R-:W-:Y:S01]  /*3e40*/  FFMA.FTZ R2, R97, R35.reuse, -R96 ;  /* 0x0000002361027223 */ /* 0x080fe20000010860 */
[----:B------:R-:W-:-:S05]  /*3e50*/  FFMA.FTZ R18, R22, R35, -R92 ;  /* 0x0000002316127223 */ /* 0x000fca000001085c */
[----:B------:R-:W-:Y:S01]  /*3e60*/  MUFU.EX2 R69, R75 ;  /* 0x0000004b00457308 */ /* 0x000fe20000000800 */
[-CC-:B------:R-:W-:Y:S01]  /*3e70*/  FFMA.FTZ R22, R25, R35.reuse, -R92.reuse ;  /* 0x0000002319167223 */ /* 0x180fe2000001085c */
[----:B------:R-:W-:-:S06]  /*3e80*/  FFMA.FTZ R25, R26, R35, -R92 ;  /* 0x000000231a197223 */ /* 0x000fcc000001085c */
[----:B------:R4:W-:Y:S01]  /*3e90*/  MUFU.EX2 R74, R77 ;  /* 0x0000004d004a7308 */ /* 0x0009e20000000800 */
[----:B------:R-:W-:-:S07]  /*3ea0*/  FFMA.FTZ R26, R27, R35, -R92 ;  /* 0x000000231b1a7223 */ /* 0x000fce000001085c */
[----:B------:R5:W-:Y:S01]  /*3eb0*/  MUFU.EX2 R75, R79 ;  /* 0x0000004f004b7308 */ /* 0x000be20000000800 */
[-CC-:B----4-:R-:W-:Y:S01]  /*3ec0*/  FFMA.FTZ R77, R85, R35.reuse, -R96.reuse ;  /* 0x00000023554d7223 */ /* 0x190fe20000010860 */
[-CC-:B------:R-:W-:Y:S01]  /*3ed0*/  FFMA.FTZ R85, R90, R35.reuse, -R96.reuse ;  /* 0x000000235a557223 */ /* 0x180fe20000010860 */
[----:B------:R-:W-:-:S05]  /*3ee0*/  FFMA.FTZ R90, R94, R35, -R96 ;  /* 0x000000235e5a7223 */ /* 0x000fca0000010860 */
[----:B------:R-:W4:Y:S01]  /*3ef0*/  MUFU.EX2 R9, R9 ;  /* 0x0000000900097308 */ /* 0x000f220000000800 */
[-CC-:B-----5:R-:W-:Y:S01]  /*3f00*/  FFMA.FTZ R79, R87, R35.reuse, -R96.reuse ;  /* 0x00000023574f7223 */ /* 0x1a0fe20000010860 */
[-C--:B------:R-:W-:Y:S01]  /*3f10*/  FFMA.FTZ R87, R93, R35.reuse, -R96 ;  /* 0x000000235d577223 */ /* 0x080fe20000010860 */
[-CC-:B------:R-:W-:Y:S01]  /*3f20*/  FFMA.FTZ R93, R13, R35.reuse, -R92.reuse ;  /* 0x000000230d5d7223 */ /* 0x180fe2000001085c */
[-CC-:B------:R-:W-:Y:S01]  /*3f30*/  FFMA.FTZ R96, R19, R35.reuse, -R92.reuse ;  /* 0x0000002313607223 */ /* 0x180fe2000001085c */
[----:B------:R-:W-:-:S03]  /*3f40*/  FFMA.FTZ R19, R23, R35, -R92 ;  /* 0x0000002317137223 */ /* 0x000fc6000001085c */
[----:B------:R-:W5:Y:S01]  /*3f50*/  MUFU.EX2 R10, R10 ;  /* 0x0000000a000a7308 */ /* 0x000f620000000800 */
[-CC-:B------:R-:W-:Y:S01]  /*3f60*/  FFMA.FTZ R23, R33, R35.reuse, -R92.reuse ;  /* 0x0000002321177223 */ /* 0x180fe2000001085c */
[-CC-:B------:R-:W-:Y:S01]  /*3f70*/  FFMA.FTZ R94, R15, R35.reuse, -R92.reuse ;  /* 0x000000230f5e7223 */ /* 0x180fe2000001085c */
[-C--:B------:R-:W-:Y:S01]  /*3f80*/  FFMA.FTZ R27, R28, R35.reuse, -R92 ;  /* 0x000000231c1b7223 */ /* 0x080fe2000001085c */
[----:B0-----:R-:W-:Y:S01]  /*3f90*/  FADD.FTZ R33, R4, R6 ;  /* 0x0000000604217221 */ /* 0x001fe20000010000 */
[----:B------:R-:W-:-:S03]  /*3fa0*/  FFMA.FTZ R28, R29, R35, -R92 ;  /* 0x000000231d1c7223 */ /* 0x000fc6000001085c */
[----:B------:R-:W0:Y:S01]  /*3fb0*/  MUFU.EX2 R11, R11 ;  /* 0x0000000b000b7308 */ /* 0x000e220000000800 */
[----:B------:R-:W-:Y:S01]  /*3fc0*/  FFMA.FTZ R29, R30, R35, -R92 ;  /* 0x000000231e1d7223 */ /* 0x000fe2000001085c */
[----:B------:R-:W-:Y:S02]  /*3fd0*/  @!P1 VIADD R30, R0, 0x30840 ;  /* 0x00030840001e9836 */ /* 0x000fe40000000000 */
[----:B-1----:R-:W-:-:S04]  /*3fe0*/  FADD.FTZ R33, R8, R33 ;  /* 0x0000002108217221 */ /* 0x002fc80000010000 */
[----:B------:R-:W1:Y:S01]  /*3ff0*/  MUFU.EX2 R103, R103 ;  /* 0x0000006700677308 */ /* 0x000e620000000800 */
[-CC-:B------:R-:W-:Y:S01]  /*4000*/  FFMA.FTZ R13, R20, R35.reuse, -R92.reuse ;  /* 0x00000023140d7223 */ /* 0x180fe2000001085c */
[----:B------:R-:W-:Y:S01]  /*4010*/  F2FP.BF16.F32.PACK_AB R4, R6, R4 ;  /* 0x000000040604723e */ /* 0x000fe200000010ff */
[----:B------:R-:W-:Y:S01]  /*4020*/  FFMA.FTZ R20, R32, R35, -R92 ;  /* 0x0000002320147223 */ /* 0x000fe2000001085c */
[----:B--2---:R-:W-:-:S04]  /*4030*/  F2FP.BF16.F32.PACK_AB R6, R102, R8 ;  /* 0x000000086606723e */ /* 0x004fc800000010ff */
[----:B------:R-:W2:Y:S01]  /*4040*/  MUFU.EX2 R93, R93 ;  /* 0x0000005d005d7308 */ /* 0x000ea20000000800 */
[----:B------:R-:W-:Y:S01]  /*4050*/  FFMA.FTZ R32, R37, R35, -R92 ;  /* 0x0000002325207223 */ /* 0x000fe2000001085c */
[----:B---3--:R-:W-:Y:S01]  /*4060*/  FADD.FTZ R8, R5, R7 ;  /* 0x0000000705087221 */ /* 0x008fe20000010000 */
[----:B------:R-:W-:-:S05]  /*4070*/  @!P1 PRMT R30, RZ, 0x654, R30 ;  /* 0x00000654ff1e9816 */ /* 0x000fca000000001e */
[----:B------:R-:W3:Y:S01]  /*4080*/  MUFU.EX2 R104, R104 ;  /* 0x0000006800687308 */ /* 0x000ee20000000800 */
[----:B------:R-:W-:Y:S01]  /*4090*/  FADD.FTZ R37, R102, R33 ;  /* 0x0000002166257221 */ /* 0x000fe20000010000 */
[-CC-:B------:R-:W-:Y:S01]  /*40a0*/  FFMA.FTZ R36, R36, R35.reuse, -R92.reuse ;  /* 0x0000002324247223 */ /* 0x180fe2000001085c */
[----:B------:R-:W-:-:S05]  /*40b0*/  FFMA.FTZ R73, R73, R35, -R92 ;  /* 0x0000002349497223 */ /* 0x000fca000001085c */
[----:B------:R-:W3:Y:S01]  /*40c0*/  MUFU.EX2 R94, R94 ;  /* 0x0000005e005e7308 */ /* 0x000ee20000000800 */
[-C--:B------:R-:W-:Y:S01]  /*40d0*/  FFMA.FTZ R33, R38, R35.reuse, -R92 ;  /* 0x0000002326217223 */ /* 0x080fe2000001085c */
[----:B----4-:R-:W-:Y:S01]  /*40e0*/  FADD.FTZ R8, R9, R8 ;  /* 0x0000000809087221 */ /* 0x010fe20000010000 */
[----:B-----5:R-:W-:Y:S01]  /*40f0*/  FADD.FTZ R38, R10, R37 ;  /* 0x000000250a267221 */ /* 0x020fe20000010000 */
[----:B------:R4:W-:Y:S04]  /*4100*/  @!P1 SYNCS.ARRIVE.TRANS64.RED.A1T0 RZ, [R30+URZ], RZ ;  /* 0x000000ff1eff99a7 */ /* 0x0009e8000810043f */
[----:B------:R-:W5:Y:S08]  /*4110*/  MUFU.EX2 R105, R105 ;  /* 0x0000006900697308 */ /* 0x000f700000000800 */
[----:B------:R-:W5:Y:S01]  /*4120*/  MUFU.EX2 R95, R95 ;  /* 0x0000005f005f7308 */ /* 0x000f620000000800 */
[----:B------:R-:W-:-:S07]  /*4130*/  FFMA.FTZ R37, R39, R35, -R92 ;  /* 0x0000002327257223 */ /* 0x000fce000001085c */
[----:B------:R-:W5:Y:S08]  /*4140*/  MUFU.EX2 R12, R12 ;  /* 0x0000000c000c7308 */ /* 0x000f700000000800 */
[----:B------:R-:W5:Y:S08]  /*4150*/  MUFU.EX2 R96, R96 ;  /* 0x0000006000607308 */ /* 0x000f700000000800 */
[----:B----4-:R0:W-:Y:S08]  /*4160*/  MUFU.EX2 R30, R36 ;  /* 0x00000024001e7308 */ /* 0x0101f00000000800 */
[----:B------:R-:W4:Y:S01]  /*4170*/  MUFU.EX2 R14, R14 ;  /* 0x0000000e000e7308 */ /* 0x000f220000000800 */
[----:B0-----:R-:W-:Y:S01]  /*4180*/  FADD.FTZ R36, R11, R8 ;  /* 0x000000080b247221 */ /* 0x001fe20000010000 */
[----:B-1----:R-:W-:-:S06]  /*4190*/  F2FP.BF16.F32.PACK_AB R8, R103, R10 ;  /* 0x0000000a6708723e */ /* 0x002fcc00000010ff */
[----:B------:R0:W-:Y:S01]  /*41a0*/  MUFU.EX2 R0, R73 ;  /* 0x0000004900007308 */ /* 0x0001e20000000800 */
[----:B--2---:R-:W-:Y:S01]  /*41b0*/  FADD.FTZ R39, R93, R36 ;  /* 0x000000245d277221 */ /* 0x004fe20000010000 */
[----:B0-----:R-:W-:-:S06]  /*41c0*/  FADD.FTZ R73, R103, R38 ;  /* 0x0000002667497221 */ /* 0x001fcc0000010000 */
[----:B------:R-:W0:Y:S01]  /*41d0*/  MUFU.EX2 R17, R17 ;  /* 0x0000001100117308 */ /* 0x000e220000000800 */
[----:B---3--:R-:W-:Y:S01]  /*41e0*/  FADD.FTZ R10, R104, R73 ;  /* 0x00000049680a7221 */ /* 0x008fe20000010000 */
[----:B------:R-:W-:-:S03]  /*41f0*/  FADD.FTZ R38, R94, R39 ;  /* 0x000000275e267221 */ /* 0x000fc60000010000 */
[----:B-----5:R-:W-:-:S03]  /*4200*/  FADD.FTZ R73, R105, R10 ;  /* 0x0000000a69497221 */ /* 0x020fc60000010000 */
[----:B------:R-:W1:Y:S01]  /*4210*/  MUFU.EX2 R54, R54 ;  /* 0x0000003600367308 */ /* 0x000e620000000800 */
[----:B------:R-:W-:Y:S01]  /*4220*/  FADD.FTZ R39, R95, R38 ;  /* 0x000000265f277221 */ /* 0x000fe20000010000 */
[----:B------:R-:W-:Y:S01]  /*4230*/  F2FP.BF16.F32.PACK_AB R5, R7, R5 ;  /* 0x000000050705723e */ /* 0x000fe200000010ff */
[----:B------:R-:W-:Y:S01]  /*4240*/  FADD.FTZ R73, R12, R73 ;  /* 0x000000490c497221 */ /* 0x000fe20000010000 */
[----:B------:R-:W-:Y:S01]  /*4250*/  FFMA.FTZ R36, R40, R35, -R92 ;  /* 0x0000002328247223 */ /* 0x000fe2000001085c */
[----:B------:R-:W-:-:S03]  /*4260*/  F2FP.BF16.F32.PACK_AB R7, R11, R9 ;  /* 0x000000090b07723e */ /* 0x000fc600000010ff */
[----:B------:R-:W2:Y:S01]  /*4270*/  MUFU.EX2 R56, R56 ;  /* 0x0000003800387308 */ /* 0x000ea20000000800 */
[C---:B------:R-:W-:Y:S01]  /*4280*/  FADD.FTZ R40, R96.reuse, R39 ;  /* 0x0000002760287221 */ /* 0x040fe20000010000 */
[----:B------:R-:W-:Y:S01]  /*4290*/  F2FP.BF16.F32.PACK_AB R11, R96, R95 ;  /* 0x0000005f600b723e */ /* 0x000fe200000010ff */
[-CC-:B------:R-:W-:Y:S01]  /*42a0*/  FFMA.FTZ R15, R21, R35.reuse, -R92.reuse ;  /* 0x00000023150f7223 */ /* 0x180fe2000001085c */
[----:B----4-:R-:W-:Y:S01]  /*42b0*/  FADD.FTZ R96, R14, R73 ;  /* 0x000000490e607221 */ /* 0x010fe20000010000 */
[----:B------:R-:W-:-:S03]  /*42c0*/  FFMA.FTZ R21, R24, R35, -R92 ;  /* 0x0000002318157223 */ /* 0x000fc6000001085c */
[----:B------:R-:W3:Y:S01]  /*42d0*/  MUFU.EX2 R57, R57 ;  /* 0x0000003900397308 */ /* 0x000ee20000000800 */
[-CC-:B------:R-:W-:Y:S01]  /*42e0*/  FFMA.FTZ R24, R72, R35.reuse, -R92.reuse ;  /* 0x0000002348187223 */ /* 0x180fe2000001085c */
[----:B------:R-:W-:Y:S01]  /*42f0*/  FFMA.FTZ R72, R53, R35, -R92 ;  /* 0x0000002335487223 */ /* 0x000fe2000001085c */
[----:B0-----:R-:W-:-:S05]  /*4300*/  FADD.FTZ R53, R17, R96 ;  /* 0x0000006011357221 */ /* 0x001fca0000010000 */
[----:B------:R-:W0:Y:S01]  /*4310*/  MUFU.EX2 R13, R13 ;  /* 0x0000000d000d7308 */ /* 0x000e220000000800 */
[----:B-1----:R-:W-:-:S07]  /*4320*/  FADD.FTZ R53, R54, R53 ;  /* 0x0000003536357221 */ /* 0x002fce0000010000 */
[----:B------:R-:W1:Y:S01]  /*4330*/  MUFU.EX2 R59, R59 ;  /* 0x0000003b003b7308 */ /* 0x000e620000000800 */
[-CC-:B------:R-:W-:Y:S01]  /*4340*/  FFMA.FTZ R39, R47, R35.reuse, -R92.reuse ;  /* 0x000000232f277223 */ /* 0x180fe2000001085c */
[----:B------:R-:W-:-:S06]  /*4350*/  FFMA.FTZ R47, R58, R35, -R92 ;  /* 0x000000233a2f7223 */ /* 0x000fcc000001085c */
[----:B------:R-:W4:Y:S01]  /*4360*/  MUFU.EX2 R15, R15 ;  /* 0x0000000f000f7308 */ /* 0x000f220000000800 */
[----:B--2---:R-:W-:-:S07]  /*4370*/  FADD.FTZ R58, R56, R53 ;  /* 0x00000035383a7221 */ /* 0x004fce0000010000 */
[----:B------:R-:W2:Y:S01]  /*4380*/  MUFU.EX2 R60, R60 ;  /* 0x0000003c003c7308 */ /* 0x000ea20000000800 */
[----:B---3--:R-:W-:Y:S01]  /*4390*/  FADD.FTZ R58, R57, R58 ;  /* 0x0000003a393a7221 */ /* 0x008fe20000010000 */
[----:B------:R-:W-:Y:S01]  /*43a0*/  F2FP.BF16.F32.PACK_AB R9, R94, R93 ;  /* 0x0000005d5e09723e */ /* 0x000fe200000010ff */
[----:B0-----:R-:W-:-:S05]  /*43b0*/  FADD.FTZ R94, R13, R40 ;  /* 0x000000280d5e7221 */ /* 0x001fca0000010000 */
[----:B------:R-:W0:Y:S01]  /*43c0*/  MUFU.EX2 R62, R62 ;  /* 0x0000003e003e7308 */ /* 0x000e220000000800 */
[----:B-1----:R-:W-:Y:S01]  /*43d0*/  FADD.FTZ R53, R59, R58 ;  /* 0x0000003a3b357221 */ /* 0x002fe20000010000 */
[-CC-:B------:R-:W-:Y:S01]  /*43e0*/  FFMA.FTZ R38, R45, R35.reuse, -R92.reuse ;  /* 0x000000232d267223 */ /* 0x180fe2000001085c */
[----:B------:R-:W-:Y:S01]  /*43f0*/  FFMA.FTZ R45, R51, R35, -R92 ;  /* 0x00000023332d7223 */ /* 0x000fe2000001085c */
[----:B----4-:R-:W-:Y:S01]  /*4400*/  FADD.FTZ R51, R15, R94 ;  /* 0x0000005e0f337221 */ /* 0x010fe20000010000 */
[----:B--2---:R-:W-:-:S04]  /*4410*/  FADD.FTZ R94, R60, R53 ;  /* 0x000000353c5e7221 */ /* 0x004fc80000010000 */
[----:B------:R-:W-:-:S04]  /*4420*/  FADD.FTZ R53, R61, R94 ;  /* 0x0000005e3d357221 */ /* 0x000fc80000010000 */
[----:B0-----:R-:W-:Y:S02]  /*4430*/  FADD.FTZ R94, R62, R53 ;  /* 0x000000353e5e7221 */ /* 0x001fe40000010000 */
[----:B------:R-:W2:Y:S01]  /*4440*/  LDL R53, [R1+0x1c] ;  /* 0x00001c0001357983 */ /* 0x000ea20000100800 */
[----:B------:R-:W0:Y:S08]  /*4450*/  MUFU.EX2 R18, R18 ;  /* 0x0000001200127308 */ /* 0x000e300000000800 */
[----:B------:R-:W1:Y:S08]  /*4460*/  MUFU.EX2 R19, R19 ;  /* 0x0000001300137308 */ /* 0x000e700000000800 */
[----:B------:R-:W3:Y:S01]  /*4470*/  MUFU.EX2 R21, R21 ;  /* 0x0000001500157308 */ /* 0x000ee20000000800 */
[----:B------:R-:W-:Y:S01]  /*4480*/  FFMA.FTZ R40, R50, R35, -R92 ;  /* 0x0000002332287223 */ /* 0x000fe2000001085c */
[----:B0-----:R-:W-:-:S06]  /*4490*/  FADD.FTZ R50, R18, R51 ;  /* 0x0000003312327221 */ /* 0x001fcc0000010000 */
[----:B------:R-:W0:Y:S01]  /*44a0*/  MUFU.EX2 R22, R22 ;  /* 0x0000001600167308 */ /* 0x000e220000000800 */
[----:B-1----:R-:W-:-:S07]  /*44b0*/  FADD.FTZ R50, R19, R50 ;  /* 0x0000003213327221 */ /* 0x002fce0000010000 */
[----:B------:R-:W1:Y:S01]  /*44c0*/  MUFU.EX2 R25, R25 ;  /* 0x0000001900197308 */ /* 0x000e620000000800 */
[----:B---3--:R-:W-:-:S07]  /*44d0*/  FADD.FTZ R51, R21, R50 ;  /* 0x0000003215337221 */ /* 0x008fce0000010000 */
[----:B------:R-:W3:Y:S01]  /*44e0*/  MUFU.EX2 R26, R26 ;  /* 0x0000001a001a7308 */ /* 0x000ee20000000800 */
[----:B0-----:R-:W-:Y:S01]  /*44f0*/  FADD.FTZ R58, R22, R51 ;  /* 0x00000033163a7221 */ /* 0x001fe20000010000 */
[----:B------:R-:W-:-:S06]  /*4500*/  FFMA.FTZ R31, R31, R35, -R92 ;  /* 0x000000231f1f7223 */ /* 0x000fcc000001085c */
[----:B------:R-:W0:Y:S01]  /*4510*/  MUFU.EX2 R27, R27 ;  /* 0x0000001b001b7308 */ /* 0x000e220000000800 */
[----:B-1----:R-:W-:-:S07]  /*4520*/  FADD.FTZ R51, R25, R58 ;  /* 0x0000003a19337221 */ /* 0x002fce0000010000 */
[----:B------:R-:W1:Y:S01]  /*4530*/  MUFU.EX2 R28, R28 ;  /* 0x0000001c001c7308 */ /* 0x000e620000000800 */
[----:B---3--:R-:W-:-:S07]  /*4540*/  FADD.FTZ R58, R26, R51 ;  /* 0x000000331a3a7221 */ /* 0x008fce0000010000 */
[----:B------:R-:W3:Y:S01]  /*4550*/  MUFU.EX2 R29, R29 ;  /* 0x0000001d001d7308 */ /* 0x000ee20000000800 */
[----:B------:R-:W-:Y:S01]  /*4560*/  FFMA.FTZ R49, R49, R35, -R92 ;  /* 0x0000002331317223 */ /* 0x000fe2000001085c */
[----:B0-----:R-:W-:-:S06]  /*4570*/  FADD.FTZ R51, R27, R58 ;  /* 0x0000003a1b337221 */ /* 0x001fcc0000010000 */
[----:B------:R-:W0:Y:S08]  /*4580*/  MUFU.EX2 R64, R64 ;  /* 0x0000004000407308 */ /* 0x000e300000000800 */
[----:B------:R-:W4:Y:S01]  /*4590*/  MUFU.EX2 R31, R31 ;  /* 0x0000001f001f7308 */ /* 0x000f220000000800 */
[----:B-1----:R-:W-:-:S07]  /*45a0*/  FADD.FTZ R58, R28, R51 ;  /* 0x000000331c3a7221 */ /* 0x002fce0000010000 */
[----:B------:R-:W1:Y:S01]  /*45b0*/  MUFU.EX2 R20, R20 ;  /* 0x0000001400147308 */ /* 0x000e620000000800 */
[----:B---3--:R-:W-:-:S07]  /*45c0*/  FADD.FTZ R58, R29, R58 ;  /* 0x0000003a1d3a7221 */ /* 0x008fce0000010000 */
[----:B------:R-:W3:Y:S08]  /*45d0*/  MUFU.EX2 R66, R66 ;  /* 0x0000004200427308 */ /* 0x000ef00000000800 */
[----:B------:R5:W-:Y:S01]  /*45e0*/  MUFU.EX2 R50, R49 ;  /* 0x0000003100327308 */ /* 0x000be20000000800 */
[----:B------:R-:W-:-:S07]  /*45f0*/  F2FP.BF16.F32.PACK_AB R10, R105, R104 ;  /* 0x00000068690a723e */ /* 0x000fce00000010ff */
[----:B------:R-:W3:Y:S01]  /*4600*/  MUFU.EX2 R23, R23 ;  /* 0x0000001700177308 */ /* 0x000ee20000000800 */
[----:B-----5:R-:W-:Y:S01]  /*4610*/  FADD.FTZ R49, R63, R94 ;  /* 0x0000005e3f317221 */ /* 0x020fe20000010000 */
[----:B------:R-:W-:-:S03]  /*4620*/  F2FP.BF16.F32.PACK_AB R12, R14, R12 ;  /* 0x0000000c0e0c723e */ /* 0x000fc600000010ff */
[----:B------:R-:W-:-:S03]  /*4630*/  FADD.FTZ R49, R106, R49 ;  /* 0x000000316a317221 */ /* 0x000fc60000010000 */
[----:B------:R-:W5:Y:S01]  /*4640*/  MUFU.EX2 R24, R24 ;  /* 0x0000001800187308 */ /* 0x000f620000000800 */
[----:B0-----:R-:W-:Y:S01]  /*4650*/  FADD.FTZ R94, R64, R49 ;  /* 0x00000031405e7221 */ /* 0x001fe20000010000 */
[----:B------:R-:W-:Y:S01]  /*4660*/  F2FP.BF16.F32.PACK_AB R14, R54, R17 ;  /* 0x00000011360e723e */ /* 0x000fe200000010ff */
[----:B----4-:R-:W-:Y:S01]  /*4670*/  FADD.FTZ R17, R31, R58 ;  /* 0x0000003a1f117221 */ /* 0x010fe20000010000 */
[----:B------:R0:W-:Y:S04]  /*4680*/  STSM.16.M88.4 [R153+0x1e800], R4 ;  /* 0x01e8000499007844 */ /* 0x0001e80000000200 */
[----:B------:R-:W4:Y:S01]  /*4690*/  MUFU.EX2 R68, R68 ;  /* 0x0000004400447308 */ /* 0x000f220000000800 */
[----:B------:R1:W-:Y:S07]  /*46a0*/  STSM.16.M88.4 [R140], R8 ;  /* 0x000000088c007844 */ /* 0x0003ee0000000200 */
[----:B------:R-:W4:Y:S01]  /*46b0*/  MUFU.EX2 R70, R70 ;  /* 0x0000004600467308 */ /* 0x000f220000000800 */
[----:B0-----:R-:W-:Y:S01]  /*46c0*/  FADD.FTZ R5, R65, R94 ;  /* 0x0000005e41057221 */ /* 0x001fe20000010000 */
[----:B-1----:R-:W-:-:S06]  /*46d0*/  FADD.FTZ R8, R20, R17 ;  /* 0x0000001114087221 */ /* 0x002fcc0000010000 */
[----:B------:R-:W0:Y:S01]  /*46e0*/  MUFU.EX2 R32, R32 ;  /* 0x0000002000207308 */ /* 0x000e220000000800 */
[----:B---3--:R-:W-:Y:S01]  /*46f0*/  FADD.FTZ R10, R66, R5 ;  /* 0x00000005420a7221 */ /* 0x008fe20000010000 */
[----:B------:R-:W-:-:S03]  /*4700*/  FADD.FTZ R5, R23, R8 ;  /* 0x0000000817057221 */ /* 0x000fc60000010000 */
[----:B------:R-:W-:Y:S01]  /*4710*/  FADD.FTZ R7, R67, R10 ;  /* 0x0000000a43077221 */ /* 0x000fe20000010000 */
[----:B-----5:R-:W-:Y:S02]  /*4720*/  FADD.FTZ R5, R24, R5 ;  /* 0x0000000518057221 */ /* 0x020fe40000010000 */
[----:B------:R-:W1:Y:S01]  /*4730*/  MUFU.EX2 R33, R33 ;  /* 0x0000002100217308 */ /* 0x000e620000000800 */
[----:B----4-:R-:W-:Y:S01]  /*4740*/  FADD.FTZ R8, R68, R7 ;  /* 0x0000000744087221 */ /* 0x010fe20000010000 */
[----:B------:R-:W-:Y:S01]  /*4750*/  FFMA.FTZ R41, R41, R35, -R92 ;  /* 0x0000002329297223 */ /* 0x000fe2000001085c */
[----:B------:R-:W-:-:S05]  /*4760*/  FADD.FTZ R5, R0, R5 ;  /* 0x0000000500057221 */ /* 0x000fca0000010000 */
[----:B------:R-:W3:Y:S01]  /*4770*/  MUFU.EX2 R37, R37 ;  /* 0x0000002500257308 */ /* 0x000ee20000000800 */
[----:B------:R-:W-:Y:S01]  /*4780*/  FADD.FTZ R7, R69, R8 ;  /* 0x0000000845077221 */ /* 0x000fe20000010000 */
[----:B------:R-:W-:Y:S01]  /*4790*/  FADD.FTZ R11, R30, R5 ;  /* 0x000000051e0b7221 */ /* 0x000fe20000010000 */
[----:B------:R-:W-:-:S05]  /*47a0*/  FFMA.FTZ R43, R43, R35, -R92 ;  /* 0x000000232b2b7223 */ /* 0x000fca000001085c */
        /* <DEDUP_REMOVED lines=8> */
[----:B---3--:R-:W-:-:S06]  /*4830*/  FADD.FTZ R11, R37, R8 ;  /* 0x00000008250b7221 */ /* 0x008fcc0000010000 */
[----:B------:R-:W3:Y:S08]  /*4840*/  MUFU.EX2 R44, R44 ;  /* 0x0000002c002c7308 */ /* 0x000ef00000000800 */
[----:B------:R-:W5:Y:S01]  /*4850*/  MUFU.EX2 R43, R43 ;  /* 0x0000002b002b7308 */ /* 0x000f620000000800 */
[----:B------:R-:W-:Y:S01]  /*4860*/  F2FP.BF16.F32.PACK_AB R13, R15, R13 ;  /* 0x0000000d0f0d723e */ /* 0x000fe200000010ff */
[----:B------:R-:W-:-:S06]  /*4870*/  FADD.FTZ R17, R76, R17 ;  /* 0x000000114c117221 */ /* 0x000fcc0000010000 */
[----:B------:R-:W5:Y:S01]  /*4880*/  MUFU.EX2 R46, R46 ;  /* 0x0000002e002e7308 */ /* 0x000f620000000800 */
[----:B------:R-:W-:Y:S01]  /*4890*/  F2FP.BF16.F32.PACK_AB R56, R57, R56 ;  /* 0x000000383938723e */ /* 0x000fe200000010ff */
[----:B----4-:R-:W-:Y:S01]  /*48a0*/  FADD.FTZ R8, R36, R11 ;  /* 0x0000000b24087221 */ /* 0x010fe20000010000 */
[----:B------:R-:W-:-:S05]  /*48b0*/  F2FP.BF16.F32.PACK_AB R58, R60, R59 ;  /* 0x0000003b3c3a723e */ /* 0x000fca00000010ff */
[----:B------:R-:W4:Y:S01]  /*48c0*/  MUFU.EX2 R38, R38 ;  /* 0x0000002600267308 */ /* 0x000f220000000800 */
[----:B------:R-:W-:Y:S02]  /*48d0*/  F2FP.BF16.F32.PACK_AB R15, R19, R18 ;  /* 0x00000012130f723e */ /* 0x000fe400000010ff */
[----:B------:R-:W-:-:S05]  /*48e0*/  F2FP.BF16.F32.PACK_AB R57, R22, R21 ;  /* 0x000000151639723e */ /* 0x000fca00000010ff */
[----:B------:R-:W4:Y:S01]  /*48f0*/  MUFU.EX2 R3, R3 ;  /* 0x0000000300037308 */ /* 0x000f220000000800 */
[----:B------:R-:W-:Y:S01]  /*4900*/  F2FP.BF16.F32.PACK_AB R59, R26, R25 ;  /* 0x000000191a3b723e */ /* 0x000fe200000010ff */
[----:B0-----:R-:W-:Y:S01]  /*4910*/  FADD.FTZ R17, R42, R17 ;  /* 0x000000112a117221 */ /* 0x001fe20000010000 */
[----:B------:R-:W-:Y:S02]  /*4920*/  F2FP.BF16.F32.PACK_AB R4, R62, R61 ;  /* 0x0000003d3e04723e */ /* 0x000fe400000010ff */
[----:B------:R-:W-:-:S03]  /*4930*/  F2FP.BF16.F32.PACK_AB R6, R106, R63 ;  /* 0x0000003f6a06723e */ /* 0x000fc600000010ff */
[----:B------:R-:W0:Y:S01]  /*4940*/  MUFU.EX2 R39, R39 ;  /* 0x0000002700277308 */ /* 0x000e220000000800 */
[----:B------:R-:W-:Y:S02]  /*4950*/  F2FP.BF16.F32.PACK_AB R5, R28, R27 ;  /* 0x0000001b1c05723e */ /* 0x000fe400000010ff */
[----:B------:R-:W-:Y:S01]  /*4960*/  F2FP.BF16.F32.PACK_AB R7, R31, R29 ;  /* 0x0000001d1f07723e */ /* 0x000fe200000010ff */
[----:B-1----:R-:W-:Y:S01]  /*4970*/  FADD.FTZ R8, R41, R8 ;  /* 0x0000000829087221 */ /* 0x002fe20000010000 */
[----:B------:R-:W-:Y:S03]  /*4980*/  STSM.16.M88.4 [R155], R12 ;  /* 0x0000000c9b007844 */ /* 0x000fe60000000200 */
[----:B------:R-:W1:Y:S01]  /*4990*/  MUFU.EX2 R48, R48 ;  /* 0x0000003000307308 */ /* 0x000e620000000800 */
[----:B------:R-:W-:Y:S01]  /*49a0*/  STSM.16.M88.4 [R154], R56 ;  /* 0x000000389a007844 */ /* 0x000fe20000000200 */
[----:B---3--:R-:W-:-:S03]  /*49b0*/  FADD.FTZ R17, R44, R17 ;  /* 0x000000112c117221 */ /* 0x008fc60000010000 */
[----:B------:R5:W-:Y:S03]  /*49c0*/  STSM.16.M88.4 [R153+0x24800], R4 ;  /* 0x0248000499007844 */ /* 0x000be60000000200 */
[----:B------:R-:W3:Y:S01]  /*49d0*/  MUFU.EX2 R77, R77 ;  /* 0x0000004d004d7308 */ /* 0x000ee20000000800 */
[----:B------:R-:W-:-:S07]  /*49e0*/  F2FP.BF16.F32.PACK_AB R66, R67, R66 ;  /* 0x000000424342723e */ /* 0x000fce00000010ff */
[----:B------:R-:W-:Y:S01]  /*49f0*/  MUFU.EX2 R78, R78 ;  /* 0x0000004e004e7308 */ /* 0x000fe20000000800 */
[----:B------:R-:W-:Y:S01]  /*4a00*/  F2FP.BF16.F32.PACK_AB R67, R0, R24 ;  /* 0x000000180043723e */ /* 0x000fe200000010ff */
[----:B------:R-:W-:-:S06]  /*4a10*/  FFMA.FTZ R52, R52, R35, -R92 ;  /* 0x0000002334347223 */ /* 0x000fcc000001085c */
[----:B------:R-:W3:Y:S01]  /*4a20*/  MUFU.EX2 R45, R45 ;  /* 0x0000002d002d7308 */ /* 0x000ee20000000800 */
[----:B-----5:R-:W-:Y:S01]  /*4a30*/  FADD.FTZ R5, R43, R8 ;  /* 0x000000082b057221 */ /* 0x020fe20000010000 */
[----:B------:R-:W-:-:S06]  /*4a40*/  FADD.FTZ R8, R46, R17 ;  /* 0x000000112e087221 */ /* 0x000fcc0000010000 */
[----:B------:R-:W5:Y:S01]  /*4a50*/  MUFU.EX2 R72, R72 ;  /* 0x0000004800487308 */ /* 0x000f620000000800 */
[----:B----4-:R-:W-:Y:S01]  /*4a60*/  FADD.FTZ R0, R38, R5 ;  /* 0x0000000526007221 */ /* 0x010fe20000010000 */
[----:B------:R-:W-:-:S06]  /*4a70*/  FADD.FTZ R7, R3, R8 ;  /* 0x0000000803077221 */ /* 0x000fcc0000010000 */
[----:B------:R-:W4:Y:S01]  /*4a80*/  MUFU.EX2 R79, R79 ;  /* 0x0000004f004f7308 */ /* 0x000f220000000800 */
[----:B0-----:R-:W-:Y:S01]  /*4a90*/  FADD.FTZ R13, R39, R0 ;  /* 0x00000000270d7221 */ /* 0x001fe20000010000 */
[----:B-1----:R-:W-:Y:S01]  /*4aa0*/  FADD.FTZ R0, R48, R7 ;  /* 0x0000000730007221 */ /* 0x002fe20000010000 */
[----:B------:R-:W-:-:S05]  /*4ab0*/  FFMA.FTZ R55, R55, R35, -R92 ;  /* 0x0000002337377223 */ /* 0x000fca000001085c */
[----:B------:R-:W-:Y:S01]  /*4ac0*/  MUFU.EX2 R80, R80 ;  /* 0x0000005000507308 */ /* 0x000fe20000000800 */
[----:B------:R-:W-:-:S07]  /*4ad0*/  FADD.FTZ R8, R50, R13 ;  /* 0x0000000d32087221 */ /* 0x000fce0000010000 */
[----:B------:R-:W0:Y:S01]  /*4ae0*/  MUFU.EX2 R9, R47 ;  /* 0x0000002f00097308 */ /* 0x000e220000000800 */
[----:B------:R-:W-:Y:S01]  /*4af0*/  F2FP.BF16.F32.PACK_AB R64, R65, R64 ;  /* 0x000000404140723e */ /* 0x000fe200000010ff */
[----:B---3--:R-:W-:Y:S01]  /*4b00*/  FADD.FTZ R15, R77, R0 ;  /* 0x000000004d0f7221 */ /* 0x008fe20000010000 */
[----:B------:R-:W-:-:S05]  /*4b10*/  F2FP.BF16.F32.PACK_AB R65, R23, R20 ;  /* 0x000000141741723e */ /* 0x000fca00000010ff */
[----:B------:R-:W1:Y:S01]  /*4b20*/  MUFU.EX2 R54, R40 ;  /* 0x0000002800367308 */ /* 0x000e620000000800 */
[----:B------:R-:W-:Y:S01]  /*4b30*/  FADD.FTZ R13, R45, R8 ;  /* 0x000000082d0d7221 */ /* 0x000fe20000010000 */
[-CC-:B------:R-:W-:Y:S01]  /*4b40*/  FFMA.FTZ R84, R84, R35.reuse, -R92.reuse ;  /* 0x0000002354547223 */ /* 0x180fe2000001085c */
[----:B------:R-:W-:Y:S01]  /*4b50*/  F2FP.BF16.F32.PACK_AB R4, R69, R68 ;  /* 0x000000444504723e */ /* 0x000fe200000010ff */
[-CC-:B------:R-:W-:Y:S01]  /*4b60*/  FFMA.FTZ R83, R83, R35.reuse, -R92.reuse ;  /* 0x0000002353537223 */ /* 0x180fe2000001085c */
[----:B------:R-:W-:Y:S01]  /*4b70*/  F2FP.BF16.F32.PACK_AB R6, R74, R70 ;  /* 0x000000464a06723e */ /* 0x000fe200000010ff */
[-CC-:B------:R-:W-:Y:S01]  /*4b80*/  FFMA.FTZ R82, R82, R35.reuse, -R92.reuse ;  /* 0x0000002352527223 */ /* 0x180fe2000001085c */
[-CC-:B------:R-:W-:Y:S01]  /*4b90*/  FFMA.FTZ R107, R107, R35.reuse, -R92.reuse ;  /* 0x000000236b6b7223 */ /* 0x180fe2000001085c */
[----:B------:R-:W3:Y:S01]  /*4ba0*/  MUFU.EX2 R81, R81 ;  /* 0x0000005100517308 */ /* 0x000ee20000000800 */
[----:B------:R-:W-:Y:S01]  /*4bb0*/  F2FP.BF16.F32.PACK_AB R5, R32, R30 ;  /* 0x0000001e2005723e */ /* 0x000fe200000010ff */
[----:B------:R-:W-:Y:S01]  /*4bc0*/  FFMA.FTZ R98, R98, R35, -R92 ;  /* 0x0000002362627223 */ /* 0x000fe2000001085c */
[----:B------:R-:W-:Y:S01]  /*4bd0*/  F2FP.BF16.F32.PACK_AB R7, R37, R33 ;  /* 0x000000212507723e */ /* 0x000fe200000010ff */
[----:B------:R-:W-:Y:S01]  /*4be0*/  FADD.FTZ R10, R78, R15 ;  /* 0x0000000f4e0a7221 */ /* 0x000fe20000010000 */
[----:B------:R-:W3:Y:S03]  /*4bf0*/  LDL R19, [R1+0x18] ;  /* 0x0000180001137983 */ /* 0x000ee60000100800 */
[----:B------:R-:W3:Y:S01]  /*4c00*/  MUFU.EX2 R52, R52 ;  /* 0x0000003400347308 */ /* 0x000ee20000000800 */
[----:B-----5:R-:W-:Y:S01]  /*4c10*/  FADD.FTZ R8, R72, R13 ;  /* 0x0000000d48087221 */ /* 0x020fe20000010000 */
[----:B--2---:R-:W-:Y:S01]  /*4c20*/  STSM.16.M88.4 [R53], R64 ;  /* 0x0000004035007844 */ /* 0x004fe20000000200 */
[----:B----4-:R-:W-:-:S05]  /*4c30*/  FADD.FTZ R15, R79, R10 ;  /* 0x0000000a4f0f7221 */ /* 0x010fca0000010000 */
[----:B------:R-:W2:Y:S01]  /*4c40*/  MUFU.EX2 R55, R55 ;  /* 0x0000003700377308 */ /* 0x000ea20000000800 */
[----:B------:R4:W-:Y:S07]  /*4c50*/  STSM.16.M88.4 [R155+0x6000], R4 ;  /* 0x006000049b007844 */ /* 0x0009ee0000000200 */
[----:B------:R-:W5:Y:S01]  /*4c60*/  MUFU.EX2 R84, R84 ;  /* 0x0000005400547308 */ /* 0x000f620000000800 */
[----:B----4-:R-:W-:Y:S01]  /*4c70*/  F2FP.BF16.F32.PACK_AB R4, R3, R46 ;  /* 0x0000002e0304723e */ /* 0x010fe200000010ff */
[----:B0-----:R-:W-:-:S06]  /*4c80*/  FADD.FTZ R3, R9, R8 ;  /* 0x0000000809037221 */ /* 0x001fcc0000010000 */
[----:B------:R-:W0:Y:S01]  /*4c90*/  MUFU.EX2 R85, R85 ;  /* 0x0000005500557308 */ /* 0x000e220000000800 */
[----:B------:R-:W-:Y:S01]  /*4ca0*/  FADD.FTZ R8, R80, R15 ;  /* 0x0000000f50087221 */ /* 0x000fe20000010000 */
[----:B-1----:R-:W-:-:S06]  /*4cb0*/  FADD.FTZ R3, R54, R3 ;  /* 0x0000000336037221 */ /* 0x002fcc0000010000 */
[----:B------:R-:W1:Y:S01]  /*4cc0*/  MUFU.EX2 R83, R83 ;  /* 0x0000005300537308 */ /* 0x000e620000000800 */
[----:B---3--:R-:W-:Y:S01]  /*4cd0*/  FADD.FTZ R10, R81, R8 ;  /* 0x00000008510a7221 */ /* 0x008fe20000010000 */
[----:B------:R-:W-:-:S06]  /*4ce0*/  FADD.FTZ R8, R52, R3 ;  /* 0x0000000334087221 */ /* 0x000fcc0000010000 */
[----:B------:R-:W3:Y:S01]  /*4cf0*/  MUFU.EX2 R86, R86 ;  /* 0x0000005600567308 */ /* 0x000ee20000000800 */
[----:B--2---:R-:W-:-:S07]  /*4d00*/  FADD.FTZ R3, R55, R8 ;  /* 0x0000000837037221 */ /* 0x004fce0000010000 */
[----:B------:R-:W2:Y:S01]  /*4d10*/  MUFU.EX2 R11, R82 ;  /* 0x00000052000b7308 */ /* 0x000ea20000000800 */
[----:B-----5:R-:W-:-:S07]  /*4d20*/  FADD.FTZ R8, R84, R3 ;  /* 0x0000000354087221 */ /* 0x020fce0000010000 */
[----:B------:R-:W4:Y:S01]  /*4d30*/  MUFU.EX2 R0, R107 ;  /* 0x0000006b00007308 */ /* 0x000f220000000800 */
[----:B0-----:R-:W-:Y:S01]  /*4d40*/  FADD.FTZ R15, R85, R10 ;  /* 0x0000000a550f7221 */ /* 0x001fe20000010000 */
[----:B-1----:R-:W-:-:S06]  /*4d50*/  FADD.FTZ R8, R83, R8 ;  /* 0x0000000853087221 */ /* 0x002fcc0000010000 */
[----:B------:R-:W0:Y:S01]  /*4d60*/  MUFU.EX2 R13, R98 ;  /* 0x00000062000d7308 */ /* 0x000e220000000800 */
[----:B---3--:R-:W-:Y:S01]  /*4d70*/  FADD.FTZ R10, R86, R15 ;  /* 0x0000000f560a7221 */ /* 0x008fe20000010000 */
[----:B--2---:R-:W-:-:S04]  /*4d80*/  FADD.FTZ R15, R11, R8 ;  /* 0x000000080b0f7221 */ /* 0x004fc80000010000 */
[----:B----4-:R-:W-:-:S04]  /*4d90*/  FADD.FTZ R18, R0, R15 ;  /* 0x0000000f00127221 */ /* 0x010fc80000010000 */
[----:B0-----:R-:W-:Y:S02]  /*4da0*/  FADD.FTZ R15, R13, R18 ;  /* 0x000000120d0f7221 */ /* 0x001fe40000010000 */
[----:B------:R-:W2:Y:S01]  /*4db0*/  LDL R18, [R1+0x10] ;  /* 0x0000100001127983 */ /* 0x000ea20000100800 */
[----:B------:R-:W0:Y:S08]  /*4dc0*/  MUFU.EX2 R87, R87 ;  /* 0x0000005700577308 */ /* 0x000e300000000800 */
[----:B------:R-:W1:Y:S01]  /*4dd0*/  MUFU.EX2 R88, R88 ;  /* 0x0000005800587308 */ /* 0x000e620000000800 */
[-CC-:B------:R-:W-:Y:S01]  /*4de0*/  FFMA.FTZ R100, R100, R35.reuse, -R92.reuse ;  /* 0x0000002364647223 */ /* 0x180fe2000001085c */
[-CC-:B------:R-:W-:Y:S01]  /*4df0*/  FFMA.FTZ R99, R99, R35.reuse, -R92.reuse ;  /* 0x0000002363637223 */ /* 0x180fe2000001085c */
[----:B------:R-:W-:-:S05]  /*4e00*/  FFMA.FTZ R92, R101, R35, -R92 ;  /* 0x00000023655c7223 */ /* 0x000fca000001085c */
[----:B------:R-:W3:Y:S01]  /*4e10*/  MUFU.EX2 R89, R89 ;  /* 0x0000005900597308 */ /* 0x000ee20000000800 */
[----:B0-----:R-:W-:-:S07]  /*4e20*/  FADD.FTZ R3, R87, R10 ;  /* 0x0000000a57037221 */ /* 0x001fce0000010000 */
[----:B------:R-:W0:Y:S01]  /*4e30*/  MUFU.EX2 R90, R90 ;  /* 0x0000005a005a7308 */ /* 0x000e220000000800 */
[----:B-1----:R-:W-:-:S07]  /*4e40*/  FADD.FTZ R10, R88, R3 ;  /* 0x00000003580a7221 */ /* 0x002fce0000010000 */
[----:B------:R-:W1:Y:S08]  /*4e50*/  MUFU.EX2 R14, R99 ;  /* 0x00000063000e7308 */ /* 0x000e700000000800 */
[----:B------:R-:W-:Y:S08]  /*4e60*/  MUFU.EX2 R91, R91 ;  /* 0x0000005b005b7308 */ /* 0x000ff00000000800 */
[----:B------:R-:W4:Y:S08]  /*4e70*/  MUFU.EX2 R2, R2 ;  /* 0x0000000200027308 */ /* 0x000f300000000800 */
[----:B------:R-:W-:Y:S08]  /*4e80*/  MUFU.EX2 R100, R100 ;  /* 0x0000006400647308 */ /* 0x000ff00000000800 */
[----:B------:R-:W5:Y:S01]  /*4e90*/  MUFU.EX2 R3, R92 ;  /* 0x0000005c00037308 */ /* 0x000f620000000800 */
[----:B------:R-:W-:-:S02]  /*4ea0*/  F2FP.BF16.F32.PACK_AB R40, R76, R75 ;  /* 0x0000004b4c28723e */ /* 0x000fc400000010ff */
[----:B------:R-:W-:Y:S02]  /*4eb0*/  F2FP.BF16.F32.PACK_AB R42, R44, R42 ;  /* 0x0000002a2c2a723e */ /* 0x000fe400000010ff */
[----:B------:R-:W-:Y:S02]  /*4ec0*/  F2FP.BF16.F32.PACK_AB R41, R41, R36 ;  /* 0x000000242929723e */ /* 0x000fe400000010ff */
[----:B------:R-:W-:Y:S02]  /*4ed0*/  F2FP.BF16.F32.PACK_AB R43, R38, R43 ;  /* 0x0000002b262b723e */ /* 0x000fe400000010ff */
[----:B------:R-:W-:Y:S02]  /*4ee0*/  F2FP.BF16.F32.PACK_AB R6, R77, R48 ;  /* 0x000000304d06723e */ /* 0x000fe400000010ff */
[----:B------:R-:W-:Y:S02]  /*4ef0*/  F2FP.BF16.F32.PACK_AB R5, R50, R39 ;  /* 0x000000273205723e */ /* 0x000fe400000010ff */
[----:B------:R-:W-:Y:S01]  /*4f00*/  F2FP.BF16.F32.PACK_AB R7, R72, R45 ;  /* 0x0000002d4807723e */ /* 0x000fe200000010ff */
[----:B---3--:R-:W-:Y:S01]  /*4f10*/  FADD.FTZ R17, R89, R10 ;  /* 0x0000000a59117221 */ /* 0x008fe20000010000 */
[----:B------:R-:W-:Y:S01]  /*4f20*/  STSM.16.M88.4 [R154+0x6000], R40 ;  /* 0x006000289a007844 */ /* 0x000fe20000000200 */
[----:B------:R-:W-:-:S02]  /*4f30*/  F2FP.BF16.F32.PACK_AB R8, R86, R85 ;  /* 0x000000555608723e */ /* 0x000fc400000010ff */
[----:B0-----:R-:W-:Y:S01]  /*4f40*/  FADD.FTZ R20, R90, R17 ;  /* 0x000000115a147221 */ /* 0x001fe20000010000 */
[----:B------:R0:W-:Y:S01]  /*4f50*/  STSM.16.M88.4 [R153+0x2a800], R4 ;  /* 0x02a8000499007844 */ /* 0x0001e20000000200 */
[----:B------:R-:W-:Y:S01]  /*4f60*/  F2FP.BF16.F32.PACK_AB R10, R88, R87 ;  /* 0x00000057580a723e */ /* 0x000fe200000010ff */
[----:B-1----:R-:W-:Y:S01]  /*4f70*/  FADD.FTZ R17, R14, R15 ;  /* 0x0000000f0e117221 */ /* 0x002fe20000010000 */
[----:B------:R-:W-:Y:S02]  /*4f80*/  F2FP.BF16.F32.PACK_AB R11, R0, R11 ;  /* 0x0000000b000b723e */ /* 0x000fe400000010ff */
[----:B------:R-:W-:Y:S02]  /*4f90*/  F2FP.BF16.F32.PACK_AB R13, R14, R13 ;  /* 0x0000000d0e0d723e */ /* 0x000fe400000010ff */
[----:B------:R-:W-:Y:S02]  /*4fa0*/  F2FP.BF16.F32.PACK_AB R12, R90, R89 ;  /* 0x000000595a0c723e */ /* 0x000fe400000010ff */
[----:B----4-:R-:W-:-:S02]  /*4fb0*/  F2FP.BF16.F32.PACK_AB R14, R2, R91 ;  /* 0x0000005b020e723e */ /* 0x010fc400000010ff */
[----:B-----5:R-:W-:Y:S02]  /*4fc0*/  F2FP.BF16.F32.PACK_AB R15, R3, R100 ;  /* 0x00000064030f723e */ /* 0x020fe400000010ff */
[----:B0-----:R-:W-:Y:S02]  /*4fd0*/  F2FP.BF16.F32.PACK_AB R4, R79, R78 ;  /* 0x0000004e4f04723e */ /* 0x001fe400000010ff */
[----:B------:R-:W-:Y:S02]  /*4fe0*/  F2FP.BF16.F32.PACK_AB R6, R81, R80 ;  /* 0x000000505106723e */ /* 0x000fe400000010ff */
[----:B------:R-:W-:Y:S02]  /*4ff0*/  F2FP.BF16.F32.PACK_AB R5, R54, R9 ;  /* 0x000000093605723e */ /* 0x000fe400000010ff */
[----:B------:R-:W-:Y:S02]  /*5000*/  F2FP.BF16.F32.PACK_AB R7, R55, R52 ;  /* 0x000000343707723e */ /* 0x000fe400000010ff */
[----:B------:R-:W-:Y:S01]  /*5010*/  F2FP.BF16.F32.PACK_AB R9, R83, R84 ;  /* 0x000000545309723e */ /* 0x000fe200000010ff */
[----:B------:R-:W-:-:S02]  /*5020*/  VIADD R0, R16, 0xfffffffe ;  /* 0xfffffffe10007836 */ /* 0x000fc40000000000 */
[----:B------:R-:W-:Y:S01]  /*5030*/  FADD.FTZ R91, R91, R20 ;  /* 0x000000145b5b7221 */ /* 0x000fe20000010000 */
[----:B------:R-:W-:Y:S01]  /*5040*/  FADD.FTZ R100, R100, R17 ;  /* 0x0000001164647221 */ /* 0x000fe20000010000 */
        /* <DEDUP_REMOVED lines=30> */
[----:B------:R-:W-:Y:S01]  /*5230*/  IMAD.MOV.U32 R121, RZ, RZ, R151 ;  /* 0x000000ffff797224 */ /* 0x000fe200078e0097 */
[----:B------:R0:W-:Y:S04]  /*5240*/  STSM.16.M88.4 [R19], R4 ;  /* 0x0000000413007844 */ /* 0x0001e80000000200 */
[----:B------:R1:W-:Y:S04]  /*5250*/  STSM.16.M88.4 [R155+0xc000], R8 ;  /* 0x00c000089b007844 */ /* 0x0003e80000000200 */
[----:B------:R1:W-:Y:S01]  /*5260*/  STSM.16.M88.4 [R154+0xc000], R12 ;  /* 0x00c0000c9a007844 */ /* 0x0003e20000000200 */
[----:B------:R3:W-:Y:S06]  /*5270*/  MEMBAR.ALL.CTA ;  /* 0x0000000000007992 */ /* 0x0007ec0000008000 */
[----:B---3--:R-:W3:Y:S01]  /*5280*/  FENCE.VIEW.ASYNC.S ;  /* 0x00000000000073c6 */ /* 0x008ee20000000000 */
[----:B0-----:R-:W-:Y:S01]  /*5290*/  FADD.FTZ R5, R2, R91 ;  /* 0x0000005b02057221 */ /* 0x001fe20000010000 */
[----:B------:R-:W-:Y:S01]  /*52a0*/  FADD.FTZ R2, R3, R100 ;  /* 0x0000006403027221 */ /* 0x000fe20000010000 */
[----:B--2---:R-:W-:Y:S01]  /*52b0*/  ISETP.GE.AND P2, PT, R0, R18, PT ;  /* 0x000000120000720c */ /* 0x004fe20003f46270 */
[----:B---3--:R-:W-:-:S12]  /*52c0*/  NOP ;  /* 0x0000000000007918 */ /* 0x008fd80000000000 */
[----:B-1----:R-:W-:Y:S05]  /*52d0*/  @!P2 BRA `(.L_x_178) ;  /* 0x000000380004a947 */ /* 0x002fea0003800000 */
[----:B------:R-:W-:Y:S01]  /*52e0*/  IMAD.MOV.U32 R4, RZ, RZ, R71 ;  /* 0x000000ffff047224 */ /* 0x000fe200078e0047 */
[----:B------:R-:W-:Y:S01]  /*52f0*/  CS2R R150, SRZ ;  /* 0x0000000000967805 */ /* 0x000fe2000001ff00 */
[----:B------:R-:W-:Y:S01]  /*5300*/  IMAD.MOV.U32 R3, RZ, RZ, R34 ;  /* 0x000000ffff037224 */ /* 0x000fe200078e0022 */
[----:B------:R-:W-:Y:S01]  /*5310*/  CS2R R148, SRZ ;  /* 0x0000000000947805 */ /* 0x000fe2000001ff00 */
[----:B------:R-:W-:Y:S01]  /*5320*/  IMAD.MOV.U32 R6, RZ, RZ, R152 ;  /* 0x000000ffff067224 */ /* 0x000fe200078e0098 */
        /* <DEDUP_REMOVED lines=13> */
[----:B------:R-:W-:Y:S01]  /*5400*/  CS2R R120, SRZ ;  /* 0x0000000000787805 */ /* 0x000fe2000001ff00 */
[----:B------:R-:W-:Y:S01]  /*5410*/  UMOV UR7, UR36 ;  /* 0x0000002400077c82 */ /* 0x000fe20008000000 */
[----:B------:R-:W-:-:S05]  /*5420*/  ULDC UR5, c[0x0][0x9d8] ;  /* 0x0002760000057ab9 */ /* 0x000fca0000000800 */
.L_x_187:
[----:B------:R-:W-:Y:S01]  /*5430*/  UIADD3 UR36, UR7, 0x1, URZ ;  /* 0x0000000107247890 */ /* 0x000fe2000fffe03f */
[----:B------:R-:W-:-:S03]  /*5440*/  ISETP.NE.AND P3, PT, RZ, UR40, PT ;  /* 0x00000028ff007c0c */ /* 0x000fc6000bf65270 */
[----:B------:R-:W-:-:S04]  /*5450*/  UISETP.NE.AND UP0, UPT, UR36, 0x2, UPT ;  /* 0x000000022400788c */ /* 0x000fc8000bf05270 */
[----:B------:R-:W-:Y:S02]  /*5460*/  USEL UR6, URZ, 0x1, UP0 ;  /* 0x000000013f067887 */ /* 0x000fe40008000000 */
[----:B------:R-:W-:-:S04]  /*5470*/  USEL UR36, UR36, URZ, UP0 ;  /* 0x0000003f24247287 */ /* 0x000fc80008000000 */
[----:B------:R-:W-:Y:S01]  /*5480*/  LOP3.LUT R152, R6, UR6, RZ, 0x3c, !PT ;  /* 0x0000000606987c12 */ /* 0x000fe2000f8e3cff */
[----:B------:R-:W-:Y:S07]  /*5490*/  @P3 BRA `(.L_x_179) ;  /* 0x0000000000283947 */ /* 0x000fee0003800000 */
[----:B------:R-:W-:Y:S05]  /*54a0*/  @!P0 BRA `(.L_x_180) ;  /* 0x0000000000048947 */ /* 0x000fea0003800000 */
[----:B------:R-:W-:Y:S01]  /*54b0*/  BPT.TRAP 0x1 ;  /* 0x000000040000795c */ /* 0x000fe20000300000 */
.L_x_180:
[----:B------:R-:W-:Y:S01]  /*54c0*/  ULEA UR6, UR36, UR37, 0x3 ;  /* 0x0000002524067291 */ /* 0x000fe2000f8e183f */
[----:B------:R-:W-:-:S08]  /*54d0*/  SHF.L.U32 R7, R152, 0x1f, RZ ;  /* 0x0000001f98077819 */ /* 0x000fd000000006ff */
[----:B------:R0:W1:Y:S01]  /*54e0*/  SYNCS.PHASECHK.TRANS64.TRYWAIT P2, [UR6+0x30830], R7 ;  /* 0x03083007ff0075a7 */ /* 0x0000620008040146 */
[----:B------:R-:W-:Y:S05]  /*54f0*/  @!P0 BRA `(.L_x_181) ;  /* 0x0000000000048947 */ /* 0x000fea0003800000 */
[----:B------:R-:W-:Y:S01]  /*5500*/  BPT.TRAP 0x1 ;  /* 0x000000040000795c */ /* 0x000fe20000300000 */
.L_x_181:
[----:B-1----:R-:W-:Y:S05]  /*5510*/  @P2 BRA `(.L_x_179) ;  /* 0x0000000000082947 */ /* 0x002fea0003800000 */
[----:B------:R-:W1:Y:S02]  /*5520*/  SYNCS.PHASECHK.TRANS64.TRYWAIT P2, [UR6+0x30830], R7 ;  /* 0x03083007ff0075a7 */ /* 0x000e640008040146 */
[----:B-1----:R-:W-:Y:S05]  /*5530*/  @!P2 BRA `(.L_x_182) ;  /* 0x000000bc00d4a947 */ /* 0x002fea0003800000 */
.L_x_179:
[----:B-1----:R-:W1:Y:S01]  /*5540*/  S2R R8, SR_TID.X ;  /* 0x0000000000087919 */ /* 0x002e620000002100 */
[----:B------:R-:W-:Y:S01]  /*5550*/  UIMAD UR14, UR36, 0x600, UR4 ;  /* 0x00000600240e78a4 */ /* 0x000fe2000f8e0204 */
[----:B------:R-:W-:Y:S01]  /*5560*/  UMOV UR15, 0x40000040 ;  /* 0x40000040000f7882 */ /* 0x000fe20000000000 */
[----:B------:R-:W-:Y:S02]  /*5570*/  UMOV UR19, 0x40000040 ;  /* 0x4000004000137882 */ /* 0x000fe40000000000 */
[----:B------:R-:W-:Y:S02]  /*5580*/  UIADD3 UR18, UR14, 0x2, URZ ;  /* 0x000000020e127890 */ /* 0x000fe4000fffe03f */
[----:B------:R-:W-:Y:S01]  /*5590*/  UIADD3 UR22, UR14, 0x4, URZ ;  /* 0x000000040e167890 */ /* 0x000fe2000fffe03f */
[----:B------:R-:W-:Y:S01]  /*55a0*/  UMOV UR23, 0x40000040 ;  /* 0x4000004000177882 */ /* 0x000fe20000000000 */
[----:B------:R-:W-:Y:S01]  /*55b0*/  UIADD3 UR26, UR14, 0x6, URZ ;  /* 0x000000060e1a7890 */ /* 0x000fe2000fffe03f */
[----:B------:R-:W-:Y:S01]  /*55c0*/  UMOV UR27, 0x40000040 ;  /* 0x40000040001b7882 */ /* 0x000fe20000000000 */
[----:B-1----:R-:W-:-:S05]  /*55d0*/  SHF.R.U32.HI R8, RZ, 0x7, R8 ;  /* 0x00000007ff087819 */ /* 0x002fca0000011608 */
[----:B0-----:R-:W-:-:S05]  /*55e0*/  VIADD R7, R8, 0x8 ;  /* 0x0000000808077836 */ /* 0x001fca0000000000 */
[----:B------:R0:W-:Y:S06]  /*55f0*/  BAR.SYNC.DEFER_BLOCKING R7, 0x100 ;  /* 0x000400070000751d */ /* 0x0001ec0000010000 */
[----:B------:R-:W-:-:S06]  /*5600*/  WARPGROUP.ARRIVE ;  /* 0x00000000000079c5 */ /* 0x000fcc0000000000 */
[----:B------:R-:W-:Y:S03]  /*5610*/  HGMMA.64x192x16.F32.BF16 R24, gdesc[UR12], RZ, !UPT, gsb0 ;  /* 0x02e000000c1879f0 */ /* 0x000fe6000c0018ff */
[----:B------:R-:W-:Y:S02]  /*5620*/  WARPGROUP.DEPBAR.LE gsb0, 0x0 ;  /* 0x00008000000079c5 */ /* 0x000fe40000010000 */
[----:B------:R-:W-:-:S15]  /*5630*/  WARPGROUP.ARRIVE ;  /* 0x00000000000079c5 */ /* 0x000fde0000000000 */
        /* <DEDUP_REMOVED lines=11> */
.L_x_184:
[----:B------:R-:W-:Y:S01]  /*56f0*/  ULEA UR6, UR7, UR37, 0x3 ;  /* 0x0000002507067291 */ /* 0x000fe2000f8e183f */
[----:B------:R-:W-:-:S08]  /*5700*/  SHF.L.U32 R6, R6, 0x1f, RZ ;  /* 0x0000001f06067819 */ /* 0x000fd000000006ff */
[----:B------:R0:W1:Y:S01]  /*5710*/  SYNCS.PHASECHK.TRANS64.TRYWAIT P2, [UR6+0x30850], R6 ;  /* 0x03085006ff0075a7 */ /* 0x0000620008040146 */
[----:B------:R-:W-:Y:S05]  /*5720*/  @!P0 BRA `(.L_x_185) ;  /* 0x0000000000048947 */ /* 0x000fea0003800000 */
[----:B------:R-:W-:Y:S01]  /*5730*/  BPT.TRAP 0x1 ;  /* 0x000000040000795c */ /* 0x000fe20000300000 */
.L_x_185:
[----:B-1----:R-:W-:Y:S05]  /*5740*/  @P2 BRA `(.L_x_183) ;  /* 0x0000000000082947 */ /* 0x002fea0003800000 */
[----:B------:R-:W1:Y:S02]  /*5750*/  SYNCS.PHASECHK.TRANS64.TRYWAIT P2, [UR6+0x30850], R6 ;  /* 0x03085006ff0075a7 */ /* 0x000e640008040146 */
[----:B-1----:R-:W-:Y:S05]  /*5760*/  @!P2 BRA `(.L_x_186) ;  /* 0x000000bc0060a947 */ /* 0x002fea0003800000 */
.L_x_183:
[----:B------:R-:W-:Y:S01]  /*5770*/  ULEA UR8, UR41, UR37, 0xd ;  /* 0x0000002529087291 */ /* 0x000fe2000f8e683f */
[----:B------:R-:W-:Y:S01]  /*5780*/  WARPGROUP.ARRIVE ;  /* 0x00000000000079c5 */ /* 0x000fe20000000000 */
[----:B------:R-:W-:Y:S01]  /*5790*/  UIADD3 UR6, UR37, 0x400, URZ ;  /* 0x0000040025067890 */ /* 0x000fe2000fffe03f */
[----:B------:R-:W-:Y:S01]  /*57a0*/  FMUL.FTZ R26, R26, UR5 ;  /* 0x000000051a1a7c20 */ /* 0x000fe20008410000 */
[----:B------:R-:W-:Y:S01]  /*57b0*/  UIADD3 UR8, UR8, 0x1e800, URZ ;  /* 0x0001e80008087890 */ /* 0x000fe2000fffe03f */
[----:B01----:R-:W-:Y:S01]  /*57c0*/  FMUL.FTZ R6, R24, UR5 ;  /* 0x0000000518067c20 */ /* 0x003fe20008410000 */
[----:B------:R-:W-:Y:S01]  /*57d0*/  USHF.R.U32.HI UR6, URZ, 0x4, UR6 ;  /* 0x000000043f067899 */ /* 0x000fe20008011606 */
[----:B------:R-:W0:Y:S01]  /*57e0*/  MUFU.TANH R8, R26 ;  /* 0x0000001a00087308 */ /* 0x000e220000002400 */
[----:B------:R-:W-:Y:S01]  /*57f0*/  USHF.R.U32.HI UR8, URZ, 0x4, UR8 ;  /* 0x000000043f087899 */ /* 0x000fe20008011608 */
[----:B------:R-:W-:Y:S01]  /*5800*/  FMUL.FTZ R27, R27, UR5 ;  /* 0x000000051b1b7c20 */ /* 0x000fe20008410000 */
[----:B------:R-:W-:Y:S01]  /*5810*/  ULOP3.LUT UR6, UR6, 0x3fff, URZ, 0xc0, !UPT ;  /* 0x00003fff06067892 */ /* 0x000fe2000f8ec03f */
[----:B------:R-:W-:Y:S01]  /*5820*/  FMUL.FTZ R7, R25, UR5 ;  /* 0x0000000519077c20 */ /* 0x000fe20008410000 */
[----:B------:R-:W-:Y:S01]  /*5830*/  ULOP3.LUT UR9, UR8, 0x3fff, URZ, 0xc0, !UPT ;  /* 0x00003fff08097892 */ /* 0x000fe2000f8ec03f */
[----:B------:R-:W-:Y:S01]  /*5840*/  FMUL.FTZ R9, R29, UR5 ;  /* 0x000000051d097c20 */ /* 0x000fe20008410000 */
[----:B------:R-:W-:Y:S01]  /*5850*/  UIMAD UR8, UR7, 0x600, UR6 ;  /* 0x00000600070878a4 */ /* 0x000fe2000f8e0206 */
[----:B------:R-:W1:Y:S01]  /*5860*/  MUFU.TANH R6, R6 ;  /* 0x0000000600067308 */ /* 0x000e620000002400 */
[----:B------:R-:W-:Y:S01]  /*5870*/  ULOP3.LUT UR6, UR9, 0x10000, URZ, 0xfc, !UPT ;  /* 0x0001000009067892 */ /* 0x000fe2000f8efc3f */
[----:B------:R-:W-:Y:S01]  /*5880*/  FMUL.FTZ R10, R32, UR5 ;  /* 0x00000005200a7c20 */ /* 0x000fe20008410000 */
[----:B------:R-:W-:Y:S01]  /*5890*/  UMOV UR31, 0x40000040 ;  /* 0x40000040001f7882 */ /* 0x000fe20000000000 */
[----:B------:R-:W-:Y:S01]  /*58a0*/  UMOV UR29, 0x40000040 ;  /* 0x40000040001d7882 */ /* 0x000fe20000000000 */
[----:B------:R-:W-:Y:S01]  /*58b0*/  FMUL.FTZ R11, R33, UR5 ;  /* 0x00000005210b7c20 */ /* 0x000fe20008410000 */
[----:B------:R-:W-:Y:S01]  /*58c0*/  UMOV UR30, UR8 ;  /* 0x00000008001e7c82 */ /* 0x000fe20008000000 */
[----:B------:R-:W-:Y:S01]  /*58d0*/  FMUL.FTZ R12, R36, UR5 ;  /* 0x00000005240c7c20 */ /* 0x000fe20008410000 */
[----:B------:R-:W-:Y:S01]  /*58e0*/  UMOV UR28, UR6 ;  /* 0x00000006001c7c82 */ /* 0x000fe20008000000 */
[----:B------:R0:W-:Y:S01]  /*58f0*/  MUFU.TANH R26, R27 ;  /* 0x0000001b001a7308 */ /* 0x0001e20000002400 */
[----:B------:R-:W-:Y:S01]  /*5900*/  HGMMA.64x64x16.F32.BF16 R120, gdesc[UR28].tnspB, R120, gsb0 ;  /* 0x40e000001c7879f0 */ /* 0x000fe20008001878 */
[----:B------:R-:W-:Y:S01]  /*5910*/  UIADD3 UR30, UR8, 0x80, URZ ;  /* 0x00000080081e7890 */ /* 0x000fe2000fffe03f */
[----:B------:R-:W-:Y:S01]  /*5920*/  FMUL.FTZ R13, R37, UR5 ;  /* 0x00000005250d7c20 */ /* 0x000fe20008410000 */
[----:B------:R-:W-:Y:S01]  /*5930*/  UIADD3 UR28, UR6, 0x2, URZ ;  /* 0x00000002061c7890 */ /* 0x000fe2000fffe03f */
[----:B------:R-:W-:Y:S01]  /*5940*/  FMUL.FTZ R14, R40, UR5 ;  /* 0x00000005280e7c20 */ /* 0x000fe20008410000 */
[----:B------:R-:W-:Y:S01]  /*5950*/  UMOV UR31, 0x40000040 ;  /* 0x40000040001f7882 */ /* 0x000fe20000000000 */
[----:B------:R-:W-:Y:S01]  /*5960*/  UMOV UR29, 0x40000040 ;  /* 0x40000040001d7882 */ /* 0x000fe20000000000 */
[----:B------:R-:W2:Y:S01]  /*5970*/  MUFU.TANH R7, R7 ;  /* 0x0000000700077308 */ /* 0x000ea20000002400 */
[----:B0-----:R-:W-:-:S02]  /*5980*/  IMAD.MOV.U32 R27, RZ, RZ, R8 ;  /* 0x000000ffff1b7224 */ /* 0x001fc400078e0008 */
[----:B------:R-:W-:Y:S01]  /*5990*/  FMUL.FTZ R8, R28, UR5 ;  /* 0x000000051c087c20 */ /* 0x000fe20008410000 */
[----:B-1----:R-:W-:Y:S01]  /*59a0*/  FMNMX.FTZ R33, R6, R3, !PT ;  /* 0x0000000306217209 */ /* 0x002fe20007810000 */
[----:B------:R-:W-:Y:S01]  /*59b0*/  FMUL.FTZ R15, R41, UR5 ;  /* 0x00000005290f7c20 */ /* 0x000fe20008410000 */
[----:B------:R-:W-:Y:S01]  /*59c0*/  FMUL.FTZ R16, R44, UR5 ;  /* 0x000000052c107c20 */ /* 0x000fe20008410000 */
[----:B------:R-:W-:Y:S01]  /*59d0*/  FMUL.FTZ R17, R45, UR5 ;  /* 0x000000052d117c20 */ /* 0x000fe20008410000 */
[----:B------:R-:W-:Y:S01]  /*59e0*/  FMUL.FTZ R18, R48, UR5 ;  /* 0x0000000530127c20 */ /* 0x000fe20008410000 */
        /* <DEDUP_REMOVED lines=9> */
[----:B--2---:R-:W-:Y:S01]  /*5a80*/  FMNMX.FTZ R36, R7, R33, !PT ;  /* 0x0000002107247209 */ /* 0x004fe20007810000 */
[----:B------:R-:W-:Y:S01]  /*5a90*/  FMUL.FTZ R24, R60, UR5 ;  /* 0x000000053c187c20 */ /* 0x000fe20008410000 */
[----:B------:R-:W-:Y:S01]  /*5aa0*/  FMUL.FTZ R29, R69, UR5 ;  /* 0x00000005451d7c20 */ /* 0x000fe20008410000 */
[----:B------:R-:W-:Y:S01]  /*5ab0*/  FMUL.FTZ R32, R76, UR5 ;  /* 0x000000054c207c20 */ /* 0x000fe20008410000 */
[----:B------:R-:W-:Y:S01]  /*5ac0*/  FMUL.FTZ R77, R77, UR5 ;  /* 0x000000054d4d7c20 */ /* 0x000fe20008410000 */
[----:B------:R-:W-:Y:S01]  /*5ad0*/  FMUL.FTZ R80, R80, UR5 ;  /* 0x0000000550507c20 */ /* 0x000fe20008410000 */
[----:B------:R-:W-:Y:S01]  /*5ae0*/  FMUL.FTZ R96, R96, UR5 ;  /* 0x0000000560607c20 */ /* 0x000fe20008410000 */
[----:B------:R-:W2:Y:S01]  /*5af0*/  MUFU.TANH R10, R10 ;  /* 0x0000000a000a7308 */ /* 0x000ea20000002400 */
[----:B0-----:R-:W-:Y:S01]  /*5b00*/  FMNMX.FTZ R36, R8, R36, !PT ;  /* 0x0000002408247209 */ /* 0x001fe20007810000 */
[----:B------:R-:W-:Y:S01]  /*5b10*/  FMUL.FTZ R81, R81, UR5 ;  /* 0x0000000551517c20 */ /* 0x000fe20008410000 */
[----:B------:R-:W-:Y:S01]  /*5b20*/  FMUL.FTZ R84, R84, UR5 ;  /* 0x0000000554547c20 */ /* 0x000fe20008410000 */
[----:B------:R-:W-:Y:S01]  /*5b30*/  FMUL.FTZ R88, R88, UR5 ;  /* 0x0000000558587c20 */ /* 0x000fe20008410000 */
[----:B------:R-:W-:Y:S01]  /*5b40*/  FMUL.FTZ R85, R85, UR5 ;  /* 0x0000000555557c20 */ /* 0x000fe20008410000 */
[----:B------:R-:W-:Y:S01]  /*5b50*/  FMUL.FTZ R89, R89, UR5 ;  /* 0x0000000559597c20 */ /* 0x000fe20008410000 */
[----:B------:R-:W-:Y:S01]  /*5b60*/  FMUL.FTZ R92, R92, UR5 ;  /* 0x000000055c5c7c20 */ /* 0x000fe20008410000 */
[----:B------:R-:W0:Y:S01]  /*5b70*/  MUFU.TANH R11, R11 ;  /* 0x0000000b000b7308 */ /* 0x000e220000002400 */
[----:B-1----:R-:W-:Y:S01]  /*5b80*/  FMNMX.FTZ R37, R9, R36, !PT ;  /* 0x0000002409257209 */ /* 0x002fe20007810000 */
        /* <DEDUP_REMOVED lines=34> */
[----:B------:R-:W-:Y:S01]  /*5db0*/  UIADD3 UR10, UR8, 0x580, URZ ;  /* 0x00000580080a7890 */ /* 0x000fe2000fffe03f */
[----:B------:R-:W-:-:S02]  /*5dc0*/  WARPGROUP.DEPBAR.LE gsb0, 0x0 ;  /* 0x00008000000079c5 */ /* 0x000fc40000010000 */
[----:B------:R-:W-:Y:S01]  /*5dd0*/  WARPGROUP.ARRIVE ;  /* 0x00000000000079c5 */ /* 0x000fe20000000000 */
[----:B------:R-:W2:Y:S01]  /*5de0*/  MUFU.TANH R16, R16 ;  /* 0x0000001000107308 */ /* 0x000ea20000002400 */
[----:B0-----:R-:W-:-:S04]  /*5df0*/  FMNMX.FTZ R41, R14, R41, !PT ;  /* 0x000000290e297209 */ /* 0x001fc80007810000 */
[----:B------:R-:W-:Y:S01]  /*5e00*/  HGMMA.64x64x16.F32.BF16 R120, gdesc[UR28].tnspB, R120, gsb0 ;  /* 0x40e000001c7879f0 */ /* 0x000fe20008001878 */
[----:B------:R-:W-:Y:S02]  /*5e10*/  UIADD3 UR30, UR8, 0x100, URZ ;  /* 0x00000100081e7890 */ /* 0x000fe4000fffe03f */
[----:B------:R-:W-:Y:S01]  /*5e20*/  UIADD3 UR28, UR6, 0x4, URZ ;  /* 0x00000004061c7890 */ /* 0x000fe2000fffe03f */
[----:B------:R-:W0:Y:S01]  /*5e30*/  MUFU.TANH R17, R17 ;  /* 0x0000001100117308 */ /* 0x000e220000002400 */
[----:B------:R-:W-:Y:S01]  /*5e40*/  UMOV UR31, 0x40000040 ;  /* 0x40000040001f7882 */ /* 0x000fe20000000000 */
[----:B------:R-:W-:Y:S01]  /*5e50*/  UMOV UR29, 0x40000040 ;  /* 0x40000040001d7882 */ /* 0x000fe20000000000 */
[----:B-1----:R-:W-:-:S05]  /*5e60*/  FMNMX.FTZ R44, R15, R41, !PT ;  /* 0x000000290f2c7209 */ /* 0x002fca0007810000 */
[----:B------:R-:W1:Y:S01]  /*5e70*/  MUFU.TANH R18, R18 ;  /* 0x0000001200127308 */ /* 0x000e620000002400 */
[----:B--2---:R-:W-:-:S07]  /*5e80*/  FMNMX.FTZ R44, R16, R44, !PT ;  /* 0x0000002c102c7209 */ /* 0x004fce0007810000 */
[----:B------:R2:W3:Y:S01]  /*5e90*/  MUFU.TANH R25, R31 ;  /* 0x0000001f00197308 */ /* 0x0004e20000002400 */
[----:B0-----:R-:W-:-:S07]  /*5ea0*/  FMNMX.FTZ R45, R17, R44, !PT ;  /* 0x0000002c112d7209 */ /* 0x001fce0007810000 */
[----:B------:R-:W0:Y:S01]  /*5eb0*/  MUFU.TANH R19, R19 ;  /* 0x0000001300137308 */ /* 0x000e220000002400 */
[----:B-1----:R-:W-:Y:S01]  /*5ec0*/  FMNMX.FTZ R45, R18, R45, !PT ;  /* 0x0000002d122d7209 */ /* 0x002fe20007810000 */
[----:B--2---:R-:W-:-:S06]  /*5ed0*/  FMUL.FTZ R31, R73, UR5 ;  /* 0x00000005491f7c20 */ /* 0x004fcc0008410000 */
[----:B------:R-:W1:Y:S01]  /*5ee0*/  MUFU.TANH R20, R20 ;  /* 0x0000001400147308 */ /* 0x000e620000002400 */
[----:B---3--:R-:W-:Y:S02]  /*5ef0*/  IMAD.MOV.U32 R60, RZ, RZ, R25 ;  /* 0x000000ffff3c7224 */ /* 0x008fe400078e0019 */
[----:B------:R-:W-:Y:S01]  /*5f00*/  FMUL.FTZ R25, R61, UR5 ;  /* 0x000000053d197c20 */ /* 0x000fe20008410000 */
[----:B------:R-:W-:Y:S01]  /*5f10*/  MOV R61, R26 ;  /* 0x0000001a003d7202 */ /* 0x000fe20000000f00 */
[----:B------:R-:W-:Y:S01]  /*5f20*/  FMUL.FTZ R26, R64, UR5 ;  /* 0x00000005401a7c20 */ /* 0x000fe20008410000 */
[----:B------:R-:W-:Y:S02]  /*5f30*/  IMAD.MOV.U32 R64, RZ, RZ, R27 ;  /* 0x000000ffff407224 */ /* 0x000fe400078e001b */
[----:B------:R-:W-:Y:S01]  /*5f40*/  FMUL.FTZ R27, R65, UR5 ;  /* 0x00000005411b7c20 */ /* 0x000fe20008410000 */
[----:B------:R-:W2:Y:S01]  /*5f50*/  MUFU.TANH R21, R21 ;  /* 0x0000001500157308 */ /* 0x000ea20000002400 */
[----:B0-----:R-:W-:-:S07]  /*5f60*/  FMNMX.FTZ R48, R19, R45, !PT ;  /* 0x0000002d13307209 */ /* 0x001fce0007810000 */
[----:B------:R0:W3:Y:S01]  /*5f70*/  MUFU.TANH R28, R30 ;  /* 0x0000001e001c7308 */ /* 0x0000e20000002400 */
[----:B-1----:R-:W-:-:S07]  /*5f80*/  FMNMX.FTZ R48, R20, R48, !PT ;  /* 0x0000003014307209 */ /* 0x002fce0007810000 */
[----:B------:R-:W1:Y:S01]  /*5f90*/  MUFU.TANH R22, R22 ;  /* 0x0000001600167308 */ /* 0x000e620000002400 */
[----:B--2---:R-:W-:Y:S01]  /*5fa0*/  FMNMX.FTZ R49, R21, R48, !PT ;  /* 0x0000003015317209 */ /* 0x004fe20007810000 */
[----:B0-----:R-:W-:-:S06]  /*5fb0*/  FMUL.FTZ R30, R72, UR5 ;  /* 0x00000005481e7c20 */ /* 0x001fcc0008410000 */
[----:B------:R-:W0:Y:S01]  /*5fc0*/  MUFU.TANH R23, R23 ;  /* 0x0000001700177308 */ /* 0x000e220000002400 */
[----:B---3--:R-:W-:Y:S02]  /*5fd0*/  IMAD.MOV.U32 R65, RZ, RZ, R28 ;  /* 0x000000ffff417224 */ /* 0x008fe400078e001c */
[----:B------:R-:W-:Y:S01]  /*5fe0*/  FMUL.FTZ R28, R68, UR5 ;  /* 0x00000005441c7c20 */ /* 0x000fe20008410000 */
[----:B------:R-:W-:Y:S02]  /*5ff0*/  WARPGROUP.DEPBAR.LE gsb0, 0x0 ;  /* 0x00008000000079c5 */ /* 0x000fe40000010000 */
[----:B------:R-:W-:Y:S02]  /*6000*/  WARPGROUP.ARRIVE ;  /* 0x00000000000079c5 */ /* 0x000fe40000000000 */
[----:B------:R-:W2:Y:S01]  /*6010*/  MUFU.TANH R24, R24 ;  /* 0x0000001800187308 */ /* 0x000ea20000002400 */
[----:B-1----:R-:W-:-:S03]  /*6020*/  FMNMX.FTZ R49, R22, R49, !PT ;  /* 0x0000003116317209 */ /* 0x002fc60007810000 */
[----:B------:R-:W-:Y:S01]  /*6030*/  HGMMA.64x64x16.F32.BF16 R120, gdesc[UR28].tnspB, R120, gsb0 ;  /* 0x40e000001c7879f0 */ /* 0x000fe20008001878 */
[----:B------:R-:W-:Y:S01]  /*6040*/  UIADD3 UR30, UR8, 0x180, URZ ;  /* 0x00000180081e7890 */ /* 0x000fe2000fffe03f */
[----:B0-----:R-:W-:Y:S01]  /*6050*/  FMNMX.FTZ R52, R23, R49, !PT ;  /* 0x0000003117347209 */ /* 0x001fe20007810000 */
[----:B------:R-:W-:Y:S01]  /*6060*/  UIADD3 UR28, UR6, 0x6, URZ ;  /* 0x00000006061c7890 */ /* 0x000fe2000fffe03f */
[----:B------:R-:W0:Y:S01]  /*6070*/  MUFU.TANH R25, R25 ;  /* 0x0000001900197308 */ /* 0x000e220000002400 */
[----:B------:R-:W-:Y:S01]  /*6080*/  UMOV UR31, 0x40000040 ;  /* 0x40000040001f7882 */ /* 0x000fe20000000000 */
[----:B------:R-:W-:-:S06]  /*6090*/  UMOV UR29, 0x40000040 ;  /* 0x40000040001d7882 */ /* 0x000fcc0000000000 */
[----:B------:R-:W1:Y:S01]  /*60a0*/  MUFU.TANH R26, R26 ;  /* 0x0000001a001a7308 */ /* 0x000e620000002400 */
[----:B--2---:R-:W-:-:S07]  /*60b0*/  FMNMX.FTZ R52, R24, R52, !PT ;  /* 0x0000003418347209 */ /* 0x004fce0007810000 */
        /* <DEDUP_REMOVED lines=12> */
[----:B------:R2:W3:Y:S01]  /*6180*/  MUFU.TANH R33, R77 ;  /* 0x0000004d00217308 */ /* 0x0004e20000002400 */
[----:B------:R-:W-:Y:S02]  /*6190*/  WARPGROUP.DEPBAR.LE gsb0, 0x0 ;  /* 0x00008000000079c5 */ /* 0x000fe40000010000 */
[----:B------:R-:W-:-:S05]  /*61a0*/  WARPGROUP.ARRIVE ;  /* 0x00000000000079c5 */ /* 0x000fca0000000000 */
[----:B------:R4:W5:Y:S01]  /*61b0*/  MUFU.TANH R36, R80 ;  /* 0x0000005000247308 */ /* 0x0009620000002400 */
[----:B--2---:R-:W-:Y:S01]  /*61c0*/  IMAD.MOV.U32 R77, RZ, RZ, R64 ;  /* 0x000000ffff4d7224 */ /* 0x004fe200078e0040 */
[----:B------:R-:W-:Y:S01]  /*61d0*/  HGMMA.64x64x16.F32.BF16 R120, gdesc[UR28].tnspB, R120, gsb0 ;  /* 0x40e000001c7879f0 */ /* 0x000fe20008001878 */
[----:B------:R-:W-:-:S05]  /*61e0*/  UIADD3 UR30, UR8, 0x200, URZ ;  /* 0x00000200081e7890 */ /* 0x000fca000fffe03f */
[----:B------:R2:W-:Y:S01]  /*61f0*/  MUFU.TANH R52, R96 ;  /* 0x0000006000347308 */ /* 0x0005e20000002400 */
[----:B------:R-:W-:Y:S01]  /*6200*/  UIADD3 UR28, UR6, 0x600, URZ ;  /* 0x00000600061c7890 */ /* 0x000fe2000fffe03f */
[----:B----4-:R-:W-:Y:S01]  /*6210*/  FMUL.FTZ R80, R55, UR5 ;  /* 0x0000000537507c20 */ /* 0x010fe20008410000 */
[----:B------:R-:W-:Y:S01]  /*6220*/  UMOV UR31, 0x40000040 ;  /* 0x40000040001f7882 */ /* 0x000fe20000000000 */
[----:B------:R-:W-:-:S04]  /*6230*/  UMOV UR29, 0x40000040 ;  /* 0x40000040001d7882 */ /* 0x000fc80000000000 */
[----:B------:R4:W5:Y:S01]  /*6240*/  MUFU.TANH R37, R81 ;  /* 0x0000005100257308 */ /* 0x0009620000002400 */
[----:B--2---:R-:W-:Y:S01]  /*6250*/  IMAD.MOV.U32 R96, RZ, RZ, R60 ;  /* 0x000000ffff607224 */ /* 0x004fe200078e003c */
[----:B0-----:R-:W-:-:S04]  /*6260*/  FMNMX.FTZ R60, R31, R57, !PT ;  /* 0x000000391f3c7209 */ /* 0x001fc80007810000 */
[----:B-1----:R-:W-:Y:S02]  /*6270*/  FMNMX.FTZ R60, R32, R60, !PT ;  /* 0x0000003c203c7209 */ /* 0x002fe40007810000 */
[----:B------:R0:W1:Y:S01]  /*6280*/  MUFU.TANH R40, R84 ;  /* 0x0000005400287308 */ /* 0x0000620000002400 */
[----:B----4-:R-:W-:-:S07]  /*6290*/  FMUL.FTZ R81, R51, UR5 ;  /* 0x0000000533517c20 */ /* 0x010fce0008410000 */
[----:B------:R2:W-:Y:S01]  /*62a0*/  MUFU.TANH R44, R88 ;  /* 0x00000058002c7308 */ /* 0x0005e20000002400 */
[----:B0-----:R-:W-:-:S07]  /*62b0*/  FMUL.FTZ R84, R39, UR5 ;  /* 0x0000000527547c20 */ /* 0x001fce0008410000 */
[----:B------:R0:W4:Y:S01]  /*62c0*/  MUFU.TANH R41, R85 ;  /* 0x0000005500297308 */ /* 0x0001220000002400 */
[----:B--2---:R-:W-:Y:S01]  /*62d0*/  IMAD.MOV.U32 R88, RZ, RZ, R61 ;  /* 0x000000ffff587224 */ /* 0x004fe200078e003d */
[----:B---3--:R-:W-:-:S04]  /*62e0*/  FMNMX.FTZ R61, R33, R60, !PT ;  /* 0x0000003c213d7209 */ /* 0x008fc80007810000 */
[----:B-----5:R-:W-:Y:S02]  /*62f0*/  FMNMX.FTZ R61, R36, R61, !PT ;  /* 0x0000003d243d7209 */ /* 0x020fe40007810000 */
[----:B------:R2:W3:Y:S01]  /*6300*/  MUFU.TANH R45, R89 ;  /* 0x00000059002d7308 */ /* 0x0004e20000002400 */
[----:B0-----:R-:W-:Y:S01]  /*6310*/  FMUL.FTZ R85, R35, UR5 ;  /* 0x0000000523557c20 */ /* 0x001fe20008410000 */
[----:B------:R-:W-:-:S04]  /*6320*/  FMNMX.FTZ R64, R37, R61, !PT ;  /* 0x0000003d25407209 */ /* 0x000fc80007810000 */
[----:B-1----:R-:W-:Y:S02]  /*6330*/  FMNMX.FTZ R64, R40, R64, !PT ;  /* 0x0000004028407209 */ /* 0x002fe40007810000 */
[----:B------:R0:W1:Y:S01]  /*6340*/  MUFU.TANH R48, R92 ;  /* 0x0000005c00307308 */ /* 0x0000620000002400 */
[----:B--2---:R-:W-:-:S07]  /*6350*/  FMUL.FTZ R89, R46, UR5 ;  /* 0x000000052e597c20 */ /* 0x004fce0008410000 */
[----:B------:R2:W-:Y:S01]  /*6360*/  MUFU.TANH R56, R100 ;  /* 0x0000006400387308 */ /* 0x0005e20000002400 */
[----:B0-----:R-:W-:-:S07]  /*6370*/  FMUL.FTZ R92, R66, UR5 ;  /* 0x00000005425c7c20 */ /* 0x001fce0008410000 */
[----:B------:R0:W5:Y:S01]  /*6380*/  MUFU.TANH R49, R93 ;  /* 0x0000005d00317308 */ /* 0x0001620000002400 */
[----:B--2---:R-:W-:Y:S01]  /*6390*/  IMAD.MOV.U32 R100, RZ, RZ, R65 ;  /* 0x000000ffff647224 */ /* 0x004fe200078e0041 */
[----:B----4-:R-:W-:-:S04]  /*63a0*/  FMNMX.FTZ R65, R41, R64, !PT ;  /* 0x0000004029417209 */ /* 0x010fc80007810000 */
[----:B------:R-:W-:Y:S02]  /*63b0*/  FMNMX.FTZ R65, R44, R65, !PT ;  /* 0x000000412c417209 */ /* 0x000fe40007810000 */
[----:B------:R2:W4:Y:S01]  /*63c0*/  MUFU.TANH R53, R97 ;  /* 0x0000006100357308 */ /* 0x0005220000002400 */
[----:B------:R-:W-:Y:S02]  /*63d0*/  WARPGROUP.DEPBAR.LE gsb0, 0x0 ;  /* 0x00008000000079c5 */ /* 0x000fe40000010000 */
[----:B------:R-:W-:Y:S01]  /*63e0*/  WARPGROUP.ARRIVE ;  /* 0x00000000000079c5 */ /* 0x000fe20000000000 */
[----:B---3--:R-:W-:Y:S01]  /*63f0*/  FMNMX.FTZ R68, R45, R65, !PT ;  /* 0x000000412d447209 */ /* 0x008fe20007810000 */
[----:B0-----:R-:W-:-:S03]  /*6400*/  FMUL.FTZ R93, R62, UR5 ;  /* 0x000000053e5d7c20 */ /* 0x001fc60008410000 */
[----:B-1----:R-:W-:Y:S01]  /*6410*/  FMNMX.FTZ R68, R48, R68, !PT ;  /* 0x0000004430447209 */ /* 0x002fe20007810000 */
[----:B------:R-:W-:Y:S01]  /*6420*/  HGMMA.64x64x16.F32.BF16 R120, gdesc[UR28].tnspB, R120, gsb0 ;  /* 0x40e000001c7879f0 */ /* 0x000fe20008001878 */
[----:B------:R-:W0:Y:S01]  /*6430*/  MUFU.TANH R57, R101 ;  /* 0x0000006500397308 */ /* 0x000e220000002400 */
[----:B------:R-:W-:Y:S01]  /*6440*/  UIADD3 UR30, UR8, 0x280, URZ ;  /* 0x00000280081e7890 */ /* 0x000fe2000fffe03f */
[----:B-----5:R-:W-:Y:S01]  /*6450*/  FMNMX.FTZ R69, R49, R68, !PT ;  /* 0x0000004431457209 */ /* 0x020fe20007810000 */
[----:B------:R-:W-:Y:S01]  /*6460*/  UIADD3 UR28, UR6, 0x602, URZ ;  /* 0x00000602061c7890 */ /* 0x000fe2000fffe03f */
[----:B--2---:R-:W-:Y:S01]  /*6470*/  FMUL.FTZ R97, R119, UR5 ;  /* 0x0000000577617c20 */ /* 0x004fe20008410000 */
[----:B------:R-:W-:Y:S01]  /*6480*/  UMOV UR31, 0x40000040 ;  /* 0x40000040001f7882 */ /* 0x000fe20000000000 */
[----:B------:R-:W-:Y:S01]  /*6490*/  FMNMX.FTZ R69, R52, R69, !PT ;  /* 0x0000004534457209 */ /* 0x000fe20007810000 */
[----:B------:R-:W-:Y:S01]  /*64a0*/  UMOV UR29, 0x40000040 ;  /* 0x40000040001d7882 */ /* 0x000fe20000000000 */
[----:B------:R1:W2:Y:S02]  /*64b0*/  MUFU.TANH R60, R104 ;  /* 0x00000068003c7308 */ /* 0x0002a40000002400 */
[----:B----4-:R-:W-:-:S04]  /*64c0*/  FMNMX.FTZ R72, R53, R69, !PT ;  /* 0x0000004535487209 */ /* 0x010fc80007810000 */
[----:B------:R-:W-:Y:S02]  /*64d0*/  FMNMX.FTZ R72, R56, R72, !PT ;  /* 0x0000004838487209 */ /* 0x000fe40007810000 */
[----:B------:R3:W4:Y:S01]  /*64e0*/  MUFU.TANH R61, R105 ;  /* 0x00000069003d7308 */ /* 0x0007220000002400 */
[----:B-1----:R-:W-:Y:S01]  /*64f0*/  FMUL.FTZ R104, R63, UR5 ;  /* 0x000000053f687c20 */ /* 0x002fe20008410000 */
[----:B0-----:R-:W-:-:S06]  /*6500*/  FMNMX.FTZ R73, R57, R72, !PT ;  /* 0x0000004839497209 */ /* 0x001fcc0007810000 */
[----:B------:R0:W1:Y:S01]  /*6510*/  MUFU.TANH R64, R108 ;  /* 0x0000006c00407308 */ /* 0x0000620000002400 */
[----:B--2---:R-:W-:Y:S01]  /*6520*/  FMNMX.FTZ R73, R60, R73, !PT ;  /* 0x000000493c497209 */ /* 0x004fe20007810000 */
[----:B---3--:R-:W-:-:S06]  /*6530*/  FMUL.FTZ R105, R59, UR5 ;  /* 0x000000053b697c20 */ /* 0x008fcc0008410000 */
[----:B------:R2:W3:Y:S01]  /*6540*/  MUFU.TANH R65, R109 ;  /* 0x0000006d00417308 */ /* 0x0004e20000002400 */
[----:B----4-:R-:W-:Y:S01]  /*6550*/  FMNMX.FTZ R76, R61, R73, !PT ;  /* 0x000000493d4c7209 */ /* 0x010fe20007810000 */
[----:B0-----:R-:W-:-:S06]  /*6560*/  FMUL.FTZ R108, R58, UR5 ;  /* 0x000000053a6c7c20 */ /* 0x001fcc0008410000 */
[----:B------:R0:W4:Y:S01]  /*6570*/  MUFU.TANH R68, R112 ;  /* 0x0000007000447308 */ /* 0x0001220000002400 */
[----:B-1----:R-:W-:Y:S01]  /*6580*/  FMNMX.FTZ R76, R64, R76, !PT ;  /* 0x0000004c404c7209 */ /* 0x002fe20007810000 */
[----:B--2---:R-:W-:-:S06]  /*6590*/  FMUL.FTZ R109, R54, UR5 ;  /* 0x00000005366d7c20 */ /* 0x004fcc0008410000 */
[----:B------:R1:W2:Y:S01]  /*65a0*/  MUFU.TANH R69, R113 ;  /* 0x0000007100457308 */ /* 0x0002a20000002400 */
[----:B---3--:R-:W-:Y:S01]  /*65b0*/  FMNMX.FTZ R34, R65, R76, !PT ;  /* 0x0000004c41227209 */ /* 0x008fe20007810000 */
[----:B0-----:R-:W-:Y:S01]  /*65c0*/  FMUL.FTZ R112, R50, UR5 ;  /* 0x0000000532707c20 */ /* 0x001fe20008410000 */
[----:B------:R-:W-:-:S05]  /*65d0*/  FMUL.FTZ R76, R111, UR5 ;  /* 0x000000056f4c7c20 */ /* 0x000fca0008410000 */
[----:B------:R0:W3:Y:S01]  /*65e0*/  MUFU.TANH R72, R116 ;  /* 0x0000007400487308 */ /* 0x0000e20000002400 */
[----:B----4-:R-:W-:Y:S01]  /*65f0*/  FMNMX.FTZ R34, R68, R34, !PT ;  /* 0x0000002244227209 */ /* 0x010fe20007810000 */
[----:B-1----:R-:W-:-:S06]  /*6600*/  FMUL.FTZ R113, R47, UR5 ;  /* 0x000000052f717c20 */ /* 0x002fcc0008410000 */
[----:B------:R1:W4:Y:S01]  /*6610*/  MUFU.TANH R73, R117 ;  /* 0x0000007500497308 */ /* 0x0003220000002400 */
[----:B--2---:R-:W-:Y:S01]  /*6620*/  FMNMX.FTZ R34, R69, R34, !PT ;  /* 0x0000002245227209 */ /* 0x004fe20007810000 */
[----:B0-----:R-:W-:-:S06]  /*6630*/  FMUL.FTZ R116, R43, UR5 ;  /* 0x000000052b747c20 */ /* 0x001fcc0008410000 */
[----:B------:R-:W-:Y:S01]  /*6640*/  MUFU.TANH R157, R157 ;  /* 0x0000009d009d7308 */ /* 0x000fe20000002400 */
[----:B---3--:R-:W-:Y:S01]  /*6650*/  FMNMX.FTZ R34, R72, R34, !PT ;  /* 0x0000002248227209 */ /* 0x008fe20007810000 */
[----:B-1----:R-:W-:Y:S01]  /*6660*/  FMUL.FTZ R117, R42, UR5 ;  /* 0x000000052a757c20 */ /* 0x002fe20008410000 */
[----:B------:R-:W-:Y:S02]  /*6670*/  WARPGROUP.DEPBAR.LE gsb0, 0x0 ;  /* 0x00008000000079c5 */ /* 0x000fe40000010000 */
[----:B------:R-:W-:-:S03]  /*6680*/  WARPGROUP.ARRIVE ;  /* 0x00000000000079c5 */ /* 0x000fc60000000000 */
[----:B------:R-:W-:Y:S01]  /*6690*/  MUFU.TANH R85, R85 ;  /* 0x0000005500557308 */ /* 0x000fe20000002400 */
[----:B----4-:R-:W-:Y:S02]  /*66a0*/  FMNMX.FTZ R34, R73, R34, !PT ;  /* 0x0000002249227209 */ /* 0x010fe40007810000 */
[----:B------:R-:W-:Y:S01]  /*66b0*/  HGMMA.64x64x16.F32.BF16 R120, gdesc[UR28].tnspB, R120, gsb0 ;  /* 0x40e000001c7879f0 */ /* 0x000fe20008001878 */
[----:B------:R-:W-:Y:S02]  /*66c0*/  UIADD3 UR30, UR8, 0x300, URZ ;  /* 0x00000300081e7890 */ /* 0x000fe4000fffe03f */
[----:B------:R-:W0:Y:S01]  /*66d0*/  SHFL.BFLY PT, R35, R34, 0x2, 0x1f ;  /* 0x0c401f0022237f89 */ /* 0x000e2200000e0000 */
[----:B------:R-:W-:Y:S01]  /*66e0*/  UIADD3 UR28, UR6, 0x604, URZ ;  /* 0x00000604061c7890 */ /* 0x000fe2000fffe03f */
[----:B------:R-:W-:Y:S01]  /*66f0*/  MUFU.TANH R156, R156 ;  /* 0x0000009c009c7308 */ /* 0x000fe20000002400 */
[----:B------:R-:W-:Y:S01]  /*6700*/  UMOV UR31, 0x40000040 ;  /* 0x40000040001f7882 */ /* 0x000fe20000000000 */
[----:B------:R-:W-:-:S06]  /*6710*/  UMOV UR29, 0x40000040 ;  /* 0x40000040001d7882 */ /* 0x000fcc0000000000 */
[----:B------:R-:W-:Y:S08]  /*6720*/  MUFU.TANH R84, R84 ;  /* 0x0000005400547308 */ /* 0x000ff00000002400 */
[----:B------:R-:W-:Y:S01]  /*6730*/  MUFU.TANH R117, R117 ;  /* 0x0000007500757308 */ /* 0x000fe20000002400 */
[----:B0-----:R-:W-:-:S07]  /*6740*/  FMNMX.FTZ R34, R34, R35, !PT ;  /* 0x0000002322227209 */ /* 0x001fce0007810000 */
[----:B------:R-:W-:Y:S01]  /*6750*/  MUFU.TANH R116, R116 ;  /* 0x0000007400747308 */ /* 0x000fe20000002400 */
[----:B------:R-:W0:Y:S07]  /*6760*/  SHFL.BFLY PT, R35, R34, 0x1, 0x1f ;  /* 0x0c201f0022237f89 */ /* 0x000e2e00000e0000 */
[----:B------:R-:W-:Y:S08]  /*6770*/  MUFU.TANH R89, R89 ;  /* 0x0000005900597308 */ /* 0x000ff00000002400 */
[----:B------:R-:W-:Y:S08]  /*6780*/  MUFU.TANH R113, R113 ;  /* 0x0000007100717308 */ /* 0x000ff00000002400 */
[----:B------:R-:W-:Y:S01]  /*6790*/  MUFU.TANH R112, R112 ;  /* 0x0000007000707308 */ /* 0x000fe20000002400 */
[----:B0-----:R-:W-:-:S02]  /*67a0*/  FMNMX.FTZ R34, R34, R35, !PT ;  /* 0x0000002322227209 */ /* 0x001fc40007810000 */
[----:B------:R-:W0:Y:S03]  /*67b0*/  LDC R35, c[0x0][0x988] ;  /* 0x00026200ff237b82 */ /* 0x000e260000000800 */
[----:B------:R-:W-:Y:S02]  /*67c0*/  FADD.FTZ R46, -R34, R3 ;  /* 0x00000003222e7221 */ /* 0x000fe40000010100 */
[----:B------:R-:W-:Y:S08]  /*67d0*/  MUFU.TANH R81, R81 ;  /* 0x0000005100517308 */ /* 0x000ff00000002400 */
[----:B------:R-:W-:Y:S01]  /*67e0*/  MUFU.TANH R109, R109 ;  /* 0x0000006d006d7308 */ /* 0x000fe20000002400 */
[----:B------:R-:W-:-:S02]  /*67f0*/  WARPGROUP.DEPBAR.LE gsb0, 0x0 ;  /* 0x00008000000079c5 */ /* 0x000fc40000010000 */
[----:B------:R-:W-:-:S05]  /*6800*/  WARPGROUP.ARRIVE ;  /* 0x00000000000079c5 */ /* 0x000fca0000000000 */
[----:B------:R-:W-:Y:S01]  /*6810*/  MUFU.TANH R80, R80 ;  /* 0x0000005000507308 */ /* 0x000fe20000002400 */
[-C--:B0-----:R-:W-:Y:S01]  /*6820*/  FMUL.FTZ R38, R34, R35.reuse ;  /* 0x0000002322267220 */ /* 0x081fe20000410000 */
[-C--:B------:R-:W-:Y:S01]  /*6830*/  FMUL.FTZ R46, R46, R35.reuse ;  /* 0x000000232e2e7220 */ /* 0x080fe20000410000 */
[----:B------:R-:W-:Y:S01]  /*6840*/  HGMMA.64x64x16.F32.BF16 R120, gdesc[UR28].tnspB, R120, gsb0 ;  /* 0x40e000001c7879f0 */ /* 0x000fe20008001878 */
[----:B------:R-:W-:Y:S01]  /*6850*/  UIADD3 UR30, UR8, 0x380, URZ ;  /* 0x00000380081e7890 */ /* 0x000fe2000fffe03f */
        /* <DEDUP_REMOVED lines=11> */
[----:B------:R0:W1:Y:S01]  /*6910*/  MUFU.EX2 R24, R6 ;  /* 0x0000000600187308 */ /* 0x0000620000000800 */
[----:B------:R-:W-:Y:S01]  /*6920*/  UIADD3 UR28, UR6, 0x606, URZ ;  /* 0x00000606061c7890 */ /* 0x000fe2000fffe03f */
[-CC-:B------:R-:W-:Y:S01]  /*6930*/  FFMA.FTZ R12, R12, R35.reuse, -R38.reuse ;  /* 0x000000230c0c7223 */ /* 0x180fe20000010826 */
[----:B------:R-:W-:Y:S01]  /*6940*/  UMOV UR31, 0x40000040 ;  /* 0x40000040001f7882 */ /* 0x000fe20000000000 */
[----:B------:R-:W-:Y:S01]  /*6950*/  UMOV UR29, 0x40000040 ;  /* 0x40000040001d7882 */ /* 0x000fe20000000000 */
[-CC-:B------:R-:W-:Y:S01]  /*6960*/  FFMA.FTZ R13, R13, R35.reuse, -R38.reuse ;  /* 0x000000230d0d7223 */ /* 0x180fe20000010826 */
[-CC-:B------:R-:W-:Y:S01]  /*6970*/  FFMA.FTZ R14, R14, R35.reuse, -R38.reuse ;  /* 0x000000230e0e7223 */ /* 0x180fe20000010826 */
[-CC-:B------:R-:W-:Y:S01]  /*6980*/  FFMA.FTZ R15, R15, R35.reuse, -R38.reuse ;  /* 0x000000230f0f7223 */ /* 0x180fe20000010826 */
[----:B------:R2:W3:Y:S01]  /*6990*/  MUFU.EX2 R25, R7 ;  /* 0x0000000700197308 */ /* 0x0004e20000000800 */
[----:B0-----:R-:W-:Y:S01]  /*69a0*/  FMUL.FTZ R6, R67, UR5 ;  /* 0x0000000543067c20 */ /* 0x001fe20008410000 */
[-CC-:B------:R-:W-:Y:S01]  /*69b0*/  FFMA.FTZ R16, R16, R35.reuse, -R38.reuse ;  /* 0x0000002310107223 */ /* 0x180fe20000010826 */
[-CC-:B------:R-:W-:Y:S01]  /*69c0*/  FFMA.FTZ R17, R17, R35.reuse, -R38.reuse ;  /* 0x0000002311117223 */ /* 0x180fe20000010826 */
[-CC-:B------:R-:W-:Y:S01]  /*69d0*/  FFMA.FTZ R18, R18, R35.reuse, -R38.reuse ;  /* 0x0000002312127223 */ /* 0x180fe20000010826 */
[-CC-:B------:R-:W-:Y:S01]  /*69e0*/  FFMA.FTZ R19, R19, R35.reuse, -R38.reuse ;  /* 0x0000002313137223 */ /* 0x180fe20000010826 */
[-CC-:B------:R-:W-:Y:S01]  /*69f0*/  FFMA.FTZ R20, R20, R35.reuse, -R38.reuse ;  /* 0x0000002314147223 */ /* 0x180fe20000010826 */
[----:B------:R-:W-:Y:S01]  /*6a00*/  FFMA.FTZ R21, R21, R35, -R38 ;  /* 0x0000002315157223 */ /* 0x000fe20000010826 */
[----:B------:R-:W0:Y:S01]  /*6a10*/  MUFU.EX2 R8, R8 ;  /* 0x0000000800087308 */ /* 0x000e220000000800 */
[----:B-1----:R-:W-:Y:S01]  /*6a20*/  FFMA.FTZ R26, R46, R5, R24 ;  /* 0x000000052e1a7223 */ /* 0x002fe20000010018 */
[----:B--2---:R-:W-:Y:S01]  /*6a30*/  FMUL.FTZ R7, R70, UR5 ;  /* 0x0000000546077c20 */ /* 0x004fe20008410000 */
[----:B------:R-:W-:Y:S01]  /*6a40*/  FMUL.FTZ R5, R71, UR5 ;  /* 0x0000000547057c20 */ /* 0x000fe20008410000 */
[-CC-:B------:R-:W-:Y:S01]  /*6a50*/  FFMA.FTZ R22, R22, R35.reuse, -R38.reuse ;  /* 0x0000002316167223 */ /* 0x180fe20000010826 */
[-CC-:B------:R-:W-:Y:S01]  /*6a60*/  FFMA.FTZ R23, R23, R35.reuse, -R38.reuse ;  /* 0x0000002317177223 */ /* 0x180fe20000010826 */
[-CC-:B------:R-:W-:Y:S01]  /*6a70*/  FFMA.FTZ R28, R28, R35.reuse, -R38.reuse ;  /* 0x000000231c1c7223 */ /* 0x180fe20000010826 */
[-C--:B------:R-:W-:Y:S01]  /*6a80*/  FFMA.FTZ R29, R29, R35.reuse, -R38 ;  /* 0x000000231d1d7223 */ /* 0x080fe20000010826 */
[----:B------:R1:W-:Y:S01]  /*6a90*/  MUFU.EX2 R47, R11 ;  /* 0x0000000b002f7308 */ /* 0x0003e20000000800 */
[C---:B---3--:R-:W-:Y:S01]  /*6aa0*/  FADD.FTZ R26, R25.reuse, R26 ;  /* 0x0000001a191a7221 */ /* 0x048fe20000010000 */
[----:B------:R-:W-:Y:S01]  /*6ab0*/  F2FP.BF16.F32.PACK_AB R24, R25, R24 ;  /* 0x000000181918723e */ /* 0x000fe200000010ff */
[-CC-:B------:R-:W-:Y:S01]  /*6ac0*/  FFMA.FTZ R30, R30, R35.reuse, -R38.reuse ;  /* 0x000000231e1e7223 */ /* 0x180fe20000010826 */
[-CC-:B------:R-:W-:Y:S01]  /*6ad0*/  FFMA.FTZ R31, R31, R35.reuse, -R38.reuse ;  /* 0x000000231f1f7223 */ /* 0x180fe20000010826 */
[-CC-:B------:R-:W-:Y:S01]  /*6ae0*/  FFMA.FTZ R32, R32, R35.reuse, -R38.reuse ;  /* 0x0000002320207223 */ /* 0x180fe20000010826 */
[-CC-:B------:R-:W-:Y:S01]  /*6af0*/  FFMA.FTZ R33, R33, R35.reuse, -R38.reuse ;  /* 0x0000002321217223 */ /* 0x180fe20000010826 */
[-C--:B------:R-:W-:Y:S01]  /*6b00*/  FFMA.FTZ R36, R36, R35.reuse, -R38 ;  /* 0x0000002324247223 */ /* 0x080fe20000010826 */
[----:B------:R2:W3:Y:S01]  /*6b10*/  MUFU.EX2 R25, R9 ;  /* 0x0000000900197308 */ /* 0x0004e20000000800 */
[----:B0-----:R-:W-:Y:S01]  /*6b20*/  FADD.FTZ R26, R8, R26 ;  /* 0x0000001a081a7221 */ /* 0x001fe20000010000 */
[----:B-1----:R-:W-:Y:S01]  /*6b30*/  FMUL.FTZ R11, R75, UR5 ;  /* 0x000000054b0b7c20 */ /* 0x002fe20008410000 */
[-CC-:B------:R-:W-:Y:S01]  /*6b40*/  FFMA.FTZ R37, R37, R35.reuse, -R38.reuse ;  /* 0x0000002325257223 */ /* 0x180fe20000010826 */
[-CC-:B------:R-:W-:Y:S01]  /*6b50*/  FFMA.FTZ R40, R40, R35.reuse, -R38.reuse ;  /* 0x0000002328287223 */ /* 0x180fe20000010826 */
[-CC-:B------:R-:W-:Y:S01]  /*6b60*/  FFMA.FTZ R41, R41, R35.reuse, -R38.reuse ;  /* 0x0000002329297223 */ /* 0x180fe20000010826 */
[-CC-:B------:R-:W-:Y:S01]  /*6b70*/  FFMA.FTZ R44, R44, R35.reuse, -R38.reuse ;  /* 0x000000232c2c7223 */ /* 0x180fe20000010826 */
[-CC-:B------:R-:W-:Y:S01]  /*6b80*/  FFMA.FTZ R45, R45, R35.reuse, -R38.reuse ;  /* 0x000000232d2d7223 */ /* 0x180fe20000010826 */
[----:B------:R-:W-:Y:S01]  /*6b90*/  MUFU.TANH R108, R108 ;  /* 0x0000006c006c7308 */ /* 0x000fe20000002400 */
[----:B--2---:R-:W-:Y:S01]  /*6ba0*/  FMUL.FTZ R9, R74, UR5 ;  /* 0x000000054a097c20 */ /* 0x004fe20008410000 */
[-CC-:B------:R-:W-:Y:S01]  /*6bb0*/  FFMA.FTZ R48, R48, R35.reuse, -R38.reuse ;  /* 0x0000002330307223 */ /* 0x180fe20000010826 */
[-CC-:B------:R-:W-:Y:S01]  /*6bc0*/  FFMA.FTZ R49, R49, R35.reuse, -R38.reuse ;  /* 0x0000002331317223 */ /* 0x180fe20000010826 */
[-CC-:B------:R-:W-:Y:S01]  /*6bd0*/  FFMA.FTZ R52, R52, R35.reuse, -R38.reuse ;  /* 0x0000002334347223 */ /* 0x180fe20000010826 */
[-CC-:B------:R-:W-:Y:S01]  /*6be0*/  FFMA.FTZ R53, R53, R35.reuse, -R38.reuse ;  /* 0x0000002335357223 */ /* 0x180fe20000010826 */
[-CC-:B------:R-:W-:Y:S01]  /*6bf0*/  FFMA.FTZ R56, R56, R35.reuse, -R38.reuse ;  /* 0x0000002338387223 */ /* 0x180fe20000010826 */
[-C--:B------:R-:W-:Y:S01]  /*6c00*/  FFMA.FTZ R57, R57, R35.reuse, -R38 ;  /* 0x0000002339397223 */ /* 0x080fe20000010826 */
[----:B------:R-:W-:Y:S01]  /*6c10*/  MUFU.TANH R105, R105 ;  /* 0x0000006900697308 */ /* 0x000fe20000002400 */
[C---:B---3--:R-:W-:Y:S01]  /*6c20*/  FADD.FTZ R27, R25.reuse, R26 ;  /* 0x0000001a191b7221 */ /* 0x048fe20000010000 */
[----:B------:R-:W-:Y:S01]  /*6c30*/  F2FP.BF16.F32.PACK_AB R26, R25, R8 ;  /* 0x00000008191a723e */ /* 0x000fe200000010ff */
[----:B------:R-:W-:Y:S01]  /*6c40*/  FMUL.FTZ R25, R78, UR5 ;  /* 0x000000054e197c20 */ /* 0x000fe20008410000 */
        /* <DEDUP_REMOVED lines=8> */
[----:B------:R-:W-:Y:S01]  /*6cd0*/  FFMA.FTZ R38, R73, R35, -R38 ;  /* 0x0000002349267223 */ /* 0x000fe20000010826 */
[----:B------:R-:W-:Y:S01]  /*6ce0*/  FMUL.FTZ R73, R106, UR5 ;  /* 0x000000056a497c20 */ /* 0x000fe20008410000 */
[----:B------:R-:W-:Y:S01]  /*6cf0*/  FMUL.FTZ R74, R107, UR5 ;  /* 0x000000056b4a7c20 */ /* 0x000fe20008410000 */
[----:B------:R-:W-:-:S02]  /*6d00*/  WARPGROUP.DEPBAR.LE gsb0, 0x0 ;  /* 0x00008000000079c5 */ /* 0x000fc40000010000 */
[----:B------:R-:W-:Y:S01]  /*6d10*/  WARPGROUP.ARRIVE ;  /* 0x00000000000079c5 */ /* 0x000fe20000000000 */
[----:B------:R-:W1:Y:S01]  /*6d20*/  MUFU.TANH R93, R93 ;  /* 0x0000005d005d7308 */ /* 0x000e620000002400 */
[----:B------:R-:W-:Y:S01]  /*6d30*/  FMUL.FTZ R75, R110, UR5 ;  /* 0x000000056e4b7c20 */ /* 0x000fe20008410000 */
[----:B------:R-:W-:Y:S01]  /*6d40*/  FMUL.FTZ R78, R115, UR5 ;  /* 0x00000005734e7c20 */ /* 0x000fe20008410000 */
[----:B------:R-:W-:Y:S01]  /*6d50*/  UMOV UR11, 0x40000040 ;  /* 0x40000040000b7882 */ /* 0x000fe20000000000 */
[----:B------:R-:W-:Y:S01]  /*6d60*/  UMOV UR9, 0x40000040 ;  /* 0x4000004000097882 */ /* 0x000fe20000000000 */
[----:B------:R-:W-:Y:S01]  /*6d70*/  HGMMA.64x64x16.F32.BF16 R120, gdesc[UR28].tnspB, R120, gsb0 ;  /* 0x40e000001c7879f0 */ /* 0x000fe20008001878 */
[----:B------:R-:W-:Y:S01]  /*6d80*/  UIADD3 UR30, UR8, 0x400, URZ ;  /* 0x00000400081e7890 */ /* 0x000fe2000fffe03f */
[----:B0-----:R-:W-:Y:S01]  /*6d90*/  FADD.FTZ R10, R8, R27 ;  /* 0x0000001b080a7221 */ /* 0x001fe20000010000 */
[----:B------:R-:W-:Y:S01]  /*6da0*/  F2FP.BF16.F32.PACK_AB R8, R47, R8 ;  /* 0x000000082f08723e */ /* 0x000fe200000010ff */
[----:B------:R-:W0:Y:S01]  /*6db0*/  MUFU.TANH R104, R104 ;  /* 0x0000006800687308 */ /* 0x000e220000002400 */
[----:B------:R-:W-:Y:S01]  /*6dc0*/  FMUL.FTZ R27, R79, UR5 ;  /* 0x000000054f1b7c20 */ /* 0x000fe20008410000 */
[----:B------:R-:W-:Y:S01]  /*6dd0*/  FADD.FTZ R10, R47, R10 ;  /* 0x0000000a2f0a7221 */ /* 0x000fe20000010000 */
[----:B------:R-:W-:Y:S01]  /*6de0*/  FMNMX.FTZ R47, R77, R4, !PT ;  /* 0x000000044d2f7209 */ /* 0x000fe20007810000 */
[----:B------:R-:W-:Y:S01]  /*6df0*/  UIADD3 UR28, UR6, 0xc00, URZ ;  /* 0x00000c00061c7890 */ /* 0x000fe2000fffe03f */
[----:B------:R-:W2:Y:S01]  /*6e00*/  S2R R107, SR_TID.X ;  /* 0x00000000006b7919 */ /* 0x000ea20000002100 */
[----:B------:R-:W-:Y:S01]  /*6e10*/  UMOV UR31, 0x40000040 ;  /* 0x40000040001f7882 */ /* 0x000fe20000000000 */
[----:B------:R-:W-:Y:S01]  /*6e20*/  FMNMX.FTZ R50, R88, R47, !PT ;  /* 0x0000002f58327209 */ /* 0x000fe20007810000 */
[----:B------:R-:W3:Y:S01]  /*6e30*/  MUFU.TANH R92, R92 ;  /* 0x0000005c005c7308 */ /* 0x000ee20000002400 */
[----:B------:R-:W-:-:S02]  /*6e40*/  UMOV UR29, 0x40000040 ;  /* 0x40000040001d7882 */ /* 0x000fc40000000000 */
[----:B------:R-:W-:-:S05]  /*6e50*/  FMNMX.FTZ R50, R100, R50, !PT ;  /* 0x0000003264327209 */ /* 0x000fca0007810000 */
[----:B------:R4:W-:Y:S08]  /*6e60*/  MUFU.TANH R47, R82 ;  /* 0x00000052002f7308 */ /* 0x0009f00000002400 */
[----:B------:R-:W5:Y:S01]  /*6e70*/  MUFU.TANH R6, R6 ;  /* 0x0000000600067308 */ /* 0x000f620000002400 */
[----:B----4-:R-:W-:-:S04]  /*6e80*/  MOV R82, R96 ;  /* 0x0000006000527202 */ /* 0x010fc80000000f00 */
[----:B------:R-:W-:-:S03]  /*6e90*/  FMNMX.FTZ R50, R82, R50, !PT ;  /* 0x0000003252327209 */ /* 0x000fc60007810000 */
[----:B------:R-:W4:Y:S01]  /*6ea0*/  MUFU.TANH R7, R7 ;  /* 0x0000000700077308 */ /* 0x000f220000002400 */
[----:B------:R-:W-:-:S04]  /*6eb0*/  FMNMX.FTZ R51, R157, R50, !PT ;  /* 0x000000329d337209 */ /* 0x000fc80007810000 */
[----:B------:R-:W-:Y:S02]  /*6ec0*/  FMNMX.FTZ R51, R85, R51, !PT ;  /* 0x0000003355337209 */ /* 0x000fe40007810000 */
[----:B--2---:R-:W-:Y:S01]  /*6ed0*/  SHF.R.U32.HI R106, RZ, 0x7, R107 ;  /* 0x00000007ff6a7819 */ /* 0x004fe2000001166b */
[----:B------:R-:W2:Y:S01]  /*6ee0*/  MUFU.TANH R5, R5 ;  /* 0x0000000500057308 */ /* 0x000ea20000002400 */
[----:B------:R-:W-:Y:S02]  /*6ef0*/  FMNMX.FTZ R54, R156, R51, !PT ;  /* 0x000000339c367209 */ /* 0x000fe40007810000 */
[----:B------:R-:W-:Y:S02]  /*6f00*/  ISETP.GE.U32.AND P2, PT, R107, 0x180, PT ;  /* 0x000001806b00780c */ /* 0x000fe40003f46070 */
[----:B------:R-:W-:-:S03]  /*6f10*/  FMNMX.FTZ R54, R84, R54, !PT ;  /* 0x0000003654367209 */ /* 0x000fc60007810000 */
[----:B------:R-:W2:Y:S01]  /*6f20*/  MUFU.TANH R9, R9 ;  /* 0x0000000900097308 */ /* 0x000ea20000002400 */
[----:B------:R-:W-:-:S04]  /*6f30*/  FMNMX.FTZ R55, R117, R54, !PT ;  /* 0x0000003675377209 */ /* 0x000fc80007810000 */
        /* <DEDUP_REMOVED lines=8> */
[----:B------:R-:W-:Y:S01]  /*6fc0*/  FMNMX.FTZ R62, R109, R59, !PT ;  /* 0x0000003b6d3e7209 */ /* 0x000fe20007810000 */
[----:B------:R-:W-:Y:S02]  /*6fd0*/  WARPGROUP.DEPBAR.LE gsb0, 0x0 ;  /* 0x00008000000079c5 */ /* 0x000fe40000010000 */
[----:B------:R-:W-:Y:S01]  /*6fe0*/  WARPGROUP.ARRIVE ;  /* 0x00000000000079c5 */ /* 0x000fe20000000000 */
[----:B------:R-:W-:-:S03]  /*6ff0*/  FMNMX.FTZ R62, R80, R62, !PT ;  /* 0x0000003e503e7209 */ /* 0x000fc60007810000 */
[----:B------:R0:W2:Y:S01]  /*7000*/  MUFU.TANH R50, R83 ;  /* 0x0000005300327308 */ /* 0x0000a20000002400 */
[----:B------:R-:W-:Y:S01]  /*7010*/  FMNMX.FTZ R63, R108, R62, !PT ;  /* 0x0000003e6c3f7209 */ /* 0x000fe20007810000 */
[----:B------:R-:W-:Y:S01]  /*7020*/  HGMMA.64x64x16.F32.BF16 R120, gdesc[UR28].tnspB, R120, gsb0 ;  /* 0x40e000001c7879f0 */ /* 0x000fe20008001878 */
[----:B------:R-:W-:Y:S02]  /*7030*/  UIADD3 UR30, UR8, 0x480, URZ ;  /* 0x00000480081e7890 */ /* 0x000fe4000fffe03f */
[----:B------:R-:W-:Y:S01]  /*7040*/  FMNMX.FTZ R63, R105, R63, !PT ;  /* 0x0000003f693f7209 */ /* 0x000fe20007810000 */
[----:B------:R-:W-:Y:S02]  /*7050*/  UIADD3 UR28, UR6, 0xc02, URZ ;  /* 0x00000c02061c7890 */ /* 0x000fe4000fffe03f */
[----:B------:R5:W2:Y:S01]  /*7060*/  MUFU.TANH R51, R86 ;  /* 0x0000005600337308 */ /* 0x000aa20000002400 */
[----:B-1----:R-:W-:Y:S01]  /*7070*/  FMNMX.FTZ R66, R93, R63, !PT ;  /* 0x0000003f5d427209 */ /* 0x002fe20007810000 */
[----:B0-----:R-:W-:-:S02]  /*7080*/  IMAD.MOV.U32 R83, RZ, RZ, R88 ;  /* 0x000000ffff537224 */ /* 0x001fc400078e0058 */
[----:B------:R-:W-:Y:S01]  /*7090*/  FMUL.FTZ R88, R118, UR5 ;  /* 0x0000000576587c20 */ /* 0x000fe20008410000 */
[----:B------:R-:W-:Y:S01]  /*70a0*/  UMOV UR31, 0x40000040 ;  /* 0x40000040001f7882 */ /* 0x000fe20000000000 */
[----:B------:R-:W-:Y:S01]  /*70b0*/  FMNMX.FTZ R66, R104, R66, !PT ;  /* 0x0000004268427209 */ /* 0x000fe20007810000 */
[----:B------:R-:W-:Y:S01]  /*70c0*/  UMOV UR29, 0x40000040 ;  /* 0x40000040001d7882 */ /* 0x000fe20000000000 */
[----:B------:R-:W0:Y:S02]  /*70d0*/  MUFU.TANH R54, R87 ;  /* 0x0000005700367308 */ /* 0x000e240000002400 */
[----:B---3--:R-:W-:Y:S01]  /*70e0*/  FMNMX.FTZ R67, R92, R66, !PT ;  /* 0x000000425c437209 */ /* 0x008fe20007810000 */
[----:B-----5:R-:W-:Y:S02]  /*70f0*/  IMAD.MOV.U32 R86, RZ, RZ, R77 ;  /* 0x000000ffff567224 */ /* 0x020fe400078e004d */
[----:B------:R-:W-:Y:S01]  /*7100*/  FMUL.FTZ R77, R114, UR5 ;  /* 0x00000005724d7c20 */ /* 0x000fe20008410000 */
[----:B------:R-:W-:-:S02]  /*7110*/  FMNMX.FTZ R67, R6, R67, !PT ;  /* 0x0000004306437209 */ /* 0x000fc40007810000 */
[----:B------:R-:W1:Y:S02]  /*7120*/  MUFU.TANH R55, R90 ;  /* 0x0000005a00377308 */ /* 0x000e640000002400 */
[----:B----4-:R-:W-:-:S04]  /*7130*/  FMNMX.FTZ R67, R7, R67, !PT ;  /* 0x0000004307437209 */ /* 0x010fc80007810000 */
[----:B--2---:R-:W-:Y:S02]  /*7140*/  FMNMX.FTZ R70, R5, R67, !PT ;  /* 0x0000004305467209 */ /* 0x004fe40007810000 */
[----:B------:R-:W2:Y:S02]  /*7150*/  MUFU.TANH R58, R91 ;  /* 0x0000005b003a7308 */ /* 0x000ea40000002400 */
[----:B------:R-:W-:-:S04]  /*7160*/  FMNMX.FTZ R70, R9, R70, !PT ;  /* 0x0000004609467209 */ /* 0x000fc80007810000 */
[----:B------:R-:W-:Y:S02]  /*7170*/  FMNMX.FTZ R71, R11, R70, !PT ;  /* 0x000000460b477209 */ /* 0x000fe40007810000 */
[----:B------:R-:W3:Y:S02]  /*7180*/  MUFU.TANH R59, R94 ;  /* 0x0000005e003b7308 */ /* 0x000ee40000002400 */
[----:B------:R-:W-:-:S04]  /*7190*/  FMNMX.FTZ R71, R25, R71, !PT ;  /* 0x0000004719477209 */ /* 0x000fc80007810000 */
[----:B------:R-:W-:Y:S02]  /*71a0*/  FMNMX.FTZ R71, R27, R71, !PT ;  /* 0x000000471b477209 */ /* 0x000fe40007810000 */
[----:B------:R-:W4:Y:S02]  /*71b0*/  MUFU.TANH R62, R95 ;  /* 0x0000005f003e7308 */ /* 0x000f240000002400 */
[----:B------:R-:W-:-:S04]  /*71c0*/  FMNMX.FTZ R71, R47, R71, !PT ;  /* 0x000000472f477209 */ /* 0x000fc80007810000 */
[----:B------:R-:W-:Y:S02]  /*71d0*/  FMNMX.FTZ R71, R50, R71, !PT ;  /* 0x0000004732477209 */ /* 0x000fe40007810000 */
[----:B------:R-:W5:Y:S02]  /*71e0*/  MUFU.TANH R63, R98 ;  /* 0x00000062003f7308 */ /* 0x000f640000002400 */
[----:B------:R-:W-:-:S04]  /*71f0*/  FMNMX.FTZ R71, R51, R71, !PT ;  /* 0x0000004733477209 */ /* 0x000fc80007810000 */
[----:B0-----:R-:W-:Y:S02]  /*7200*/  FMNMX.FTZ R71, R54, R71, !PT ;  /* 0x0000004736477209 */ /* 0x001fe40007810000 */
[----:B------:R-:W0:Y:S02]  /*7210*/  MUFU.TANH R66, R99 ;  /* 0x0000006300427308 */ /* 0x000e240000002400 */
[----:B-1----:R-:W-:-:S04]  /*7220*/  FMNMX.FTZ R71, R55, R71, !PT ;  /* 0x0000004737477209 */ /* 0x002fc80007810000 */
[----:B--2---:R-:W-:Y:S02]  /*7230*/  FMNMX.FTZ R71, R58, R71, !PT ;  /* 0x000000473a477209 */ /* 0x004fe40007810000 */
[----:B------:R-:W1:Y:S02]  /*7240*/  MUFU.TANH R67, R102 ;  /* 0x0000006600437308 */ /* 0x000e640000002400 */
[----:B---3--:R-:W-:-:S04]  /*7250*/  FMNMX.FTZ R71, R59, R71, !PT ;  /* 0x000000473b477209 */ /* 0x008fc80007810000 */
[----:B----4-:R-:W-:Y:S01]  /*7260*/  FMNMX.FTZ R71, R62, R71, !PT ;  /* 0x000000473e477209 */ /* 0x010fe20007810000 */
[----:B------:R-:W-:Y:S02]  /*7270*/  WARPGROUP.DEPBAR.LE gsb0, 0x0 ;  /* 0x00008000000079c5 */ /* 0x000fe40000010000 */
[----:B------:R-:W2:Y:S01]  /*7280*/  MUFU.TANH R70, R103 ;  /* 0x0000006700467308 */ /* 0x000ea20000002400 */
[----:B-----5:R-:W-:Y:S01]  /*7290*/  FMNMX.FTZ R71, R63, R71, !PT ;  /* 0x000000473f477209 */ /* 0x020fe20007810000 */
[----:B------:R-:W-:-:S03]  /*72a0*/  WARPGROUP.ARRIVE ;  /* 0x00000000000079c5 */ /* 0x000fc60000000000 */
[----:B0-----:R-:W-:-:S03]  /*72b0*/  FMNMX.FTZ R71, R66, R71, !PT ;  /* 0x0000004742477209 */ /* 0x001fc60007810000 */
[----:B------:R-:W0:Y:S01]  /*72c0*/  MUFU.TANH R73, R73 ;  /* 0x0000004900497308 */ /* 0x000e220000002400 */
[----:B-1----:R-:W-:Y:S01]  /*72d0*/  FMNMX.FTZ R71, R67, R71, !PT ;  /* 0x0000004743477209 */ /* 0x002fe20007810000 */
[----:B------:R-:W-:Y:S01]  /*72e0*/  HGMMA.64x64x16.F32.BF16 R120, gdesc[UR28].tnspB, R120, gsb0 ;  /* 0x40e000001c7879f0 */ /* 0x000fe20008001878 */
[----:B------:R-:W-:Y:S02]  /*72f0*/  UIADD3 UR30, UR8, 0x500, URZ ;  /* 0x00000500081e7890 */ /* 0x000fe4000fffe03f */
[----:B------:R-:W-:Y:S01]  /*7300*/  UIADD3 UR28, UR6, 0xc04, URZ ;  /* 0x00000c04061c7890 */ /* 0x000fe2000fffe03f */
[----:B------:R-:W-:Y:S02]  /*7310*/  UMOV UR31, 0x40000040 ;  /* 0x40000040001f7882 */ /* 0x000fe40000000000 */
[----:B------:R-:W1:Y:S01]  /*7320*/  MUFU.TANH R74, R74 ;  /* 0x0000004a004a7308 */ /* 0x000e620000002400 */
[----:B--2---:R-:W-:Y:S01]  /*7330*/  FMNMX.FTZ R71, R70, R71, !PT ;  /* 0x0000004746477209 */ /* 0x004fe20007810000 */
[----:B------:R-:W-:Y:S01]  /*7340*/  UMOV UR29, 0x40000040 ;  /* 0x40000040001d7882 */ /* 0x000fe20000000000 */
[----:B------:R-:W-:-:S05]  /*7350*/  UIADD3 UR8, UR6, 0xc06, URZ ;  /* 0x00000c0606087890 */ /* 0x000fca000fffe03f */
        /* <DEDUP_REMOVED lines=11> */
[----:B--2---:R-:W-:-:S04]  /*7410*/  FMNMX.FTZ R71, R78, R71, !PT ;  /* 0x000000474e477209 */ /* 0x004fc80007810000 */
[----:B0-----:R-:W-:-:S04]  /*7420*/  FMNMX.FTZ R71, R88, R71, !PT ;  /* 0x0000004758477209 */ /* 0x001fc80007810000 */
[----:B-1----:R-:W-:-:S05]  /*7430*/  FMNMX.FTZ R71, R97, R71, !PT ;  /* 0x0000004761477209 */ /* 0x002fca0007810000 */
[----:B------:R-:W0:Y:S01]  /*7440*/  SHFL.BFLY PT, R79, R71, 0x2, 0x1f ;  /* 0x0c401f00474f7f89 */ /* 0x000e2200000e0000 */
[----:B------:R-:W-:Y:S02]  /*7450*/  WARPGROUP.DEPBAR.LE gsb0, 0x0 ;  /* 0x00008000000079c5 */ /* 0x000fe40000010000 */
[----:B------:R-:W-:-:S06]  /*7460*/  WARPGROUP.ARRIVE ;  /* 0x00000000000079c5 */ /* 0x000fcc0000000000 */
[----:B------:R-:W-:Y:S01]  /*7470*/  HGMMA.64x64x16.F32.BF16 R120, gdesc[UR28].tnspB, R120, gsb0 ;  /* 0x40e000001c7879f0 */ /* 0x000fe20008001878 */
[----:B0-----:R-:W-:-:S05]  /*7480*/  FMNMX.FTZ R71, R71, R79, !PT ;  /* 0x0000004f47477209 */ /* 0x001fca0007810000 */
[----:B------:R-:W0:Y:S02]  /*7490*/  SHFL.BFLY PT, R79, R71, 0x1, 0x1f ;  /* 0x0c201f00474f7f89 */ /* 0x000e2400000e0000 */
[----:B0-----:R-:W-:-:S05]  /*74a0*/  FMNMX.FTZ R71, R71, R79, !PT ;  /* 0x0000004f47477209 */ /* 0x001fca0007810000 */
[C---:B------:R-:W-:Y:S01]  /*74b0*/  FMUL.FTZ R96, R71.reuse, R35 ;  /* 0x0000002347607220 */ /* 0x040fe20000410000 */
[----:B------:R-:W-:-:S03]  /*74c0*/  FADD.FTZ R101, -R71, R4 ;  /* 0x0000000447657221 */ /* 0x000fc60000010100 */
        /* <DEDUP_REMOVED lines=47> */
[-C--:B------:R-:W-:Y:S01]  /*77c0*/  FFMA.FTZ R97, R97, R35.reuse, -R96 ;  /* 0x0000002361617223 */ /* 0x080fe20000010860 */
[----:B------:R-:W-:Y:S01]  /*77d0*/  FMUL.FTZ R96, R101, R35 ;  /* 0x0000002365607220 */ /* 0x000fe20000410000 */
[----:B------:R-:W-:-:S02]  /*77e0*/  WARPGROUP.DEPBAR.LE gsb0, 0x0 ;  /* 0x00008000000079c5 */ /* 0x000fc40000010000 */
[----:B------:R-:W2:Y:S01]  /*77f0*/  LDL R101, [R1+0x14] ;  /* 0x0000140001657983 */ /* 0x000ea20000100800 */
[----:B------:R-:W-:Y:S01]  /*7800*/  WARPGROUP.ARRIVE ;  /* 0x00000000000079c5 */ /* 0x000fe20000000000 */
[----:B------:R-:W-:Y:S01]  /*7810*/  VIADD R27, R106, 0x9 ;  /* 0x000000096a1b7836 */ /* 0x000fe20000000000 */
[----:B------:R-:W-:Y:S04]  /*7820*/  MUFU.EX2 R96, R96 ;  /* 0x0000006000607308 */ /* 0x000fe80000000800 */
[----:B------:R-:W-:Y:S01]  /*7830*/  HGMMA.64x64x16.F32.BF16 R120, gdesc[UR8].tnspB, R120, gsb0 ;  /* 0x40e00000087879f0 */ /* 0x000fe20008001878 */
[----:B------:R-:W-:-:S03]  /*7840*/  SEL R27, R27, 0x9, !P2 ;  /* 0x000000091b1b7807 */ /* 0x000fc60005000000 */
[----:B------:R-:W0:Y:S08]  /*7850*/  MUFU.EX2 R25, R98 ;  /* 0x0000006200197308 */ /* 0x000e300000000800 */
[----:B------:R-:W1:Y:S08]  /*7860*/  MUFU.EX2 R102, R102 ;  /* 0x0000006600667308 */ /* 0x000e700000000800 */
[----:B------:R-:W3:Y:S01]  /*7870*/  MUFU.EX2 R100, R100 ;  /* 0x0000006400647308 */ /* 0x000ee20000000800 */
[----:B0-----:R-:W-:-:S07]  /*7880*/  FFMA.FTZ R2, R96, R2, R25 ;  /* 0x0000000260027223 */ /* 0x001fce0000010019 */
[----:B------:R-:W0:Y:S01]  /*7890*/  MUFU.EX2 R99, R99 ;  /* 0x0000006300637308 */ /* 0x000e220000000800 */
[----:B-1----:R-:W-:-:S07]  /*78a0*/  FADD.FTZ R2, R102, R2 ;  /* 0x0000000266027221 */ /* 0x002fce0000010000 */
[----:B------:R-:W1:Y:S08]  /*78b0*/  MUFU.EX2 R4, R4 ;  /* 0x0000000400047308 */ /* 0x000e700000000800 */
[----:B------:R-:W4:Y:S01]  /*78c0*/  MUFU.EX2 R12, R12 ;  /* 0x0000000c000c7308 */ /* 0x000f220000000800 */
[----:B------:R-:W-:Y:S02]  /*78d0*/  WARPGROUP.DEPBAR.LE gsb0, 0x0 ;  /* 0x00008000000079c5 */ /* 0x000fe40000010000 */
[----:B------:R5:W-:Y:S06]  /*78e0*/  BAR.ARV R27, 0x100 ;  /* 0x0004001b0000751d */ /* 0x000bec0000002000 */
[----:B-----5:R-:W-:-:S05]  /*78f0*/  IMAD.U32 R27, RZ, RZ, UR36 ;  /* 0x00000024ff1b7e24 */ /* 0x020fca000f8e00ff */
[----:B------:R-:W-:-:S05]  /*7900*/  @!P1 LEA R27, R27, UR37, 0x3 ;  /* 0x000000251b1b9c11 */ /* 0x000fca000f8e18ff */
[----:B------:R-:W-:-:S05]  /*7910*/  @!P1 VIADD R27, R27, 0x30840 ;  /* 0x000308401b1b9836 */ /* 0x000fca0000000000 */
[----:B------:R-:W-:-:S04]  /*7920*/  @!P1 PRMT R27, RZ, 0x654, R27 ;  /* 0x00000654ff1b9816 */ /* 0x000fc8000000001b */
[----:B------:R5:W-:Y:S02]  /*7930*/  @!P1 SYNCS.ARRIVE.TRANS64.RED.A1T0 RZ, [R27+URZ], RZ ;  /* 0x000000ff1bff99a7 */ /* 0x000be4000810043f */
[----:B-----5:R-:W-:Y:S01]  /*7940*/  IMAD.U32 R27, RZ, RZ, UR7 ;  /* 0x00000007ff1b7e24 */ /* 0x020fe2000f8e00ff */
[----:B------:R-:W5:Y:S04]  /*7950*/  MUFU.EX2 R85, R85 ;  /* 0x0000005500557308 */ /* 0x000f680000000800 */
[----:B------:R-:W-:-:S04]  /*7960*/  @!P1 LEA R27, R27, UR37, 0x3 ;  /* 0x000000251b1b9c11 */ /* 0x000fc8000f8e18ff */
[----:B------:R-:W-:Y:S01]  /*7970*/  @!P1 IADD3 R27, R27, 0x30860, RZ ;  /* 0x000308601b1b9810 */ /* 0x000fe20007ffe0ff */
[----:B------:R-:W-:Y:S01]  /*7980*/  MUFU.EX2 R13, R13 ;  /* 0x0000000d000d7308 */ /* 0x000fe20000000800 */
[----:B---3--:R-:W-:Y:S02]  /*7990*/  FADD.FTZ R2, R100, R2 ;  /* 0x0000000264027221 */ /* 0x008fe40000010000 */
[----:B------:R-:W-:-:S05]  /*79a0*/  @!P1 PRMT R27, RZ, 0x654, R27 ;  /* 0x00000654ff1b9816 */ /* 0x000fca000000001b */
[----:B------:R-:W3:Y:S01]  /*79b0*/  MUFU.EX2 R90, R90 ;  /* 0x0000005a005a7308 */ /* 0x000ee20000000800 */
[----:B------:R1:W-:Y:S01]  /*79c0*/  @!P1 SYNCS.ARRIVE.TRANS64.RED.A1T0 RZ, [R27+URZ], RZ ;  /* 0x000000ff1bff99a7 */ /* 0x0003e2000810043f */
[----:B0-----:R-:W-:Y:S01]  /*79d0*/  FADD.FTZ R2, R99, R2 ;  /* 0x0000000263027221 */ /* 0x001fe20000010000 */
[----:B------:R-:W-:-:S05]  /*79e0*/  F2FP.BF16.F32.PACK_AB R25, R102, R25 ;  /* 0x000000196619723e */ /* 0x000fca00000010ff */
[----:B------:R-:W-:Y:S01]  /*79f0*/  MUFU.EX2 R14, R14 ;  /* 0x0000000e000e7308 */ /* 0x000fe20000000800 */
[----:B-1----:R-:W-:Y:S01]  /*7a00*/  F2FP.BF16.F32.PACK_AB R27, R99, R100 ;  /* 0x00000064631b723e */ /* 0x002fe200000010ff */
[----:B------:R-:W-:-:S06]  /*7a10*/  FADD.FTZ R2, R4, R2 ;  /* 0x0000000204027221 */ /* 0x000fcc0000010000 */
[----:B------:R-:W0:Y:S01]  /*7a20*/  MUFU.EX2 R84, R84 ;  /* 0x0000005400547308 */ /* 0x000e220000000800 */
[----:B----4-:R-:W-:Y:S01]  /*7a30*/  FADD.FTZ R10, R12, R10 ;  /* 0x0000000a0c0a7221 */ /* 0x010fe20000010000 */
[----:B------:R1:W-:Y:S06]  /*7a40*/  STSM.16.M88.4 [R153+0x1e800], R24 ;  /* 0x01e8001899007844 */ /* 0x0003ec0000000200 */
[----:B------:R-:W-:Y:S01]  /*7a50*/  MUFU.EX2 R15, R15 ;  /* 0x0000000f000f7308 */ /* 0x000fe20000000800 */
[----:B-----5:R-:W-:-:S07]  /*7a60*/  FADD.FTZ R2, R85, R2 ;  /* 0x0000000255027221 */ /* 0x020fce0000010000 */
[----:B------:R-:W4:Y:S08]  /*7a70*/  MUFU.EX2 R91, R91 ;  /* 0x0000005b005b7308 */ /* 0x000f300000000800 */
[----:B------:R-:W-:Y:S01]  /*7a80*/  MUFU.EX2 R16, R16 ;  /* 0x0000001000107308 */ /* 0x000fe20000000800 */
[----:B---3--:R-:W-:-:S07]  /*7a90*/  FADD.FTZ R2, R90, R2 ;  /* 0x000000025a027221 */ /* 0x008fce0000010000 */
[----:B------:R-:W3:Y:S08]  /*7aa0*/  MUFU.EX2 R83, R83 ;  /* 0x0000005300537308 */ /* 0x000ef00000000800 */
[----:B-1----:R1:W-:Y:S08]  /*7ab0*/  MUFU.EX2 R26, R9 ;  /* 0x00000009001a7308 */ /* 0x0023f00000000800 */
[----:B------:R-:W-:Y:S01]  /*7ac0*/  MUFU.EX2 R17, R17 ;  /* 0x0000001100117308 */ /* 0x000fe20000000800 */
[----:B-1----:R-:W-:Y:S01]  /*7ad0*/  F2FP.BF16.F32.PACK_AB R9, R85, R4 ;  /* 0x000000045509723e */ /* 0x002fe200000010ff */
[----:B------:R-:W-:Y:S01]  /*7ae0*/  FADD.FTZ R4, R13, R10 ;  /* 0x0000000a0d047221 */ /* 0x000fe20000010000 */
[----:B0-----:R-:W-:-:S03]  /*7af0*/  FADD.FTZ R2, R84, R2 ;  /* 0x0000000254027221 */ /* 0x001fc60000010000 */
[----:B------:R-:W-:Y:S02]  /*7b00*/  FADD.FTZ R4, R14, R4 ;  /* 0x000000040e047221 */ /* 0x000fe40000010000 */
[----:B------:R-:W0:Y:S08]  /*7b10*/  MUFU.EX2 R89, R89 ;  /* 0x0000005900597308 */ /* 0x000e300000000800 */
[----:B------:R-:W-:Y:S01]  /*7b20*/  MUFU.EX2 R18, R18 ;  /* 0x0000001200127308 */ /* 0x000fe20000000800 */
[----:B----4-:R-:W-:-:S07]  /*7b30*/  FADD.FTZ R2, R91, R2 ;  /* 0x000000025b027221 */ /* 0x010fce0000010000 */
[----:B------:R-:W1:Y:S08]  /*7b40*/  MUFU.EX2 R82, R82 ;  /* 0x0000005200527308 */ /* 0x000e700000000800 */
[----:B------:R-:W-:Y:S08]  /*7b50*/  MUFU.EX2 R98, R81 ;  /* 0x0000005100627308 */ /* 0x000ff00000000800 */
[----:B------:R-:W4:Y:S08]  /*7b60*/  MUFU.EX2 R19, R19 ;  /* 0x0000001300137308 */ /* 0x000f300000000800 */
[----:B------:R5:W-:Y:S01]  /*7b70*/  MUFU.EX2 R81, R5 ;  /* 0x0000000500517308 */ /* 0x000be20000000800 */
[----:B---3--:R-:W-:Y:S01]  /*7b80*/  FADD.FTZ R2, R83, R2 ;  /* 0x0000000253027221 */ /* 0x008fe20000010000 */
[----:B-----5:R-:W-:-:S06]  /*7b90*/  FADD.FTZ R5, R15, R4 ;  /* 0x000000040f057221 */ /* 0x020fcc0000010000 */
[----:B------:R-:W-:Y:S08]  /*7ba0*/  MUFU.EX2 R24, R38 ;  /* 0x0000002600187308 */ /* 0x000ff00000000800 */
[----:B------:R-:W3:Y:S08]  /*7bb0*/  MUFU.EX2 R86, R86 ;  /* 0x0000005600567308 */ /* 0x000ef00000000800 */
[----:B------:R-:W5:Y:S08]  /*7bc0*/  MUFU.EX2 R20, R20 ;  /* 0x0000001400147308 */ /* 0x000f700000000800 */
[----:B------:R1:W-:Y:S01]  /*7bd0*/  MUFU.EX2 R38, R6 ;  /* 0x0000000600267308 */ /* 0x0003e20000000800 */
[----:B0-----:R-:W-:Y:S01]  /*7be0*/  FADD.FTZ R2, R89, R2 ;  /* 0x0000000259027221 */ /* 0x001fe20000010000 */
[----:B-1----:R-:W-:-:S06]  /*7bf0*/  FADD.FTZ R6, R16, R5 ;  /* 0x0000000510067221 */ /* 0x002fcc0000010000 */
[----:B------:R-:W0:Y:S08]  /*7c00*/  MUFU.EX2 R21, R21 ;  /* 0x0000001500157308 */ /* 0x000e300000000800 */
[----:B------:R1:W-:Y:S01]  /*7c10*/  MUFU.EX2 R25, R7 ;  /* 0x0000000700197308 */ /* 0x0003e20000000800 */
[----:B------:R-:W-:Y:S01]  /*7c20*/  FADD.FTZ R2, R82, R2 ;  /* 0x0000000252027221 */ /* 0x000fe20000010000 */
[----:B-1----:R-:W-:-:S06]  /*7c30*/  FADD.FTZ R7, R17, R6 ;  /* 0x0000000611077221 */ /* 0x002fcc0000010000 */
[----:B------:R-:W1:Y:S01]  /*7c40*/  MUFU.EX2 R79, R79 ;  /* 0x0000004f004f7308 */ /* 0x000e620000000800 */
[----:B------:R-:W-:-:S07]  /*7c50*/  FADD.FTZ R7, R18, R7 ;  /* 0x0000000712077221 */ /* 0x000fce0000010000 */
[----:B------:R-:W2:Y:S01]  /*7c60*/  MUFU.EX2 R22, R22 ;  /* 0x0000001600167308 */ /* 0x000ea20000000800 */
[----:B----4-:R-:W-:Y:S01]  /*7c70*/  FADD.FTZ R7, R19, R7 ;  /* 0x0000000713077221 */ /* 0x010fe20000010000 */
[----:B---3--:R-:W-:-:S06]  /*7c80*/  FADD.FTZ R2, R86, R2 ;  /* 0x0000000256027221 */ /* 0x008fcc0000010000 */
[----:B------:R-:W3:Y:S01]  /*7c90*/  MUFU.EX2 R80, R80 ;  /* 0x0000005000507308 */ /* 0x000ee20000000800 */
[----:B-----5:R-:W-:-:S07]  /*7ca0*/  FADD.FTZ R7, R20, R7 ;  /* 0x0000000714077221 */ /* 0x020fce0000010000 */
[----:B------:R-:W4:Y:S01]  /*7cb0*/  MUFU.EX2 R23, R23 ;  /* 0x0000001700177308 */ /* 0x000f220000000800 */
[----:B------:R-:W-:Y:S01]  /*7cc0*/  FADD.FTZ R2, R98, R2 ;  /* 0x0000000262027221 */ /* 0x000fe20000010000 */
[----:B0-----:R-:W-:-:S06]  /*7cd0*/  FADD.FTZ R7, R21, R7 ;  /* 0x0000000715077221 */ /* 0x001fcc0000010000 */
[----:B------:R-:W0:Y:S08]  /*7ce0*/  MUFU.EX2 R87, R87 ;  /* 0x0000005700577308 */ /* 0x000e300000000800 */
[----:B------:R-:W5:Y:S01]  /*7cf0*/  MUFU.EX2 R3, R3 ;  /* 0x0000000300037308 */ /* 0x000f620000000800 */
[----:B-1----:R-:W-:Y:S01]  /*7d00*/  FADD.FTZ R2, R79, R2 ;  /* 0x000000024f027221 */ /* 0x002fe20000010000 */
[----:B--2---:R-:W-:-:S06]  /*7d10*/  FADD.FTZ R7, R22, R7 ;  /* 0x0000000716077221 */ /* 0x004fcc0000010000 */
[----:B------:R-:W1:Y:S08]  /*7d20*/  MUFU.EX2 R95, R95 ;  /* 0x0000005f005f7308 */ /* 0x000e700000000800 */
[----:B------:R-:W2:Y:S01]  /*7d30*/  MUFU.EX2 R39, R39 ;  /* 0x0000002700277308 */ /* 0x000ea20000000800 */
[----:B---3--:R-:W-:Y:S01]  /*7d40*/  FADD.FTZ R2, R80, R2 ;  /* 0x0000000250027221 */ /* 0x008fe20000010000 */
[----:B----4-:R-:W-:-:S06]  /*7d50*/  FADD.FTZ R7, R23, R7 ;  /* 0x0000000717077221 */ /* 0x010fcc0000010000 */
[----:B------:R-:W3:Y:S01]  /*7d60*/  MUFU.EX2 R42, R42 ;  /* 0x0000002a002a7308 */ /* 0x000ee20000000800 */
[----:B0-----:R-:W-:Y:S01]  /*7d70*/  FADD.FTZ R2, R87, R2 ;  /* 0x0000000257027221 */ /* 0x001fe20000010000 */
[----:B-----5:R-:W-:-:S06]  /*7d80*/  FADD.FTZ R7, R3, R7 ;  /* 0x0000000703077221 */ /* 0x020fcc0000010000 */
[----:B------:R-:W0:Y:S01]  /*7d90*/  MUFU.EX2 R93, R93 ;  /* 0x0000005d005d7308 */ /* 0x000e220000000800 */
[----:B------:R-:W-:-:S07]  /*7da0*/  F2FP.BF16.F32.PACK_AB R10, R13, R12 ;  /* 0x0000000c0d0a723e */ /* 0x000fce00000010ff */
[----:B------:R-:W4:Y:S01]  /*7db0*/  MUFU.EX2 R43, R43 ;  /* 0x0000002b002b7308 */ /* 0x000f220000000800 */
[----:B-1----:R-:W-:Y:S01]  /*7dc0*/  FADD.FTZ R12, R95, R2 ;  /* 0x000000025f0c7221 */ /* 0x002fe20000010000 */
[----:B--2---:R-:W-:-:S06]  /*7dd0*/  FADD.FTZ R2, R39, R7 ;  /* 0x0000000727027221 */ /* 0x004fcc0000010000 */
[----:B------:R-:W1:Y:S08]  /*7de0*/  MUFU.EX2 R94, R94 ;  /* 0x0000005e005e7308 */ /* 0x000e700000000800 */
[----:B------:R-:W2:Y:S01]  /*7df0*/  MUFU.EX2 R28, R28 ;  /* 0x0000001c001c7308 */ /* 0x000ea20000000800 */
[----:B---3--:R-:W-:-:S07]  /*7e00*/  FADD.FTZ R2, R42, R2 ;  /* 0x000000022a027221 */ /* 0x008fce0000010000 */
[----:B------:R-:W3:Y:S08]  /*7e10*/  MUFU.EX2 R92, R92 ;  /* 0x0000005c005c7308 */ /* 0x000ef00000000800 */
[----:B------:R-:W5:Y:S01]  /*7e20*/  MUFU.EX2 R29, R29 ;  /* 0x0000001d001d7308 */ /* 0x000f620000000800 */
[----:B0-----:R-:W-:Y:S01]  /*7e30*/  FADD.FTZ R12, R93, R12 ;  /* 0x0000000c5d0c7221 */ /* 0x001fe20000010000 */
[----:B----4-:R-:W-:-:S06]  /*7e40*/  FADD.FTZ R2, R43, R2 ;  /* 0x000000022b027221 */ /* 0x010fcc0000010000 */
[----:B------:R-:W0:Y:S01]  /*7e50*/  MUFU.EX2 R30, R30 ;  /* 0x0000001e001e7308 */ /* 0x000e220000000800 */
[----:B-1----:R-:W-:Y:S01]  /*7e60*/  FADD.FTZ R13, R94, R12 ;  /* 0x0000000c5e0d7221 */ /* 0x002fe20000010000 */
[----:B--2---:R-:W-:-:S06]  /*7e70*/  FADD.FTZ R2, R28, R2 ;  /* 0x000000021c027221 */ /* 0x004fcc0000010000 */
[----:B------:R-:W1:Y:S01]  /*7e80*/  MUFU.EX2 R31, R31 ;  /* 0x0000001f001f7308 */ /* 0x000e620000000800 */
[----:B------:R-:W-:Y:S01]  /*7e90*/  F2FP.BF16.F32.PACK_AB R4, R15, R14 ;  /* 0x0000000e0f04723e */ /* 0x000fe200000010ff */
[----:B---3--:R-:W-:Y:S01]  /*7ea0*/  FADD.FTZ R15, R92, R13 ;  /* 0x0000000d5c0f7221 */ /* 0x008fe20000010000 */
[----:B-----5:R-:W-:-:S05]  /*7eb0*/  FADD.FTZ R2, R29, R2 ;  /* 0x000000021d027221 */ /* 0x020fca0000010000 */
[----:B------:R-:W2:Y:S01]  /*7ec0*/  MUFU.EX2 R32, R32 ;  /* 0x0000002000207308 */ /* 0x000ea20000000800 */
[----:B------:R-:W-:Y:S01]  /*7ed0*/  F2FP.BF16.F32.PACK_AB R6, R17, R16 ;  /* 0x000000101106723e */ /* 0x000fe200000010ff */
[----:B------:R-:W-:Y:S01]  /*7ee0*/  FADD.FTZ R16, R38, R15 ;  /* 0x0000000f26107221 */ /* 0x000fe20000010000 */
[----:B0-----:R-:W-:-:S05]  /*7ef0*/  FADD.FTZ R2, R30, R2 ;  /* 0x000000021e027221 */ /* 0x001fca0000010000 */
[----:B------:R-:W0:Y:S01]  /*7f00*/  MUFU.EX2 R33, R33 ;  /* 0x0000002100217308 */ /* 0x000e220000000800 */
[----:B------:R-:W-:Y:S01]  /*7f10*/  F2FP.BF16.F32.PACK_AB R12, R19, R18 ;  /* 0x00000012130c723e */ /* 0x000fe200000010ff */
[----:B------:R-:W-:Y:S01]  /*7f20*/  FADD.FTZ R16, R25, R16 ;  /* 0x0000001019107221 */ /* 0x000fe20000010000 */
[----:B-1----:R-:W-:Y:S01]  /*7f30*/  FADD.FTZ R19, R31, R2 ;  /* 0x000000021f137221 */ /* 0x002fe20000010000 */
[----:B------:R-:W3:Y:S02]  /*7f40*/  LDL R18, [R1+0x1c] ;  /* 0x00001c0001127983 */ /* 0x000ee40000100800 */
[----:B------:R-:W-:Y:S02]  /*7f50*/  FADD.FTZ R17, R81, R16 ;  /* 0x0000001051117221 */ /* 0x000fe40000010000 */
[----:B------:R1:W4:Y:S01]  /*7f60*/  MUFU.EX2 R27, R11 ;  /* 0x0000000b001b7308 */ /* 0x0003220000000800 */
[----:B--2---:R-:W-:Y:S01]  /*7f70*/  FADD.FTZ R16, R32, R19 ;  /* 0x0000001320107221 */ /* 0x004fe20000010000 */
[----:B-1----:R-:W-:-:S05]  /*7f80*/  F2FP.BF16.F32.PACK_AB R11, R84, R90 ;  /* 0x0000005a540b723e */ /* 0x002fca00000010ff */
[----:B------:R0:W-:Y:S01]  /*7f90*/  STSM.16.M88.4 [R101], R8 ;  /* 0x0000000865007844 */ /* 0x0001e20000000200 */
[----:B------:R-:W-:Y:S02]  /*7fa0*/  F2FP.BF16.F32.PACK_AB R5, R83, R91 ;  /* 0x0000005b5305723e */ /* 0x000fe400000010ff */
[----:B------:R-:W-:Y:S02]  /*7fb0*/  F2FP.BF16.F32.PACK_AB R7, R82, R89 ;  /* 0x000000595207723e */ /* 0x000fe400000010ff */
[----:B------:R-:W-:Y:S02]  /*7fc0*/  F2FP.BF16.F32.PACK_AB R13, R98, R86 ;  /* 0x00000056620d723e */ /* 0x000fe400000010ff */
[----:B------:R-:W-:Y:S01]  /*7fd0*/  F2FP.BF16.F32.PACK_AB R14, R21, R20 ;  /* 0x00000014150e723e */ /* 0x000fe200000010ff */
[----:B0-----:R-:W-:Y:S02]  /*7fe0*/  FADD.FTZ R9, R33, R16 ;  /* 0x0000001021097221 */ /* 0x001fe40000010000 */
[----:B------:R-:W2:Y:S01]  /*7ff0*/  LDL R16, [R1+0x18] ;  /* 0x0000180001107983 */ /* 0x000ea20000100800 */
[----:B------:R-:W-:-:S03]  /*8000*/  F2FP.BF16.F32.PACK_AB R15, R80, R79 ;  /* 0x0000004f500f723e */ /* 0x000fc600000010ff */
[----:B------:R0:W-:Y:S04]  /*8010*/  STSM.16.M88.4 [R155], R4 ;  /* 0x000000049b007844 */ /* 0x0001e80000000200 */
[----:B------:R-:W-:Y:S01]  /*8020*/  STSM.16.M88.4 [R154], R12 ;  /* 0x0000000c9a007844 */ /* 0x000fe20000000200 */
[----:B0-----:R-:W-:Y:S02]  /*8030*/  F2FP.BF16.F32.PACK_AB R4, R23, R22 ;  /* 0x000000161704723e */ /* 0x001fe400000010ff */
[----:B------:R-:W-:Y:S02]  /*8040*/  F2FP.BF16.F32.PACK_AB R5, R95, R87 ;  /* 0x000000575f05723e */ /* 0x000fe400000010ff */
[----:B------:R-:W-:Y:S02]  /*8050*/  F2FP.BF16.F32.PACK_AB R6, R39, R3 ;  /* 0x000000032706723e */ /* 0x000fe400000010ff */
[----:B------:R-:W-:-:S05]  /*8060*/  F2FP.BF16.F32.PACK_AB R7, R94, R93 ;  /* 0x0000005d5e07723e */ /* 0x000fca00000010ff */
[----:B------:R0:W-:Y:S04]  /*8070*/  STSM.16.M88.4 [R153+0x24800], R4 ;  /* 0x0248000499007844 */ /* 0x0001e80000000200 */
[----:B0-----:R-:W5:Y:S01]  /*8080*/  LDL R6, [R1+0x10] ;  /* 0x0000100001067983 */ /* 0x001f620000100800 */
[----:B------:R-:W0:Y:S08]  /*8090*/  MUFU.EX2 R36, R36 ;  /* 0x0000002400247308 */ /* 0x000e300000000800 */
[----:B------:R-:W1:Y:S08]  /*80a0*/  MUFU.EX2 R103, R103 ;  /* 0x0000006700677308 */ /* 0x000e700000000800 */
[----:B------:R-:W1:Y:S01]  /*80b0*/  MUFU.EX2 R37, R37 ;  /* 0x0000002500257308 */ /* 0x000e620000000800 */
[----:B------:R-:W-:-:S07]  /*80c0*/  FADD.FTZ R2, R26, R17 ;  /* 0x000000111a027221 */ /* 0x000fce0000010000 */
[----:B------:R-:W1:Y:S08]  /*80d0*/  MUFU.EX2 R104, R104 ;  /* 0x0000006800687308 */ /* 0x000e700000000800 */
[----:B------:R-:W1:Y:S01]  /*80e0*/  MUFU.EX2 R40, R40 ;  /* 0x0000002800287308 */ /* 0x000e620000000800 */
[----:B----4-:R-:W-:Y:S01]  /*80f0*/  FADD.FTZ R2, R27, R2 ;  /* 0x000000021b027221 */ /* 0x010fe20000010000 */
[----:B0-----:R-:W-:-:S06]  /*8100*/  FADD.FTZ R10, R36, R9 ;  /* 0x00000009240a7221 */ /* 0x001fcc0000010000 */
[----:B------:R-:W0:Y:S08]  /*8110*/  MUFU.EX2 R47, R47 ;  /* 0x0000002f002f7308 */ /* 0x000e300000000800 */
[----:B------:R-:W4:Y:S01]  /*8120*/  MUFU.EX2 R41, R41 ;  /* 0x0000002900297308 */ /* 0x000f220000000800 */
[----:B-1----:R-:W-:Y:S01]  /*8130*/  FADD.FTZ R3, R103, R2 ;  /* 0x0000000267037221 */ /* 0x002fe20000010000 */
[----:B------:R-:W-:-:S06]  /*8140*/  FADD.FTZ R11, R37, R10 ;  /* 0x0000000a250b7221 */ /* 0x000fcc0000010000 */
[----:B------:R-:W1:Y:S08]  /*8150*/  MUFU.EX2 R50, R50 ;  /* 0x0000003200327308 */ /* 0x000e700000000800 */
[----:B------:R-:W1:Y:S01]  /*8160*/  MUFU.EX2 R44, R44 ;  /* 0x0000002c002c7308 */ /* 0x000e620000000800 */
[----:B------:R-:W-:Y:S01]  /*8170*/  FADD.FTZ R2, R104, R3 ;  /* 0x0000000368027221 */ /* 0x000fe20000010000 */
[----:B------:R-:W-:-:S06]  /*8180*/  FADD.FTZ R12, R40, R11 ;  /* 0x0000000b280c7221 */ /* 0x000fcc0000010000 */
[----:B------:R-:W1:Y:S08]  /*8190*/  MUFU.EX2 R51, R51 ;  /* 0x0000003300337308 */ /* 0x000e700000000800 */
[----:B------:R-:W1:Y:S01]  /*81a0*/  MUFU.EX2 R45, R45 ;  /* 0x0000002d002d7308 */ /* 0x000e620000000800 */
[----:B0-----:R-:W-:Y:S01]  /*81b0*/  FADD.FTZ R3, R47, R2 ;  /* 0x000000022f037221 */ /* 0x001fe20000010000 */
[----:B----4-:R-:W-:-:S06]  /*81c0*/  FADD.FTZ R13, R41, R12 ;  /* 0x0000000c290d7221 */ /* 0x010fcc0000010000 */
        /* <DEDUP_REMOVED lines=21> */
[----:B------:R-:W3:Y:S01]  /*8320*/  MUFU.EX2 R57, R57 ;  /* 0x0000003900397308 */ /* 0x000ee20000000800 */
[----:B0-----:R-:W-:Y:S01]  /*8330*/  FADD.FTZ R3, R59, R2 ;  /* 0x000000023b037221 */ /* 0x001fe20000010000 */
[----:B----4-:R-:W-:-:S06]  /*8340*/  FADD.FTZ R5, R53, R4 ;  /* 0x0000000435057221 */ /* 0x010fcc0000010000 */
[----:B------:R-:W0:Y:S08]  /*8350*/  MUFU.EX2 R66, R66 ;  /* 0x0000004200427308 */ /* 0x000e300000000800 */
[----:B------:R-:W4:Y:S01]  /*8360*/  MUFU.EX2 R60, R60 ;  /* 0x0000003c003c7308 */ /* 0x000f220000000800 */
[----:B-1----:R-:W-:Y:S01]  /*8370*/  FADD.FTZ R2, R62, R3 ;  /* 0x000000033e027221 */ /* 0x002fe20000010000 */
[----:B------:R-:W-:-:S06]  /*8380*/  FADD.FTZ R4, R56, R5 ;  /* 0x0000000538047221 */ /* 0x000fcc0000010000 */
[----:B------:R-:W1:Y:S08]  /*8390*/  MUFU.EX2 R67, R67 ;  /* 0x0000004300437308 */ /* 0x000e700000000800 */
[----:B------:R-:W1:Y:S08]  /*83a0*/  MUFU.EX2 R61, R61 ;  /* 0x0000003d003d7308 */ /* 0x000e700000000800 */
[----:B------:R-:W2:Y:S01]  /*83b0*/  MUFU.EX2 R70, R70 ;  /* 0x0000004600467308 */ /* 0x000ea20000000800 */
[----:B------:R-:W-:-:S07]  /*83c0*/  FADD.FTZ R3, R63, R2 ;  /* 0x000000023f037221 */ /* 0x000fce0000010000 */
[----:B------:R-:W-:Y:S08]  /*83d0*/  MUFU.EX2 R64, R64 ;  /* 0x0000004000407308 */ /* 0x000ff00000000800 */
[----:B------:R-:W-:Y:S08]  /*83e0*/  MUFU.EX2 R65, R65 ;  /* 0x0000004100417308 */ /* 0x000ff00000000800 */
[----:B------:R-:W-:Y:S08]  /*83f0*/  MUFU.EX2 R73, R73 ;  /* 0x0000004900497308 */ /* 0x000ff00000000800 */
[----:B------:R-:W2:Y:S08]  /*8400*/  MUFU.EX2 R74, R74 ;  /* 0x0000004a004a7308 */ /* 0x000eb00000000800 */
[----:B------:R-:W-:Y:S08]  /*8410*/  MUFU.EX2 R75, R75 ;  /* 0x0000004b004b7308 */ /* 0x000ff00000000800 */
[----:B------:R-:W2:Y:S01]  /*8420*/  MUFU.EX2 R76, R76 ;  /* 0x0000004c004c7308 */ /* 0x000ea20000000800 */
[----:B---3--:R-:W-:-:S07]  /*8430*/  FADD.FTZ R5, R57, R4 ;  /* 0x0000000439057221 */ /* 0x008fce0000010000 */
[----:B------:R-:W-:Y:S08]  /*8440*/  MUFU.EX2 R68, R68 ;  /* 0x0000004400447308 */ /* 0x000ff00000000800 */
[----:B------:R-:W3:Y:S08]  /*8450*/  MUFU.EX2 R69, R69 ;  /* 0x0000004500457308 */ /* 0x000ef00000000800 */
[----:B------:R-:W-:Y:S08]  /*8460*/  MUFU.EX2 R72, R72 ;  /* 0x0000004800487308 */ /* 0x000ff00000000800 */
[----:B------:R-:W-:Y:S08]  /*8470*/  MUFU.EX2 R77, R77 ;  /* 0x0000004d004d7308 */ /* 0x000ff00000000800 */
[----:B------:R-:W5:Y:S08]  /*8480*/  MUFU.EX2 R78, R78 ;  /* 0x0000004e004e7308 */ /* 0x000f700000000800 */
[----:B------:R-:W-:Y:S08]  /*8490*/  MUFU.EX2 R7, R88 ;  /* 0x0000005800077308 */ /* 0x000ff00000000800 */
[----:B------:R-:W5:Y:S01]  /*84a0*/  MUFU.EX2 R97, R97 ;  /* 0x0000006100617308 */ /* 0x000f620000000800 */
[----:B------:R-:W-:-:S02]  /*84b0*/  F2FP.BF16.F32.PACK_AB R8, R43, R42 ;  /* 0x0000002a2b08723e */ /* 0x000fc400000010ff */
[----:B------:R-:W-:Y:S02]  /*84c0*/  F2FP.BF16.F32.PACK_AB R9, R38, R92 ;  /* 0x0000005c2609723e */ /* 0x000fe400000010ff */
[----:B------:R-:W-:Y:S02]  /*84d0*/  F2FP.BF16.F32.PACK_AB R10, R29, R28 ;  /* 0x0000001c1d0a723e */ /* 0x000fe400000010ff */
[----:B------:R-:W-:Y:S01]  /*84e0*/  F2FP.BF16.F32.PACK_AB R11, R81, R25 ;  /* 0x00000019510b723e */ /* 0x000fe200000010ff */
[----:B0-----:R-:W-:Y:S01]  /*84f0*/  FADD.FTZ R2, R66, R3 ;  /* 0x0000000342027221 */ /* 0x001fe20000010000 */
[----:B------:R-:W-:Y:S01]  /*8500*/  F2FP.BF16.F32.PACK_AB R12, R31, R30 ;  /* 0x0000001e1f0c723e */ /* 0x000fe200000010ff */
[----:B----4-:R-:W-:Y:S01]  /*8510*/  FADD.FTZ R4, R60, R5 ;  /* 0x000000053c047221 */ /* 0x010fe20000010000 */
[----:B------:R-:W-:Y:S02]  /*8520*/  F2FP.BF16.F32.PACK_AB R13, R27, R26 ;  /* 0x0000001a1b0d723e */ /* 0x000fe400000010ff */
[----:B------:R-:W-:-:S02]  /*8530*/  F2FP.BF16.F32.PACK_AB R14, R33, R32 ;  /* 0x00000020210e723e */ /* 0x000fc400000010ff */
[----:B------:R-:W-:Y:S01]  /*8540*/  F2FP.BF16.F32.PACK_AB R15, R104, R103 ;  /* 0x00000067680f723e */ /* 0x000fe200000010ff */
[----:B------:R0:W-:Y:S01]  /*8550*/  STSM.16.M88.4 [R18], R8 ;  /* 0x0000000812007844 */ /* 0x0001e20000000200 */
[----:B------:R-:W-:Y:S01]  /*8560*/  F2FP.BF16.F32.PACK_AB R36, R37, R36 ;  /* 0x000000242524723e */ /* 0x000fe200000010ff */
[----:B-1----:R-:W-:Y:S01]  /*8570*/  FADD.FTZ R3, R67, R2 ;  /* 0x0000000243037221 */ /* 0x002fe20000010000 */
[----:B------:R-:W-:Y:S02]  /*8580*/  F2FP.BF16.F32.PACK_AB R37, R50, R47 ;  /* 0x0000002f3225723e */ /* 0x000fe400000010ff */
[----:B------:R-:W-:Y:S02]  /*8590*/  F2FP.BF16.F32.PACK_AB R38, R41, R40 ;  /* 0x000000282926723e */ /* 0x000fe400000010ff */
[----:B------:R-:W-:Y:S01]  /*85a0*/  F2FP.BF16.F32.PACK_AB R39, R54, R51 ;  /* 0x000000333627723e */ /* 0x000fe200000010ff */
[----:B------:R-:W-:Y:S01]  /*85b0*/  FADD.FTZ R5, R61, R4 ;  /* 0x000000043d057221 */ /* 0x000fe20000010000 */
[----:B------:R-:W-:Y:S01]  /*85c0*/  F2FP.BF16.F32.PACK_AB R52, R53, R52 ;  /* 0x000000343534723e */ /* 0x000fe200000010ff */
[----:B------:R3:W-:Y:S01]  /*85d0*/  STSM.16.M88.4 [R155+0x6000], R12 ;  /* 0x0060000c9b007844 */ /* 0x0007e20000000200 */
[----:B------:R-:W-:-:S02]  /*85e0*/  F2FP.BF16.F32.PACK_AB R53, R66, R63 ;  /* 0x0000003f4235723e */ /* 0x000fc400000010ff */
[----:B------:R-:W-:Y:S02]  /*85f0*/  F2FP.BF16.F32.PACK_AB R54, R57, R56 ;  /* 0x000000383936723e */ /* 0x000fe400000010ff */
[----:B------:R-:W-:Y:S02]  /*8600*/  F2FP.BF16.F32.PACK_AB R60, R61, R60 ;  /* 0x0000003c3d3c723e */ /* 0x000fe400000010ff */
[----:B0-----:R-:W-:Y:S02]  /*8610*/  F2FP.BF16.F32.PACK_AB R8, R45, R44 ;  /* 0x0000002c2d08723e */ /* 0x001fe400000010ff */
[----:B------:R-:W-:Y:S02]  /*8620*/  F2FP.BF16.F32.PACK_AB R9, R58, R55 ;  /* 0x000000373a09723e */ /* 0x000fe400000010ff */
[----:B------:R-:W-:Y:S02]  /*8630*/  F2FP.BF16.F32.PACK_AB R10, R49, R48 ;  /* 0x00000030310a723e */ /* 0x000fe400000010ff */
[----:B------:R-:W-:-:S02]  /*8640*/  F2FP.BF16.F32.PACK_AB R11, R62, R59 ;  /* 0x0000003b3e0b723e */ /* 0x000fc400000010ff */
[----:B--2---:R-:W-:Y:S02]  /*8650*/  F2FP.BF16.F32.PACK_AB R55, R70, R67 ;  /* 0x000000434637723e */ /* 0x004fe400000010ff */
[----:B------:R-:W-:Y:S02]  /*8660*/  F2FP.BF16.F32.PACK_AB R61, R74, R73 ;  /* 0x000000494a3d723e */ /* 0x000fe400000010ff */
[----:B------:R-:W-:Y:S02]  /*8670*/  F2FP.BF16.F32.PACK_AB R62, R65, R64 ;  /* 0x00000040413e723e */ /* 0x000fe400000010ff */
[----:B------:R-:W-:Y:S01]  /*8680*/  F2FP.BF16.F32.PACK_AB R63, R76, R75 ;  /* 0x0000004b4c3f723e */ /* 0x000fe200000010ff */
[----:B------:R0:W-:Y:S01]  /*8690*/  STSM.16.M88.4 [R154+0x6000], R36 ;  /* 0x006000249a007844 */ /* 0x0001e20000000200 */
[----:B---3--:R-:W-:Y:S01]  /*86a0*/  F2FP.BF16.F32.PACK_AB R12, R69, R68 ;  /* 0x00000044450c723e */ /* 0x008fe200000010ff */
[----:B------:R-:W-:Y:S01]  /*86b0*/  FADD.FTZ R2, R70, R3 ;  /* 0x0000000346027221 */ /* 0x000fe20000010000 */
[----:B-----5:R-:W-:-:S02]  /*86c0*/  F2FP.BF16.F32.PACK_AB R13, R78, R77 ;  /* 0x0000004d4e0d723e */ /* 0x020fc400000010ff */
[----:B------:R-:W-:Y:S02]  /*86d0*/  F2FP.BF16.F32.PACK_AB R14, R24, R72 ;  /* 0x00000048180e723e */ /* 0x000fe400000010ff */
[----:B------:R-:W-:Y:S01]  /*86e0*/  F2FP.BF16.F32.PACK_AB R15, R97, R7 ;  /* 0x00000007610f723e */ /* 0x000fe200000010ff */
[----:B------:R0:W-:Y:S01]  /*86f0*/  STSM.16.M88.4 [R153+0x2a800], R8 ;  /* 0x02a8000899007844 */ /* 0x0001e20000000200 */
[----:B------:R-:W-:-:S03]  /*8700*/  FADD.FTZ R3, R73, R2 ;  /* 0x0000000249037221 */ /* 0x000fc60000010000 */
[----:B------:R0:W-:Y:S04]  /*8710*/  STSM.16.M88.4 [R16], R52 ;  /* 0x0000003410007844 */ /* 0x0001e80000000200 */
[----:B------:R0:W-:Y:S04]  /*8720*/  STSM.16.M88.4 [R155+0xc000], R60 ;  /* 0x00c0003c9b007844 */ /* 0x0001e80000000200 */
[----:B------:R0:W-:Y:S01]  /*8730*/  STSM.16.M88.4 [R154+0xc000], R12 ;  /* 0x00c0000c9a007844 */ /* 0x0001e20000000200 */
[----:B------:R-:W-:Y:S01]  /*8740*/  FADD.FTZ R2, R74, R3 ;  /* 0x000000034a027221 */ /* 0x000fe20000010000 */
[----:B------:R-:W-:Y:S01]  /*8750*/  @!PT LDS RZ, [RZ] ;  /* 0x00000000fffff984 */ /* 0x000fe20000000800 */
[----:B------:R-:W-:Y:S01]  /*8760*/  @!PT LDS RZ, [RZ] ;  /* 0x00000000fffff984 */ /* 0x000fe20000000800 */
[----:B------:R-:W-:Y:S01]  /*8770*/  @!PT LDS RZ, [RZ] ;  /* 0x00000000fffff984 */ /* 0x000fe20000000800 */
[----:B------:R-:W-:Y:S01]  /*8780*/  @!PT LDS RZ, [RZ] ;  /* 0x00000000fffff984 */ /* 0x000fe20000000800 */
[----:B------:R1:W-:Y:S06]  /*8790*/  MEMBAR.ALL.CTA ;  /* 0x0000000000007992 */ /* 0x0003ec0000008000 */
[----:B-1----:R-:W1:Y:S01]  /*87a0*/  FENCE.VIEW.ASYNC.S ;  /* 0x00000000000073c6 */ /* 0x002e620000000000 */
[----:B------:R-:W-:Y:S01]  /*87b0*/  FADD.FTZ R4, R64, R5 ;  /* 0x0000000540047221 */ /* 0x000fe20000010000 */
[----:B------:R-:W-:Y:S01]  /*87c0*/  FADD.FTZ R3, R75, R2 ;  /* 0x000000024b037221 */ /* 0x000fe20000010000 */
[----:B------:R-:W-:-:S02]  /*87d0*/  ISETP.GT.AND P2, PT, R0, R6, PT ;  /* 0x000000060000720c */ /* 0x000fc40003f44270 */
[----:B------:R-:W-:Y:S01]  /*87e0*/  FADD.FTZ R5, R65, R4 ;  /* 0x0000000441057221 */ /* 0x000fe20000010000 */
[----:B------:R-:W-:-:S03]  /*87f0*/  FADD.FTZ R2, R76, R3 ;  /* 0x000000034c027221 */ /* 0x000fc60000010000 */
[----:B------:R-:W-:Y:S01]  /*8800*/  FADD.FTZ R4, R68, R5 ;  /* 0x0000000544047221 */ /* 0x000fe20000010000 */
[----:B------:R-:W-:-:S03]  /*8810*/  FADD.FTZ R2, R77, R2 ;  /* 0x000000024d027221 */ /* 0x000fc60000010000 */
[----:B------:R-:W-:Y:S01]  /*8820*/  FADD.FTZ R3, R69, R4 ;  /* 0x0000000445037221 */ /* 0x000fe20000010000 */
[----:B------:R-:W-:Y:S01]  /*8830*/  FADD.FTZ R2, R78, R2 ;  /* 0x000000024e027221 */ /* 0x000fe20000010000 */
[----:B------:R-:W-:Y:S02]  /*8840*/  UMOV UR7, UR36 ;  /* 0x0000002400077c82 */ /* 0x000fe40008000000 */
[----:B------:R-:W-:Y:S01]  /*8850*/  FADD.FTZ R3, R72, R3 ;  /* 0x0000000348037221 */ /* 0x000fe20000010000 */
[----:B------:R-:W-:Y:S01]  /*8860*/  FADD.FTZ R2, R7, R2 ;  /* 0x0000000207027221 */ /* 0x000fe20000010000 */
[-C--:B------:R-:W-:Y:S01]  /*8870*/  FMUL.FTZ R120, R120, R46.reuse ;  /* 0x0000002e78787220 */ /* 0x080fe20000410000 */
[-C--:B------:R-:W-:Y:S01]  /*8880*/  FMUL.FTZ R121, R121, R46.reuse ;  /* 0x0000002e79797220 */ /* 0x080fe20000410000 */
[----:B------:R-:W-:Y:S01]  /*8890*/  FADD.FTZ R5, R24, R3 ;  /* 0x0000000318057221 */ /* 0x000fe20000010000 */
        /* <DEDUP_REMOVED lines=15> */
[----:B------:R-:W-:-:S02]  /*8990*/  VIADD R0, R0, 0xffffffff ;  /* 0xffffffff00007836 */ /* 0x000fc40000000000 */
        /* <DEDUP_REMOVED lines=16> */
[----:B------:R-:W-:-:S02]  /*8aa0*/  IMAD.MOV.U32 R6, RZ, RZ, R152 ;  /* 0x000000ffff067224 */ /* 0x000fc400078e0098 */
[----:B------:R-:W-:Y:S02]  /*8ab0*/  IMAD.MOV.U32 R4, RZ, RZ, R71 ;  /* 0x000000ffff047224 */ /* 0x000fe400078e0047 */
[----:B------:R-:W-:Y:S01]  /*8ac0*/  IMAD.MOV.U32 R3, RZ, RZ, R34 ;  /* 0x000000ffff037224 */ /* 0x000fe200078e0022 */
[----:B-1----:R-:W-:Y:S01]  /*8ad0*/  NOP ;  /* 0x0000000000007918 */ /* 0x002fe20000000000 */
[----:B0-----:R-:W-:Y:S05]  /*8ae0*/  @P2 BRA `(.L_x_187) ;  /* 0xffffffc800502947 */ /* 0x001fea000383ffff */
.L_x_178:
[----:B------:R-:W-:Y:S06]  /*8af0*/  BAR.ARV 0x8, 0x200 ;  /* 0x0208000000007b1d */ /* 0x000fec0000002000 */
[----:B------:R-:W-:Y:S05]  /*8b00*/  @!P0 BRA `(.L_x_188) ;  /* 0x0000000000048947 */ /* 0x000fea0003800000 */
[----:B------:R-:W-:Y:S01]  /*8b10*/  BPT.TRAP 0x1 ;  /* 0x000000040000795c */ /* 0x000fe20000300000 */
.L_x_188:
[----:B------:R-:W-:Y:S01]  /*8b20*/  ULEA UR12, UR36, UR37, 0x3 ;  /* 0x00000025240c7291 */ /* 0x000fe2000f8e183f */
[----:B------:R-:W-:-:S08]  /*8b30*/  SHF.L.U32 R0, R152, 0x1f, RZ ;  /* 0x0000001f98007819 */ /* 0x000fd000000006ff */
[----:B------:R0:W1:Y:S01]  /*8b40*/  SYNCS.PHASECHK.TRANS64.TRYWAIT P2, [UR12+0x30850], R0 ;  /* 0x03085000ff0075a7 */ /* 0x000062000804014c */
[----:B------:R-:W-:Y:S05]  /*8b50*/  @!P0 BRA `(.L_x_189) ;  /* 0x0000000000048947 */ /* 0x000fea0003800000 */
[----:B------:R-:W-:Y:S01]  /*8b60*/  BPT.TRAP 0x1 ;  /* 0x000000040000795c */ /* 0x000fe20000300000 */
.L_x_189:
[----:B-1----:R-:W-:Y:S05]  /*8b70*/  @P2 BRA `(.L_x_190) ;  /* 0x0000000000082947 */ /* 0x002fea0003800000 */
[----:B------:R-:W1:Y:S02]  /*8b80*/  SYNCS.PHASECHK.TRANS64.TRYWAIT P0, [UR12+0x30850], R0 ;  /* 0x03085000ff0075a7 */ /* 0x000e64000800014c */
[----:B-1----:R-:W-:Y:S05]  /*8b90*/  @!P0 BRA `(.L_x_191) ;  /* 0x00000088006c8947 */ /* 0x002fea0003800000 */
.L_x_190:
[----:B------:R-:W-:Y:S01]  /*8ba0*/  ULEA UR41, UR41, UR37, 0xd ;  /* 0x0000002529297291 */ /* 0x000fe2000f8e683f */
[----:B------:R-:W2:Y:S01]  /*8bb0*/  LDL.LU R12, [R1+0x64] ;  /* 0x00006400010c7983 */ /* 0x000ea20000300800 */
[----:B------:R-:W-:Y:S01]  /*8bc0*/  UIADD3 UR37, UR37, 0x400, URZ ;  /* 0x0000040025257890 */ /* 0x000fe2000fffe03f */
[----:B------:R-:W-:Y:S01]  /*8bd0*/  WARPGROUP.ARRIVE ;  /* 0x00000000000079c5 */ /* 0x000fe20000000000 */
[----:B------:R-:W-:Y:S01]  /*8be0*/  UIADD3 UR41, UR41, 0x1e800, URZ ;  /* 0x0001e80029297890 */ /* 0x000fe2000fffe03f */
[----:B01----:R-:W0:Y:S01]  /*8bf0*/  SHFL.BFLY PT, R0, R5, 0x2, 0x1f ;  /* 0x0c401f0005007f89 */ /* 0x003e2200000e0000 */
[----:B------:R-:W-:Y:S01]  /*8c00*/  USHF.R.U32.HI UR37, URZ, 0x4, UR37 ;  /* 0x000000043f257899 */ /* 0x000fe20008011625 */
[----:B------:R-:W-:Y:S01]  /*8c10*/  MOV R9, UR12 ;  /* 0x0000000c00097c02 */ /* 0x000fe20008000f00 */
[----:B------:R-:W-:Y:S01]  /*8c20*/  USHF.R.U32.HI UR41, URZ, 0x4, UR41 ;  /* 0x000000043f297899 */ /* 0x000fe20008011629 */
[----:B------:R-:W1:Y:S01]  /*8c30*/  SHFL.BFLY PT, R3, R2, 0x2, 0x1f ;  /* 0x0c401f0002037f89 */ /* 0x000e6200000e0000 */
[----:B------:R-:W-:Y:S01]  /*8c40*/  ULOP3.LUT UR6, UR37, 0x3fff, URZ, 0xc0, !UPT ;  /* 0x00003fff25067892 */ /* 0x000fe2000f8ec03f */
[----:B------:R-:W-:Y:S01]  /*8c50*/  IMAD.MOV.U32 R6, RZ, RZ, RZ ;  /* 0x000000ffff067224 */ /* 0x000fe200078e00ff */
[----:B------:R-:W-:Y:S01]  /*8c60*/  ULOP3.LUT UR4, UR41, 0x3fff, URZ, 0xc0, !UPT ;  /* 0x00003fff29047892 */ /* 0x000fe2000f8ec03f */
[----:B------:R-:W-:Y:S01]  /*8c70*/  @!P1 VIADD R9, R9, 0x30860 ;  /* 0x0003086009099836 */ /* 0x000fe20000000000 */
[----:B------:R-:W-:Y:S01]  /*8c80*/  UIMAD UR6, UR36, 0x600, UR6 ;  /* 0x00000600240678a4 */ /* 0x000fe2000f8e0206 */
[----:B------:R-:W-:Y:S01]  /*8c90*/  IMAD.MOV.U32 R50, RZ, RZ, -0x800000 ;  /* 0xff800000ff327424 */ /* 0x000fe200078e00ff */
[----:B------:R-:W-:Y:S01]  /*8ca0*/  ULOP3.LUT UR4, UR4, 0x10000, URZ, 0xfc, !UPT ;  /* 0x0001000004047892 */ /* 0x000fe2000f8efc3f */
[----:B------:R-:W-:Y:S01]  /*8cb0*/  UMOV UR7, 0x40000040 ;  /* 0x4000004000077882 */ /* 0x000fe20000000000 */
[----:B------:R-:W-:Y:S01]  /*8cc0*/  UMOV UR5, 0x40000040 ;  /* 0x4000004000057882 */ /* 0x000fe20000000000 */
[----:B------:R-:W-:Y:S01]  /*8cd0*/  UIADD3 UR10, UR6, 0x80, URZ ;  /* 0x00000080060a7890 */ /* 0x000fe2000fffe03f */
[----:B------:R-:W-:Y:S01]  /*8ce0*/  @!P1 PRMT R9, RZ, 0x654, R9 ;  /* 0x00000654ff099816 */ /* 0x000fe20000000009 */
[----:B------:R-:W-:Y:S01]  /*8cf0*/  UIADD3 UR8, UR4, 0x2, URZ ;  /* 0x0000000204087890 */ /* 0x000fe2000fffe03f */
[----:B------:R-:W-:-:S03]  /*8d00*/  UMOV UR11, 0x40000040 ;  /* 0x40000040000b7882 */ /* 0x000fc60000000000 */
[----:B------:R-:W-:Y:S01]  /*8d10*/  HGMMA.64x64x16.F32.BF16 R120, gdesc[UR4].tnspB, R120, gsb0 ;  /* 0x40e00000047879f0 */ /* 0x000fe20008001878 */
[----:B------:R-:W-:Y:S01]  /*8d20*/  UMOV UR9, 0x40000040 ;  /* 0x4000004000097882 */ /* 0x000fe20000000000 */
[----:B------:R-:W-:Y:S01]  /*8d30*/  UMOV UR7, 0x40000040 ;  /* 0x4000004000077882 */ /* 0x000fe20000000000 */
[----:B------:R-:W-:Y:S01]  /*8d40*/  UMOV UR5, 0x40000040 ;  /* 0x4000004000057882 */ /* 0x000fe20000000000 */
[----:B0-----:R-:W-:Y:S01]  /*8d50*/  FADD.FTZ R0, R0, R5 ;  /* 0x0000000500007221 */ /* 0x001fe20000010000 */
[----:B------:R-:W-:Y:S01]  /*8d60*/  UIADD3 UR36, UR36, 0x1, URZ ;  /* 0x0000000124247890 */ /* 0x000fe2000fffe03f */
[----:B-1----:R-:W-:Y:S01]  /*8d70*/  FADD.FTZ R4, R3, R2 ;  /* 0x0000000203047221 */ /* 0x002fe20000010000 */
[----:B------:R-:W-:Y:S02]  /*8d80*/  IMAD.MOV.U32 R2, RZ, RZ, RZ ;  /* 0x000000ffff027224 */ /* 0x000fe400078e00ff */
[----:B------:R-:W0:Y:S01]  /*8d90*/  SHFL.BFLY PT, R3, R0, 0x1, 0x1f ;  /* 0x0c201f0000037f89 */ /* 0x000e2200000e0000 */
[----:B------:R-:W-:-:S03]  /*8da0*/  UISETP.NE.AND UP0, UPT, UR36, 0x2, UPT ;  /* 0x000000022400788c */ /* 0x000fc6000bf05270 */
[----:B------:R-:W1:Y:S01]  /*8db0*/  SHFL.BFLY PT, R7, R4, 0x1, 0x1f ;  /* 0x0c201f0004077f89 */ /* 0x000e6200000e0000 */
[----:B------:R-:W-:Y:S01]  /*8dc0*/  USEL UR36, UR36, URZ, UP0 ;  /* 0x0000003f24247287 */ /* 0x000fe20008000000 */
[----:B0-----:R-:W-:Y:S01]  /*8dd0*/  FADD.FTZ R10, R0, R3 ;  /* 0x00000003000a7221 */ /* 0x001fe20000010000 */
[----:B------:R-:W-:Y:S02]  /*8de0*/  IMAD.MOV.U32 R0, RZ, RZ, -0x800000 ;  /* 0xff800000ff007424 */ /* 0x000fe400078e00ff */
[----:B-1----:R-:W-:Y:S02]  /*8df0*/  FADD.FTZ R11, R4, R7 ;  /* 0x00000007040b7221 */ /* 0x002fe40000010000 */
[----:B------:R-:W-:-:S03]  /*8e00*/  FSETP.NE.FTZ.AND P0, PT, R10, RZ, PT ;  /* 0x000000ff0a00720b */ /* 0x000fc60003f15000 */
[----:B------:R-:W-:-:S10]  /*8e10*/  FSETP.NE.FTZ.AND P2, PT, R11, RZ, PT ;  /* 0x000000ff0b00720b */ /* 0x000fd40003f55000 */
[----:B------:R-:W0:Y:S01]  /*8e20*/  @P0 MUFU.LG2 R5, R10 ;  /* 0x0000000a00050308 */ /* 0x000e220000000c00 */
[C---:B------:R-:W-:Y:S02]  /*8e30*/  @P0 FMUL.FTZ R3, R35.reuse, 0.69314718246459960938 ;  /* 0x3f31721823030820 */ /* 0x040fe40000410000 */
[----:B------:R-:W-:-:S05]  /*8e40*/  @P2 FMUL.FTZ R35, R35, 0.69314718246459960938 ;  /* 0x3f31721823232820 */ /* 0x000fca0000410000 */
[----:B------:R-:W1:Y:S08]  /*8e50*/  @P2 MUFU.LG2 R7, R11 ;  /* 0x0000000b00072308 */ /* 0x000e700000000c00 */
[----:B------:R-:W3:Y:S01]  /*8e60*/  @P0 MUFU.RCP R2, R10 ;  /* 0x0000000a00020308 */ /* 0x000ee20000001000 */
[----:B0-----:R-:W-:-:S04]  /*8e70*/  @P0 FMUL.FTZ R4, R5, 0.69314718246459960938 ;  /* 0x3f31721805040820 */ /* 0x001fc80000410000 */
[----:B------:R-:W-:Y:S01]  /*8e80*/  @P0 FFMA.FTZ R50, R3, R34, R4 ;  /* 0x0000002203320223 */ /* 0x000fe20000010004 */
[----:B------:R-:W-:Y:S01]  /*8e90*/  PLOP3.LUT P0, PT, PT, PT, PT, 0x8, 0x0 ;  /* 0x000000000000781c */ /* 0x000fe20003f0e170 */
[----:B------:R-:W-:Y:S02]  /*8ea0*/  WARPGROUP.DEPBAR.LE gsb0, 0x0 ;  /* 0x00008000000079c5 */ /* 0x000fe40000010000 */
[----:B------:R-:W-:Y:S01]  /*8eb0*/  WARPGROUP.ARRIVE ;  /* 0x00000000000079c5 */ /* 0x000fe20000000000 */
[----:B------:R-:W0:Y:S01]  /*8ec0*/  @P2 MUFU.RCP R6, R11 ;  /* 0x0000000b00062308 */ /* 0x000e220000001000 */
[----:B-1----:R-:W-:-:S04]  /*8ed0*/  @P2 FMUL.FTZ R8, R7, 0.69314718246459960938 ;  /* 0x3f31721807082820 */ /* 0x002fc80000410000 */
[----:B------:R-:W-:Y:S01]  /*8ee0*/  HGMMA.64x64x16.F32.BF16 R120, gdesc[UR8].tnspB, R120, gsb0 ;  /* 0x40e00000087879f0 */ /* 0x000fe20008001878 */
[----:B------:R-:W-:Y:S01]  /*8ef0*/  UIADD3 UR10, UR6, 0x100, URZ ;  /* 0x00000100060a7890 */ /* 0x000fe2000fffe03f */
[----:B------:R-:W-:Y:S01]  /*8f00*/  @P2 FFMA.FTZ R0, R35, R71, R8 ;  /* 0x0000004723002223 */ /* 0x000fe20000010008 */
        /* <DEDUP_REMOVED lines=17> */
[----:B--2---:R-:W-:-:S05]  /*9020*/  VIADD R12, R12, 0x1 ;  /* 0x000000010c0c7836 */ /* 0x004fca0000000000 */
[----:B------:R1:W-:Y:S01]  /*9030*/  STL [R1+0x64], R12 ;  /* 0x0000640c01007387 */ /* 0x0003e20000100800 */
        /* <DEDUP_REMOVED lines=49> */
[----:B------:R-:W-:Y:S01]  /*9350*/  HGMMA.64x64x16.F32.BF16 R120, gdesc[UR4].tnspB, R120, gsb0 ;  /* 0x40e00000047879f0 */ /* 0x000fe20008001878 */
[----:B------:R-:W-:-:S06]  /*9360*/  USEL UR4, URZ, 0x1, UP0 ;  /* 0x000000013f047887 */ /* 0x000fcc0008000000 */
[----:B------:R-:W-:Y:S01]  /*9370*/  LOP3.LUT R152, R152, UR4, RZ, 0x3c, !PT ;  /* 0x0000000498987c12 */ /* 0x000fe2000f8e3cff */
[----:B------:R-:W-:Y:S02]  /*9380*/  WARPGROUP.DEPBAR.LE gsb0, 0x0 ;  /* 0x00008000000079c5 */ /* 0x000fe40000010000 */
[----:B------:R1:W-:Y:S01]  /*9390*/  @!P1 SYNCS.ARRIVE.TRANS64.RED.A1T0 RZ, [R9+URZ], RZ ;  /* 0x000000ff09ff99a7 */ /* 0x0003e2000810043f */
[-C--:B---3--:R-:W-:Y:S01]  /*93a0*/  FMUL.FTZ R20, R120, R2.reuse ;  /* 0x0000000278147220 */ /* 0x088fe20000410000 */
        /* <DEDUP_REMOVED lines=30> */
[----:B-1----:R-:W-:-:S07]  /*9590*/  FMUL.FTZ R151, R151, R6 ;  /* 0x0000000697977220 */ /* 0x002fce0000410000 */
.L_x_171:
[----:B------:R-:W1:Y:S08]  /*95a0*/  S2UR UR4, SR_CgaCtaId ;  /* 0x00000000000479c3 */ /* 0x000e700000008800 */
[----:B------:R-:W-:Y:S06]  /*95b0*/  BAR.SYNC.DEFER_BLOCKING 0x5, 0x200 ;  /* 0x0148000000007b1d */ /* 0x000fec0000010000 */
[----:B------:R-:W-:Y:S01]  /*95c0*/  UMOV UR37, 0x400 ;  /* 0x0000040000257882 */ /* 0x000fe20000000000 */
[----:B------:R-:W-:Y:S01]  /*95d0*/  BSSY B0, `(.L_x_192) ;  /* 0x0000240000007945 */ /* 0x000fe20003800000 */
[----:B-1----:R-:W-:-:S09]  /*95e0*/  ULEA UR37, UR4, UR37, 0x18 ;  /* 0x0000002504257291 */ /* 0x002fd2000f8ec03f */
[----:B------:R-:W1:Y:S01]  /*95f0*/  LDS.128 R4, [UR37+0x308d0] ;  /* 0x0308d025ff047984 */ /* 0x000e620008000c00 */
[----:B------:R-:W-:Y:S06]  /*9600*/  BAR.ARV 0x4, 0x200 ;  /* 0x0108000000007b1d */ /* 0x000fec0000002000 */
[----:B------:R-:W-:Y:S05]  /*9610*/  @P0 BRA `(.L_x_193) ;  /* 0x00000018003c0947 */ /* 0x000fea0003800000 */
[----:B0-----:R-:W2:Y:S01]  /*9620*/  LDL R8, [R1+0x8c] ;  /* 0x00008c0001087983 */ /* 0x001ea20000100800 */
[----:B------:R-:W0:Y:S03]  /*9630*/  S2UR UR6, SR_SWINHI ;  /* 0x00000000000679c3 */ /* 0x000e260000002f00 */
[----:B------:R-:W3:Y:S04]  /*9640*/  LDL.LU R61, [R1+0x2c] ;  /* 0x00002c00013d7983 */ /* 0x000ee80000300800 */
[----:B------:R-:W4:Y:S01]  /*9650*/  LDL.LU R67, [R1+0x24] ;  /* 0x0000240001437983 */ /* 0x000f220000300800 */
[----:B------:R-:W1:Y:S03]  /*9660*/  LDC.64 R52, c[0x0][0xc00] ;  /* 0x00030000ff347b82 */ /* 0x000e660000000a00 */
[----:B------:R-:W3:Y:S01]  /*9670*/  LDL.LU R66, [R1+0x5c] ;  /* 0x00005c0001427983 */ /* 0x000ee20000300800 */
[----:B------:R-:W-:-:S02]  /*9680*/  F2FP.BF16.F32.PACK_AB R16, R21, R20 ;  /* 0x000000141510723e */ /* 0x000fc400000010ff */
[----:B------:R-:W-:Y:S01]  /*9690*/  F2FP.BF16.F32.PACK_AB R17, R37, R36 ;  /* 0x000000242511723e */ /* 0x000fe200000010ff */
[----:B------:R-:W3:Y:S01]  /*96a0*/  LDL R63, [R1+0x28] ;  /* 0x00002800013f7983 */ /* 0x000ee20000100800 */
[----:B------:R-:W-:Y:S02]  /*96b0*/  F2FP.BF16.F32.PACK_AB R18, R23, R22 ;  /* 0x000000161712723e */ /* 0x000fe400000010ff */
[----:B------:R-:W-:Y:S01]  /*96c0*/  F2FP.BF16.F32.PACK_AB R19, R39, R38 ;  /* 0x000000262713723e */ /* 0x000fe200000010ff */
[----:B------:R-:W-:Y:S01]  /*96d0*/  IMAD.MOV.U32 R56, RZ, RZ, RZ ;  /* 0x000000ffff387224 */ /* 0x000fe200078e00ff */
[----:B------:R-:W3:Y:S01]  /*96e0*/  LDL R65, [R1+0x88] ;  /* 0x0000880001417983 */ /* 0x000ee20000100800 */
[----:B------:R-:W-:Y:S01]  /*96f0*/  UMOV UR4, UR37 ;  /* 0x0000002500047c82 */ /* 0x000fe20008000000 */
[----:B0-----:R-:W-:Y:S02]  /*9700*/  UMOV UR5, UR6 ;  /* 0x0000000600057c82 */ /* 0x001fe40008000000 */
[----:B------:R-:W3:Y:S01]  /*9710*/  LDL R64, [R1+0x34] ;  /* 0x0000340001407983 */ /* 0x000ee20000100800 */
[----:B------:R-:W-:-:S02]  /*9720*/  IMAD.U32 R2, RZ, RZ, UR4 ;  /* 0x00000004ff027e24 */ /* 0x000fc4000f8e00ff */
[----:B------:R-:W-:Y:S01]  /*9730*/  IMAD.U32 R3, RZ, RZ, UR5 ;  /* 0x00000005ff037e24 */ /* 0x000fe2000f8e00ff */
[----:B------:R-:W3:Y:S01]  /*9740*/  LDL R62, [R1+0x58] ;  /* 0x00005800013e7983 */ /* 0x000ee20000100800 */
[----:B------:R-:W-:Y:S01]  /*9750*/  ULDC.64 UR4, c[0x0][0xc08] ;  /* 0x0003020000047ab9 */ /* 0x000fe20000000a00 */
[----:B------:R-:W-:Y:S01]  /*9760*/  BAR.SYNC.DEFER_BLOCKING 0x1, 0x180 ;  /* 0x0046000000007b1d */ /* 0x000fe20000010000 */
[----:B--2---:R-:W-:-:S03]  /*9770*/  IMAD.WIDE R14, R8, 0x2, R2 ;  /* 0x00000002080e7825 */ /* 0x004fc600078e0202 */
[C---:B------:R-:W-:Y:S02]  /*9780*/  IADD3 R57, P0, R14.reuse, 0x60, RZ ;  /* 0x000000600e397810 */ /* 0x040fe40007f1e0ff */
[C---:B------:R-:W-:Y:S02]  /*9790*/  IADD3 R55, P1, R14.reuse, 0x40, RZ ;  /* 0x000000400e377810 */ /* 0x040fe40007f3e0ff */
[C---:B------:R-:W-:Y:S02]  /*97a0*/  LOP3.LUT R9, R14.reuse, 0x380, RZ, 0xc0, !PT ;  /* 0x000003800e097812 */ /* 0x040fe400078ec0ff */
[----:B------:R-:W-:Y:S02]  /*97b0*/  IADD3 R51, P2, R14, 0x20, RZ ;  /* 0x000000200e337810 */ /* 0x000fe40007f5e0ff */
[----:B------:R-:W-:Y:S02]  /*97c0*/  LOP3.LUT R10, R57, 0x380, RZ, 0xc0, !PT ;  /* 0x00000380390a7812 */ /* 0x000fe400078ec0ff */
[----:B------:R-:W-:-:S02]  /*97d0*/  LOP3.LUT R8, R55, 0x380, RZ, 0xc0, !PT ;  /* 0x0000038037087812 */ /* 0x000fc400078ec0ff */
[----:B------:R-:W-:Y:S02]  /*97e0*/  SHF.R.U64 R9, R9, 0x3, RZ ;  /* 0x0000000309097819 */ /* 0x000fe400000012ff */
[----:B-1----:R-:W-:Y:S02]  /*97f0*/  LOP3.LUT R4, R51, 0x380, RZ, 0xc0, !PT ;  /* 0x0000038033047812 */ /* 0x002fe400078ec0ff */
[----:B------:R-:W-:Y:S02]  /*9800*/  SHF.R.U64 R10, R10, 0x3, RZ ;  /* 0x000000030a0a7819 */ /* 0x000fe400000012ff */
[----:B------:R-:W-:Y:S02]  /*9810*/  SHF.R.U64 R8, R8, 0x3, RZ ;  /* 0x0000000308087819 */ /* 0x000fe400000012ff */
[----:B------:R-:W-:Y:S02]  /*9820*/  LOP3.LUT R14, R9, R14, RZ, 0x3c, !PT ;  /* 0x0000000e090e7212 */ /* 0x000fe400078e3cff */
[----:B------:R-:W-:Y:S01]  /*9830*/  SHF.R.U64 R4, R4, 0x3, RZ ;  /* 0x0000000304047819 */ /* 0x000fe200000012ff */
[--C-:B------:R-:W-:Y:S01]  /*9840*/  IMAD.X R11, RZ, RZ, R15.reuse, P1 ;  /* 0x000000ffff0b7224 */ /* 0x100fe200008e060f */
[----:B------:R-:W-:Y:S01]  /*9850*/  LOP3.LUT R12, R10, R57, RZ, 0x3c, !PT ;  /* 0x000000390a0c7212 */ /* 0x000fe200078e3cff */
[----:B------:R-:W-:Y:S01]  /*9860*/  IMAD.X R9, RZ, RZ, R15, P2 ;  /* 0x000000ffff097224 */ /* 0x000fe200010e060f */
[----:B------:R-:W-:-:S02]  /*9870*/  LOP3.LUT R10, R8, R55, RZ, 0x3c, !PT ;  /* 0x00000037080a7212 */ /* 0x000fc400078e3cff */
[----:B------:R-:W-:Y:S02]  /*9880*/  MOV R14, R14 ;  /* 0x0000000e000e7202 */ /* 0x000fe40000000f00 */
[----:B------:R-:W-:Y:S02]  /*9890*/  LOP3.LUT R8, R4, R51, RZ, 0x3c, !PT ;  /* 0x0000003304087212 */ /* 0x000fe400078e3cff */
[----:B------:R-:W-:Y:S01]  /*98a0*/  IADD3.X R13, RZ, R15, RZ, P0, !PT ;  /* 0x0000000fff0d7210 */ /* 0x000fe200007fe4ff */
[----:B------:R0:W-:Y:S01]  /*98b0*/  STSM.16.M88.4 [R14], R16 ;  /* 0x000000100e007844 */ /* 0x0001e20000000200 */
[----:B------:R-:W-:Y:S02]  /*98c0*/  MOV R57, R10 ;  /* 0x0000000a00397202 */ /* 0x000fe40000000f00 */
[----:B------:R-:W-:Y:S02]  /*98d0*/  MOV R51, R8 ;  /* 0x0000000800337202 */ /* 0x000fe40000000f00 */
[----:B------:R-:W-:-:S02]  /*98e0*/  MOV R4, R12 ;  /* 0x0000000c00047202 */ /* 0x000fc40000000f00 */
[----:B------:R-:W-:Y:S02]  /*98f0*/  F2FP.BF16.F32.PACK_AB R8, R25, R24 ;  /* 0x000000181908723e */ /* 0x000fe400000010ff */
[----:B------:R-:W-:Y:S02]  /*9900*/  F2FP.BF16.F32.PACK_AB R9, R41, R40 ;  /* 0x000000282909723e */ /* 0x000fe400000010ff */
[----:B------:R-:W-:Y:S02]  /*9910*/  F2FP.BF16.F32.PACK_AB R10, R27, R26 ;  /* 0x0000001a1b0a723e */ /* 0x000fe400000010ff */
[----:B------:R-:W-:Y:S02]  /*9920*/  F2FP.BF16.F32.PACK_AB R11, R43, R42 ;  /* 0x0000002a2b0b723e */ /* 0x000fe400000010ff */
[----:B------:R-:W-:Y:S02]  /*9930*/  F2FP.BF16.F32.PACK_AB R12, R29, R28 ;  /* 0x0000001c1d0c723e */ /* 0x000fe400000010ff */
[----:B------:R-:W-:-:S02]  /*9940*/  F2FP.BF16.F32.PACK_AB R13, R45, R44 ;  /* 0x0000002c2d0d723e */ /* 0x000fc400000010ff */
[----:B0-----:R-:W-:Y:S02]  /*9950*/  F2FP.BF16.F32.PACK_AB R14, R31, R30 ;  /* 0x0000001e1f0e723e */ /* 0x001fe400000010ff */
[----:B------:R-:W-:Y:S02]  /*9960*/  F2FP.BF16.F32.PACK_AB R15, R47, R46 ;  /* 0x0000002e2f0f723e */ /* 0x000fe400000010ff */
[----:B------:R-:W-:Y:S02]  /*9970*/  F2FP.BF16.F32.PACK_AB R16, R33, R32 ;  /* 0x000000202110723e */ /* 0x000fe400000010ff */
[----:B------:R-:W-:Y:S02]  /*9980*/  F2FP.BF16.F32.PACK_AB R17, R49, R48 ;  /* 0x000000303111723e */ /* 0x000fe400000010ff */
[----:B------:R-:W-:Y:S02]  /*9990*/  F2FP.BF16.F32.PACK_AB R18, R35, R34 ;  /* 0x000000222312723e */ /* 0x000fe400000010ff */
[----:B------:R-:W-:Y:S01]  /*99a0*/  F2FP.BF16.F32.PACK_AB R19, R151, R150 ;  /* 0x000000969713723e */ /* 0x000fe200000010ff */
[----:B------:R0:W-:Y:S04]  /*99b0*/  STSM.16.M88.4 [R51], R8 ;  /* 0x0000000833007844 */ /* 0x0001e80000000200 */
[----:B------:R-:W-:Y:S04]  /*99c0*/  STSM.16.M88.4 [R57], R12 ;  /* 0x0000000c39007844 */ /* 0x000fe80000000200 */
[----:B------:R1:W-:Y:S01]  /*99d0*/  STSM.16.M88.4 [R4], R16 ;  /* 0x0000001004007844 */ /* 0x0003e20000000200 */
[----:B------:R-:W-:Y:S01]  /*99e0*/  BAR.SYNC.DEFER_BLOCKING 0x1, 0x180 ;  /* 0x0046000000007b1d */ /* 0x000fe20000010000 */
[----:B------:R-:W-:Y:S01]  /*99f0*/  ISETP.NE.U32.AND P0, PT, R52, RZ, PT ;  /* 0x000000ff3400720c */ /* 0x000fe20003f05070 */
[----:B----4-:R-:W-:-:S03]  /*9a00*/  IMAD.SHL.U32 R59, R67, 0x4, RZ ;  /* 0x00000004433b7824 */ /* 0x010fc600078e00ff */
[----:B------:R-:W-:-:S03]  /*9a10*/  ISETP.NE.AND.EX P0, PT, R53, RZ, PT, P0 ;  /* 0x000000ff3500720c */ /* 0x000fc60003f05300 */
[----:B0-----:R-:W0:Y:S01]  /*9a20*/  LDC R8, c[0x0][0xad4] ;  /* 0x0002b500ff087b82 */ /* 0x001e220000000800 */
[----:B---3--:R-:W-:Y:S02]  /*9a30*/  SHF.L.U64.HI R60, R67, 0x2, R66 ;  /* 0x00000002433c7819 */ /* 0x008fe40000010242 */
[----:B------:R-:W-:-:S05]  /*9a40*/  IADD3 R54, P1, R59, R52, RZ ;  /* 0x000000343b367210 */ /* 0x000fca0007f3e0ff */
[----:B------:R-:W-:Y:S01]  /*9a50*/  IMAD.X R55, R60, 0x1, R53, P1 ;  /* 0x000000013c377824 */ /* 0x000fe200008e0635 */
[----:B-1----:R-:W1:Y:S04]  /*9a60*/  LDC R4, c[0x0][0xbe8] ;  /* 0x0002fa00ff047b82 */ /* 0x002e680000000800 */
[----:B------:R-:W2:Y:S01]  /*9a70*/  @P0 LDG.E R56, desc[UR38][R54.64] ;  /* 0x0000002636380981 */ /* 0x000ea2000c1e1900 */
[----:B------:R-:W-:-:S04]  /*9a80*/  ISETP.NE.U32.AND P1, PT, RZ, UR4, PT ;  /* 0x00000004ff007c0c */ /* 0x000fc8000bf25070 */
[----:B------:R-:W-:-:S13]  /*9a90*/  ISETP.NE.AND.EX P1, PT, RZ, UR5, PT, P1 ;  /* 0x00000005ff007c0c */ /* 0x000fda000bf25310 */
[----:B------:R-:W-:-:S04]  /*9aa0*/  @P1 IADD3 R58, P2, R59, UR4, RZ ;  /* 0x000000043b3a1c10 */ /* 0x000fc8000ff5e0ff */
[----:B------:R-:W-:Y:S02]  /*9ab0*/  @P1 IADD3.X R59, R60, UR5, RZ, P2, !PT ;  /* 0x000000053c3b1c10 */ /* 0x000fe400097fe4ff */
[----:B------:R-:W-:-:S04]  /*9ac0*/  ISETP.NE.AND P2, PT, R61, RZ, PT ;  /* 0x000000ff3d00720c */ /* 0x000fc80003f45270 */
[----:B0-----:R-:W-:Y:S02]  /*9ad0*/  SEL R8, R61, R8, P2 ;  /* 0x000000083d087207 */ /* 0x001fe40001000000 */
[----:B------:R-:W-:Y:S02]  /*9ae0*/  MOV R18, 0x9b8 ;  /* 0x000009b800127802 */ /* 0x000fe40000000f00 */
[----:B------:R-:W-:Y:S02]  /*9af0*/  ISETP.GT.AND P3, PT, R8, 0x1, PT ;  /* 0x000000010800780c */ /* 0x000fe40003f64270 */
[----:B-1----:R-:W-:Y:S01]  /*9b00*/  ISETP.NE.AND P4, PT, R4, 0x1, PT ;  /* 0x000000010400780c */ /* 0x002fe20003f85270 */
[----:B------:R-:W-:Y:S01]  /*9b10*/  ULDC UR4, c[0x0][0xa88] ;  /* 0x0002a20000047ab9 */ /* 0x000fe20000000800 */
[----:B------:R-:W-:Y:S01]  /*9b20*/  SEL R18, R18, 0x978, P3 ;  /* 0x0000097812127807 */ /* 0x000fe20001800000 */
[----:B------:R-:W0:Y:S01]  /*9b30*/  LDC.64 R8, c[0x0][0xba8] ;  /* 0x0002ea00ff087b82 */ /* 0x000e220000000a00 */
[----:B------:R-:W-:Y:S01]  /*9b40*/  IMAD.U32 R51, RZ, RZ, UR4 ;  /* 0x00000004ff337e24 */ /* 0x000fe2000f8e00ff */
[----:B------:R-:W-:-:S05]  /*9b50*/  ISETP.NE.U32.AND P2, PT, R52, RZ, PT ;  /* 0x000000ff3400720c */ /* 0x000fca0003f45070 */
[----:B------:R1:W5:Y:S01]  /*9b60*/  @P1 LDG.E R51, desc[UR38][R58.64] ;  /* 0x000000263a331981 */ /* 0x000362000c1e1900 */
[----:B------:R-:W3:Y:S08]  /*9b70*/  LDC.64 R12, c[0x0][R18+0x220] ;  /* 0x00008800120c7b82 */ /* 0x000ef00000000a00 */
[----:B------:R-:W4:Y:S01]  /*9b80*/  LDC.64 R14, c[0x0][R18+0x218] ;  /* 0x00008600120e7b82 */ /* 0x000f220000000a00 */
[----:B------:R-:W-:-:S07]  /*9b90*/  ISETP.NE.AND.EX P2, PT, R53, RZ, PT, P2 ;  /* 0x000000ff3500720c */ /* 0x000fce0003f45320 */
[----:B-1----:R-:W1:Y:S01]  /*9ba0*/  @P4 LDC R58, c[0x0][0xbec] ;  /* 0x0002fb00ff3a4b82 */ /* 0x002e620000000800 */
[----:B------:R-:W-:-:S07]  /*9bb0*/  SEL R52, R67, RZ, !P2 ;  /* 0x000000ff43347207 */ /* 0x000fce0005000000 */
[----:B------:R-:W1:Y:S01]  /*9bc0*/  @P4 LDC R61, c[0x0][0xbf0] ;  /* 0x0002fc00ff3d4b82 */ /* 0x000e620000000800 */
[----:B------:R-:W-:Y:S01]  /*9bd0*/  SEL R17, R66, RZ, !P2 ;  /* 0x000000ff42117207 */ /* 0x000fe20005000000 */
[----:B---3--:R-:W-:-:S06]  /*9be0*/  IMAD R13, R13, R52, RZ ;  /* 0x000000340d0d7224 */ /* 0x008fcc00078e02ff */
[----:B------:R-:W3:Y:S01]  /*9bf0*/  LDC.64 R10, c[0x0][R18+0x228] ;  /* 0x00008a00120a7b82 */ /* 0x000ee20000000a00 */
[----:B------:R-:W-:Y:S02]  /*9c00*/  IMAD R59, R12, R17, R13 ;  /* 0x000000110c3b7224 */ /* 0x000fe400078e020d */
[-C--:B----4-:R-:W-:Y:S02]  /*9c10*/  IMAD R53, R15, R63.reuse, RZ ;  /* 0x0000003f0f357224 */ /* 0x090fe400078e02ff */
[----:B------:R-:W-:-:S04]  /*9c20*/  IMAD.WIDE.U32 R14, R14, R63, RZ ;  /* 0x0000003f0e0e7225 */ /* 0x000fc800078e00ff */
[----:B------:R-:W-:Y:S01]  /*9c30*/  IMAD R19, R64, 0xc0, R65 ;  /* 0x000000c040137824 */ /* 0x000fe200078e0241 */
[----:B------:R-:W-:Y:S01]  /*9c40*/  SEL R57, R62, RZ, P3 ;  /* 0x000000ff3e397207 */ /* 0x000fe20001800000 */
[----:B------:R-:W-:Y:S01]  /*9c50*/  IMAD.WIDE.U32 R16, R12, R52, RZ ;  /* 0x000000340c107225 */ /* 0x000fe200078e00ff */
[----:B0-----:R-:W0:Y:S08]  /*9c60*/  @!P3 LDC R8, c[0x0][0xb50] ;  /* 0x0002d400ff08bb82 */ /* 0x001e300000000800 */
[----:B------:R4:W0:Y:S01]  /*9c70*/  LDC.64 R12, c[0x0][R18+0x210] ;  /* 0x00008400120c7b82 */ /* 0x0008220000000a00 */
[----:B------:R-:W-:-:S02]  /*9c80*/  IMAD.IADD R60, R15, 0x1, R53 ;  /* 0x000000010f3c7824 */ /* 0x000fc400078e0235 */
[----:B------:R-:W-:Y:S02]  /*9c90*/  IMAD.MOV.U32 R15, RZ, RZ, R19 ;  /* 0x000000ffff0f7224 */ /* 0x000fe400078e0013 */
[----:B------:R-:W-:Y:S02]  /*9ca0*/  IMAD.IADD R59, R17, 0x1, R59 ;  /* 0x00000001113b7824 */ /* 0x000fe400078e023b */
[-C--:B---3--:R-:W-:Y:S01]  /*9cb0*/  IMAD R17, R11, R57.reuse, RZ ;  /* 0x000000390b117224 */ /* 0x088fe200078e02ff */
[----:B------:R-:W3:Y:S01]  /*9cc0*/  @!P3 LDC R9, c[0x0][0xb54] ;  /* 0x0002d500ff09bb82 */ /* 0x000ee20000000800 */
[----:B------:R-:W-:-:S04]  /*9cd0*/  IMAD.WIDE.U32 R10, R10, R57, RZ ;  /* 0x000000390a0a7225 */ /* 0x000fc800078e00ff */
[----:B------:R-:W-:Y:S01]  /*9ce0*/  IMAD.IADD R17, R11, 0x1, R17 ;  /* 0x000000010b117824 */ /* 0x000fe200078e0211 */
[--C-:B--2---:R-:W-:Y:S01]  /*9cf0*/  IADD3 R16, P2, P5, R16, R14, R56.reuse ;  /* 0x0000000e10107210 */ /* 0x104fe20007d5e038 */
[----:B-1----:R-:W-:Y:S01]  /*9d00*/  @P4 IMAD.HI.U32 R14, R19, R58, RZ ;  /* 0x0000003a130e4227 */ /* 0x002fe200078e00ff */
[----:B------:R-:W-:-:S04]  /*9d10*/  SHF.R.S32.HI R53, RZ, 0x1f, R56 ;  /* 0x0000001fff357819 */ /* 0x000fc80000011438 */
[----:B------:R-:W-:Y:S02]  /*9d20*/  @P4 SHF.R.U32.HI R15, RZ, R61, R14 ;  /* 0x0000003dff0f4219 */ /* 0x000fe4000001160e */
[----:B------:R-:W-:-:S03]  /*9d30*/  IADD3.X R14, R59, R60, R53, P2, P5 ;  /* 0x0000003c3b0e7210 */ /* 0x000fc600017ea435 */
[--C-:B----4-:R-:W-:Y:S01]  /*9d40*/  IMAD.MOV R18, RZ, RZ, -R15.reuse ;  /* 0x000000ffff127224 */ /* 0x110fe200078e0a0f */
[----:B------:R-:W-:Y:S02]  /*9d50*/  IADD3 R10, P2, P5, R15, R16, R10 ;  /* 0x000000100f0a7210 */ /* 0x000fe40007d5e00a */
[----:B------:R-:W-:Y:S01]  /*9d60*/  SHF.R.S32.HI R11, RZ, 0x1f, R15 ;  /* 0x0000001fff0b7819 */ /* 0x000fe2000001140f */
[----:B------:R-:W-:-:S03]  /*9d70*/  IMAD R15, R4, R18, R19 ;  /* 0x00000012040f7224 */ /* 0x000fc600078e0213 */
[----:B------:R-:W-:Y:S01]  /*9d80*/  IADD3.X R11, R11, R14, R17, P2, P5 ;  /* 0x0000000e0b0b7210 */ /* 0x000fe200017ea411 */
[-C--:B0-----:R-:W-:Y:S01]  /*9d90*/  IMAD R13, R13, R15.reuse, RZ ;  /* 0x0000000f0d0d7224 */ /* 0x081fe200078e02ff */
[----:B------:R-:W-:Y:S01]  /*9da0*/  SHF.R.S32.HI R17, RZ, 0x1f, R15 ;  /* 0x0000001fff117819 */ /* 0x000fe2000001140f */
[----:B------:R-:W-:-:S04]  /*9db0*/  IMAD.WIDE.U32 R10, R12, R15, R10 ;  /* 0x0000000f0c0a7225 */ /* 0x000fc800078e000a */
[----:B------:R-:W-:Y:S01]  /*9dc0*/  IMAD R13, R12, R17, R13 ;  /* 0x000000110c0d7224 */ /* 0x000fe200078e020d */
[----:B------:R-:W-:-:S03]  /*9dd0*/  LEA R12, P2, R10, R8, 0x2 ;  /* 0x000000080a0c7211 */ /* 0x000fc600078410ff */
[----:B------:R-:W-:-:S05]  /*9de0*/  IMAD.IADD R11, R11, 0x1, R13 ;  /* 0x000000010b0b7824 */ /* 0x000fca00078e020d */
[----:B---3--:R-:W-:Y:S01]  /*9df0*/  LEA.HI.X R13, R10, R9, R11, 0x2, P2 ;  /* 0x000000090a0d7211 */ /* 0x008fe200010f140b */
[----:B------:R-:W-:Y:S06]  /*9e00*/  @P1 BRA `(.L_x_194) ;  /* 0x0000000000101947 */ /* 0x000fec0003800000 */
[----:B------:R-:W-:Y:S05]  /*9e10*/  @!P0 BRA `(.L_x_194) ;  /* 0x00000000000c8947 */ /* 0x000fea0003800000 */
[----:B------:R-:W2:Y:S04]  /*9e20*/  LDG.E R8, desc[UR38][R54.64] ;  /* 0x0000002636087981 */ /* 0x000ea8000c1e1900 */
[----:B-----5:R-:W2:Y:S02]  /*9e30*/  LDG.E R51, desc[UR38][R54.64+0x4] ;  /* 0x0000042636337981 */ /* 0x020ea4000c1e1900 */
[----:B--2---:R-:W-:-:S07]  /*9e40*/  IADD3 R51, -R8, R51, RZ ;  /* 0x0000003308337210 */ /* 0x004fce0007ffe1ff */
.L_x_194:
[----:B------:R-:W2:Y:S01]  /*9e50*/  LDL R14, [R1+0x84] ;  /* 0x00008400010e7983 */ /* 0x000ea20000100800 */
[----:B------:R-:W0:Y:S03]  /*9e60*/  S2R R8, SR_TID.X ;  /* 0x0000000000087919 */ /* 0x000e260000002100 */
[----:B------:R-:W-:Y:S04]  /*9e70*/  SHFL.IDX PT, R9, R13, RZ, 0x1c1f ;  /* 0x001c1fff0d097589 */ /* 0x000fe800000e0000 */
[----:B------:R-:W-:Y:S04]  /*9e80*/  SHFL.IDX PT, R10, R12, 0x1, 0x1c1f ;  /* 0x003c1f000c0a7f89 */ /* 0x000fe800000e0000 */
[----:B------:R-:W-:Y:S01]  /*9e90*/  SHFL.IDX PT, R11, R13, 0x1, 0x1c1f ;  /* 0x003c1f000d0b7f89 */ /* 0x000fe200000e0000 */
[----:B0-----:R-:W-:-:S05]  /*9ea0*/  VIADD R16, R8, 0xffffff80 ;  /* 0xffffff8008107836 */ /* 0x001fca0000000000 */
[----:B------:R-:W-:-:S04]  /*9eb0*/  SHF.R.S32.HI R15, RZ, 0x1f, R16 ;  /* 0x0000001fff0f7819 */ /* 0x000fc80000011410 */
[----:B------:R-:W-:Y:S01]  /*9ec0*/  LEA.HI R15, R15, R16, RZ, 0x7 ;  /* 0x000000100f0f7211 */ /* 0x000fe200078f38ff */
[----:B------:R-:W0:Y:S03]  /*9ed0*/  SHFL.IDX PT, R8, R12, RZ, 0x1c1f ;  /* 0x001c1fff0c087589 */ /* 0x000e2600000e0000 */
[----:B------:R-:W-:Y:S01]  /*9ee0*/  LOP3.LUT R15, R15, 0xffffff80, RZ, 0xc0, !PT ;  /* 0xffffff800f0f7812 */ /* 0x000fe200078ec0ff */
[----:B-----5:R-:W-:-:S04]  /*9ef0*/  IMAD R51, R51, R4, RZ ;  /* 0x0000000433337224 */ /* 0x020fc800078e02ff */
[----:B------:R-:W-:-:S05]  /*9f00*/  IMAD.IADD R15, R16, 0x1, -R15 ;  /* 0x00000001100f7824 */ /* 0x000fca00078e0a0f */
[----:B------:R-:W-:Y:S01]  /*9f10*/  LOP3.LUT P0, RZ, R15, 0x3, RZ, 0xc0, !PT ;  /* 0x000000030fff7812 */ /* 0x000fe2000780c0ff */
[----:B--2---:R-:W-:-:S04]  /*9f20*/  IMAD R14, R64, 0xc0, R14 ;  /* 0x000000c0400e7824 */ /* 0x004fc800078e020e */
[C---:B------:R-:W-:Y:S01]  /*9f30*/  VIADD R18, R14.reuse, 0x8 ;  /* 0x000000080e127836 */ /* 0x040fe20000000000 */
[----:B------:R-:W-:-:S04]  /*9f40*/  ISETP.GE.OR P1, PT, R14, R51, P0 ;  /* 0x000000330e00720c */ /* 0x000fc80000726670 */
[----:B------:R-:W-:-:S09]  /*9f50*/  ISETP.GE.OR P0, PT, R18, R51, P0 ;  /* 0x000000331200720c */ /* 0x000fd20000706670 */
[----:B0-----:R0:W-:Y:S04]  /*9f60*/  @!P1 ST.E desc[UR38][R8.64], R50 ;  /* 0x0000003208009985 */ /* 0x0011e8000c101926 */
[----:B------:R0:W-:Y:S01]  /*9f70*/  @!P0 ST.E desc[UR38][R10.64], R0 ;  /* 0x000000000a008985 */ /* 0x0001e2000c101926 */
[----:B------:R-:W-:Y:S05]  /*9f80*/  @P3 BRA `(.L_x_195) ;  /* 0x0000000400cc3947 */ /* 0x000fea0003800000 */
[----:B------:R-:W0:Y:S01]  /*9f90*/  LDL R54, [R1+0x38] ;  /* 0x0000380001367983 */ /* 0x000e220000100800 */
[----:B------:R-:W1:Y:S01]  /*9fa0*/  @P4 LDC R25, c[0x0][0xbec] ;  /* 0x0002fb00ff194b82 */ /* 0x000e620000000800 */
[----:B------:R-:W-:Y:S01]  /*9fb0*/  ULDC.64 UR4, c[0x0][0xaa0] ;  /* 0x0002a80000047ab9 */ /* 0x000fe20000000a00 */
[----:B------:R-:W2:Y:S01]  /*9fc0*/  S2R R15, SR_TID.X ;  /* 0x00000000000f7919 */ /* 0x000ea20000002100 */
[----:B------:R-:W3:Y:S05]  /*9fd0*/  LDL R31, [R1+0x90] ;  /* 0x00009000011f7983 */ /* 0x000eea0000100800 */
[----:B------:R-:W4:Y:S01]  /*9fe0*/  @P4 LDC R29, c[0x0][0xbf0] ;  /* 0x0002fc00ff1d4b82 */ /* 0x000f220000000800 */
[----:B--2---:R-:W-:-:S05]  /*9ff0*/  VIADD R57, R15, 0xffffff80 ;  /* 0xffffff800f397836 */ /* 0x004fca0000000000 */
[----:B------:R-:W-:-:S04]  /*a000*/  SHF.R.S32.HI R55, RZ, 0x1f, R57 ;  /* 0x0000001fff377819 */ /* 0x000fc80000011439 */
[----:B------:R-:W-:-:S04]  /*a010*/  LEA.HI R55, R55, R57, RZ, 0x3 ;  /* 0x0000003937377211 */ /* 0x000fc800078f18ff */
[----:B------:R-:W-:Y:S02]  /*a020*/  SHF.R.S32.HI R55, RZ, 0x3, R55 ;  /* 0x00000003ff377819 */ /* 0x000fe40000011437 */
[----:B------:R-:W-:-:S04]  /*a030*/  SHF.R.S32.HI R24, RZ, 0x1f, R57 ;  /* 0x0000001fff187819 */ /* 0x000fc80000011439 */
[----:B------:R-:W-:Y:S01]  /*a040*/  LEA.HI R24, R24, R57, RZ, 0x3 ;  /* 0x0000003918187211 */ /* 0x000fe200078f18ff */
[----:B------:R-:W-:-:S03]  /*a050*/  IMAD R53, R53, UR4, RZ ;  /* 0x0000000435357c24 */ /* 0x000fc6000f8e02ff */
[----:B------:R-:W-:Y:S01]  /*a060*/  LOP3.LUT R24, R24, 0xfffffff8, RZ, 0xc0, !PT ;  /* 0xfffffff818187812 */ /* 0x000fe200078ec0ff */
[----:B0-----:R-:W-:-:S04]  /*a070*/  IMAD R9, R55, 0x40, R54 ;  /* 0x0000004037097824 */ /* 0x001fc800078e0236 */
[----:B------:R-:W-:-:S03]  /*a080*/  IMAD.WIDE R2, R9, 0x2, R2 ;  /* 0x0000000209027825 */ /* 0x000fc600078e0202 */
[C---:B------:R-:W-:Y:S02]  /*a090*/  IADD3 R17, P0, R2.reuse, 0x1800, RZ ;  /* 0x0000180002117810 */ /* 0x040fe40007f1e0ff */
[C---:B------:R-:W-:Y:S02]  /*a0a0*/  IADD3 R21, P1, R2.reuse, 0x3000, RZ ;  /* 0x0000300002157810 */ /* 0x040fe40007f3e0ff */
[----:B------:R-:W-:Y:S02]  /*a0b0*/  LOP3.LUT R13, R2, 0x380, RZ, 0xc0, !PT ;  /* 0x00000380020d7812 */ /* 0x000fe400078ec0ff */
[----:B------:R-:W-:Y:S02]  /*a0c0*/  LOP3.LUT R16, R17, 0x380, RZ, 0xc0, !PT ;  /* 0x0000038011107812 */ /* 0x000fe400078ec0ff */
[----:B------:R-:W-:Y:S02]  /*a0d0*/  LOP3.LUT R20, R21, 0x380, RZ, 0xc0, !PT ;  /* 0x0000038015147812 */ /* 0x000fe400078ec0ff */
[----:B------:R-:W-:-:S02]  /*a0e0*/  SHF.R.U64 R13, R13, 0x3, RZ ;  /* 0x000000030d0d7819 */ /* 0x000fc400000012ff */
[----:B------:R-:W-:Y:S02]  /*a0f0*/  SHF.R.U64 R16, R16, 0x3, RZ ;  /* 0x0000000310107819 */ /* 0x000fe400000012ff */
[----:B------:R-:W-:Y:S02]  /*a100*/  SHF.R.U64 R20, R20, 0x3, RZ ;  /* 0x0000000314147819 */ /* 0x000fe400000012ff */
[----:B------:R-:W-:Y:S01]  /*a110*/  LOP3.LUT R12, R13, R2, RZ, 0x3c, !PT ;  /* 0x000000020d0c7212 */ /* 0x000fe200078e3cff */
[--C-:B------:R-:W-:Y:S01]  /*a120*/  IMAD.MOV.U32 R13, RZ, RZ, R3.reuse ;  /* 0x000000ffff0d7224 */ /* 0x100fe200078e0003 */
[----:B------:R-:W-:Y:S01]  /*a130*/  LOP3.LUT R16, R16, R17, RZ, 0x3c, !PT ;  /* 0x0000001110107212 */ /* 0x000fe200078e3cff */
[----:B------:R-:W-:Y:S01]  /*a140*/  IMAD.X R17, RZ, RZ, R3, P0 ;  /* 0x000000ffff117224 */ /* 0x000fe200000e0603 */
[----:B------:R-:W-:Y:S02]  /*a150*/  LOP3.LUT R20, R20, R21, RZ, 0x3c, !PT ;  /* 0x0000001514147212 */ /* 0x000fe400078e3cff */
[----:B------:R-:W-:Y:S01]  /*a160*/  IADD3.X R21, RZ, R3, RZ, P1, !PT ;  /* 0x00000003ff157210 */ /* 0x000fe20000ffe4ff */
[----:B------:R-:W2:Y:S04]  /*a170*/  LD.E.128 R12, desc[UR38][R12.64] ;  /* 0x000000260c0c7980 */ /* 0x000ea8000c101d00 */
[----:B------:R-:W2:Y:S04]  /*a180*/  LD.E.128 R16, desc[UR38][R16.64] ;  /* 0x0000002610107980 */ /* 0x000ea8000c101d00 */
[----:B------:R-:W2:Y:S01]  /*a190*/  LD.E.128 R20, desc[UR38][R20.64] ;  /* 0x0000002614147980 */ /* 0x000ea2000c101d00 */
[----:B------:R-:W-:-:S04]  /*a1a0*/  IADD3 R11, P0, R2, 0x4800, RZ ;  /* 0x00004800020b7810 */ /* 0x000fc80007f1e0ff */
[----:B------:R-:W-:Y:S01]  /*a1b0*/  LOP3.LUT R0, R11, 0x380, RZ, 0xc0, !PT ;  /* 0x000003800b007812 */ /* 0x000fe200078ec0ff */
[----:B------:R-:W-:Y:S02]  /*a1c0*/  IMAD.X R9, RZ, RZ, R3, P0 ;  /* 0x000000ffff097224 */ /* 0x000fe400000e0603 */
[----:B------:R-:W-:Y:S01]  /*a1d0*/  IMAD.IADD R24, R57, 0x1, -R24 ;  /* 0x0000000139187824 */ /* 0x000fe200078e0a18 */
[----:B------:R-:W-:Y:S01]  /*a1e0*/  SHF.R.U64 R0, R0, 0x3, RZ ;  /* 0x0000000300007819 */ /* 0x000fe200000012ff */
[C---:B------:R-:W-:Y:S02]  /*a1f0*/  IMAD R53, R56.reuse, UR5, R53 ;  /* 0x0000000538357c24 */ /* 0x040fe4000f8e0235 */
[----:B------:R-:W-:Y:S01]  /*a200*/  IMAD.WIDE.U32 R2, R56, UR4, RZ ;  /* 0x0000000438027c25 */ /* 0x000fe2000f8e00ff */
[----:B------:R-:W-:Y:S01]  /*a210*/  LOP3.LUT R8, R0, R11, RZ, 0x3c, !PT ;  /* 0x0000000b00087212 */ /* 0x000fe200078e3cff */
[----:B------:R-:W-:Y:S02]  /*a220*/  ULDC.64 UR4, c[0x0][0xae8] ;  /* 0x0002ba0000047ab9 */ /* 0x000fe40000000a00 */
[----:B------:R-:W-:-:S02]  /*a230*/  IMAD.IADD R3, R3, 0x1, R53 ;  /* 0x0000000103037824 */ /* 0x000fc400078e0235 */
[----:B------:R-:W-:Y:S01]  /*a240*/  IMAD R0, R24, 0x30, R55 ;  /* 0x0000003018007824 */ /* 0x000fe200078e0237 */
[----:B------:R-:W-:Y:S01]  /*a250*/  SHF.R.S32.HI R27, RZ, 0x1f, R52 ;  /* 0x0000001fff1b7819 */ /* 0x000fe20000011434 */
[C---:B------:R-:W-:Y:S01]  /*a260*/  IMAD.WIDE.U32 R2, R63.reuse, UR4, R2 ;  /* 0x000000043f027c25 */ /* 0x040fe2000f8e0002 */
[----:B------:R-:W5:Y:S03]  /*a270*/  LD.E.128 R8, desc[UR38][R8.64] ;  /* 0x0000002608087980 */ /* 0x000f66000c101d00 */
[----:B------:R-:W-:Y:S01]  /*a280*/  IMAD R24, R64, 0xc0, R0 ;  /* 0x000000c040187824 */ /* 0x000fe200078e0200 */
[----:B------:R-:W-:Y:S01]  /*a290*/  @!PT LDS RZ, [RZ] ;  /* 0x00000000fffff984 */ /* 0x000fe20000000800 */
[----:B------:R-:W-:Y:S01]  /*a2a0*/  @!PT LDS RZ, [RZ] ;  /* 0x00000000fffff984 */ /* 0x000fe20000000800 */
[----:B------:R-:W-:Y:S01]  /*a2b0*/  @!PT LDS RZ, [RZ] ;  /* 0x00000000fffff984 */ /* 0x000fe20000000800 */
[----:B------:R-:W-:Y:S01]  /*a2c0*/  @!PT LDS RZ, [RZ] ;  /* 0x00000000fffff984 */ /* 0x000fe20000000800 */
[----:B------:R0:W-:Y:S06]  /*a2d0*/  MEMBAR.ALL.CTA ;  /* 0x0000000000007992 */ /* 0x0001ec0000008000 */
[----:B0-----:R-:W0:Y:S01]  /*a2e0*/  FENCE.VIEW.ASYNC.S ;  /* 0x00000000000073c6 */ /* 0x001e220000000000 */
[----:B------:R-:W-:Y:S01]  /*a2f0*/  IMAD R3, R63, UR5, R3 ;  /* 0x000000053f037c24 */ /* 0x000fe2000f8e0203 */
[----:B------:R-:W-:Y:S01]  /*a300*/  ULDC.64 UR4, c[0x0][0xaf0] ;  /* 0x0002bc0000047ab9 */ /* 0x000fe20000000a00 */
[----:B-1----:R-:W-:-:S04]  /*a310*/  @P4 IMAD.HI.U32 R0, R24, R25, RZ ;  /* 0x0000001918004227 */ /* 0x002fc800078e00ff */
[----:B------:R-:W-:Y:S02]  /*a320*/  IMAD R27, R27, UR4, RZ ;  /* 0x000000041b1b7c24 */ /* 0x000fe4000f8e02ff */
[----:B------:R-:W-:Y:S01]  /*a330*/  IMAD.MOV.U32 R25, RZ, RZ, R24 ;  /* 0x000000ffff197224 */ /* 0x000fe200078e0018 */
[----:B----4-:R-:W-:Y:S01]  /*a340*/  @P4 SHF.R.U32.HI R25, RZ, R29, R0 ;  /* 0x0000001dff194219 */ /* 0x010fe20000011600 */
[C---:B------:R-:W-:Y:S02]  /*a350*/  IMAD R27, R52.reuse, UR5, R27 ;  /* 0x00000005341b7c24 */ /* 0x040fe4000f8e021b */
[----:B------:R-:W-:Y:S01]  /*a360*/  IMAD.WIDE.U32 R52, R52, UR4, R2 ;  /* 0x0000000434347c25 */ /* 0x000fe2000f8e0002 */
[--C-:B------:R-:W-:Y:S01]  /*a370*/  SHF.R.S32.HI R0, RZ, 0x1f, R25.reuse ;  /* 0x0000001fff007819 */ /* 0x100fe20000011419 */
[----:B------:R-:W-:Y:S02]  /*a380*/  ULDC.64 UR4, c[0x0][0xae0] ;  /* 0x0002b80000047ab9 */ /* 0x000fe40000000a00 */
[----:B------:R-:W-:Y:S01]  /*a390*/  IMAD.MOV R3, RZ, RZ, -R25 ;  /* 0x000000ffff037224 */ /* 0x000fe200078e0a19 */
[----:B------:R-:W-:Y:S01]  /*a3a0*/  IADD3 R53, R53, R27, RZ ;  /* 0x0000001b35357210 */ /* 0x000fe20007ffe0ff */
[----:B------:R-:W-:-:S02]  /*a3b0*/  IMAD R0, R0, UR4, RZ ;  /* 0x0000000400007c24 */ /* 0x000fc4000f8e02ff */
[----:B------:R-:W-:Y:S02]  /*a3c0*/  IMAD R27, R4, R3, R24 ;  /* 0x00000003041b7224 */ /* 0x000fe400078e0218 */
[C---:B------:R-:W-:Y:S02]  /*a3d0*/  IMAD R29, R25.reuse, UR5, R0 ;  /* 0x00000005191d7c24 */ /* 0x040fe4000f8e0200 */
[----:B------:R-:W-:Y:S01]  /*a3e0*/  IMAD.WIDE.U32 R2, R25, UR4, R52 ;  /* 0x0000000419027c25 */ /* 0x000fe2000f8e0034 */
[----:B------:R-:W-:Y:S01]  /*a3f0*/  SHF.R.S32.HI R0, RZ, 0x1f, R27 ;  /* 0x0000001fff007819 */ /* 0x000fe2000001141b */
[----:B------:R-:W-:Y:S02]  /*a400*/  ULDC.64 UR4, c[0x0][0xad8] ;  /* 0x0002b60000047ab9 */ /* 0x000fe40000000a00 */
[----:B------:R-:W-:Y:S02]  /*a410*/  IMAD.IADD R3, R3, 0x1, R29 ;  /* 0x0000000103037824 */ /* 0x000fe400078e021d */
[----:B------:R-:W-:-:S02]  /*a420*/  IMAD R0, R0, UR4, RZ ;  /* 0x0000000400007c24 */ /* 0x000fc4000f8e02ff */
[----:B------:R-:W-:-:S04]  /*a430*/  IMAD.WIDE.U32 R2, R27, UR4, R2 ;  /* 0x000000041b027c25 */ /* 0x000fc8000f8e0002 */
[----:B------:R-:W-:Y:S01]  /*a440*/  IMAD R25, R27, UR5, R0 ;  /* 0x000000051b197c24 */ /* 0x000fe2000f8e0200 */
[----:B------:R-:W-:Y:S02]  /*a450*/  ULDC.64 UR4, c[0x0][0xa80] ;  /* 0x0002a00000047ab9 */ /* 0x000fe40000000a00 */
[----:B------:R-:W-:Y:S01]  /*a460*/  LEA R4, P0, R2, UR4, 0x1 ;  /* 0x0000000402047c11 */ /* 0x000fe2000f8008ff */
[----:B------:R-:W-:Y:S01]  /*a470*/  IMAD.IADD R3, R3, 0x1, R25 ;  /* 0x0000000103037824 */ /* 0x000fe200078e0219 */
[----:B------:R-:W-:-:S03]  /*a480*/  ULDC UR4, c[0x0][0xac8] ;  /* 0x0002b20000047ab9 */ /* 0x000fc60000000800 */
[----:B0-----:R-:W0:Y:S01]  /*a490*/  SHFL.IDX PT, R24, R4, RZ, 0x181f ;  /* 0x00181fff04187589 */ /* 0x001e2200000e0000 */
[----:B------:R-:W-:Y:S01]  /*a4a0*/  LEA.HI.X R28, R2, UR5, R3, 0x1, P0 ;  /* 0x00000005021c7c11 */ /* 0x000fe200080f0c03 */
[----:B------:R-:W-:Y:S02]  /*a4b0*/  IMAD R30, R64, 0xc0, R55 ;  /* 0x000000c0401e7824 */ /* 0x000fe400078e0237 */
[----:B------:R-:W1:Y:S04]  /*a4c0*/  SHFL.IDX PT, R26, R4, 0x1, 0x181f ;  /* 0x00381f00041a7f89 */ /* 0x000e6800000e0000 */
[----:B------:R-:W4:Y:S01]  /*a4d0*/  SHFL.IDX PT, R29, R4, 0x2, 0x181f ;  /* 0x00581f00041d7f89 */ /* 0x000f2200000e0000 */
[----:B------:R-:W-:-:S03]  /*a4e0*/  ISETP.GE.AND P0, PT, R54, UR4, PT ;  /* 0x0000000436007c0c */ /* 0x000fc6000bf06270 */
[----:B------:R-:W3:Y:S01]  /*a4f0*/  SHFL.IDX PT, R3, R28, RZ, 0x181f ;  /* 0x00181fff1c037589 */ /* 0x000ee200000e0000 */
[----:B------:R-:W-:-:S03]  /*a500*/  VIADD R0, R30, 0x30 ;  /* 0x000000301e007836 */ /* 0x000fc60000000000 */
[----:B------:R-:W3:Y:S01]  /*a510*/  SHFL.IDX PT, R25, R28, 0x1, 0x181f ;  /* 0x00381f001c197f89 */ /* 0x000ee200000e0000 */
[----:B------:R-:W-:-:S03]  /*a520*/  VIADD R2, R30, 0x60 ;  /* 0x000000601e027836 */ /* 0x000fc60000000000 */
[----:B------:R-:W3:Y:S01]  /*a530*/  SHFL.IDX PT, R27, R28, 0x2, 0x181f ;  /* 0x00581f001c1b7f89 */ /* 0x000ee200000e0000 */
[-C--:B------:R-:W-:Y:S02]  /*a540*/  ISETP.GE.OR P1, PT, R30, R51.reuse, P0 ;  /* 0x000000331e00720c */ /* 0x080fe40000726670 */
[-C--:B------:R-:W-:Y:S02]  /*a550*/  ISETP.GE.OR P2, PT, R0, R51.reuse, P0 ;  /* 0x000000330000720c */ /* 0x080fe40000746670 */
[----:B------:R-:W-:Y:S01]  /*a560*/  ISETP.GE.OR P3, PT, R2, R51, P0 ;  /* 0x000000330200720c */ /* 0x000fe20000766670 */
[----:B------:R-:W-:-:S04]  /*a570*/  UIADD3 UR4, UR37, 0x30820, URZ ;  /* 0x0003082025047890 */ /* 0x000fc8000fffe03f */
[----:B------:R-:W-:-:S04]  /*a580*/  UPRMT UR4, URZ, 0x654, UR4 ;  /* 0x000006543f047896 */ /* 0x000fc80008000004 */
[C---:B0-----:R-:W-:Y:S02]  /*a590*/  @!P1 LEA R2, P4, R54.reuse, R24, 0x1 ;  /* 0x0000001836029211 */ /* 0x041fe400078808ff */
[C---:B-1----:R-:W-:Y:S02]  /*a5a0*/  @!P2 LEA R24, P5, R54.reuse, R26, 0x1 ;  /* 0x0000001a3618a211 */ /* 0x042fe400078a08ff */
[C---:B----4-:R-:W-:Y:S01]  /*a5b0*/  @!P3 LEA R26, P6, R54.reuse, R29, 0x1 ;  /* 0x0000001d361ab211 */ /* 0x050fe200078c08ff */
[----:B------:R-:W-:Y:S01]  /*a5c0*/  SYNCS.ARRIVE.TRANS64.RED.A1T0 RZ, [UR4], RZ ;  /* 0x000000ffffff79a7 */ /* 0x000fe20008100404 */
[C-C-:B---3--:R-:W-:Y:S02]  /*a5d0*/  @!P1 LEA.HI.X R3, R54.reuse, R3, R31.reuse, 0x1, P4 ;  /* 0x0000000336039211 */ /* 0x148fe400020f0c1f */
[C-C-:B------:R-:W-:Y:S02]  /*a5e0*/  @!P2 LEA.HI.X R25, R54.reuse, R25, R31.reuse, 0x1, P5 ;  /* 0x000000193619a211 */ /* 0x140fe400028f0c1f */
[----:B------:R-:W-:Y:S01]  /*a5f0*/  @!P3 LEA.HI.X R27, R54, R27, R31, 0x1, P6 ;  /* 0x0000001b361bb211 */ /* 0x000fe200030f0c1f */
[----:B------:R-:W-:-:S05]  /*a600*/  VIADD R0, R30, 0x90 ;  /* 0x000000901e007836 */ /* 0x000fca0000000000 */
[----:B------:R-:W-:Y:S01]  /*a610*/  ISETP.GE.OR P0, PT, R0, R51, P0 ;  /* 0x000000330000720c */ /* 0x000fe20000706670 */
[----:B------:R-:W0:Y:S04]  /*a620*/  SHFL.IDX PT, R4, R4, 0x3, 0x181f ;  /* 0x00781f0004047f89 */ /* 0x000e2800000e0000 */
[----:B------:R-:W1:Y:S04]  /*a630*/  SHFL.IDX PT, R28, R28, 0x3, 0x181f ;  /* 0x00781f001c1c7f89 */ /* 0x000e6800000e0000 */
[----:B--2---:R2:W-:Y:S04]  /*a640*/  @!P1 ST.E.128 desc[UR38][R2.64], R12 ;  /* 0x0000000c02009985 */ /* 0x0045e8000c101d26 */
[----:B------:R2:W-:Y:S04]  /*a650*/  @!P2 ST.E.128 desc[UR38][R24.64], R16 ;  /* 0x000000101800a985 */ /* 0x0005e8000c101d26 */
[----:B------:R2:W-:Y:S01]  /*a660*/  @!P3 ST.E.128 desc[UR38][R26.64], R20 ;  /* 0x000000141a00b985 */ /* 0x0005e2000c101d26 */
[----:B01----:R-:W-:Y:S05]  /*a670*/  @P0 BRA `(.L_x_196) ;  /* 0x0000001000d40947 */ /* 0x003fea0003800000 */
[----:B--2---:R-:W-:-:S04]  /*a680*/  LEA R2, P0, R54, R4, 0x1 ;  /* 0x0000000436027211 */ /* 0x004fc800078008ff */
[----:B------:R-:W-:-:S05]  /*a690*/  LEA.HI.X R3, R54, R28, R31, 0x1, P0 ;  /* 0x0000001c36037211 */ /* 0x000fca00000f0c1f */
[----:B-----5:R0:W-:Y:S01]  /*a6a0*/  ST.E.128 desc[UR38][R2.64], R8 ;  /* 0x0000000802007985 */ /* 0x0201e2000c101d26 */
[----:B------:R-:W-:Y:S05]  /*a6b0*/  BRA `(.L_x_196) ;  /* 0x0000001000c47947 */ /* 0x000fea0003800000 */
.L_x_195:
[----:B------:R-:W-:Y:S01]  /*a6c0*/  ULDC.64 UR4, c[0x0][0xb08] ;  /* 0x0002c20000047ab9 */ /* 0x000fe20000000a00 */
[----:B0-----:R-:W0:Y:S01]  /*a6d0*/  @P4 LDC R0, c[0x0][0xbec] ;  /* 0x0002fb00ff004b82 */ /* 0x001e220000000800 */
[----:B------:R-:W-:Y:S01]  /*a6e0*/  IMAD R53, R53, UR4, RZ ;  /* 0x0000000435357c24 */ /* 0x000fe2000f8e02ff */
[----:B------:R-:W-:Y:S01]  /*a6f0*/  SHF.R.S32.HI R9, RZ, 0x1f, R52 ;  /* 0x0000001fff097819 */ /* 0x000fe20000011434 */
[C---:B------:R-:W-:Y:S01]  /*a700*/  IMAD.WIDE.U32 R2, R56.reuse, UR4, RZ ;  /* 0x0000000438027c25 */ /* 0x040fe2000f8e00ff */
[----:B------:R1:W5:Y:S01]  /*a710*/  LDL R64, [R1+0x60] ;  /* 0x0000600001407983 */ /* 0x0003620000100800 */
[----:B------:R-:W-:Y:S02]  /*a720*/  ULDC.64 UR6, c[0x0][0xb30] ;  /* 0x0002cc0000067ab9 */ /* 0x000fe40000000a00 */
[----:B------:R-:W-:Y:S01]  /*a730*/  IMAD R53, R56, UR5, R53 ;  /* 0x0000000538357c24 */ /* 0x000fe2000f8e0235 */
[----:B------:R-:W2:Y:S01]  /*a740*/  @P4 LDC R13, c[0x0][0xbf0] ;  /* 0x0002fc00ff0d4b82 */ /* 0x000ea20000000800 */
[----:B------:R-:W-:Y:S01]  /*a750*/  ULDC.64 UR4, c[0x0][0xb38] ;  /* 0x0002ce0000047ab9 */ /* 0x000fe20000000a00 */
[----:B------:R1:W5:Y:S01]  /*a760*/  LDL R61, [R1+0x7c] ;  /* 0x00007c00013d7983 */ /* 0x0003620000100800 */
[----:B------:R-:W-:-:S03]  /*a770*/  IMAD.IADD R3, R3, 0x1, R53 ;  /* 0x0000000103037824 */ /* 0x000fc600078e0235 */
[----:B------:R1:W5:Y:S01]  /*a780*/  LDL R60, [R1+0x50] ;  /* 0x00005000013c7983 */ /* 0x0003620000100800 */
[----:B------:R-:W-:-:S03]  /*a790*/  IMAD.WIDE.U32 R2, R63, UR4, R2 ;  /* 0x000000043f027c25 */ /* 0x000fc6000f8e0002 */
[----:B------:R1:W5:Y:S01]  /*a7a0*/  LDL R59, [R1+0x78] ;  /* 0x00007800013b7983 */ /* 0x0003620000100800 */
[----:B------:R-:W-:Y:S01]  /*a7b0*/  IMAD R3, R63, UR5, R3 ;  /* 0x000000053f037c24 */ /* 0x000fe2000f8e0203 */
[----:B------:R-:W-:Y:S02]  /*a7c0*/  ULDC.64 UR4, c[0x0][0xb40] ;  /* 0x0002d00000047ab9 */ /* 0x000fe40000000a00 */
[----:B------:R-:W-:Y:S01]  /*a7d0*/  IMAD R9, R9, UR4, RZ ;  /* 0x0000000409097c24 */ /* 0x000fe2000f8e02ff */
[----:B------:R1:W5:Y:S01]  /*a7e0*/  LDL R63, [R1+0x80] ;  /* 0x00008000013f7983 */ /* 0x0003620000100800 */
[----:B0-----:R-:W-:-:S03]  /*a7f0*/  @P4 IMAD.HI.U32 R0, R19, R0, RZ ;  /* 0x0000000013004227 */ /* 0x001fc600078e00ff */
[----:B------:R1:W5:Y:S01]  /*a800*/  LDL R58, [R1+0x74] ;  /* 0x00007400013a7983 */ /* 0x0003620000100800 */
[C---:B------:R-:W-:Y:S01]  /*a810*/  IMAD R11, R52.reuse, UR5, R9 ;  /* 0x00000005340b7c24 */ /* 0x040fe2000f8e0209 */
[----:B------:R-:W-:Y:S01]  /*a820*/  MOV R9, R19 ;  /* 0x0000001300097202 */ /* 0x000fe20000000f00 */
[----:B------:R-:W-:Y:S01]  /*a830*/  IMAD.WIDE.U32 R52, R52, UR4, R2 ;  /* 0x0000000434347c25 */ /* 0x000fe2000f8e0002 */
[----:B------:R-:W-:Y:S01]  /*a840*/  ULDC.64 UR4, c[0x0][0xb48] ;  /* 0x0002d20000047ab9 */ /* 0x000fe20000000a00 */
[----:B--2---:R-:W-:Y:S01]  /*a850*/  @P4 SHF.R.U32.HI R9, RZ, R13, R0 ;  /* 0x0000000dff094219 */ /* 0x004fe20000011600 */
[----:B------:R1:W5:Y:S01]  /*a860*/  LDL R57, [R1+0x48] ;  /* 0x0000480001397983 */ /* 0x0003620000100800 */
[----:B------:R-:W-:Y:S02]  /*a870*/  IMAD.IADD R53, R53, 0x1, R11 ;  /* 0x0000000135357824 */ /* 0x000fe400078e020b */
[--C-:B------:R-:W-:Y:S01]  /*a880*/  SHF.R.S32.HI R0, RZ, 0x1f, R9.reuse ;  /* 0x0000001fff007819 */ /* 0x100fe20000011409 */
[----:B------:R-:W-:Y:S01]  /*a890*/  IMAD.MOV R11, RZ, RZ, -R9 ;  /* 0x000000ffff0b7224 */ /* 0x000fe200078e0a09 */
[----:B------:R1:W5:Y:S01]  /*a8a0*/  LDL R56, [R1+0x70] ;  /* 0x0000700001387983 */ /* 0x0003620000100800 */
[----:B------:R-:W-:-:S03]  /*a8b0*/  IMAD.WIDE.U32 R2, R62, UR4, R52 ;  /* 0x000000043e027c25 */ /* 0x000fc6000f8e0034 */
[----:B------:R1:W5:Y:S01]  /*a8c0*/  LDL R55, [R1+0x44] ;  /* 0x0000440001377983 */ /* 0x0003620000100800 */
[----:B------:R-:W-:Y:S02]  /*a8d0*/  IMAD R11, R4, R11, R19 ;  /* 0x0000000b040b7224 */ /* 0x000fe400078e0213 */
[----:B------:R-:W-:Y:S01]  /*a8e0*/  IMAD R3, R62, UR5, R3 ;  /* 0x000000053e037c24 */ /* 0x000fe2000f8e0203 */
[----:B------:R1:W5:Y:S01]  /*a8f0*/  LDL R19, [R1+0x4c] ;  /* 0x00004c0001137983 */ /* 0x0003620000100800 */
[----:B------:R-:W-:-:S03]  /*a900*/  IMAD R0, R0, UR6, RZ ;  /* 0x0000000600007c24 */ /* 0x000fc6000f8e02ff */
[----:B------:R1:W5:Y:S04]  /*a910*/  LDL R62, [R1+0x54] ;  /* 0x00005400013e7983 */ /* 0x0003680000100800 */
[----:B------:R1:W5:Y:S04]  /*a920*/  LDL R54, [R1+0x6c] ;  /* 0x00006c0001367983 */ /* 0x0003680000100800 */
[----:B------:R1:W5:Y:S04]  /*a930*/  LDL R53, [R1+0x40] ;  /* 0x0000400001357983 */ /* 0x0003680000100800 */
[----:B------:R1:W5:Y:S04]  /*a940*/  LDL R52, [R1+0x68] ;  /* 0x0000680001347983 */ /* 0x0003680000100800 */
[----:B------:R1:W5:Y:S01]  /*a950*/  LDL R50, [R1+0x3c] ;  /* 0x00003c0001327983 */ /* 0x0003620000100800 */
[C---:B------:R-:W-:Y:S01]  /*a960*/  IMAD R13, R9.reuse, UR7, R0 ;  /* 0x00000007090d7c24 */ /* 0x040fe2000f8e0200 */
[----:B------:R-:W-:Y:S01]  /*a970*/  SHF.R.S32.HI R0, RZ, 0x1f, R11 ;  /* 0x0000001fff007819 */ /* 0x000fe2000001140b */
[----:B------:R-:W-:Y:S01]  /*a980*/  IMAD.WIDE.U32 R2, R9, UR6, R2 ;  /* 0x0000000609027c25 */ /* 0x000fe2000f8e0002 */
[----:B------:R-:W-:-:S03]  /*a990*/  ULDC.64 UR6, c[0x0][0xb28] ;  /* 0x0002ca0000067ab9 */ /* 0x000fc60000000a00 */
[----:B------:R-:W-:Y:S02]  /*a9a0*/  IMAD R0, R0, UR6, RZ ;  /* 0x0000000600007c24 */ /* 0x000fe4000f8e02ff */
[----:B------:R-:W-:Y:S01]  /*a9b0*/  IMAD.IADD R3, R3, 0x1, R13 ;  /* 0x0000000103037824 */ /* 0x000fe200078e020d */
[----:B------:R-:W-:Y:S01]  /*a9c0*/  UIADD3 UR4, UR37, 0x30820, URZ ;  /* 0x0003082025047890 */ /* 0x000fe2000fffe03f */
[C---:B------:R-:W-:Y:S02]  /*a9d0*/  IMAD R9, R11.reuse, UR7, R0 ;  /* 0x000000070b097c24 */ /* 0x040fe4000f8e0200 */
[----:B------:R-:W-:Y:S01]  /*a9e0*/  IMAD.WIDE.U32 R2, R11, UR6, R2 ;  /* 0x000000060b027c25 */ /* 0x000fe2000f8e0002 */
[----:B------:R-:W-:Y:S01]  /*a9f0*/  ISETP.GE.AND P0, PT, R14, R51, PT ;  /* 0x000000330e00720c */ /* 0x000fe20003f06270 */
[----:B------:R-:W-:Y:S01]  /*aa00*/  ULDC.64 UR6, c[0x0][0xb00] ;  /* 0x0002c00000067ab9 */ /* 0x000fe20000000a00 */
[----:B------:R-:W-:Y:S01]  /*aa10*/  UPRMT UR4, URZ, 0x654, UR4 ;  /* 0x000006543f047896 */ /* 0x000fe20008000004 */
[----:B------:R-:W-:Y:S01]  /*aa20*/  IMAD.IADD R3, R3, 0x1, R9 ;  /* 0x0000000103037824 */ /* 0x000fe200078e0209 */
[----:B------:R-:W-:-:S04]  /*aa30*/  LEA R0, P1, R2, UR6, 0x2 ;  /* 0x0000000602007c11 */ /* 0x000fc8000f8210ff */
[----:B------:R-:W-:Y:S01]  /*aa40*/  LEA.HI.X R4, R2, UR7, R3, 0x2, P1 ;  /* 0x0000000702047c11 */ /* 0x000fe200088f1403 */
[----:B------:R1:W0:Y:S01]  /*aa50*/  SHFL.IDX PT, R8, R0, RZ, 0x1c1f ;  /* 0x001c1fff00087589 */ /* 0x00022200000e0000 */
[----:B------:R-:W-:Y:S01]  /*aa60*/  BSSY B1, `(.L_x_197) ;  /* 0x0000024000017945 */ /* 0x000fe20003800000 */
[----:B------:R-:W-:Y:S02]  /*aa70*/  SYNCS.ARRIVE.TRANS64.RED.A1T0 RZ, [UR4], RZ ;  /* 0x000000ffffff79a7 */ /* 0x000fe40008100404 */
[----:B------:R1:W2:Y:S01]  /*aa80*/  SHFL.IDX PT, R9, R4, RZ, 0x1c1f ;  /* 0x001c1fff04097589 */ /* 0x0002a200000e0000 */
[----:B------:R-:W-:Y:S05]  /*aa90*/  @P0 BRA `(.L_x_198) ;  /* 0x0000000000800947 */ /* 0x000fea0003800000 */
[----:B------:R-:W-:Y:S02]  /*aaa0*/  ULDC UR4, c[0x0][0xac8] ;  /* 0x0002b20000047ab9 */ /* 0x000fe40000000800 */
[----:B-----5:R-:W-:Y:S02]  /*aab0*/  ISETP.GE.AND P1, PT, R62, UR4, PT ;  /* 0x000000043e007c0c */ /* 0x020fe4000bf26270 */
[----:B------:R-:W-:Y:S02]  /*aac0*/  ISETP.GE.AND P0, PT, R64, UR4, PT ;  /* 0x0000000440007c0c */ /* 0x000fe4000bf06270 */
[----:B------:R-:W-:Y:S02]  /*aad0*/  ISETP.GE.AND P5, PT, R60, UR4, PT ;  /* 0x000000043c007c0c */ /* 0x000fe4000bfa6270 */
[----:B------:R-:W-:-:S07]  /*aae0*/  ISETP.GE.AND P3, PT, R19, UR4, PT ;  /* 0x0000000413007c0c */ /* 0x000fce000bf66270 */
[-C--:B0-----:R-:W-:Y:S02]  /*aaf0*/  @!P1 LEA R10, P2, R62, R8.reuse, 0x2 ;  /* 0x000000083e0a9211 */ /* 0x081fe400078410ff */
[----:B--2---:R-:W-:Y:S02]  /*ab00*/  @!P0 IMAD.WIDE R2, R64, 0x4, R8 ;  /* 0x0000000440028825 */ /* 0x004fe400078e0208 */
[----:B------:R-:W-:Y:S02]  /*ab10*/  @!P1 LEA.HI.X R11, R62, R9, R63, 0x2, P2 ;  /* 0x000000093e0b9211 */ /* 0x000fe400010f143f */
[----:B------:R-:W-:Y:S01]  /*ab20*/  ISETP.GE.AND P2, PT, R57, UR4, PT ;  /* 0x0000000439007c0c */ /* 0x000fe2000bf46270 */
[----:B------:R0:W-:Y:S01]  /*ab30*/  @!P0 ST.E.64 desc[UR38][R2.64], R20 ;  /* 0x0000001402008985 */ /* 0x0001e2000c101b26 */
[----:B------:R-:W-:Y:S02]  /*ab40*/  @!P5 LEA R12, P4, R60, R8, 0x2 ;  /* 0x000000083c0cd211 */ /* 0x000fe400078810ff */
[----:B------:R-:W-:Y:S01]  /*ab50*/  ISETP.GE.AND P0, PT, R53, UR4, PT ;  /* 0x0000000435007c0c */ /* 0x000fe2000bf06270 */
[----:B------:R2:W-:Y:S01]  /*ab60*/  @!P1 ST.E.64 desc[UR38][R10.64], R22 ;  /* 0x000000160a009985 */ /* 0x0005e2000c101b26 */
[----:B------:R-:W-:-:S02]  /*ab70*/  ISETP.GE.AND P1, PT, R55, UR4, PT ;  /* 0x0000000437007c0c */ /* 0x000fc4000bf26270 */
[-C--:B------:R-:W-:Y:S02]  /*ab80*/  @!P5 LEA.HI.X R13, R60, R9.reuse, R61, 0x2, P4 ;  /* 0x000000093c0dd211 */ /* 0x080fe400020f143d */
[----:B------:R-:W-:Y:S02]  /*ab90*/  ISETP.GE.AND P4, PT, R50, UR4, PT ;  /* 0x0000000432007c0c */ /* 0x000fe4000bf86270 */
[-C--:B------:R-:W-:Y:S01]  /*aba0*/  @!P3 LEA R14, P6, R19, R8.reuse, 0x2 ;  /* 0x00000008130eb211 */ /* 0x080fe200078c10ff */
[----:B------:R3:W-:Y:S01]  /*abb0*/  @!P5 ST.E.64 desc[UR38][R12.64], R24 ;  /* 0x000000180c00d985 */ /* 0x0007e2000c101b26 */
[----:B0-----:R-:W-:Y:S02]  /*abc0*/  @!P2 LEA R2, P5, R57, R8, 0x2 ;  /* 0x000000083902a211 */ /* 0x001fe400078a10ff */
[----:B------:R-:W-:-:S03]  /*abd0*/  @!P3 LEA.HI.X R15, R19, R9, R59, 0x2, P6 ;  /* 0x00000009130fb211 */ /* 0x000fc600030f143b */
[-C--:B--2---:R-:W-:Y:S02]  /*abe0*/  @!P1 LEA R10, P6, R55, R8.reuse, 0x2 ;  /* 0x00000008370a9211 */ /* 0x084fe400078c10ff */
[-C--:B------:R-:W-:Y:S01]  /*abf0*/  @!P2 LEA.HI.X R3, R57, R9.reuse, R58, 0x2, P5 ;  /* 0x000000093903a211 */ /* 0x080fe200028f143a */
[----:B------:R3:W-:Y:S01]  /*ac00*/  @!P3 ST.E.64 desc[UR38][R14.64], R26 ;  /* 0x0000001a0e00b985 */ /* 0x0007e2000c101b26 */
[-C--:B------:R-:W-:Y:S02]  /*ac10*/  @!P0 LEA R16, P3, R53, R8.reuse, 0x2 ;  /* 0x0000000835108211 */ /* 0x080fe400078610ff */
[----:B------:R-:W-:Y:S01]  /*ac20*/  @!P4 LEA R8, P5, R50, R8, 0x2 ;  /* 0x000000083208c211 */ /* 0x000fe200078a10ff */
[----:B------:R3:W-:Y:S01]  /*ac30*/  @!P2 ST.E.64 desc[UR38][R2.64], R28 ;  /* 0x0000001c0200a985 */ /* 0x0007e2000c101b26 */
[-C--:B------:R-:W-:Y:S02]  /*ac40*/  @!P1 LEA.HI.X R11, R55, R9.reuse, R56, 0x2, P6 ;  /* 0x00000009370b9211 */ /* 0x080fe400030f1438 */
[----:B------:R-:W-:-:S02]  /*ac50*/  @!P0 LEA.HI.X R17, R53, R9, R54, 0x2, P3 ;  /* 0x0000000935118211 */ /* 0x000fc400018f1436 */
[----:B------:R-:W-:Y:S01]  /*ac60*/  @!P4 LEA.HI.X R9, R50, R9, R52, 0x2, P5 ;  /* 0x000000093209c211 */ /* 0x000fe200028f1434 */
[----:B------:R3:W-:Y:S04]  /*ac70*/  @!P1 ST.E.64 desc[UR38][R10.64], R30 ;  /* 0x0000001e0a009985 */ /* 0x0007e8000c101b26 */
[----:B------:R3:W-:Y:S04]  /*ac80*/  @!P0 ST.E.64 desc[UR38][R16.64], R32 ;  /* 0x0000002010008985 */ /* 0x0007e8000c101b26 */
[----:B------:R3:W-:Y:S02]  /*ac90*/  @!P4 ST.E.64 desc[UR38][R8.64], R34 ;  /* 0x000000220800c985 */ /* 0x0007e4000c101b26 */
.L_x_198:
[----:B------:R-:W-:Y:S05]  /*aca0*/  BSYNC B1 ;  /* 0x0000000000017941 */ /* 0x000fea0003800000 */
.L_x_197:
[----:B------:R-:W-:Y:S01]  /*acb0*/  ISETP.GE.AND P0, PT, R18, R51, PT ;  /* 0x000000331200720c */ /* 0x000fe20003f06270 */
[----:B--23--:R2:W3:Y:S04]  /*acc0*/  SHFL.IDX PT, R9, R4, 0x1, 0x1c1f ;  /* 0x003c1f0004097f89 */ /* 0x00c4e800000e0000 */
[----:B0-----:R2:W0:Y:S08]  /*acd0*/  SHFL.IDX PT, R8, R0, 0x1, 0x1c1f ;  /* 0x003c1f0000087f89 */ /* 0x00143000000e0000 */
[----:B--2---:R-:W-:Y:S05]  /*ace0*/  @P0 BRA `(.L_x_196) ;  /* 0x0000000c00380947 */ /* 0x004fea0003800000 */
[----:B------:R-:W-:Y:S02]  /*acf0*/  ULDC UR4, c[0x0][0xac8] ;  /* 0x0002b20000047ab9 */ /* 0x000fe40000000800 */
[----:B-----5:R-:W-:Y:S02]  /*ad00*/  ISETP.GE.AND P0, PT, R64, UR4, PT ;  /* 0x0000000440007c0c */ /* 0x020fe4000bf06270 */
[----:B------:R-:W-:Y:S02]  /*ad10*/  ISETP.GE.AND P5, PT, R62, UR4, PT ;  /* 0x000000043e007c0c */ /* 0x000fe4000bfa6270 */
[----:B------:R-:W-:Y:S02]  /*ad20*/  ISETP.GE.AND P3, PT, R60, UR4, PT ;  /* 0x000000043c007c0c */ /* 0x000fe4000bf66270 */
[----:B------:R-:W-:Y:S02]  /*ad30*/  ISETP.GE.AND P2, PT, R19, UR4, PT ;  /* 0x0000000413007c0c */ /* 0x000fe4000bf46270 */
[----:B------:R-:W-:-:S05]  /*ad40*/  ISETP.GE.AND P1, PT, R57, UR4, PT ;  /* 0x0000000439007c0c */ /* 0x000fca000bf26270 */
[----:B0--3--:R-:W-:Y:S02]  /*ad50*/  @!P0 IMAD.WIDE R2, R64, 0x4, R8 ;  /* 0x0000000440028825 */ /* 0x009fe400078e0208 */
[-C--:B------:R-:W-:Y:S02]  /*ad60*/  @!P5 LEA R10, P4, R62, R8.reuse, 0x2 ;  /* 0x000000083e0ad211 */ /* 0x080fe400078810ff */
[----:B------:R-:W-:Y:S01]  /*ad70*/  @!P3 LEA R12, P6, R60, R8, 0x2 ;  /* 0x000000083c0cb211 */ /* 0x000fe200078c10ff */
[----:B------:R0:W-:Y:S01]  /*ad80*/  @!P0 ST.E.64 desc[UR38][R2.64], R36 ;  /* 0x0000002402008985 */ /* 0x0001e2000c101b26 */
[----:B------:R-:W-:Y:S02]  /*ad90*/  ISETP.GE.AND P0, PT, R55, UR4, PT ;  /* 0x0000000437007c0c */ /* 0x000fe4000bf06270 */
[----:B------:R-:W-:Y:S02]  /*ada0*/  @!P5 LEA.HI.X R11, R62, R9, R63, 0x2, P4 ;  /* 0x000000093e0bd211 */ /* 0x000fe400020f143f */
[----:B------:R-:W-:-:S02]  /*adb0*/  ISETP.GE.AND P4, PT, R53, UR4, PT ;  /* 0x0000000435007c0c */ /* 0x000fc4000bf86270 */
[----:B------:R-:W-:Y:S01]  /*adc0*/  @!P3 LEA.HI.X R13, R60, R9, R61, 0x2, P6 ;  /* 0x000000093c0db211 */ /* 0x000fe200030f143d */
[----:B------:R2:W-:Y:S01]  /*add0*/  @!P5 ST.E.64 desc[UR38][R10.64], R38 ;  /* 0x000000260a00d985 */ /* 0x0005e2000c101b26 */
[----:B------:R-:W-:-:S03]  /*ade0*/  @!P2 LEA R14, P5, R19, R8, 0x2 ;  /* 0x00000008130ea211 */ /* 0x000fc600078a10ff */
[----:B------:R2:W-:Y:S01]  /*adf0*/  @!P3 ST.E.64 desc[UR38][R12.64], R40 ;  /* 0x000000280c00b985 */ /* 0x0005e2000c101b26 */
[-C--:B------:R-:W-:Y:S02]  /*ae00*/  @!P2 LEA.HI.X R15, R19, R9.reuse, R59, 0x2, P5 ;  /* 0x00000009130fa211 */ /* 0x080fe400028f143b */
[-C--:B0-----:R-:W-:Y:S02]  /*ae10*/  @!P1 LEA R2, P6, R57, R8.reuse, 0x2 ;  /* 0x0000000839029211 */ /* 0x081fe400078c10ff */
[-C--:B------:R-:W-:Y:S01]  /*ae20*/  @!P0 LEA R16, P3, R55, R8.reuse, 0x2 ;  /* 0x0000000837108211 */ /* 0x080fe200078610ff */
[----:B------:R2:W-:Y:S01]  /*ae30*/  @!P2 ST.E.64 desc[UR38][R14.64], R42 ;  /* 0x0000002a0e00a985 */ /* 0x0005e2000c101b26 */
[----:B------:R-:W-:Y:S02]  /*ae40*/  @!P4 LEA R18, P5, R53, R8, 0x2 ;  /* 0x000000083512c211 */ /* 0x000fe400078a10ff */
[-C--:B------:R-:W-:Y:S02]  /*ae50*/  @!P1 LEA.HI.X R3, R57, R9.reuse, R58, 0x2, P6 ;  /* 0x0000000939039211 */ /* 0x080fe400030f143a */
[----:B------:R-:W-:-:S02]  /*ae60*/  @!P0 LEA.HI.X R17, R55, R9, R56, 0x2, P3 ;  /* 0x0000000937118211 */ /* 0x000fc400018f1438 */
[----:B------:R-:W-:Y:S01]  /*ae70*/  @!P4 LEA.HI.X R19, R53, R9, R54, 0x2, P5 ;  /* 0x000000093513c211 */ /* 0x000fe200028f1436 */
[----:B------:R2:W-:Y:S04]  /*ae80*/  @!P1 ST.E.64 desc[UR38][R2.64], R44 ;  /* 0x0000002c02009985 */ /* 0x0005e8000c101b26 */
[----:B------:R2:W-:Y:S01]  /*ae90*/  @!P0 ST.E.64 desc[UR38][R16.64], R46 ;  /* 0x0000002e10008985 */ /* 0x0005e2000c101b26 */
[----:B------:R-:W-:-:S03]  /*aea0*/  ISETP.GE.AND P0, PT, R50, UR4, PT ;  /* 0x0000000432007c0c */ /* 0x000fc6000bf06270 */
[----:B------:R2:W-:Y:S10]  /*aeb0*/  @!P4 ST.E.64 desc[UR38][R18.64], R48 ;  /* 0x000000301200c985 */ /* 0x0005f4000c101b26 */
[----:B------:R-:W-:Y:S05]  /*aec0*/  @P0 BRA `(.L_x_196) ;  /* 0x0000000800c00947 */ /* 0x000fea0003800000 */
[----:B--2---:R-:W-:-:S04]  /*aed0*/  LEA R2, P0, R50, R8, 0x2 ;  /* 0x0000000832027211 */ /* 0x004fc800078010ff */
[----:B------:R-:W-:-:S05]  /*aee0*/  LEA.HI.X R3, R50, R9, R52, 0x2, P0 ;  /* 0x0000000932037211 */ /* 0x000fca00000f1434 */
[----:B------:R4:W-:Y:S01]  /*aef0*/  ST.E.64 desc[UR38][R2.64], R150 ;  /* 0x0000009602007985 */ /* 0x0009e2000c101b26 */
[----:B------:R-:W-:Y:S05]  /*af00*/  BRA `(.L_x_196) ;  /* 0x0000000800b07947 */ /* 0x000fea0003800000 */
.L_x_193:
[----:B------:R-:W2:Y:S01]  /*af10*/  LDL R13, [R1+0x24] ;  /* 0x00002400010d7983 */ /* 0x000ea20000100800 */
[----:B0-----:R-:W0:Y:S01]  /*af20*/  LDC.64 R8, c[0x0][0xc00] ;  /* 0x00030000ff087b82 */ /* 0x001e220000000a00 */
[----:B------:R-:W-:Y:S02]  /*af30*/  ULDC.64 UR4, c[0x0][0xc08] ;  /* 0x0003020000047ab9 */ /* 0x000fe40000000a00 */
[----:B------:R-:W-:Y:S01]  /*af40*/  ISETP.NE.U32.AND P0, PT, RZ, UR4, PT ;  /* 0x00000004ff007c0c */ /* 0x000fe2000bf05070 */
[----:B-1----:R-:W3:Y:S01]  /*af50*/  LDL R4, [R1+0x2c] ;  /* 0x00002c0001047983 */ /* 0x002ee20000100800 */
[----:B------:R-:W-:Y:S02]  /*af60*/  IMAD.MOV.U32 R19, RZ, RZ, RZ ;  /* 0x000000ffff137224 */ /* 0x000fe400078e00ff */
[----:B------:R-:W-:Y:S01]  /*af70*/  ISETP.NE.AND.EX P1, PT, RZ, UR5, PT, P0 ;  /* 0x00000005ff007c0c */ /* 0x000fe2000bf25300 */
[----:B------:R-:W2:Y:S01]  /*af80*/  LDC.64 R2, c[0x0][0xc00] ;  /* 0x00030000ff027b82 */ /* 0x000ea20000000a00 */
[----:B0-----:R-:W-:-:S04]  /*af90*/  ISETP.NE.U32.AND P0, PT, R8, RZ, PT ;  /* 0x000000ff0800720c */ /* 0x001fc80003f05070 */
[----:B------:R-:W-:-:S07]  /*afa0*/  ISETP.NE.AND.EX P0, PT, R9, RZ, PT, P0 ;  /* 0x000000ff0900720c */ /* 0x000fce0003f05300 */
[----:B------:R-:W0:Y:S01]  /*afb0*/  @P1 LDC.64 R8, c[0x0][0xc08] ;  /* 0x00030200ff081b82 */ /* 0x000e220000000a00 */
[----:B------:R-:W-:Y:S02]  /*afc0*/  ULDC UR4, c[0x0][0xa88] ;  /* 0x0002a20000047ab9 */ /* 0x000fe40000000800 */
[----:B------:R-:W-:Y:S02]  /*afd0*/  IMAD.U32 R0, RZ, RZ, UR4 ;  /* 0x00000004ff007e24 */ /* 0x000fe4000f8e00ff */
[----:B--2---:R-:W-:-:S04]  /*afe0*/  IMAD.WIDE R10, R13, 0x4, R2 ;  /* 0x000000040d0a7825 */ /* 0x004fc800078e0202 */
[----:B0-----:R-:W-:Y:S01]  /*aff0*/  @P1 IMAD.WIDE R2, R13, 0x4, R8 ;  /* 0x000000040d021825 */ /* 0x001fe200078e0208 */
[----:B------:R0:W5:Y:S04]  /*b000*/  @P0 LDG.E R19, desc[UR38][R10.64] ;  /* 0x000000260a130981 */ /* 0x000168000c1e1900 */
[----:B------:R0:W5:Y:S01]  /*b010*/  @P1 LDG.E R0, desc[UR38][R2.64] ;  /* 0x0000002602001981 */ /* 0x000162000c1e1900 */
[----:B---3--:R-:W-:Y:S01]  /*b020*/  ISETP.NE.AND P2, PT, R4, RZ, PT ;  /* 0x000000ff0400720c */ /* 0x008fe20003f45270 */
[----:B------:R-:W1:-:S12]  /*b030*/  S2R R12, SR_TID.X ;  /* 0x00000000000c7919 */ /* 0x000e580000002100 */
[----:B------:R-:W2:Y:S01]  /*b040*/  @!P2 LDC R4, c[0x0][0xad4] ;  /* 0x0002b500ff04ab82 */ /* 0x000ea20000000800 */
[----:B-1----:R-:W-:Y:S01]  /*b050*/  IADD3 R26, R12, -0x80, RZ ;  /* 0xffffff800c1a7810 */ /* 0x002fe20007ffe0ff */
[----:B--2---:R0:W-:Y:S01]  /*b060*/  @!P2 STL [R1+0x2c], R4 ;  /* 0x00002c040100a387 */ /* 0x0041e20000100800 */
[----:B------:R-:W-:Y:S02]  /*b070*/  ISETP.GT.AND P2, PT, R4, 0x1, PT ;  /* 0x000000010400780c */ /* 0x000fe40003f44270 */
[----:B------:R-:W-:Y:S01]  /*b080*/  ISETP.GT.AND P3, PT, R26, 0xbf, PT ;  /* 0x000000bf1a00780c */ /* 0x000fe20003f64270 */
[----:B------:R-:W-:-:S12]  /*b090*/  @P1 BRA `(.L_x_199) ;  /* 0x0000000000101947 */ /* 0x000fd80003800000 */
[----:B------:R-:W-:Y:S05]  /*b0a0*/  @!P0 BRA `(.L_x_199) ;  /* 0x00000000000c8947 */ /* 0x000fea0003800000 */
[----:B0-----:R-:W2:Y:S04]  /*b0b0*/  LDG.E R3, desc[UR38][R10.64] ;  /* 0x000000260a037981 */ /* 0x001ea8000c1e1900 */
[----:B-----5:R-:W2:Y:S02]  /*b0c0*/  LDG.E R0, desc[UR38][R10.64+0x4] ;  /* 0x000004260a007981 */ /* 0x020ea4000c1e1900 */
[----:B--2---:R-:W-:-:S07]  /*b0d0*/  IMAD.IADD R0, R0, 0x1, -R3 ;  /* 0x0000000100007824 */ /* 0x004fce00078e0a03 */
.L_x_199:
[----:B0-----:R-:W2:Y:S01]  /*b0e0*/  LDL.LU R2, [R1+0x5c] ;  /* 0x00005c0001027983 */ /* 0x001ea20000300800 */
[----:B------:R-:W-:Y:S01]  /*b0f0*/  BSSY B1, `(.L_x_200) ;  /* 0x0000039000017945 */ /* 0x000fe20003800000 */
[----:B------:R-:W-:Y:S02]  /*b100*/  SEL R27, R13, RZ, !P0 ;  /* 0x000000ff0d1b7207 */ /* 0x000fe40004000000 */
[----:B-----5:R-:W-:Y:S02]  /*b110*/  SHF.R.S32.HI R20, RZ, 0x1f, R19 ;  /* 0x0000001fff147819 */ /* 0x020fe40000011413 */
[----:B--2---:R-:W-:Y:S01]  /*b120*/  SEL R22, R2, RZ, !P0 ;  /* 0x000000ff02167207 */ /* 0x004fe20004000000 */
[----:B------:R-:W-:Y:S06]  /*b130*/  @P3 BRA `(.L_x_201) ;  /* 0x0000000000d03947 */ /* 0x000fec0003800000 */
[----:B------:R-:W2:Y:S01]  /*b140*/  LDL R2, [R1+0x34] ;  /* 0x0000340001027983 */ /* 0x000ea20000100800 */
[----:B------:R-:W0:Y:S02]  /*b150*/  LDC R29, c[0x0][0xbe8] ;  /* 0x0002fa00ff1d7b82 */ /* 0x000e240000000800 */
[----:B0-----:R-:W-:Y:S02]  /*b160*/  IMAD R3, R0, R29, RZ ;  /* 0x0000001d00037224 */ /* 0x001fe400078e02ff */
[----:B--2---:R-:W-:-:S04]  /*b170*/  IMAD R2, R2, 0xc0, R12 ;  /* 0x000000c002027824 */ /* 0x004fc800078e020c */
[----:B------:R-:W-:-:S05]  /*b180*/  VIADD R24, R2, 0xffffff80 ;  /* 0xffffff8002187836 */ /* 0x000fca0000000000 */
[----:B------:R-:W-:-:S13]  /*b190*/  ISETP.GE.AND P0, PT, R24, R3, PT ;  /* 0x000000031800720c */ /* 0x000fda0003f06270 */
[----:B------:R-:W-:Y:S05]  /*b1a0*/  @P0 BRA `(.L_x_201) ;  /* 0x0000000000b40947 */ /* 0x000fea0003800000 */
[----:B------:R-:W2:Y:S01]  /*b1b0*/  LDL R16, [R1+0x28] ;  /* 0x0000280001107983 */ /* 0x000ea20000100800 */
[----:B------:R-:W-:Y:S01]  /*b1c0*/  ISETP.NE.AND P1, PT, R29, 0x1, PT ;  /* 0x000000011d00780c */ /* 0x000fe20003f25270 */
[----:B------:R-:W-:Y:S01]  /*b1d0*/  IMAD.MOV.U32 R18, RZ, RZ, 0x9b8 ;  /* 0x000009b8ff127424 */ /* 0x000fe200078e00ff */
[----:B------:R-:W-:Y:S01]  /*b1e0*/  ISETP.GT.AND P0, PT, R4, 0x1, PT ;  /* 0x000000010400780c */ /* 0x000fe20003f04270 */
[----:B------:R-:W3:Y:S01]  /*b1f0*/  LDL.LU R28, [R1+0x58] ;  /* 0x00005800011c7983 */ /* 0x000ee20000300800 */
[----:B------:R-:W0:Y:S01]  /*b200*/  LDC.64 R2, c[0x0][0xba8] ;  /* 0x0002ea00ff027b82 */ /* 0x000e220000000a00 */
[----:B------:R-:W-:Y:S01]  /*b210*/  IMAD.MOV.U32 R21, RZ, RZ, R24 ;  /* 0x000000ffff157224 */ /* 0x000fe200078e0018 */
[----:B------:R-:W-:-:S06]  /*b220*/  SEL R18, R18, 0x978, P0 ;  /* 0x0000097812127807 */ /* 0x000fcc0000000000 */
[----:B------:R-:W1:Y:S08]  /*b230*/  LDC.64 R10, c[0x0][R18+0x220] ;  /* 0x00008800120a7b82 */ /* 0x000e700000000a00 */
[----:B------:R-:W4:Y:S08]  /*b240*/  @P1 LDC R17, c[0x0][0xbec] ;  /* 0x0002fb00ff111b82 */ /* 0x000f300000000800 */
[----:B------:R-:W2:Y:S08]  /*b250*/  LDC.64 R8, c[0x0][R18+0x218] ;  /* 0x0000860012087b82 */ /* 0x000eb00000000a00 */
[----:B------:R-:W5:Y:S01]  /*b260*/  @P1 LDC R25, c[0x0][0xbf0] ;  /* 0x0002fc00ff191b82 */ /* 0x000f620000000800 */
[----:B-1----:R-:W-:-:S07]  /*b270*/  IMAD R11, R11, R27, RZ ;  /* 0x0000001b0b0b7224 */ /* 0x002fce00078e02ff */
[----:B------:R-:W1:Y:S01]  /*b280*/  LDC.64 R12, c[0x0][R18+0x228] ;  /* 0x00008a00120c7b82 */ /* 0x000e620000000a00 */
[----:B----4-:R-:W-:-:S07]  /*b290*/  @P1 IMAD.HI.U32 R4, R24, R17, RZ ;  /* 0x0000001118041227 */ /* 0x010fce00078e00ff */
[----:B------:R-:W4:Y:S01]  /*b2a0*/  LDC.64 R14, c[0x0][R18+0x210] ;  /* 0x00008400120e7b82 */ /* 0x000f220000000a00 */
[----:B-----5:R-:W-:Y:S01]  /*b2b0*/  @P1 SHF.R.U32.HI R21, RZ, R25, R4 ;  /* 0x00000019ff151219 */ /* 0x020fe20000011604 */
[----:B------:R-:W-:-:S06]  /*b2c0*/  IMAD R25, R10, R22, R11 ;  /* 0x000000160a197224 */ /* 0x000fcc00078e020b */
[----:B0-----:R-:W0:Y:S08]  /*b2d0*/  @!P0 LDC R2, c[0x0][0xb50] ;  /* 0x0002d400ff028b82 */ /* 0x001e300000000800 */
[----:B------:R-:W5:Y:S01]  /*b2e0*/  @!P0 LDC R3, c[0x0][0xb54] ;  /* 0x0002d500ff038b82 */ /* 0x000f620000000800 */
[-C--:B--2---:R-:W-:Y:S02]  /*b2f0*/  IMAD R23, R9, R16.reuse, RZ ;  /* 0x0000001009177224 */ /* 0x084fe400078e02ff */
[----:B------:R-:W-:Y:S01]  /*b300*/  IMAD.WIDE.U32 R8, R8, R16, RZ ;  /* 0x0000001008087225 */ /* 0x000fe200078e00ff */
[----:B---3--:R-:W-:-:S03]  /*b310*/  SEL R11, R28, RZ, P0 ;  /* 0x000000ff1c0b7207 */ /* 0x008fc60000000000 */
[----:B------:R-:W-:-:S04]  /*b320*/  IMAD.WIDE.U32 R16, R10, R27, RZ ;  /* 0x0000001b0a107225 */ /* 0x000fc800078e00ff */
[----:B------:R-:W-:Y:S01]  /*b330*/  IMAD.IADD R23, R9, 0x1, R23 ;  /* 0x0000000109177824 */ /* 0x000fe200078e0217 */
[----:B------:R-:W-:Y:S01]  /*b340*/  IADD3 R4, P1, P3, R16, R8, R19 ;  /* 0x0000000810047210 */ /* 0x000fe20007b3e013 */
[----:B------:R-:W-:Y:S01]  /*b350*/  IMAD.MOV R10, RZ, RZ, -R21 ;  /* 0x000000ffff0a7224 */ /* 0x000fe200078e0a15 */
[----:B------:R-:W-:Y:S01]  /*b360*/  IADD3 R25, R17, R25, RZ ;  /* 0x0000001911197210 */ /* 0x000fe20007ffe0ff */
[----:B-1----:R-:W-:-:S04]  /*b370*/  IMAD.WIDE.U32 R8, R12, R11, RZ ;  /* 0x0000000b0c087225 */ /* 0x002fc800078e00ff */
[----:B------:R-:W-:Y:S02]  /*b380*/  IMAD R13, R13, R11, RZ ;  /* 0x0000000b0d0d7224 */ /* 0x000fe400078e02ff */
[----:B------:R-:W-:Y:S01]  /*b390*/  IMAD R11, R29, R10, R24 ;  /* 0x0000000a1d0b7224 */ /* 0x000fe200078e0218 */
[----:B------:R-:W-:Y:S01]  /*b3a0*/  IADD3.X R10, R25, R23, R20, P1, P3 ;  /* 0x00000017190a7210 */ /* 0x000fe20000fe6414 */
[----:B------:R-:W-:Y:S01]  /*b3b0*/  IMAD.IADD R13, R9, 0x1, R13 ;  /* 0x00000001090d7824 */ /* 0x000fe200078e020d */
[----:B------:R-:W-:Y:S01]  /*b3c0*/  IADD3 R8, P0, P1, R21, R4, R8 ;  /* 0x0000000415087210 */ /* 0x000fe2000791e008 */
[----:B----4-:R-:W-:Y:S01]  /*b3d0*/  IMAD R4, R15, R11, RZ ;  /* 0x0000000b0f047224 */ /* 0x010fe200078e02ff */
[----:B------:R-:W-:-:S04]  /*b3e0*/  SHF.R.S32.HI R21, RZ, 0x1f, R21 ;  /* 0x0000001fff157819 */ /* 0x000fc80000011415 */
[----:B------:R-:W-:Y:S02]  /*b3f0*/  IADD3.X R9, R21, R10, R13, P0, P1 ;  /* 0x0000000a15097210 */ /* 0x000fe400007e240d */
[----:B------:R-:W-:Y:S01]  /*b400*/  SHF.R.S32.HI R13, RZ, 0x1f, R11 ;  /* 0x0000001fff0d7819 */ /* 0x000fe2000001140b */
[----:B------:R-:W-:-:S04]  /*b410*/  IMAD.WIDE.U32 R8, R14, R11, R8 ;  /* 0x0000000b0e087225 */ /* 0x000fc800078e0008 */
[----:B------:R-:W-:Y:S01]  /*b420*/  IMAD R13, R14, R13, R4 ;  /* 0x0000000d0e0d7224 */ /* 0x000fe200078e0204 */
[----:B0-----:R-:W-:-:S03]  /*b430*/  LEA R2, P0, R8, R2, 0x2 ;  /* 0x0000000208027211 */ /* 0x001fc600078010ff */
[----:B------:R-:W-:Y:S02]  /*b440*/  IMAD.IADD R4, R9, 0x1, R13 ;  /* 0x0000000109047824 */ /* 0x000fe400078e020d */
[----:B------:R-:W-:-:S03]  /*b450*/  IMAD.MOV.U32 R9, RZ, RZ, -0x800000 ;  /* 0xff800000ff097424 */ /* 0x000fc600078e00ff */
[----:B-----5:R-:W-:-:S05]  /*b460*/  LEA.HI.X R3, R8, R3, R4, 0x2, P0 ;  /* 0x0000000308037211 */ /* 0x020fca00000f1404 */
[----:B------:R0:W-:Y:S02]  /*b470*/  STG.E desc[UR38][R2.64], R9 ;  /* 0x0000000902007986 */ /* 0x0001e4000c101926 */
.L_x_201:
[----:B------:R-:W-:Y:S05]  /*b480*/  BSYNC B1 ;  /* 0x0000000000017941 */ /* 0x000fea0003800000 */
.L_x_200:
[----:B------:R-:W-:Y:S05]  /*b490*/  @P2 BRA `(.L_x_196) ;  /* 0x00000004004c2947 */ /* 0x000fea0003800000 */
[----:B------:R-:W2:Y:S01]  /*b4a0*/  LDL R8, [R1+0x38] ;  /* 0x0000380001087983 */ /* 0x000ea20000100800 */
[----:B------:R-:W1:Y:S01]  /*b4b0*/  LDC R15, c[0x0][0xbe8] ;  /* 0x0002fa00ff0f7b82 */ /* 0x000e620000000800 */
[--C-:B------:R-:W-:Y:S01]  /*b4c0*/  SHF.R.S32.HI R4, RZ, 0x1f, R26.reuse ;  /* 0x0000001fff047819 */ /* 0x100fe2000001141a */
[----:B------:R-:W-:Y:S01]  /*b4d0*/  ULDC.64 UR4, c[0x0][0xaa0] ;  /* 0x0002a80000047ab9 */ /* 0x000fe20000000a00 */
[----:B------:R-:W3:Y:S01]  /*b4e0*/  LDL.LU R17, [R1+0x28] ;  /* 0x0000280001117983 */ /* 0x000ee20000300800 */
[----:B------:R-:W-:Y:S01]  /*b4f0*/  SHF.R.S32.HI R16, RZ, 0x1f, R26 ;  /* 0x0000001fff107819 */ /* 0x000fe2000001141a */
[----:B------:R-:W-:Y:S02]  /*b500*/  ULDC.64 UR6, c[0x0][0xaf0] ;  /* 0x0002bc0000067ab9 */ /* 0x000fe40000000a00 */
[----:B------:R-:W4:Y:S04]  /*b510*/  LDL R12, [R1+0x90] ;  /* 0x00009000010c7983 */ /* 0x000f280000100800 */
[----:B------:R-:W5:Y:S01]  /*b520*/  LDL.LU R14, [R1+0x34] ;  /* 0x00003400010e7983 */ /* 0x000f620000300800 */
[-C--:B------:R-:W-:Y:S01]  /*b530*/  LEA.HI R4, R4, R26.reuse, RZ, 0x3 ;  /* 0x0000001a04047211 */ /* 0x080fe200078f18ff */
[----:B0-----:R-:W-:Y:S01]  /*b540*/  IMAD R2, R20, UR4, RZ ;  /* 0x0000000414027c24 */ /* 0x001fe2000f8e02ff */
[----:B------:R-:W-:-:S02]  /*b550*/  LEA.HI R16, R16, R26, RZ, 0x3 ;  /* 0x0000001a10107211 */ /* 0x000fc400078f18ff */
[----:B------:R-:W-:Y:S01]  /*b560*/  LOP3.LUT R4, R4, 0xfffffff8, RZ, 0xc0, !PT ;  /* 0xfffffff804047812 */ /* 0x000fe200078ec0ff */
[C---:B------:R-:W-:Y:S01]  /*b570*/  IMAD R9, R19.reuse, UR5, R2 ;  /* 0x0000000513097c24 */ /* 0x040fe2000f8e0202 */
[----:B------:R-:W-:Y:S01]  /*b580*/  SHF.R.S32.HI R16, RZ, 0x3, R16 ;  /* 0x00000003ff107819 */ /* 0x000fe20000011410 */
[----:B------:R-:W-:Y:S01]  /*b590*/  IMAD.WIDE.U32 R2, R19, UR4, RZ ;  /* 0x0000000413027c25 */ /* 0x000fe2000f8e00ff */
[----:B------:R-:W-:-:S03]  /*b5a0*/  ULDC.64 UR4, c[0x0][0xae8] ;  /* 0x0002ba0000047ab9 */ /* 0x000fc60000000a00 */
[----:B------:R-:W-:Y:S01]  /*b5b0*/  IMAD.IADD R4, R26, 0x1, -R4 ;  /* 0x000000011a047824 */ /* 0x000fe200078e0a04 */
[----:B-1----:R-:W-:Y:S01]  /*b5c0*/  ISETP.NE.AND P0, PT, R15, 0x1, PT ;  /* 0x000000010f00780c */ /* 0x002fe20003f05270 */
[----:B------:R-:W-:Y:S02]  /*b5d0*/  IMAD.IADD R3, R3, 0x1, R9 ;  /* 0x0000000103037824 */ /* 0x000fe400078e0209 */
[----:B------:R-:W-:-:S10]  /*b5e0*/  IMAD R4, R4, 0x30, R16 ;  /* 0x0000003004047824 */ /* 0x000fd400078e0210 */
[----:B------:R-:W0:Y:S08]  /*b5f0*/  @P0 LDC R11, c[0x0][0xbec] ;  /* 0x0002fb00ff0b0b82 */ /* 0x000e300000000800 */
[----:B------:R-:W1:Y:S01]  /*b600*/  @P0 LDC R13, c[0x0][0xbf0] ;  /* 0x0002fc00ff0d0b82 */ /* 0x000e620000000800 */
[----:B--2---:R-:W-:Y:S02]  /*b610*/  IMAD.MOV.U32 R21, RZ, RZ, R8 ;  /* 0x000000ffff157224 */ /* 0x004fe400078e0008 */
[----:B------:R-:W-:-:S02]  /*b620*/  IMAD R8, R22, UR6, RZ ;  /* 0x0000000616087c24 */ /* 0x000fc4000f8e02ff */
[----:B---3--:R-:W-:-:S04]  /*b630*/  IMAD.WIDE.U32 R2, R17, UR4, R2 ;  /* 0x0000000411027c25 */ /* 0x008fc8000f8e0002 */
[----:B------:R-:W-:Y:S01]  /*b640*/  IMAD R3, R17, UR5, R3 ;  /* 0x0000000511037c24 */ /* 0x000fe2000f8e0203 */
[----:B------:R-:W-:Y:S01]  /*b650*/  ULDC.64 UR4, c[0x0][0xae0] ;  /* 0x0002b80000047ab9 */ /* 0x000fe20000000a00 */
[----:B----4-:R-:W-:Y:S02]  /*b660*/  IMAD.MOV.U32 R23, RZ, RZ, R12 ;  /* 0x000000ffff177224 */ /* 0x010fe400078e000c */
[----:B-----5:R-:W-:Y:S02]  /*b670*/  IMAD R10, R14, 0xc0, R4 ;  /* 0x000000c00e0a7824 */ /* 0x020fe400078e0204 */
[----:B------:R-:W-:-:S03]  /*b680*/  IMAD.WIDE.U32 R2, R27, UR6, R2 ;  /* 0x000000061b027c25 */ /* 0x000fc6000f8e0002 */
[----:B------:R-:W-:Y:S01]  /*b690*/  MOV R9, R10 ;  /* 0x0000000a00097202 */ /* 0x000fe20000000f00 */
[----:B0-----:R-:W-:-:S04]  /*b6a0*/  @P0 IMAD.HI.U32 R4, R10, R11, RZ ;  /* 0x0000000b0a040227 */ /* 0x001fc800078e00ff */
[----:B------:R-:W-:Y:S01]  /*b6b0*/  IMAD R18, R14, 0xc0, R16 ;  /* 0x000000c00e127824 */ /* 0x000fe200078e0210 */
[----:B-1----:R-:W-:Y:S01]  /*b6c0*/  @P0 SHF.R.U32.HI R9, RZ, R13, R4 ;  /* 0x0000000dff090219 */ /* 0x002fe20000011604 */
[----:B------:R-:W-:Y:S02]  /*b6d0*/  IMAD R13, R27, UR7, R8 ;  /* 0x000000071b0d7c24 */ /* 0x000fe4000f8e0208 */
[----:B------:R-:W-:Y:S01]  /*b6e0*/  IMAD R17, R0, R15, RZ ;  /* 0x0000000f00117224 */ /* 0x000fe200078e02ff */
[--C-:B------:R-:W-:Y:S01]  /*b6f0*/  SHF.R.S32.HI R4, RZ, 0x1f, R9.reuse ;  /* 0x0000001fff047819 */ /* 0x100fe20000011409 */
[----:B------:R-:W-:Y:S02]  /*b700*/  IMAD.MOV R11, RZ, RZ, -R9 ;  /* 0x000000ffff0b7224 */ /* 0x000fe400078e0a09 */
[----:B------:R-:W-:Y:S02]  /*b710*/  IMAD.IADD R3, R3, 0x1, R13 ;  /* 0x0000000103037824 */ /* 0x000fe400078e020d */
[----:B------:R-:W-:-:S02]  /*b720*/  IMAD R11, R15, R11, R10 ;  /* 0x0000000b0f0b7224 */ /* 0x000fc400078e020a */
[----:B------:R-:W-:Y:S02]  /*b730*/  IMAD R4, R4, UR4, RZ ;  /* 0x0000000404047c24 */ /* 0x000fe4000f8e02ff */
[----:B------:R-:W-:-:S04]  /*b740*/  IMAD.WIDE.U32 R2, R9, UR4, R2 ;  /* 0x0000000409027c25 */ /* 0x000fc8000f8e0002 */
[----:B------:R-:W-:Y:S01]  /*b750*/  IMAD R13, R9, UR5, R4 ;  /* 0x00000005090d7c24 */ /* 0x000fe2000f8e0204 */
[----:B------:R-:W-:Y:S01]  /*b760*/  SHF.R.S32.HI R4, RZ, 0x1f, R11 ;  /* 0x0000001fff047819 */ /* 0x000fe2000001140b */
[----:B------:R-:W-:Y:S01]  /*b770*/  ULDC.64 UR4, c[0x0][0xad8] ;  /* 0x0002b60000047ab9 */ /* 0x000fe20000000a00 */
[----:B------:R-:W-:Y:S02]  /*b780*/  VIADD R0, R18, 0x30 ;  /* 0x0000003012007836 */ /* 0x000fe40000000000 */
[----:B------:R-:W-:Y:S02]  /*b790*/  IMAD.IADD R3, R3, 0x1, R13 ;  /* 0x0000000103037824 */ /* 0x000fe400078e020d */
[----:B------:R-:W-:Y:S02]  /*b7a0*/  IMAD R4, R4, UR4, RZ ;  /* 0x0000000404047c24 */ /* 0x000fe4000f8e02ff */
[----:B------:R-:W-:-:S04]  /*b7b0*/  IMAD.WIDE.U32 R2, R11, UR4, R2 ;  /* 0x000000040b027c25 */ /* 0x000fc8000f8e0002 */
[----:B------:R-:W-:Y:S01]  /*b7c0*/  IMAD R9, R11, UR5, R4 ;  /* 0x000000050b097c24 */ /* 0x000fe2000f8e0204 */
[----:B------:R-:W-:Y:S02]  /*b7d0*/  ULDC.64 UR4, c[0x0][0xa80] ;  /* 0x0002a00000047ab9 */ /* 0x000fe40000000a00 */
[----:B------:R-:W-:Y:S01]  /*b7e0*/  LEA R4, P0, R2, UR4, 0x1 ;  /* 0x0000000402047c11 */ /* 0x000fe2000f8008ff */
[----:B------:R-:W-:Y:S01]  /*b7f0*/  IMAD.IADD R3, R3, 0x1, R9 ;  /* 0x0000000103037824 */ /* 0x000fe200078e0209 */
[----:B------:R-:W-:-:S03]  /*b800*/  ULDC UR4, c[0x0][0xac8] ;  /* 0x0002b20000047ab9 */ /* 0x000fc60000000800 */
[----:B------:R-:W0:Y:S01]  /*b810*/  SHFL.IDX PT, R8, R4, RZ, 0x181f ;  /* 0x00181fff04087589 */ /* 0x000e2200000e0000 */
[----:B------:R-:W-:Y:S01]  /*b820*/  LEA.HI.X R12, R2, UR5, R3, 0x1, P0 ;  /* 0x00000005020c7c11 */ /* 0x000fe200080f0c03 */
[C---:B------:R-:W-:Y:S01]  /*b830*/  VIADD R3, R18.reuse, 0x90 ;  /* 0x0000009012037836 */ /* 0x040fe20000000000 */
[----:B------:R-:W-:Y:S01]  /*b840*/  ISETP.GE.AND P0, PT, R21, UR4, PT ;  /* 0x0000000415007c0c */ /* 0x000fe2000bf06270 */
[----:B------:R-:W1:Y:S01]  /*b850*/  SHFL.IDX PT, R10, R4, 0x1, 0x181f ;  /* 0x00381f00040a7f89 */ /* 0x000e6200000e0000 */
[C---:B------:R-:W-:Y:S02]  /*b860*/  IADD3 R2, R18.reuse, 0x60, RZ ;  /* 0x0000006012027810 */ /* 0x040fe40007ffe0ff */
[-C--:B------:R-:W-:Y:S01]  /*b870*/  ISETP.GE.OR P3, PT, R18, R17.reuse, P0 ;  /* 0x000000111200720c */ /* 0x080fe20000766670 */
[----:B------:R-:W2:Y:S01]  /*b880*/  SHFL.IDX PT, R14, R4, 0x2, 0x181f ;  /* 0x00581f00040e7f89 */ /* 0x000ea200000e0000 */
[-C--:B------:R-:W-:Y:S02]  /*b890*/  ISETP.GE.OR P2, PT, R0, R17.reuse, P0 ;  /* 0x000000110000720c */ /* 0x080fe40000746670 */
[-C--:B------:R-:W-:Y:S01]  /*b8a0*/  ISETP.GE.OR P1, PT, R2, R17.reuse, P0 ;  /* 0x000000110200720c */ /* 0x080fe20000726670 */
[----:B------:R-:W3:Y:S01]  /*b8b0*/  SHFL.IDX PT, R9, R12, RZ, 0x181f ;  /* 0x00181fff0c097589 */ /* 0x000ee200000e0000 */
[----:B------:R-:W-:-:S03]  /*b8c0*/  ISETP.GE.OR P0, PT, R3, R17, P0 ;  /* 0x000000110300720c */ /* 0x000fc60000706670 */
[----:B------:R-:W4:Y:S04]  /*b8d0*/  SHFL.IDX PT, R16, R4, 0x3, 0x181f ;  /* 0x00781f0004107f89 */ /* 0x000f2800000e0000 */
[----:B------:R-:W5:Y:S04]  /*b8e0*/  SHFL.IDX PT, R11, R12, 0x1, 0x181f ;  /* 0x00381f000c0b7f89 */ /* 0x000f6800000e0000 */
[----:B------:R-:W5:Y:S01]  /*b8f0*/  SHFL.IDX PT, R13, R12, 0x2, 0x181f ;  /* 0x00581f000c0d7f89 */ /* 0x000f6200000e0000 */
[----:B0-----:R-:W-:-:S03]  /*b900*/  @!P3 LEA R2, P6, R21, R8, 0x1 ;  /* 0x000000081502b211 */ /* 0x001fc600078c08ff */
[----:B------:R4:W0:Y:S01]  /*b910*/  SHFL.IDX PT, R15, R12, 0x3, 0x181f ;  /* 0x00781f000c0f7f89 */ /* 0x00082200000e0000 */
[C---:B-1----:R-:W-:Y:S02]  /*b920*/  @!P2 LEA R8, P5, R21.reuse, R10, 0x1 ;  /* 0x0000000a1508a211 */ /* 0x042fe400078a08ff */
[C---:B--2---:R-:W-:Y:S02]  /*b930*/  @!P1 LEA R10, P4, R21.reuse, R14, 0x1 ;  /* 0x0000000e150a9211 */ /* 0x044fe400078808ff */
[C---:B---3--:R-:W-:Y:S02]  /*b940*/  @!P3 LEA.HI.X R3, R21.reuse, R9, R23, 0x1, P6 ;  /* 0x000000091503b211 */ /* 0x048fe400030f0c17 */
[----:B----4-:R-:W-:-:S03]  /*b950*/  @!P0 LEA R12, P6, R21, R16, 0x1 ;  /* 0x00000010150c8211 */ /* 0x010fc600078c08ff */
[----:B------:R1:W-:Y:S01]  /*b960*/  @!P3 ST.E.128 desc[UR38][R2.64], RZ ;  /* 0x000000ff0200b985 */ /* 0x0003e2000c101d26 */
[C-C-:B-----5:R-:W-:Y:S02]  /*b970*/  @!P2 LEA.HI.X R9, R21.reuse, R11, R23.reuse, 0x1, P5 ;  /* 0x0000000b1509a211 */ /* 0x160fe400028f0c17 */
[----:B------:R-:W-:-:S03]  /*b980*/  @!P1 LEA.HI.X R11, R21, R13, R23, 0x1, P4 ;  /* 0x0000000d150b9211 */ /* 0x000fc600020f0c17 */
[----:B------:R1:W-:Y:S01]  /*b990*/  @!P2 ST.E.128 desc[UR38][R8.64], RZ ;  /* 0x000000ff0800a985 */ /* 0x0003e2000c101d26 */
[----:B0-----:R-:W-:-:S03]  /*b9a0*/  @!P0 LEA.HI.X R13, R21, R15, R23, 0x1, P6 ;  /* 0x0000000f150d8211 */ /* 0x001fc600030f0c17 */
[----:B------:R1:W-:Y:S04]  /*b9b0*/  @!P1 ST.E.128 desc[UR38][R10.64], RZ ;  /* 0x000000ff0a009985 */ /* 0x0003e8000c101d26 */
[----:B------:R1:W-:Y:S02]  /*b9c0*/  @!P0 ST.E.128 desc[UR38][R12.64], RZ ;  /* 0x000000ff0c008985 */ /* 0x0003e4000c101d26 */
.L_x_196:
[----:B------:R-:W-:Y:S05]  /*b9d0*/  BSYNC B0 ;  /* 0x0000000000007941 */ /* 0x000fea0003800000 */
.L_x_192:
[----:B------:R-:W-:Y:S02]  /*b9e0*/  ULDC UR4, c[0x0][0xc3c] ;  /* 0x00030f0000047ab9 */ /* 0x000fe40000000800 */
[----:B------:R-:W-:-:S13]  /*b9f0*/  ISETP.GE.AND P0, PT, R7, UR4, PT ;  /* 0x0000000407007c0c */ /* 0x000fda000bf06270 */
[----:B------:R-:W-:Y:S05]  /*ba00*/  @!P0 BRA `(.L_x_202) ;  /* 0xffffff5400f48947 */ /* 0x000fea000383ffff */
[----:B------:R-:W-:Y:S05]  /*ba10*/  EXIT ;  /* 0x000000000000794d */ /* 0x000fea0003800000 */
.L_x_167:
[----:B------:R-:W-:-:S08]  /*ba20*/  NOP ;  /* 0x0000000000007918 */ /* 0x000fd00000000000 */
[----:B--2---:R-:W0:-:S00]  /*ba30*/  USETMAXREG.DEALLOC.CTAPOOL 0x20 ;  /* 0x00000020000079c8 */ /* 0x004e0000080e0500 */
[----:B0-----:R-:W-:Y:S01]  /*ba40*/  LOP3.LUT R0, R0, 0x3, RZ, 0xc0, !PT ;  /* 0x0000000300007812 */ /* 0x001fe200078ec0ff */
[----:B------:R-:W-:-:S05]  /*ba50*/  IMAD.MOV.U32 R6, RZ, RZ, RZ ;  /* 0x000000ffff067224 */ /* 0x000fca00078e00ff */
[----:B------:R-:W0:Y:S02]  /*ba60*/  SHFL.IDX PT, R0, R0, RZ, 0x1f ;  /* 0x00001fff00007589 */ /* 0x000e2400000e0000 */
[----:B0-----:R-:W-:-:S04]  /*ba70*/  ISETP.NE.AND P0, PT, R0, RZ, PT ;  /* 0x000000ff0000720c */ /* 0x001fc80003f05270 */
[----:B------:R-:W-:-:S05]  /*ba80*/  P2R R0, PR, RZ, 0x1 ;  /* 0x00000001ff007803 */ /* 0x000fca0000000000 */
[----:B------:R0:W-:Y:S04]  /*ba90*/  STL [R1+0x44], R0 ;  /* 0x0000440001007387 */ /* 0x0001e80000100800 */
[----:B------:R-:W-:Y:S05]  /*baa0*/  @!P0 BRA `(.L_x_203) ;  /* 0x00000000001c8947 */ /* 0x000fea0003800000 */
[----:B------:R-:W1:Y:S08]  /*bab0*/  S2UR UR5, SR_CgaCtaId ;  /* 0x00000000000579c3 */ /* 0x000e700000008800 */
[----:B------:R-:W-:Y:S06]  /*bac0*/  BAR.SYNC.DEFER_BLOCKING 0x5, 0x200 ;  /* 0x0148000000007b1d */ /* 0x000fec0000010000 */
[----:B------:R-:W-:-:S02]  /*bad0*/  UMOV UR4, 0x400 ;  /* 0x0000040000047882 */ /* 0x000fc40000000000 */
[----:B-1----:R-:W-:-:S09]  /*bae0*/  ULEA UR4, UR5, UR4, 0x18 ;  /* 0x0000000405047291 */ /* 0x002fd2000f8ec03f */
[----:B------:R-:W1:Y:S01]  /*baf0*/  LDS.128 R24, [UR4+0x308d0] ;  /* 0x0308d004ff187984 */ /* 0x000e620008000c00 */
[----:B------:R-:W-:Y:S06]  /*bb00*/  BAR.ARV 0x4, 0x200 ;  /* 0x0108000000007b1d */ /* 0x000fec0000002000 */
[----:B------:R-:W-:Y:S05]  /*bb10*/  BRA `(.L_x_204) ;  /* 0x0000000800887947 */ /* 0x000fea0003800000 */
.L_x_203:
[----:B0-----:R-:W0:Y:S01]  /*bb20*/  S2R R0, SR_TID.X ;  /* 0x0000000000007919 */ /* 0x001e220000002100 */
[----:B------:R-:W-:Y:S01]  /*bb30*/  ULDC UR4, c[0x0][0xc3c] ;  /* 0x00030f0000047ab9 */ /* 0x000fe20000000800 */
[----:B------:R-:W-:Y:S01]  /*bb40*/  IMAD.MOV.U32 R7, RZ, RZ, RZ ;  /* 0x000000ffff077224 */ /* 0x000fe200078e00ff */
[----:B------:R-:W1:Y:S01]  /*bb50*/  S2UR UR6, SR_CTAID.X ;  /* 0x00000000000679c3 */ /* 0x000e620000002500 */
[----:B------:R-:W-:Y:S01]  /*bb60*/  ULDC UR5, c[0x0][0xc38] ;  /* 0x00030e0000057ab9 */ /* 0x000fe20000000800 */
[----:B0-----:R-:W-:-:S04]  /*bb70*/  LOP3.LUT R0, R0, 0x1f, RZ, 0xc0, !PT ;  /* 0x0000001f00007812 */ /* 0x001fc800078ec0ff */
[----:B------:R-:W-:-:S04]  /*bb80*/  ISETP.NE.AND P0, PT, R0, 0x1f, PT ;  /* 0x0000001f0000780c */ /* 0x000fc80003f05270 */
[----:B------:R-:W-:-:S13]  /*bb90*/  ISETP.GE.OR P1, PT, R0, UR4, !P0 ;  /* 0x0000000400007c0c */ /* 0x000fda000c726670 */
[----:B------:R-:W0:Y:S08]  /*bba0*/  @!P1 LDC.64 R4, c[0x0][0xc80] ;  /* 0x00032000ff049b82 */ /* 0x000e300000000a00 */
[----:B------:R-:W2:Y:S01]  /*bbb0*/  @!P1 LDC.64 R2, c[0x0][0xc78] ;  /* 0x00031e00ff029b82 */ /* 0x000ea20000000a00 */
[----:B0-----:R-:W-:-:S05]  /*bbc0*/  @!P1 IMAD.WIDE.U32 R4, R0, 0x4, R4 ;  /* 0x0000000400049825 */ /* 0x001fca00078e0004 */
[----:B------:R-:W3:Y:S01]  /*bbd0*/  @!P1 LDG.E R6, desc[UR38][R4.64] ;  /* 0x0000002604069981 */ /* 0x000ee2000c1e1900 */
[----:B--2---:R-:W-:-:S05]  /*bbe0*/  @!P1 IMAD.WIDE.U32 R2, R0, 0x4, R2 ;  /* 0x0000000400029825 */ /* 0x004fca00078e0002 */
[----:B------:R-:W3:Y:S01]  /*bbf0*/  @!P1 LDG.E R7, desc[UR38][R2.64] ;  /* 0x0000002602079981 */ /* 0x000ee2000c1e1900 */
[C---:B------:R-:W-:Y:S02]  /*bc00*/  ISETP.NE.AND P1, PT, R0.reuse, RZ, PT ;  /* 0x000000ff0000720c */ /* 0x040fe40003f25270 */
[C---:B------:R-:W-:Y:S02]  /*bc10*/  ISETP.GE.U32.AND P2, PT, R0.reuse, 0x2, PT ;  /* 0x000000020000780c */ /* 0x040fe40003f46070 */
[C---:B------:R-:W-:Y:S02]  /*bc20*/  ISETP.GE.U32.AND P3, PT, R0.reuse, 0x4, PT ;  /* 0x000000040000780c */ /* 0x040fe40003f66070 */
[C---:B------:R-:W-:Y:S02]  /*bc30*/  ISETP.GE.U32.AND P4, PT, R0.reuse, 0x8, PT ;  /* 0x000000080000780c */ /* 0x040fe40003f86070 */
[----:B------:R-:W-:Y:S01]  /*bc40*/  ISETP.GE.U32.AND P5, PT, R0, 0x10, PT ;  /* 0x000000100000780c */ /* 0x000fe20003fa6070 */
[----:B------:R-:W-:Y:S01]  /*bc50*/  UMOV UR4, URZ ;  /* 0x0000003f00047c82 */ /* 0x000fe20008000000 */
[----:B---3--:R-:W-:-:S05]  /*bc60*/  IMAD R8, R6, R7, RZ ;  /* 0x0000000706087224 */ /* 0x008fca00078e02ff */
[----:B------:R-:W0:Y:S02]  /*bc70*/  SHFL.UP PT, R9, R8, 0x1, RZ ;  /* 0x0420000008097989 */ /* 0x000e2400000e00ff */
[----:B0-----:R-:W-:-:S05]  /*bc80*/  SEL R9, R9, RZ, P1 ;  /* 0x000000ff09097207 */ /* 0x001fca0000800000 */
[----:B------:R-:W-:-:S05]  /*bc90*/  IMAD.IADD R9, R8, 0x1, R9 ;  /* 0x0000000108097824 */ /* 0x000fca00078e0209 */
[----:B------:R-:W0:Y:S02]  /*bca0*/  SHFL.UP PT, R10, R9, 0x2, RZ ;  /* 0x04400000090a7989 */ /* 0x000e2400000e00ff */
[----:B0-----:R-:W-:-:S05]  /*bcb0*/  SEL R10, R10, RZ, P2 ;  /* 0x000000ff0a0a7207 */ /* 0x001fca0001000000 */
[----:B------:R-:W-:-:S05]  /*bcc0*/  IMAD.IADD R10, R9, 0x1, R10 ;  /* 0x00000001090a7824 */ /* 0x000fca00078e020a */
[----:B------:R-:W0:Y:S02]  /*bcd0*/  SHFL.UP PT, R4, R10, 0x4, RZ ;  /* 0x048000000a047989 */ /* 0x000e2400000e00ff */
[----:B0-----:R-:W-:-:S05]  /*bce0*/  SEL R3, R4, RZ, P3 ;  /* 0x000000ff04037207 */ /* 0x001fca0001800000 */
[----:B------:R-:W-:-:S05]  /*bcf0*/  IMAD.IADD R3, R10, 0x1, R3 ;  /* 0x000000010a037824 */ /* 0x000fca00078e0203 */
[----:B------:R-:W0:Y:S02]  /*bd00*/  SHFL.UP PT, R2, R3, 0x8, RZ ;  /* 0x0500000003027989 */ /* 0x000e2400000e00ff */
[----:B0-----:R-:W-:-:S04]  /*bd10*/  SEL R2, R2, RZ, P4 ;  /* 0x000000ff02027207 */ /* 0x001fc80002000000 */
[----:B------:R-:W-:-:S05]  /*bd20*/  IADD3 R4, R3, R2, RZ ;  /* 0x0000000203047210 */ /* 0x000fca0007ffe0ff */
[----:B------:R-:W0:Y:S02]  /*bd30*/  SHFL.UP PT, R2, R4, 0x10, RZ ;  /* 0x0600000004027989 */ /* 0x000e2400000e00ff */
[----:B0-----:R-:W-:-:S05]  /*bd40*/  SEL R5, R2, RZ, P5 ;  /* 0x000000ff02057207 */ /* 0x001fca0002800000 */
[----:B------:R-:W-:-:S05]  /*bd50*/  IMAD.IADD R2, R4, 0x1, R5 ;  /* 0x0000000104027824 */ /* 0x000fca00078e0205 */
[----:B------:R-:W0:Y:S02]  /*bd60*/  SHFL.IDX PT, R8, R2, 0x1f, 0x1f ;  /* 0x03e01f0002087f89 */ /* 0x000e2400000e0000 */
[----:B0-----:R-:W-:-:S05]  /*bd70*/  IMAD R8, R8, UR5, RZ ;  /* 0x0000000508087c24 */ /* 0x001fca000f8e02ff */
[----:B-1----:R-:W-:Y:S01]  /*bd80*/  ISETP.GT.AND P6, PT, R8, UR6, PT ;  /* 0x0000000608007c0c */ /* 0x002fe2000bfc4270 */
[----:B------:R-:W-:-:S12]  /*bd90*/  IMAD.MOV.U32 R3, RZ, RZ, R8 ;  /* 0x000000ffff037224 */ /* 0x000fd800078e0008 */
[----:B------:R-:W-:Y:S05]  /*bda0*/  @P6 BRA `(.L_x_205) ;  /* 0x00000000009c6947 */ /* 0x000fea0003800000 */
[----:B------:R-:W-:Y:S01]  /*bdb0*/  IMAD.MOV.U32 R8, RZ, RZ, R3 ;  /* 0x000000ffff087224 */ /* 0x000fe200078e0003 */
[----:B------:R-:W-:Y:S01]  /*bdc0*/  UMOV UR4, URZ ;  /* 0x0000003f00047c82 */ /* 0x000fe20008000000 */
[----:B------:R-:W-:-:S05]  /*bdd0*/  ULDC UR5, c[0x0][0xc38] ;  /* 0x00030e0000057ab9 */ /* 0x000fca0000000800 */
.L_x_207:
[----:B------:R-:W0:Y:S01]  /*bde0*/  LDC R2, c[0x0][0xc3c] ;  /* 0x00030f00ff027b82 */ /* 0x000e220000000800 */
[----:B------:R-:W-:Y:S01]  /*bdf0*/  UIADD3 UR4, UR4, 0x1f, URZ ;  /* 0x0000001f04047890 */ /* 0x000fe2000fffe03f */
[----:B------:R-:W-:Y:S02]  /*be00*/  ULDC UR7, c[0x0][0xc3c] ;  /* 0x00030f0000077ab9 */ /* 0x000fe40000000800 */
[----:B------:R-:W-:-:S03]  /*be10*/  IMAD.U32 R27, RZ, RZ, UR7 ;  /* 0x00000007ff1b7e24 */ /* 0x000fc6000f8e00ff */
[----:B0-----:R-:W-:-:S13]  /*be20*/  ISETP.LE.AND P6, PT, R2, UR4, PT ;  /* 0x0000000402007c0c */ /* 0x001fda000bfc3270 */
[----:B------:R-:W-:Y:S05]  /*be30*/  @P6 BRA `(.L_x_206) ;  /* 0x00000004009c6947 */ /* 0x000fea0003800000 */
[----:B------:R-:W-:-:S05]  /*be40*/  VIADD R7, R0, UR4 ;  /* 0x0000000400077c36 */ /* 0x000fca0008000000 */
[----:B------:R-:W-:-:S13]  /*be50*/  ISETP.GE.OR P6, PT, R7, R2, !P0 ;  /* 0x000000020700720c */ /* 0x000fda00047c6670 */
[----:B------:R-:W0:Y:S08]  /*be60*/  @!P6 LDC.64 R4, c[0x0][0xc80] ;  /* 0x00032000ff04eb82 */ /* 0x000e300000000a00 */
[----:B------:R-:W1:Y:S01]  /*be70*/  @!P6 LDC.64 R2, c[0x0][0xc78] ;  /* 0x00031e00ff02eb82 */ /* 0x000e620000000a00 */
[----:B0-----:R-:W-:-:S04]  /*be80*/  @!P6 IMAD.WIDE R4, R7, 0x4, R4 ;  /* 0x000000040704e825 */ /* 0x001fc800078e0204 */
[----:B-1----:R-:W-:Y:S01]  /*be90*/  @!P6 IMAD.WIDE R2, R7, 0x4, R2 ;  /* 0x000000040702e825 */ /* 0x002fe200078e0202 */
[----:B------:R-:W-:-:S06]  /*bea0*/  CS2R R6, SRZ ;  /* 0x0000000000067805 */ /* 0x000fcc000001ff00 */
[----:B------:R-:W2:Y:S04]  /*beb0*/  @!P6 LDG.E R6, desc[UR38][R4.64] ;  /* 0x000000260406e981 */ /* 0x000ea8000c1e1900 */
[----:B------:R-:W2:Y:S02]  /*bec0*/  @!P6 LDG.E R7, desc[UR38][R2.64] ;  /* 0x000000260207e981 */ /* 0x000ea4000c1e1900 */
[----:B--2---:R-:W-:-:S05]  /*bed0*/  IMAD R12, R6, R7, RZ ;  /* 0x00000007060c7224 */ /* 0x004fca00078e02ff */
        /* <DEDUP_REMOVED lines=15> */
[----:B------:R-:W0:Y:S02]  /*bfd0*/  SHFL.IDX PT, R3, R2, 0x1f, 0x1f ;  /* 0x03e01f0002037f89 */ /* 0x000e2400000e0000 */
[----:B0-----:R-:W-:-:S04]  /*bfe0*/  IMAD R3, R3, UR5, RZ ;  /* 0x0000000503037c24 */ /* 0x001fc8000f8e02ff */
[----:B------:R-:W-:-:S05]  /*bff0*/  IMAD.IADD R8, R3, 0x1, R8 ;  /* 0x0000000103087824 */ /* 0x000fca00078e0208 */
[----:B------:R-:W-:-:S13]  /*c000*/  ISETP.GT.AND P6, PT, R8, UR6, PT ;  /* 0x0000000608007c0c */ /* 0x000fda000bfc4270 */
[----:B------:R-:W-:Y:S05]  /*c010*/  @!P6 BRA `(.L_x_207) ;  /* 0xfffffffc0070e947 */ /* 0x000fea000383ffff */
.L_x_205:
[----:B------:R-:W-:Y:S02]  /*c020*/  IMAD.IADD R9, R8, 0x1, -R3 ;  /* 0x0000000108097824 */ /* 0x000fe400078e0a03 */
[----:B------:R-:W-:Y:S02]  /*c030*/  IMAD.MOV.U32 R24, RZ, RZ, RZ ;  /* 0x000000ffff187224 */ /* 0x000fe400078e00ff */
[----:B------:R-:W-:-:S05]  /*c040*/  IMAD R3, R2, UR5, R9 ;  /* 0x0000000502037c24 */ /* 0x000fca000f8e0209 */
[----:B------:R-:W-:-:S13]  /*c050*/  ISETP.GT.AND P0, PT, R3, UR6, PT ;  /* 0x0000000603007c0c */ /* 0x000fda000bf04270 */
[----:B------:R-:W-:-:S04]  /*c060*/  VOTE.ANY R5, PT, !P0 ;  /* 0x0000000000057806 */ /* 0x000fc800040e0100 */
[----:B------:R-:W0:Y:S01]  /*c070*/  POPC R27, R5 ;  /* 0x00000005001b7309 */ /* 0x000e220000000000 */
[----:B------:R-:W-:Y:S01]  /*c080*/  ISETP.NE.AND P0, PT, R5, RZ, PT ;  /* 0x000000ff0500720c */ /* 0x000fe20003f05270 */
[----:B0-----:R-:W0:Y:S04]  /*c090*/  SHFL.IDX PT, R6, R6, R27, 0x1f ;  /* 0x00001f1b06067589 */ /* 0x001e2800000e0000 */
[----:B------:R-:W1:Y:S01]  /*c0a0*/  SHFL.IDX PT, R7, R7, R27, 0x1f ;  /* 0x00001f1b07077589 */ /* 0x000e6200000e0000 */
[----:B0-----:R-:W-:-:S04]  /*c0b0*/  IABS R4, R6 ;  /* 0x0000000600047213 */ /* 0x001fc80000000000 */
[----:B------:R-:W0:Y:S01]  /*c0c0*/  I2F.RP R8, R4 ;  /* 0x0000000400087306 */ /* 0x000e220000209400 */
[----:B-1----:R-:W-:-:S07]  /*c0d0*/  IABS R10, R7 ;  /* 0x00000007000a7213 */ /* 0x002fce0000000000 */
[----:B0-----:R-:W0:Y:S02]  /*c0e0*/  MUFU.RCP R8, R8 ;  /* 0x0000000800087308 */ /* 0x001e240000001000 */
[----:B0-----:R-:W-:-:S06]  /*c0f0*/  VIADD R3, R8, 0xffffffe ;  /* 0x0ffffffe08037836 */ /* 0x001fcc0000000000 */
[----:B------:R-:W0:Y:S02]  /*c100*/  F2I.FTZ.U32.TRUNC.NTZ R3, R3 ;  /* 0x0000000300037305 */ /* 0x000e24000021f000 */
[----:B0-----:R-:W-:Y:S01]  /*c110*/  IADD3 R11, RZ, -R3, RZ ;  /* 0x80000003ff0b7210 */ /* 0x001fe20007ffe0ff */
[----:B------:R-:W-:Y:S06]  /*c120*/  @!P0 BRA `(.L_x_208) ;  /* 0x0000000000088947 */ /* 0x000fec0003800000 */
[----:B------:R-:W-:-:S05]  /*c130*/  VIADD R5, R27, 0xffffffff ;  /* 0xffffffff1b057836 */ /* 0x000fca0000000000 */
[----:B------:R0:W1:Y:S02]  /*c140*/  SHFL.IDX PT, R24, R2, R5, 0x1f ;  /* 0x00001f0502187589 */ /* 0x00006400000e0000 */
.L_x_208:
[----:B0-----:R-:W-:Y:S02]  /*c150*/  IMAD.MOV.U32 R5, RZ, RZ, R10 ;  /* 0x000000ffff057224 */ /* 0x001fe400078e000a */
[----:B-1----:R-:W-:Y:S02]  /*c160*/  IMAD R24, R24, UR5, R9 ;  /* 0x0000000518187c24 */ /* 0x002fe4000f8e0209 */
[----:B------:R-:W0:Y:S01]  /*c170*/  I2F.RP R8, R5 ;  /* 0x0000000500087306 */ /* 0x000e220000209400 */
[----:B------:R-:W-:Y:S02]  /*c180*/  IMAD R9, R11, R4, RZ ;  /* 0x000000040b097224 */ /* 0x000fe400078e02ff */
[----:B------:R-:W-:Y:S01]  /*c190*/  IMAD.MOV.U32 R2, RZ, RZ, RZ ;  /* 0x000000ffff027224 */ /* 0x000fe200078e00ff */
[----:B------:R-:W-:Y:S01]  /*c1a0*/  IADD3 R25, -R24, UR6, RZ ;  /* 0x0000000618197c10 */ /* 0x000fe2000fffe1ff */
[----:B------:R-:W-:Y:S02]  /*c1b0*/  VIADD R27, R27, UR4 ;  /* 0x000000041b1b7c36 */ /* 0x000fe40008000000 */
[----:B------:R-:W-:Y:S01]  /*c1c0*/  IMAD.HI.U32 R2, R3, R9, R2 ;  /* 0x0000000903027227 */ /* 0x000fe200078e0002 */
[----:B------:R-:W-:-:S02]  /*c1d0*/  IABS R3, R6 ;  /* 0x0000000600037213 */ /* 0x000fc40000000000 */
[----:B------:R-:W-:-:S03]  /*c1e0*/  IABS R9, R25 ;  /* 0x0000001900097213 */ /* 0x000fc60000000000 */
[----:B------:R-:W-:Y:S02]  /*c1f0*/  IMAD.MOV R3, RZ, RZ, -R3 ;  /* 0x000000ffff037224 */ /* 0x000fe400078e0a03 */
[----:B------:R-:W-:Y:S01]  /*c200*/  IMAD.HI.U32 R2, R2, R9, RZ ;  /* 0x0000000902027227 */ /* 0x000fe200078e00ff */
[----:B0-----:R-:W0:Y:S03]  /*c210*/  MUFU.RCP R8, R8 ;  /* 0x0000000800087308 */ /* 0x001e260000001000 */
[----:B------:R-:W-:-:S05]  /*c220*/  IMAD R9, R2, R3, R9 ;  /* 0x0000000302097224 */ /* 0x000fca00078e0209 */
[----:B------:R-:W-:Y:S01]  /*c230*/  ISETP.GT.U32.AND P1, PT, R4, R9, PT ;  /* 0x000000090400720c */ /* 0x000fe20003f24070 */
[----:B0-----:R-:W-:-:S12]  /*c240*/  VIADD R3, R8, 0xffffffe ;  /* 0x0ffffffe08037836 */ /* 0x001fd80000000000 */
[-C--:B------:R-:W-:Y:S01]  /*c250*/  @!P1 IADD3 R9, R9, -R4.reuse, RZ ;  /* 0x8000000409099210 */ /* 0x080fe20007ffe0ff */
[----:B------:R-:W-:Y:S01]  /*c260*/  @!P1 VIADD R2, R2, 0x1 ;  /* 0x0000000102029836 */ /* 0x000fe20000000000 */
[----:B------:R-:W0:Y:S01]  /*c270*/  F2I.FTZ.U32.TRUNC.NTZ R3, R3 ;  /* 0x0000000300037305 */ /* 0x000e22000021f000 */
[----:B------:R-:W-:Y:S02]  /*c280*/  ISETP.NE.AND P1, PT, R6, RZ, PT ;  /* 0x000000ff0600720c */ /* 0x000fe40003f25270 */
[----:B------:R-:W-:Y:S02]  /*c290*/  ISETP.GE.U32.AND P0, PT, R9, R4, PT ;  /* 0x000000040900720c */ /* 0x000fe40003f06070 */
[----:B------:R-:W-:-:S04]  /*c2a0*/  LOP3.LUT R4, R25, R6, RZ, 0x3c, !PT ;  /* 0x0000000619047212 */ /* 0x000fc800078e3cff */
[----:B------:R-:W-:Y:S01]  /*c2b0*/  ISETP.GE.AND P2, PT, R4, RZ, PT ;  /* 0x000000ff0400720c */ /* 0x000fe20003f46270 */
[----:B0-----:R-:W-:-:S06]  /*c2c0*/  IMAD.MOV R8, RZ, RZ, -R3 ;  /* 0x000000ffff087224 */ /* 0x001fcc00078e0a03 */
[----:B------:R-:W-:-:S04]  /*c2d0*/  @P0 VIADD R2, R2, 0x1 ;  /* 0x0000000102020836 */ /* 0x000fc80000000000 */
[----:B------:R-:W-:Y:S02]  /*c2e0*/  IMAD.MOV.U32 R4, RZ, RZ, R2 ;  /* 0x000000ffff047224 */ /* 0x000fe400078e0002 */
[----:B------:R-:W-:Y:S01]  /*c2f0*/  IMAD.MOV.U32 R2, RZ, RZ, R8 ;  /* 0x000000ffff027224 */ /* 0x000fe200078e0008 */
[----:B------:R-:W-:Y:S01]  /*c300*/  IABS R8, R7 ;  /* 0x0000000700087213 */ /* 0x000fe20000000000 */
[----:B------:R-:W-:Y:S01]  /*c310*/  @!P2 IMAD.MOV R4, RZ, RZ, -R4 ;  /* 0x000000ffff04a224 */ /* 0x000fe200078e0a04 */
[----:B------:R-:W-:Y:S01]  /*c320*/  @!P1 LOP3.LUT R4, RZ, R6, RZ, 0x33, !PT ;  /* 0x00000006ff049212 */ /* 0x000fe200078e33ff */
[----:B------:R-:W-:Y:S01]  /*c330*/  IMAD R9, R2, R5, RZ ;  /* 0x0000000502097224 */ /* 0x000fe200078e02ff */
[----:B------:R-:W-:Y:S01]  /*c340*/  MOV R2, RZ ;  /* 0x000000ff00027202 */ /* 0x000fe20000000f00 */
[----:B------:R-:W-:Y:S02]  /*c350*/  IMAD.MOV R8, RZ, RZ, -R8 ;  /* 0x000000ffff087224 */ /* 0x000fe400078e0a08 */
[----:B------:R-:W-:-:S02]  /*c360*/  IMAD R6, R6, R4, RZ ;  /* 0x0000000406067224 */ /* 0x000fc400078e02ff */
[----:B------:R-:W-:Y:S01]  /*c370*/  IMAD.HI.U32 R2, R3, R9, R2 ;  /* 0x0000000903027227 */ /* 0x000fe200078e0002 */
[----:B------:R-:W-:-:S03]  /*c380*/  IABS R3, R4 ;  /* 0x0000000400037213 */ /* 0x000fc60000000000 */
[----:B------:R-:W-:Y:S02]  /*c390*/  IMAD.IADD R25, R25, 0x1, -R6 ;  /* 0x0000000119197824 */ /* 0x000fe400078e0a06 */
[----:B------:R-:W-:-:S04]  /*c3a0*/  IMAD.HI.U32 R2, R2, R3, RZ ;  /* 0x0000000302027227 */ /* 0x000fc800078e00ff */
[----:B------:R-:W-:Y:S01]  /*c3b0*/  IMAD R8, R2, R8, R3 ;  /* 0x0000000802087224 */ /* 0x000fe200078e0203 */
[----:B------:R-:W-:-:S04]  /*c3c0*/  LOP3.LUT R3, R4, R7, RZ, 0x3c, !PT ;  /* 0x0000000704037212 */ /* 0x000fc800078e3cff */
[----:B------:R-:W-:Y:S02]  /*c3d0*/  ISETP.GT.U32.AND P1, PT, R5, R8, PT ;  /* 0x000000080500720c */ /* 0x000fe40003f24070 */
[----:B------:R-:W-:-:S11]  /*c3e0*/  ISETP.GE.AND P2, PT, R3, RZ, PT ;  /* 0x000000ff0300720c */ /* 0x000fd60003f46270 */
[----:B------:R-:W-:Y:S02]  /*c3f0*/  @!P1 IMAD.IADD R8, R8, 0x1, -R5 ;  /* 0x0000000108089824 */ /* 0x000fe400078e0a05 */
[----:B------:R-:W-:Y:S01]  /*c400*/  @!P1 VIADD R2, R2, 0x1 ;  /* 0x0000000102029836 */ /* 0x000fe20000000000 */
[----:B------:R-:W-:Y:S02]  /*c410*/  ISETP.NE.AND P1, PT, R7, RZ, PT ;  /* 0x000000ff0700720c */ /* 0x000fe40003f25270 */
[----:B------:R-:W-:-:S13]  /*c420*/  ISETP.GE.U32.AND P0, PT, R8, R5, PT ;  /* 0x000000050800720c */ /* 0x000fda0003f06070 */
[----:B------:R-:W-:-:S04]  /*c430*/  @P0 VIADD R2, R2, 0x1 ;  /* 0x0000000102020836 */ /* 0x000fc80000000000 */
[----:B------:R-:W-:Y:S01]  /*c440*/  @!P2 IMAD.MOV R2, RZ, RZ, -R2 ;  /* 0x000000ffff02a224 */ /* 0x000fe200078e0a02 */
[----:B------:R-:W-:-:S05]  /*c450*/  @!P1 LOP3.LUT R2, RZ, R7, RZ, 0x33, !PT ;  /* 0x00000007ff029212 */ /* 0x000fca00078e33ff */
[----:B------:R-:W-:-:S04]  /*c460*/  IMAD.MOV R3, RZ, RZ, -R2 ;  /* 0x000000ffff037224 */ /* 0x000fc800078e0a02 */
[C---:B------:R-:W-:Y:S01]  /*c470*/  IMAD R4, R7.reuse, R3, R4 ;  /* 0x0000000307047224 */ /* 0x040fe200078e0204 */
[----:B------:R-:W-:-:S05]  /*c480*/  LEA R7, R7, R2, 0x18 ;  /* 0x0000000207077211 */ /* 0x000fca00078ec0ff */
[----:B------:R-:W-:Y:S01]  /*c490*/  IMAD R26, R4, 0x10000, R7 ;  /* 0x00010000041a7824 */ /* 0x000fe200078e0207 */
[----:B------:R-:W-:Y:S06]  /*c4a0*/  BRA `(.L_x_209) ;  /* 0x00000000000c7947 */ /* 0x000fec0003800000 */
.L_x_206:
[----:B------:R-:W-:Y:S02]  /*c4b0*/  IMAD.MOV.U32 R25, RZ, RZ, RZ ;  /* 0x000000ffff197224 */ /* 0x000fe400078e00ff */
[----:B------:R-:W-:Y:S02]  /*c4c0*/  IMAD.U32 R24, RZ, RZ, UR6 ;  /* 0x00000006ff187e24 */ /* 0x000fe4000f8e00ff */
[----:B------:R-:W-:-:S07]  /*c4d0*/  IMAD.MOV.U32 R26, RZ, RZ, RZ ;  /* 0x000000ffff1a7224 */ /* 0x000fce00078e00ff */
.L_x_209:
[----:B------:R-:W-:-:S13]  /*c4e0*/  ISETP.NE.AND P0, PT, R0, RZ, PT ;  /* 0x000000ff0000720c */ /* 0x000fda0003f05270 */
[----:B------:R-:W0:Y:S01]  /*c4f0*/  @!P0 S2R R3, SR_CgaCtaId ;  /* 0x0000000000038919 */ /* 0x000e220000008800 */
[----:B------:R-:W-:-:S04]  /*c500*/  @!P0 MOV R0, 0x400 ;  /* 0x0000040000008802 */ /* 0x000fc80000000f00 */
[----:B0-----:R-:W-:-:S05]  /*c510*/  @!P0 LEA R0, R3, R0, 0x18 ;  /* 0x0000000003008211 */ /* 0x001fca00078ec0ff */
[----:B------:R2:W-:Y:S01]  /*c520*/  @!P0 STS.128 [R0+0x308d0], R24 ;  /* 0x0308d01800008388 */ /* 0x0005e20000000c00 */
[----:B------:R-:W-:Y:S06]  /*c530*/  BAR.ARV 0x5, 0x200 ;  /* 0x0148000000007b1d */ /* 0x000fec0000002000 */
.L_x_204:
[----:B------:R3:W-:Y:S01]  /*c540*/  STL [R1+0x34], RZ ;  /* 0x000034ff01007387 */ /* 0x0007e20000100800 */
[----:B------:R-:W-:Y:S01]  /*c550*/  ULDC UR4, c[0x0][0xc3c] ;  /* 0x00030f0000047ab9 */ /* 0x000fe20000000800 */
[----:B------:R-:W-:Y:S01]  /*c560*/  MOV R28, 0x1 ;  /* 0x00000001001c7802 */ /* 0x000fe20000000f00 */
[----:B------:R-:W-:Y:S01]  /*c570*/  IMAD.MOV.U32 R18, RZ, RZ, RZ ;  /* 0x000000ffff127224 */ /* 0x000fe200078e00ff */
[----:B-1----:R-:W-:-:S13]  /*c580*/  ISETP.GE.AND P0, PT, R27, UR4, PT ;  /* 0x000000041b007c0c */ /* 0x002fda000bf06270 */
[----:B---3--:R-:W-:Y:S05]  /*c590*/  @P0 BRA `(.L_x_210) ;  /* 0x0000004800a80947 */ /* 0x008fea0003800000 */
[----:B------:R-:W0:Y:S01]  /*c5a0*/  S2R R5, SR_TID.X ;  /* 0x0000000000057919 */ /* 0x000e220000002100 */
[----:B------:R-:W1:Y:S01]  /*c5b0*/  S2UR UR5, SR_CgaCtaId ;  /* 0x00000000000579c3 */ /* 0x000e620000008800 */
[----:B------:R-:W-:Y:S01]  /*c5c0*/  UMOV UR4, 0x400 ;  /* 0x0000040000047882 */ /* 0x000fe20000000000 */
[----:B------:R-:W-:Y:S01]  /*c5d0*/  BSSY B8, `(.L_x_210) ;  /* 0x00004a6000087945 */ /* 0x000fe20003800000 */
[----:B------:R3:W-:Y:S01]  /*c5e0*/  STL [R1+0x34], RZ ;  /* 0x000034ff01007387 */ /* 0x0007e20000100800 */
[----:B------:R-:W-:Y:S01]  /*c5f0*/  IMAD.MOV.U32 R28, RZ, RZ, 0x1 ;  /* 0x00000001ff1c7424 */ /* 0x000fe200078e00ff */
[----:B------:R-:W-:Y:S01]  /*c600*/  ULDC UR36, c[0x0][0xc] ;  /* 0x0000030000247ab9 */ /* 0x000fe20000000800 */
[----:B------:R-:W-:Y:S01]  /*c610*/  IMAD.MOV.U32 R18, RZ, RZ, RZ ;  /* 0x000000ffff127224 */ /* 0x000fe200078e00ff */
[----:B------:R-:W-:Y:S01]  /*c620*/  ULDC.64 UR40, c[0x0][0x198] ;  /* 0x0000660000287ab9 */ /* 0x000fe20000000a00 */
[----:B-1----:R-:W-:-:S06]  /*c630*/  ULEA UR4, UR5, UR4, 0x18 ;  /* 0x0000000405047291 */ /* 0x002fcc000f8ec03f */
[----:B------:R-:W-:Y:S01]  /*c640*/  MOV R17, UR4 ;  /* 0x0000000400117c02 */ /* 0x000fe20008000f00 */
[C---:B0-2---:R-:W-:Y:S01]  /*c650*/  IMAD.SHL.U32 R0, R5.reuse, 0x8, RZ ;  /* 0x0000000805007824 */ /* 0x045fe200078e00ff */
[----:B------:R-:W-:-:S04]  /*c660*/  LOP3.LUT R4, R5, 0x7f, RZ, 0xc0, !PT ;  /* 0x0000007f05047812 */ /* 0x000fc800078ec0ff */
[----:B------:R-:W-:Y:S01]  /*c670*/  LOP3.LUT R2, R0, 0x1f8, RZ, 0xc0, !PT ;  /* 0x000001f800027812 */ /* 0x000fe200078ec0ff */
[----:B------:R-:W-:Y:S01]  /*c680*/  IMAD.SHL.U32 R3, R4, 0x8, RZ ;  /* 0x0000000804037824 */ /* 0x000fe200078e00ff */
[----:B------:R-:W-:Y:S02]  /*c690*/  SHF.R.U32.HI R4, RZ, 0x3, R4 ;  /* 0x00000003ff047819 */ /* 0x000fe40000011604 */
[----:B------:R-:W-:-:S04]  /*c6a0*/  LOP3.LUT R2, R2, 0x38, R5, 0x78, !PT ;  /* 0x0000003802027812 */ /* 0x000fc800078e7805 */
[----:B------:R-:W-:Y:S01]  /*c6b0*/  LOP3.LUT R2, R2, 0x200, R3, 0xf8, !PT ;  /* 0x0000020002027812 */ /* 0x000fe200078ef803 */
[----:B------:R-:W-:-:S04]  /*c6c0*/  IMAD.SHL.U32 R3, R5, 0x10, RZ ;  /* 0x0000001005037824 */ /* 0x000fc800078e00ff */
[----:B------:R-:W-:Y:S01]  /*c6d0*/  IMAD R0, R2, 0x2, R17 ;  /* 0x0000000202007824 */ /* 0x000fe200078e0211 */
[----:B------:R-:W-:-:S04]  /*c6e0*/  LOP3.LUT R3, R4, 0x70, R3, 0xf8, !PT ;  /* 0x0000007004037812 */ /* 0x000fc800078ef803 */
[----:B------:R3:W-:Y:S03]  /*c6f0*/  STL [R1+0x8], R0 ;  /* 0x0000080001007387 */ /* 0x0007e60000100800 */
.L_x_300:
[----:B0-----:R-:W0:Y:S02]  /*c700*/  LDC.64 R2, c[0x0][0xc88] ;  /* 0x00032200ff027b82 */ /* 0x001e240000000a00 */
[----:B0-----:R-:W-:-:S05]  /*c710*/  IMAD.WIDE R2, R27, 0x4, R2 ;  /* 0x000000041b027825 */ /* 0x001fca00078e0202 */
[----:B--2---:R-:W2:Y:S01]  /*c720*/  LDG.E R10, desc[UR38][R2.64] ;  /* 0x00000026020a7981 */ /* 0x004ea2000c1e1900 */
[----:B------:R-:W-:Y:S05]  /*c730*/  YIELD ;  /* 0x0000000000007946 */ /* 0x000fea0003800000 */
[----:B------:R-:W-:Y:S01]  /*c740*/  ULDC.64 UR4, c[0x0][0xa28] ;  /* 0x00028a0000047ab9 */ /* 0x000fe20000000a00 */
[----:B---3--:R-:W-:Y:S01]  /*c750*/  IMAD.MOV.U32 R0, RZ, RZ, RZ ;  /* 0x000000ffff007224 */ /* 0x008fe200078e00ff */
[----:B------:R-:W-:Y:S01]  /*c760*/  ISETP.NE.U32.AND P0, PT, RZ, UR4, PT ;  /* 0x00000004ff007c0c */ /* 0x000fe2000bf05070 */
[----:B------:R-:W-:Y:S01]  /*c770*/  IMAD.MOV.U32 R6, RZ, RZ, RZ ;  /* 0x000000ffff067224 */ /* 0x000fe200078e00ff */
[----:B------:R-:W-:Y:S01]  /*c780*/  ULDC.64 UR8, c[0x0][0xa08] ;  /* 0x0002820000087ab9 */ /* 0x000fe20000000a00 */
[----:B------:R-:W-:Y:S01]  /*c790*/  ULDC.64 UR6, c[0x0][0xa18] ;  /* 0x0002860000067ab9 */ /* 0x000fe20000000a00 */
[----:B------:R-:W-:-:S02]  /*c7a0*/  ISETP.NE.AND.EX P0, PT, RZ, UR5, PT, P0 ;  /* 0x00000005ff007c0c */ /* 0x000fc4000bf05300 */
[----:B------:R-:W-:Y:S02]  /*c7b0*/  ISETP.NE.U32.AND P2, PT, RZ, UR8, PT ;  /* 0x00000008ff007c0c */ /* 0x000fe4000bf45070 */
[----:B--2---:R-:W-:Y:S01]  /*c7c0*/  SHF.R.S32.HI R4, RZ, 0x1f, R10 ;  /* 0x0000001fff047819 */ /* 0x004fe2000001140a */
[----:B------:R-:W-:-:S08]  /*c7d0*/  IMAD.SHL.U32 R19, R10, 0x4, RZ ;  /* 0x000000040a137824 */ /* 0x000fd000078e00ff */
[C---:B------:R-:W-:Y:S01]  /*c7e0*/  @P0 LEA R2, P1, R10.reuse, UR4, 0x2 ;  /* 0x000000040a020c11 */ /* 0x040fe2000f8210ff */
[----:B------:R-:W-:Y:S03]  /*c7f0*/  STL [R1+0xc], R10 ;  /* 0x00000c0a01007387 */ /* 0x000fe60000100800 */
[C-C-:B------:R-:W-:Y:S01]  /*c800*/  @P0 LEA.HI.X R3, R10.reuse, UR5, R4.reuse, 0x2, P1 ;  /* 0x000000050a030c11 */ /* 0x140fe200088f1404 */
[----:B------:R-:W-:Y:S01]  /*c810*/  ULDC.64 UR4, c[0x0][0xa00] ;  /* 0x0002800000047ab9 */ /* 0x000fe20000000a00 */
[----:B------:R-:W-:Y:S01]  /*c820*/  SHF.L.U64.HI R22, R10, 0x2, R4 ;  /* 0x000000020a167819 */ /* 0x000fe20000010204 */
[----:B------:R0:W-:Y:S01]  /*c830*/  STL [R1+0x20], R4 ;  /* 0x0000200401007387 */ /* 0x0001e20000100800 */
[----:B------:R-:W-:-:S03]  /*c840*/  ISETP.NE.U32.AND P1, PT, RZ, UR4, PT ;  /* 0x00000004ff007c0c */ /* 0x000fc6000bf25070 */
[----:B-1----:R1:W5:Y:S01]  /*c850*/  @P0 LDG.E R0, desc[UR38][R2.64] ;  /* 0x0000002602000981 */ /* 0x002362000c1e1900 */
[----:B------:R-:W-:Y:S01]  /*c860*/  ISETP.NE.AND.EX P1, PT, RZ, UR5, PT, P1 ;  /* 0x00000005ff007c0c */ /* 0x000fe2000bf25310 */
[----:B------:R-:W-:Y:S01]  /*c870*/  IMAD.MOV.U32 R8, RZ, RZ, RZ ;  /* 0x000000ffff087224 */ /* 0x000fe200078e00ff */
[----:B------:R-:W-:Y:S02]  /*c880*/  ISETP.NE.AND.EX P0, PT, RZ, UR9, PT, P2 ;  /* 0x00000009ff007c0c */ /* 0x000fe4000bf05320 */
[----:B------:R-:W-:Y:S02]  /*c890*/  ISETP.NE.U32.AND P2, PT, RZ, UR6, PT ;  /* 0x00000006ff007c0c */ /* 0x000fe4000bf45070 */
[C---:B0-----:R-:W-:Y:S02]  /*c8a0*/  IADD3 R4, P4, R19.reuse, UR8, RZ ;  /* 0x0000000813047c10 */ /* 0x041fe4000ff9e0ff */
[----:B-1----:R-:W-:Y:S02]  /*c8b0*/  IADD3 R2, P3, R19, UR4, RZ ;  /* 0x0000000413027c10 */ /* 0x002fe4000ff7e0ff */
[----:B------:R-:W-:-:S02]  /*c8c0*/  ISETP.NE.AND.EX P2, PT, RZ, UR7, PT, P2 ;  /* 0x00000007ff007c0c */ /* 0x000fc4000bf45320 */
[C---:B------:R-:W-:Y:S02]  /*c8d0*/  IADD3.X R3, R22.reuse, UR5, RZ, P3, !PT ;  /* 0x0000000516037c10 */ /* 0x040fe40009ffe4ff */
[----:B------:R-:W-:-:S03]  /*c8e0*/  IADD3.X R5, R22, UR9, RZ, P4, !PT ;  /* 0x0000000916057c10 */ /* 0x000fc6000a7fe4ff */
[----:B------:R-:W2:Y:S01]  /*c8f0*/  @P1 LDG.E R6, desc[UR38][R2.64] ;  /* 0x0000002602061981 */ /* 0x000ea2000c1e1900 */
[----:B------:R-:W-:Y:S02]  /*c900*/  ULDC UR4, c[0x0][0x288] ;  /* 0x0000a20000047ab9 */ /* 0x000fe40000000800 */
[----:B------:R-:W-:Y:S01]  /*c910*/  IMAD.U32 R9, RZ, RZ, UR4 ;  /* 0x00000004ff097e24 */ /* 0x000fe2000f8e00ff */
[----:B------:R-:W5:Y:S01]  /*c920*/  @P0 LDG.E R8, desc[UR38][R4.64] ;  /* 0x0000002604080981 */ /* 0x000f62000c1e1900 */
[----:B------:R-:W-:-:S03]  /*c930*/  ULDC.64 UR4, c[0x0][0x418] ;  /* 0x0001060000047ab9 */ /* 0x000fc60000000a00 */
[----:B--2---:R0:W-:Y:S02]  /*c940*/  STL [R1+0x10], R6 ;  /* 0x0000100601007387 */ /* 0x0041e40000100800 */
[----:B0-----:R-:W-:-:S04]  /*c950*/  @P2 IADD3 R6, P3, R19, UR6, RZ ;  /* 0x0000000613062c10 */ /* 0x001fc8000ff7e0ff */
[----:B------:R-:W-:-:S05]  /*c960*/  @P2 IADD3.X R7, R22, UR7, RZ, P3, !PT ;  /* 0x0000000716072c10 */ /* 0x000fca0009ffe4ff */
[----:B------:R0:W2:Y:S01]  /*c970*/  @P2 LDG.E R9, desc[UR38][R6.64] ;  /* 0x0000002606092981 */ /* 0x0000a2000c1e1900 */
[----:B------:R-:W-:-:S03]  /*c980*/  UISETP.NE.U32.AND UP0, UPT, UR4, URZ, UPT ;  /* 0x0000003f0400728c */ /* 0x000fc6000bf05070 */
[----:B------:R-:W-:Y:S01]  /*c990*/  ULDC UR4, c[0x0][0x424] ;  /* 0x0001090000047ab9 */ /* 0x000fe20000000800 */
[----:B------:R-:W-:-:S03]  /*c9a0*/  UISETP.NE.AND.EX UP0, UPT, UR5, URZ, UPT, UP0 ;  /* 0x0000003f0500728c */ /* 0x000fc6000bf05300 */
[----:B------:R-:W-:Y:S01]  /*c9b0*/  ULDC UR5, c[0x0][0x2f0] ;  /* 0x0000bc0000057ab9 */ /* 0x000fe20000000800 */
[----:B------:R-:W-:-:S04]  /*c9c0*/  USEL UR4, UR4, 0x1, UP0 ;  /* 0x0000000104047887 */ /* 0x000fc80008000000 */
[----:B------:R-:W-:-:S06]  /*c9d0*/  UIMAD UR4, UR4, UR5, URZ ;  /* 0x00000005040472a4 */ /* 0x000fcc000f8e023f */
[----:B0-----:R-:W-:Y:S01]  /*c9e0*/  MOV R7, UR4 ;  /* 0x0000000400077c02 */ /* 0x001fe20008000f00 */
[----:B--2---:R0:W-:Y:S01]  /*c9f0*/  STL [R1+0x30], R9 ;  /* 0x0000300901007387 */ /* 0x0041e20000100800 */
[----:B------:R-:W-:Y:S05]  /*ca00*/  @P2 BRA `(.L_x_211) ;  /* 0x0000000000142947 */ /* 0x000fea0003800000 */
[----:B------:R-:W-:Y:S05]  /*ca10*/  @!P1 BRA `(.L_x_211) ;  /* 0x0000000000109947 */ /* 0x000fea0003800000 */
[----:B------:R-:W2:Y:S04]  /*ca20*/  LDG.E R6, desc[UR38][R2.64] ;  /* 0x0000002602067981 */ /* 0x000ea8000c1e1900 */
[----:B0-----:R-:W2:Y:S02]  /*ca30*/  LDG.E R9, desc[UR38][R2.64+0x4] ;  /* 0x0000042602097981 */ /* 0x001ea4000c1e1900 */
[----:B--2---:R-:W-:-:S05]  /*ca40*/  IMAD.IADD R2, R9, 0x1, -R6 ;  /* 0x0000000109027824 */ /* 0x004fca00078e0a06 */
[----:B------:R1:W-:Y:S02]  /*ca50*/  STL [R1+0x30], R2 ;  /* 0x0000300201007387 */ /* 0x0003e40000100800 */
.L_x_211:
[----:B------:R-:W-:Y:S01]  /*ca60*/  ULDC.64 UR4, c[0x0][0xa20] ;  /* 0x0002880000047ab9 */ /* 0x000fe20000000a00 */
[C---:B------:R-:W-:Y:S01]  /*ca70*/  LOP3.LUT R6, R26.reuse, 0xff000000, RZ, 0xc0, !PT ;  /* 0xff0000001a067812 */ /* 0x040fe200078ec0ff */
[----:B------:R-:W-:Y:S01]  /*ca80*/  IMAD.MOV.U32 R23, RZ, RZ, R10 ;  /* 0x000000ffff177224 */ /* 0x000fe200078e000a */
[----:B------:R-:W-:Y:S02]  /*ca90*/  ISETP.NE.U32.AND P1, PT, RZ, UR4, PT ;  /* 0x00000004ff007c0c */ /* 0x000fe4000bf25070 */
[----:B------:R-:W-:Y:S02]  /*caa0*/  SHF.R.U32.HI R6, RZ, 0x8, R6 ;  /* 0x00000008ff067819 */ /* 0x000fe40000011606 */
[----:B------:R-:W-:Y:S02]  /*cab0*/  ISETP.NE.AND.EX P1, PT, RZ, UR5, PT, P1 ;  /* 0x00000005ff007c0c */ /* 0x000fe4000bf25310 */
[C---:B-1----:R-:W-:Y:S02]  /*cac0*/  LOP3.LUT R2, R26.reuse, 0xff0000, RZ, 0xc0, !PT ;  /* 0x00ff00001a027812 */ /* 0x042fe400078ec0ff */
[----:B------:R-:W-:Y:S01]  /*cad0*/  LOP3.LUT R16, R26, 0xffff, RZ, 0xc0, !PT ;  /* 0x0000ffff1a107812 */ /* 0x000fe200078ec0ff */
[----:B-----5:R-:W-:Y:S01]  /*cae0*/  IMAD.IADD R26, R8, 0x1, R0 ;  /* 0x00000001081a7824 */ /* 0x020fe200078e0200 */
[----:B------:R-:W-:-:S07]  /*caf0*/  LEA.HI R6, R2, R6, RZ, 0x10 ;  /* 0x0000000602067211 */ /* 0x000fce00078f80ff */
[----:B------:R-:W-:Y:S05]  /*cb00*/  @!P1 BRA `(.L_x_212) ;  /* 0x0000000000109947 */ /* 0x000fea0003800000 */
[----:B------:R-:W-:-:S04]  /*cb10*/  IADD3 R2, P0, R19, UR4, RZ ;  /* 0x0000000413027c10 */ /* 0x000fc8000ff1e0ff */
[----:B------:R-:W-:-:S05]  /*cb20*/  IADD3.X R3, R22, UR5, RZ, P0, !PT ;  /* 0x0000000516037c10 */ /* 0x000fca00087fe4ff */
[----:B------:R1:W5:Y:S01]  /*cb30*/  LDG.E R7, desc[UR38][R2.64] ;  /* 0x0000002602077981 */ /* 0x000362000c1e1900 */
[----:B------:R-:W-:Y:S05]  /*cb40*/  BRA `(.L_x_213) ;  /* 0x0000000000107947 */ /* 0x000fea0003800000 */
.L_x_212:
[----:B------:R-:W-:Y:S05]  /*cb50*/  @!P0 BRA `(.L_x_213) ;  /* 0x00000000000c8947 */ /* 0x000fea0003800000 */
[----:B------:R-:W2:Y:S04]  /*cb60*/  LDG.E R7, desc[UR38][R4.64] ;  /* 0x0000002604077981 */ /* 0x000ea8000c1e1900 */
[----:B------:R-:W2:Y:S02]  /*cb70*/  LDG.E R2, desc[UR38][R4.64+0x4] ;  /* 0x0000042604027981 */ /* 0x000ea4000c1e1900 */
[----:B--2---:R-:W-:-:S07]  /*cb80*/  IMAD.IADD R7, R2, 0x1, -R7 ;  /* 0x0000000102077824 */ /* 0x004fce00078e0a07 */
.L_x_213:
[----:B-----5:R-:W-:Y:S01]  /*cb90*/  IMAD.IADD R7, R7, 0x1, -R0 ;  /* 0x0000000107077824 */ /* 0x020fe200078e0a00 */
[----:B-1----:R-:W-:Y:S01]  /*cba0*/  MOV R2, RZ ;  /* 0x000000ff00027202 */ /* 0x002fe20000000f00 */
[----:B------:R-:W-:Y:S01]  /*cbb0*/  BSSY B0, `(.L_x_214) ;  /* 0x000002a000007945 */ /* 0x000fe20003800000 */
[----:B0-----:R-:W-:Y:S01]  /*cbc0*/  LOP3.LUT R9, R6, 0xff, RZ, 0xc0, !PT ;  /* 0x000000ff06097812 */ /* 0x001fe200078ec0ff */
[C---:B------:R-:W-:Y:S01]  /*cbd0*/  VIADD R0, R7.reuse, 0xbf ;  /* 0x000000bf07007836 */ /* 0x040fe20000000000 */
[----:B------:R-:W-:Y:S01]  /*cbe0*/  ISETP.GE.AND P0, PT, R7, 0x1, PT ;  /* 0x000000010700780c */ /* 0x000fe20003f06270 */
[----:B------:R0:W-:Y:S01]  /*cbf0*/  STL [R1+0x18], R2 ;  /* 0x0000180201007387 */ /* 0x0001e20000100800 */
[----:B------:R-:W-:Y:S02]  /*cc00*/  IMAD.MOV.U32 R7, RZ, RZ, R2 ;  /* 0x000000ffff077224 */ /* 0x000fe400078e0002 */
[----:B------:R-:W-:-:S05]  /*cc10*/  IMAD.HI R0, R0, 0x2aaaaaab, RZ ;  /* 0x2aaaaaab00007827 */ /* 0x000fca00078e02ff */
[----:B------:R-:W-:-:S04]  /*cc20*/  SHF.R.U32.HI R3, RZ, 0x1f, R0 ;  /* 0x0000001fff037819 */ /* 0x000fc80000011600 */
[----:B------:R-:W-:-:S05]  /*cc30*/  LEA.HI.SX32 R8, R0, R3, 0x1b ;  /* 0x0000000300087211 */ /* 0x000fca00078fdaff */
[----:B------:R0:W-:Y:S04]  /*cc40*/  STL [R1+0x24], R8 ;  /* 0x0000240801007387 */ /* 0x0001e80000100800 */
[----:B------:R0:W-:Y:S01]  /*cc50*/  STL [R1+0x38], R9 ;  /* 0x0000380901007387 */ /* 0x0001e20000100800 */
[----:B------:R-:W-:Y:S05]  /*cc60*/  @!P0 BRA `(.L_x_215) ;  /* 0x0000000000788947 */ /* 0x000fea0003800000 */
[----:B------:R-:W-:-:S04]  /*cc70*/  SHF.R.U32.HI R6, RZ, 0x10, R6 ;  /* 0x00000010ff067819 */ /* 0x000fc80000011606 */
[----:B------:R-:W-:-:S13]  /*cc80*/  ISETP.NE.AND P0, PT, R6, RZ, PT ;  /* 0x000000ff0600720c */ /* 0x000fda0003f05270 */
[----:B------:R-:W1:Y:S02]  /*cc90*/  @!P0 LDC R6, c[0x0][0x9f0] ;  /* 0x00027c00ff068b82 */ /* 0x000e640000000800 */
[-C--:B-1----:R-:W-:Y:S02]  /*cca0*/  IABS R0, R6.reuse ;  /* 0x0000000600007213 */ /* 0x082fe40000000000 */
[----:B------:R-:W-:Y:S02]  /*ccb0*/  IABS R5, R6 ;  /* 0x0000000600057213 */ /* 0x000fe40000000000 */
[----:B0-----:R-:W0:Y:S03]  /*ccc0*/  I2F.RP R2, R0 ;  /* 0x0000000000027306 */ /* 0x001e260000209400 */
[----:B------:R-:W-:-:S05]  /*ccd0*/  IMAD.MOV R5, RZ, RZ, -R5 ;  /* 0x000000ffff057224 */ /* 0x000fca00078e0a05 */
[----:B0-----:R-:W0:Y:S02]  /*cce0*/  MUFU.RCP R2, R2 ;  /* 0x0000000200027308 */ /* 0x001e240000001000 */
[----:B0-----:R-:W-:-:S06]  /*ccf0*/  VIADD R2, R2, 0xffffffe ;  /* 0x0ffffffe02027836 */ /* 0x001fcc0000000000 */
[----:B------:R-:W0:Y:S02]  /*cd00*/  F2I.FTZ.U32.TRUNC.NTZ R3, R2 ;  /* 0x0000000200037305 */ /* 0x000e24000021f000 */
[----:B0-----:R-:W-:-:S04]  /*cd10*/  IMAD.MOV R2, RZ, RZ, -R3 ;  /* 0x000000ffff027224 */ /* 0x001fc800078e0a03 */
[----:B------:R-:W-:Y:S02]  /*cd20*/  IMAD R4, R2, R0, RZ ;  /* 0x0000000002047224 */ /* 0x000fe400078e02ff */
[----:B------:R-:W-:-:S04]  /*cd30*/  IMAD.MOV.U32 R2, RZ, RZ, RZ ;  /* 0x000000ffff027224 */ /* 0x000fc800078e00ff */
[----:B------:R-:W-:Y:S01]  /*cd40*/  IMAD.HI.U32 R4, R3, R4, R2 ;  /* 0x0000000403047227 */ /* 0x000fe200078e0002 */
[----:B------:R-:W-:-:S04]  /*cd50*/  IADD3 R3, R6, -0x1, R8 ;  /* 0xffffffff06037810 */ /* 0x000fc80007ffe008 */
[----:B------:R-:W-:Y:S02]  /*cd60*/  IABS R2, R3 ;  /* 0x0000000300027213 */ /* 0x000fe40000000000 */
[----:B------:R-:W-:-:S03]  /*cd70*/  LOP3.LUT R3, R3, R6, RZ, 0x3c, !PT ;  /* 0x0000000603037212 */ /* 0x000fc600078e3cff */
[----:B------:R-:W-:Y:S01]  /*cd80*/  IMAD.HI.U32 R4, R4, R2, RZ ;  /* 0x0000000204047227 */ /* 0x000fe200078e00ff */
[----:B------:R-:W-:-:S03]  /*cd90*/  ISETP.GE.AND P2, PT, R3, RZ, PT ;  /* 0x000000ff0300720c */ /* 0x000fc60003f46270 */
[----:B------:R-:W-:-:S05]  /*cda0*/  IMAD R2, R4, R5, R2 ;  /* 0x0000000504027224 */ /* 0x000fca00078e0202 */
[----:B------:R-:W-:-:S13]  /*cdb0*/  ISETP.GT.U32.AND P1, PT, R0, R2, PT ;  /* 0x000000020000720c */ /* 0x000fda0003f24070 */
[----:B------:R-:W-:Y:S01]  /*cdc0*/  @!P1 IMAD.IADD R2, R2, 0x1, -R0 ;  /* 0x0000000102029824 */ /* 0x000fe200078e0a00 */
[----:B------:R-:W-:Y:S02]  /*cdd0*/  @!P1 IADD3 R4, R4, 0x1, RZ ;  /* 0x0000000104049810 */ /* 0x000fe40007ffe0ff */
[----:B------:R-:W-:Y:S02]  /*cde0*/  ISETP.NE.AND P1, PT, R6, RZ, PT ;  /* 0x000000ff0600720c */ /* 0x000fe40003f25270 */
[----:B------:R-:W-:-:S13]  /*cdf0*/  ISETP.GE.U32.AND P0, PT, R2, R0, PT ;  /* 0x000000000200720c */ /* 0x000fda0003f06070 */
[----:B------:R-:W-:-:S04]  /*ce00*/  @P0 VIADD R4, R4, 0x1 ;  /* 0x0000000104040836 */ /* 0x000fc80000000000 */
[----:B------:R-:W-:Y:S01]  /*ce10*/  @!P2 IMAD.MOV R4, RZ, RZ, -R4 ;  /* 0x000000ffff04a224 */ /* 0x000fe200078e0a04 */
[----:B------:R-:W-:-:S05]  /*ce20*/  @!P1 LOP3.LUT R4, RZ, R6, RZ, 0x33, !PT ;  /* 0x00000006ff049212 */ /* 0x000fca00078e33ff */
[----:B------:R-:W-:-:S05]  /*ce30*/  IMAD.MOV.U32 R7, RZ, RZ, R4 ;  /* 0x000000ffff077224 */ /* 0x000fca00078e0004 */
[----:B------:R1:W-:Y:S02]  /*ce40*/  STL [R1+0x18], R7 ;  /* 0x0000180701007387 */ /* 0x0003e40000100800 */
.L_x_215:
[----:B------:R-:W-:Y:S05]  /*ce50*/  BSYNC B0 ;  /* 0x0000000000007941 */ /* 0x000fea0003800000 */
.L_x_214:
[----:B------:R-:W-:Y:S01]  /*ce60*/  IMAD.MOV.U32 R0, RZ, RZ, R7 ;  /* 0x000000ffff007224 */ /* 0x000fe200078e0007 */
[----:B------:R-:W-:Y:S03]  /*ce70*/  BSSY B7, `(.L_x_216) ;  /* 0x0000358000077945 */ /* 0x000fe60003800000 */
[----:B0-----:R-:W-:-:S05]  /*ce80*/  IMAD R2, R9, R0, RZ ;  /* 0x0000000009027224 */ /* 0x001fca00078e02ff */
[----:B------:R-:W-:Y:S01]  /*ce90*/  VIADDMNMX R0, R2, R0, R8, PT ;  /* 0x0000000002007246 */ /* 0x000fe20003800108 */
[----:B------:R0:W-:Y:S03]  /*cea0*/  STL [R1+0x4], R2 ;  /* 0x0000040201007387 */ /* 0x0001e60000100800 */
[----:B------:R-:W-:Y:S01]  /*ceb0*/  ISETP.GT.AND P0, PT, R0, R2, PT ;  /* 0x000000020000720c */ /* 0x000fe20003f04270 */
[----:B------:R0:W-:-:S12]  /*cec0*/  STL [R1+0x1c], R0 ;  /* 0x00001c0001007387 */ /* 0x0001d80000100800 */
[----:B0-----:R-:W-:Y:S05]  /*ced0*/  @P0 BRA `(.L_x_217) ;  /* 0x0000000000440947 */ /* 0x001fea0003800000 */
[----:B------:R-:W0:Y:S02]  /*cee0*/  S2R R0, SR_TID.X ;  /* 0x0000000000007919 */ /* 0x000e240000002100 */
[----:B0-----:R-:W-:-:S04]  /*cef0*/  LOP3.LUT R0, R0, 0x7f, RZ, 0xc0, !PT ;  /* 0x0000007f00007812 */ /* 0x001fc800078ec0ff */
[----:B------:R-:W-:-:S13]  /*cf00*/  ISETP.NE.AND P0, PT, R0, RZ, PT ;  /* 0x000000ff0000720c */ /* 0x000fda0003f05270 */
[----:B------:R-:W-:Y:S05]  /*cf10*/  @P0 BRA `(.L_x_218) ;  /* 0x0000003400340947 */ /* 0x000fea0003800000 */
[----:B------:R-:W0:Y:S01]  /*cf20*/  S2R R5, SR_LANEID ;  /* 0x0000000000057919 */ /* 0x000e220000000000 */
[----:B------:R-:W-:Y:S01]  /*cf30*/  VOTEU.ANY UR4, UPT, PT ;  /* 0x0000000000047886 */ /* 0x000fe200038e0100 */
[----:B------:R-:W2:Y:S01]  /*cf40*/  LDC.64 R2, c[0x0][0xc60] ;  /* 0x00031800ff027b82 */ /* 0x000ea20000000a00 */
[----:B------:R-:W0:Y:S02]  /*cf50*/  FLO.U32 R0, UR4 ;  /* 0x0000000400007d00 */ /* 0x000e2400080e0000 */
[----:B0-----:R-:W-:-:S06]  /*cf60*/  ISETP.EQ.U32.AND P0, PT, R0, R5, PT ;  /* 0x000000050000720c */ /* 0x001fcc0003f02070 */
[----:B------:R-:W2:Y:S07]  /*cf70*/  POPC R5, UR4 ;  /* 0x0000000400057d09 */ /* 0x000eae0008000000 */
[----:B--2---:R-:W2:Y:S01]  /*cf80*/  @P0 ATOMG.E.ADD.STRONG.GPU PT, R3, desc[UR38][R2.64], R5 ;  /* 0x00000005020309a8 */ /* 0x004ea200081ee1e6 */
[----:B------:R-:W0:Y:S02]  /*cf90*/  S2R R4, SR_LTMASK ;  /* 0x0000000000047919 */ /* 0x000e240000003900 */
[----:B0-----:R-:W-:-:S04]  /*cfa0*/  LOP3.LUT R4, R4, UR4, RZ, 0xc0, !PT ;  /* 0x0000000404047c12 */ /* 0x001fc8000f8ec0ff */
[----:B-1----:R-:W0:Y:S01]  /*cfb0*/  POPC R7, R4 ;  /* 0x0000000400077309 */ /* 0x002e220000000000 */
[----:B--2---:R-:W0:Y:S02]  /*cfc0*/  SHFL.IDX PT, R0, R3, R0, 0x1f ;  /* 0x00001f0003007589 */ /* 0x004e2400000e0000 */
[----:B0-----:R-:W-:Y:S01]  /*cfd0*/  IADD3 R24, R0, UR36, R7 ;  /* 0x0000002400187c10 */ /* 0x001fe2000fffe007 */
[----:B------:R-:W-:Y:S06]  /*cfe0*/  BRA `(.L_x_218) ;  /* 0x0000003400007947 */ /* 0x000fec0003800000 */
.L_x_217:
[----:B------:R-:W-:Y:S01]  /*cff0*/  VIADD R0, R17, 0x12400 ;  /* 0x0001240011007836 */ /* 0x000fe20000000000 */
[----:B------:R-:W-:Y:S04]  /*d000*/  BSSY B6, `(.L_x_219) ;  /* 0x0000013000067945 */ /* 0x000fe80003800000 */
[----:B------:R-:W-:-:S13]  /*d010*/  LOP3.LUT P0, RZ, R0, 0x3ff, RZ, 0xc0, !PT ;  /* 0x000003ff00ff7812 */ /* 0x000fda000780c0ff */
[----:B------:R-:W-:Y:S05]  /*d020*/  @!P0 BRA `(.L_x_220) ;  /* 0x0000000000408947 */ /* 0x000fea0003800000 */
[----:B------:R-:W-:Y:S01]  /*d030*/  MOV R2, 0x0 ;  /* 0x0000000000027802 */ /* 0x000fe20000000f00 */
[----:B------:R-:W-:Y:S01]  /*d040*/  ULDC.64 UR6, c[0x4][0xa8] ;  /* 0x01002a0000067ab9 */ /* 0x000fe20000000a00 */
[----:B------:R-:W-:Y:S01]  /*d050*/  ULDC.64 UR8, c[0x4][0xb0] ;  /* 0x01002c0000087ab9 */ /* 0x000fe20000000a00 */
[----:B------:R-:W-:Y:S01]  /*d060*/  ULDC.64 UR4, c[0x4][0x30] ;  /* 0x01000c0000047ab9 */ /* 0x000fe20000000a00 */
[----:B------:R-:W-:Y:S01]  /*d070*/  IMAD.U32 R4, RZ, RZ, UR6 ;  /* 0x00000006ff047e24 */ /* 0x000fe2000f8e00ff */
[----:B------:R-:W-:Y:S01]  /*d080*/  MOV R5, UR7 ;  /* 0x0000000700057c02 */ /* 0x000fe20008000f00 */
[----:B------:R-:W0:Y:S01]  /*d090*/  LDC.64 R2, c[0x4][R2] ;  /* 0x0100000002027b82 */ /* 0x000e220000000a00 */
[----:B------:R-:W-:Y:S01]  /*d0a0*/  IMAD.U32 R6, RZ, RZ, UR8 ;  /* 0x00000008ff067e24 */ /* 0x000fe2000f8e00ff */
[----:B------:R-:W-:Y:S01]  /*d0b0*/  MOV R13, RZ ;  /* 0x000000ff000d7202 */ /* 0x000fe20000000f00 */
[----:B-1----:R-:W-:Y:S02]  /*d0c0*/  IMAD.U32 R7, RZ, RZ, UR9 ;  /* 0x00000009ff077e24 */ /* 0x002fe4000f8e00ff */
[----:B------:R-:W-:-:S02]  /*d0d0*/  IMAD.U32 R10, RZ, RZ, UR4 ;  /* 0x00000004ff0a7e24 */ /* 0x000fc4000f8e00ff */
[----:B------:R-:W-:Y:S02]  /*d0e0*/  IMAD.U32 R11, RZ, RZ, UR5 ;  /* 0x00000005ff0b7e24 */ /* 0x000fe4000f8e00ff */
[----:B------:R-:W-:Y:S02]  /*d0f0*/  IMAD.MOV.U32 R8, RZ, RZ, 0x70 ;  /* 0x00000070ff087424 */ /* 0x000fe400078e00ff */
[----:B------:R-:W-:-:S07]  /*d100*/  IMAD.MOV.U32 R12, RZ, RZ, 0x1 ;  /* 0x00000001ff0c7424 */ /* 0x000fce00078e00ff */
[----:B------:R-:W-:-:S07]  /*d110*/  LEPC R20, `(.L_x_220) ;  /* 0x000000001014794e */ /* 0x000fce0000000000 */
[----:B0-----:R-:W-:Y:S05]  /*d120*/  CALL.ABS.NOINC R2 ;  /* 0x0000000002007343 */ /* 0x001fea0003c00000 */
.L_x_220:
[----:B------:R-:W-:Y:S05]  /*d130*/  BSYNC B6 ;  /* 0x0000000000067941 */ /* 0x000fea0003800000 */
.L_x_219:
        /* <DEDUP_REMOVED lines=8> */
[----:B------:R0:W2:Y:S01]  /*d1c0*/  LDC.64 R2, c[0x4][R29] ;  /* 0x010000001d027b82 */ /* 0x0000a20000000a00 */
[----:B------:R-:W-:Y:S01]  /*d1d0*/  IMAD.U32 R4, RZ, RZ, UR6 ;  /* 0x00000006ff047e24 */ /* 0x000fe2000f8e00ff */
[----:B------:R-:W-:Y:S01]  /*d1e0*/  MOV R11, UR5 ;  /* 0x00000005000b7c02 */ /* 0x000fe20008000f00 */
[----:B------:R-:W-:Y:S02]  /*d1f0*/  IMAD.U32 R5, RZ, RZ, UR7 ;  /* 0x00000007ff057e24 */ /* 0x000fe4000f8e00ff */
[----:B------:R-:W-:Y:S02]  /*d200*/  IMAD.U32 R6, RZ, RZ, UR8 ;  /* 0x00000008ff067e24 */ /* 0x000fe4000f8e00ff */
[----:B-1----:R-:W-:-:S02]  /*d210*/  IMAD.U32 R7, RZ, RZ, UR9 ;  /* 0x00000009ff077e24 */ /* 0x002fc4000f8e00ff */
[----:B------:R-:W-:Y:S02]  /*d220*/  IMAD.U32 R10, RZ, RZ, UR4 ;  /* 0x00000004ff0a7e24 */ /* 0x000fe4000f8e00ff */
[----:B------:R-:W-:Y:S02]  /*d230*/  IMAD.MOV.U32 R8, RZ, RZ, 0x70 ;  /* 0x00000070ff087424 */ /* 0x000fe400078e00ff */
[----:B------:R-:W-:Y:S02]  /*d240*/  IMAD.MOV.U32 R12, RZ, RZ, 0x1 ;  /* 0x00000001ff0c7424 */ /* 0x000fe400078e00ff */
[----:B0-----:R-:W-:-:S07]  /*d250*/  IMAD.MOV.U32 R13, RZ, RZ, RZ ;  /* 0x000000ffff0d7224 */ /* 0x001fce00078e00ff */
[----:B------:R-:W-:-:S07]  /*d260*/  LEPC R20, `(.L_x_223) ;  /* 0x000000001014794e */ /* 0x000fce0000000000 */
[----:B--2---:R-:W-:Y:S05]  /*d270*/  CALL.ABS.NOINC R2 ;  /* 0x0000000002007343 */ /* 0x004fea0003c00000 */
.L_x_223:
[----:B------:R0:W1:Y:S01]  /*d280*/  LDC.64 R2, c[0x4][R29] ;  /* 0x010000001d027b82 */ /* 0x0000620000000a00 */
[----:B------:R-:W-:Y:S01]  /*d290*/  ULDC.64 UR6, c[0x4][0xa8] ;  /* 0x01002a0000067ab9 */ /* 0x000fe20000000a00 */
[----:B------:R-:W-:Y:S01]  /*d2a0*/  ULDC.64 UR8, c[0x4][0xb0] ;  /* 0x01002c0000087ab9 */ /* 0x000fe20000000a00 */
[----:B------:R-:W-:Y:S01]  /*d2b0*/  ULDC.64 UR4, c[0x4][0x40] ;  /* 0x0100100000047ab9 */ /* 0x000fe20000000a00 */
[----:B------:R-:W-:Y:S01]  /*d2c0*/  IMAD.U32 R4, RZ, RZ, UR6 ;  /* 0x00000006ff047e24 */ /* 0x000fe2000f8e00ff */
[----:B------:R-:W-:Y:S01]  /*d2d0*/  MOV R7, UR9 ;  /* 0x0000000900077c02 */ /* 0x000fe20008000f00 */
[----:B------:R-:W-:Y:S02]  /*d2e0*/  IMAD.U32 R5, RZ, RZ, UR7 ;  /* 0x00000007ff057e24 */ /* 0x000fe4000f8e00ff */
[----:B------:R-:W-:Y:S02]  /*d2f0*/  IMAD.U32 R6, RZ, RZ, UR8 ;  /* 0x00000008ff067e24 */ /* 0x000fe4000f8e00ff */
[----:B------:R-:W-:-:S02]  /*d300*/  IMAD.U32 R10, RZ, RZ, UR4 ;  /* 0x00000004ff0a7e24 */ /* 0x000fc4000f8e00ff */
[----:B------:R-:W-:Y:S02]  /*d310*/  IMAD.U32 R11, RZ, RZ, UR5 ;  /* 0x00000005ff0b7e24 */ /* 0x000fe4000f8e00ff */
[----:B------:R-:W-:Y:S02]  /*d320*/  IMAD.MOV.U32 R8, RZ, RZ, 0x70 ;  /* 0x00000070ff087424 */ /* 0x000fe400078e00ff */
[----:B------:R-:W-:Y:S02]  /*d330*/  IMAD.MOV.U32 R12, RZ, RZ, 0x1 ;  /* 0x00000001ff0c7424 */ /* 0x000fe400078e00ff */
[----:B0-----:R-:W-:-:S07]  /*d340*/  IMAD.MOV.U32 R13, RZ, RZ, RZ ;  /* 0x000000ffff0d7224 */ /* 0x001fce00078e00ff */
[----:B------:R-:W-:-:S07]  /*d350*/  LEPC R20, `(.L_x_222) ;  /* 0x000000001014794e */ /* 0x000fce0000000000 */
[----:B-1----:R-:W-:Y:S05]  /*d360*/  CALL.ABS.NOINC R2 ;  /* 0x0000000002007343 */ /* 0x002fea0003c00000 */
.L_x_222:
[----:B------:R-:W-:Y:S05]  /*d370*/  BSYNC B6 ;  /* 0x0000000000067941 */ /* 0x000fea0003800000 */
.L_x_221:
[----:B------:R-:W-:Y:S01]  /*d380*/  ULDC.64 UR4, c[0x0][0x9f8] ;  /* 0x00027e0000047ab9 */ /* 0x000fe20000000a00 */
[----:B------:R-:W2:Y:S01]  /*d390*/  LDL R20, [R1+0x1c] ;  /* 0x00001c0001147983 */ /* 0x000ea20000100800 */
[----:B------:R-:W-:-:S04]  /*d3a0*/  ISETP.NE.U32.AND P0, PT, RZ, UR4, PT ;  /* 0x00000004ff007c0c */ /* 0x000fc8000bf05070 */
[----:B------:R-:W-:-:S13]  /*d3b0*/  ISETP.NE.AND.EX P0, PT, RZ, UR5, PT, P0 ;  /* 0x00000005ff007c0c */ /* 0x000fda000bf05300 */
[----:B------:R-:W-:-:S04]  /*d3c0*/  @P0 IADD3 R2, P1, R19, UR4, RZ ;  /* 0x0000000413020c10 */ /* 0x000fc8000ff3e0ff */
[----:B------:R-:W-:Y:S01]  /*d3d0*/  @P0 IADD3.X R3, R22, UR5, RZ, P1, !PT ;  /* 0x0000000516030c10 */ /* 0x000fe20008ffe4ff */
[----:B------:R-:W-:-:S04]  /*d3e0*/  ULDC.64 UR4, c[0x0][0xa08] ;  /* 0x0002820000047ab9 */ /* 0x000fc80000000a00 */
[----:B------:R0:W3:Y:S02]  /*d3f0*/  @P0 LDG.E R23, desc[UR38][R2.64] ;  /* 0x0000002602170981 */ /* 0x0000e4000c1e1900 */
[----:B0-----:R-:W0:Y:S02]  /*d400*/  LDC.64 R2, c[0x0][0x418] ;  /* 0x00010600ff027b82 */ /* 0x001e240000000a00 */
[----:B0-----:R-:W-:Y:S01]  /*d410*/  LOP3.LUT P0, RZ, R2, UR4, RZ, 0xfc, !PT ;  /* 0x0000000402ff7c12 */ /* 0x001fe2000f80fcff */
[----:B------:R-:W-:-:S03]  /*d420*/  UMOV UR4, 0xffffffff ;  /* 0xffffffff00047882 */ /* 0x000fc60000000000 */
[----:B------:R-:W-:Y:S01]  /*d430*/  LOP3.LUT P0, RZ, R3, UR5, RZ, 0xfc, P0 ;  /* 0x0000000503ff7c12 */ /* 0x000fe2000800fcff */
[----:B--2---:R-:W-:Y:S01]  /*d440*/  VIADD R22, R20, 0xffffffff ;  /* 0xffffffff14167836 */ /* 0x004fe20000000000 */
[----:B---3--:R-:W-:Y:S02]  /*d450*/  SHF.R.S32.HI R29, RZ, 0x1f, R23 ;  /* 0x0000001fff1d7819 */ /* 0x008fe40000011417 */
[----:B------:R-:W-:Y:S01]  /*d460*/  SEL R19, R23, RZ, !P0 ;  /* 0x000000ff17137207 */ /* 0x000fe20004000000 */
[----:B------:R-:W-:Y:S08]  /*d470*/  BRA.DIV UR4, `(.L_x_224) ;  /* 0x00000042044c7947 */ /* 0x000ff0000b800000 */
[----:B------:R-:W0:Y:S02]  /*d480*/  S2R R0, SR_TID.X ;  /* 0x0000000000007919 */ /* 0x000e240000002100 */
[----:B0-----:R-:W-:-:S04]  /*d490*/  SHF.R.U32.HI R0, RZ, 0x5, R0 ;  /* 0x00000005ff007819 */ /* 0x001fc80000011600 */
[----:B------:R-:W-:-:S05]  /*d4a0*/  LOP3.LUT R0, R0, 0x3, RZ, 0xc0, !PT ;  /* 0x0000000300007812 */ /* 0x000fca00078ec0ff */
[----:B------:R0:W2:Y:S02]  /*d4b0*/  SHFL.IDX PT, R14, R0, RZ, 0x1f ;  /* 0x00001fff000e7589 */ /* 0x0000a400000e0000 */
.L_x_316:
[----:B------:R-:W-:Y:S02]  /*d4c0*/  PLOP3.LUT P1, PT, PT, PT, PT, 0x8, 0x0 ;  /* 0x000000000000781c */ /* 0x000fe40003f2e170 */
[----:B--2---:R-:W-:Y:S02]  /*d4d0*/  ISETP.NE.AND P0, PT, R14, RZ, PT ;  /* 0x000000ff0e00720c */ /* 0x004fe40003f05270 */
[----:B0-----:R-:W-:-:S05]  /*d4e0*/  P2R R0, PR, RZ, 0x2 ;  /* 0x00000002ff007803 */ /* 0x001fca0000000000 */
[----:B------:R0:W-:Y:S06]  /*d4f0*/  STL [R1], R0 ;  /* 0x0000000001007387 */ /* 0x0001ec0000100800 */
[----:B------:R-:W-:Y:S05]  /*d500*/  @P0 BRA `(.L_x_225) ;  /* 0x0000000000ec0947 */ /* 0x000fea0003800000 */
[----:B------:R-:W-:-:S03]  /*d510*/  UMOV UR4, 0xffffffff ;  /* 0xffffffff00047882 */ /* 0x000fc60000000000 */
[----:B------:R-:W-:Y:S05]  /*d520*/  BRA.DIV UR4, `(.L_x_226) ;  /* 0x0000004204547947 */ /* 0x000fea000b800000 */
[----:B------:R-:W-:-:S13]  /*d530*/  ELECT P6, URZ, PT ;  /* 0x00000000003f782f */ /* 0x000fda00038c0000 */
.L_x_319:
[----:B------:R-:W-:Y:S05]  /*d540*/  @!P6 BRA `(.L_x_225) ;  /* 0x0000000000dce947 */ /* 0x000fea0003800000 */
[----:B------:R-:W-:-:S04]  /*d550*/  ISETP.NE.U32.AND P0, PT, R2, RZ, PT ;  /* 0x000000ff0200720c */ /* 0x000fc80003f05070 */
[----:B------:R-:W-:-:S13]  /*d560*/  ISETP.NE.AND.EX P0, PT, R3, RZ, PT, P0 ;  /* 0x000000ff0300720c */ /* 0x000fda0003f05300 */
[----:B------:R-:W-:Y:S05]  /*d570*/  @!P0 BRA `(.L_x_227) ;  /* 0x0000000000448947 */ /* 0x000fea0003800000 */
[----:B------:R-:W2:Y:S01]  /*d580*/  LDC R6, c[0x0][0x43c] ;  /* 0x00010f00ff067b82 */ /* 0x000ea20000000800 */
[----:B------:R-:W-:Y:S01]  /*d590*/  ULDC.64 UR4, c[0x0][0x428] ;  /* 0x00010a0000047ab9 */ /* 0x000fe20000000a00 */
[----:B--2---:R-:W-:-:S13]  /*d5a0*/  ISETP.NE.AND P0, PT, R6, 0x1, PT ;  /* 0x000000010600780c */ /* 0x004fda0003f05270 */
[----:B------:R-:W0:Y:S02]  /*d5b0*/  @P0 LDC.64 R4, c[0x0][0x440] ;  /* 0x00011000ff040b82 */ /* 0x000e240000000a00 */
[----:B0-----:R-:W-:Y:S01]  /*d5c0*/  @P0 IMAD.HI.U32 R0, R22, R4, RZ ;  /* 0x0000000416000227 */ /* 0x001fe200078e00ff */
[----:B------:R-:W-:-:S04]  /*d5d0*/  MOV R4, R22 ;  /* 0x0000001600047202 */ /* 0x000fc80000000f00 */
[----:B------:R-:W-:-:S04]  /*d5e0*/  @P0 SHF.R.U32.HI R4, RZ, R5, R0 ;  /* 0x00000005ff040219 */ /* 0x000fc80000011600 */
[--C-:B------:R-:W-:Y:S01]  /*d5f0*/  SHF.R.S32.HI R5, RZ, 0x1f, R4.reuse ;  /* 0x0000001fff057819 */ /* 0x100fe20000011404 */
[----:B------:R-:W-:-:S04]  /*d600*/  IMAD.MOV R0, RZ, RZ, -R4 ;  /* 0x000000ffff007224 */ /* 0x000fc800078e0a04 */
[----:B------:R-:W-:Y:S02]  /*d610*/  IMAD R22, R6, R0, R22 ;  /* 0x0000000006167224 */ /* 0x000fe400078e0216 */
[----:B------:R-:W-:Y:S02]  /*d620*/  IMAD R0, R29, UR4, RZ ;  /* 0x000000041d007c24 */ /* 0x000fe4000f8e02ff */
[----:B------:R-:W-:-:S04]  /*d630*/  IMAD.WIDE.U32 R4, R23, UR4, R4 ;  /* 0x0000000417047c25 */ /* 0x000fc8000f8e0004 */
[----:B------:R-:W-:Y:S01]  /*d640*/  IMAD R0, R23, UR5, R0 ;  /* 0x0000000517007c24 */ /* 0x000fe2000f8e0200 */
[----:B------:R-:W-:-:S03]  /*d650*/  LEA R2, P0, R4, R2, 0x2 ;  /* 0x0000000204027211 */ /* 0x000fc600078010ff */
[----:B------:R-:W-:-:S05]  /*d660*/  IMAD.IADD R0, R5, 0x1, R0 ;  /* 0x0000000105007824 */ /* 0x000fca00078e0200 */
[----:B------:R-:W-:-:S05]  /*d670*/  LEA.HI.X R3, R4, R3, R0, 0x2, P0 ;  /* 0x0000000304037211 */ /* 0x000fca00000f1400 */
[----:B------:R2:W5:Y:S02]  /*d680*/  LDG.E R19, desc[UR38][R2.64] ;  /* 0x0000002602137981 */ /* 0x000564000c1e1900 */
.L_x_227:
[----:B0-----:R-:W-:Y:S01]  /*d690*/  IMAD R0, R18, 0x8, R17 ;  /* 0x0000000812007824 */ /* 0x001fe200078e0211 */
[----:B--2---:R-:W-:-:S04]  /*d6a0*/  SHF.L.U32 R2, R28, 0x1f, RZ ;  /* 0x0000001f1c027819 */ /* 0x004fc800000006ff */
[----:B------:R-:W0:Y:S02]  /*d6b0*/  SYNCS.PHASECHK.TRANS64.TRYWAIT P0, [R0+URZ+0x30840], R2 ;  /* 0x03084002000075a7 */ /* 0x000e24000800017f */
[----:B0-----:R-:W-:Y:S05]  /*d6c0*/  @!P0 BRA `(.L_x_228) ;  /* 0x00000040000c8947 */ /* 0x001fea0003800000 */
.L_x_320:
[----:B------:R-:W2:Y:S02]  /*d6d0*/  S2R R3, SR_TID.X ;  /* 0x0000000000037919 */ /* 0x000ea40000002100 */
[----:B--2---:R-:W-:-:S04]  /*d6e0*/  LOP3.LUT R3, R3, 0x7f, RZ, 0xc0, !PT ;  /* 0x0000007f03037812 */ /* 0x004fc800078ec0ff */
[----:B------:R-:W-:-:S13]  /*d6f0*/  ISETP.NE.AND P0, PT, R3, RZ, PT ;  /* 0x000000ff0300720c */ /* 0x000fda0003f05270 */
[----:B------:R-:W-:Y:S05]  /*d700*/  @P0 BRA `(.L_x_229) ;  /* 0x00000000001c0947 */ /* 0x000fea0003800000 */
[----:B------:R-:W2:Y:S01]  /*d710*/  S2R R3, SR_TID.X ;  /* 0x0000000000037919 */ /* 0x000ea20000002100 */
[----:B0-----:R-:W-:-:S04]  /*d720*/  IMAD.MOV.U32 R2, RZ, RZ, 0x6000 ;  /* 0x00006000ff027424 */ /* 0x001fc800078e00ff */
[----:B------:R3:W-:Y:S01]  /*d730*/  SYNCS.ARRIVE.TRANS64 RZ, [R0+URZ+0x30830], R2 ;  /* 0x0308300200ff79a7 */ /* 0x0007e2000800003f */
[----:B--2---:R-:W-:-:S04]  /*d740*/  LOP3.LUT R3, R3, 0x1f, RZ, 0xc0, !PT ;  /* 0x0000001f03037812 */ /* 0x004fc800078ec0ff */
[----:B------:R-:W-:-:S13]  /*d750*/  ISETP.NE.AND P0, PT, R3, RZ, PT ;  /* 0x000000ff0300720c */ /* 0x000fda0003f05270 */
[----:B---3--:R-:W-:Y:S05]  /*d760*/  @!P0 BRA `(.L_x_229) ;  /* 0x0000000000048947 */ /* 0x008fea0003800000 */
[----:B------:R-:W-:Y:S01]  /*d770*/  BPT.TRAP 0x1 ;  /* 0x000000040000795c */ /* 0x000fe20000300000 */
.L_x_229:
[----:B------:R-:W-:Y:S01]  /*d780*/  R2UR UR9, R0 ;  /* 0x00000000000972ca */ /* 0x000fe200000e0000 */
[----:B0-----:R-:W-:Y:S01]  /*d790*/  IMAD R0, R18, 0x6000, R17 ;  /* 0x0000600012007824 */ /* 0x001fe200078e0211 */
[----:B------:R-:W-:Y:S01]  /*d7a0*/  R2UR UR11, R22 ;  /* 0x00000000160b72ca */ /* 0x000fe200000e0000 */
[----:B------:R-:W-:Y:S01]  /*d7b0*/  UIADD3 UR6, UP0, UR40, 0x370, URZ ;  /* 0x0000037028067890 */ /* 0x000fe2000ff1e03f */
[----:B------:R-:W-:Y:S01]  /*d7c0*/  R2UR UR4, R26 ;  /* 0x000000001a0472ca */ /* 0x000fe200000e0000 */
[----:B------:R-:W-:Y:S01]  /*d7d0*/  UMOV UR5, 0x14f00000 ;  /* 0x14f0000000057882 */ /* 0x000fe20000000000 */
[----:B------:R-:W-:Y:S01]  /*d7e0*/  R2UR UR8, R0 ;  /* 0x00000000000872ca */ /* 0x000fe200000e0000 */
[----:B------:R-:W-:Y:S01]  /*d7f0*/  UIADD3.X UR7, URZ, UR41, URZ, UP0, !UPT ;  /* 0x000000293f077290 */ /* 0x000fe200087fe43f */
[----:B------:R-:W-:Y:S01]  /*d800*/  R2UR UR12, R16 ;  /* 0x00000000100c72ca */ /* 0x000fe200000e0000 */
[----:B------:R-:W-:Y:S01]  /*d810*/  UMOV UR10, URZ ;  /* 0x0000003f000a7c82 */ /* 0x000fe20008000000 */
[----:B-----5:R-:W-:-:S02]  /*d820*/  R2UR UR13, R19 ;  /* 0x00000000130d72ca */ /* 0x020fc400000e0000 */
[----:B------:R-:W-:Y:S01]  /*d830*/  PLOP3.LUT P0, PT, PT, PT, PT, 0x80, 0x0 ;  /* 0x000000000000781c */ /* 0x000fe20003f0f070 */
[----:B------:R-:W-:-:S03]  /*d840*/  UIADD3 UR9, UR9, 0x30830, URZ ;  /* 0x0003083009097890 */ /* 0x000fc6000fffe03f */
[----:B------:R-:W-:Y:S01]  /*d850*/  P2R R0, PR, RZ, 0x1 ;  /* 0x00000001ff007803 */ /* 0x000fe20000000000 */
[----:B------:R-:W-:Y:S02]  /*d860*/  UIMAD UR11, UR11, 0xc0, UR4 ;  /* 0x000000c00b0b78a4 */ /* 0x000fe4000f8e0204 */
[----:B------:R-:W-:Y:S01]  /*d870*/  UIADD3 UR8, UR8, 0x12400, URZ ;  /* 0x0001240008087890 */ /* 0x000fe2000fffe03f */
[----:B------:R-:W-:Y:S01]  /*d880*/  UMOV UR4, 0x0 ;  /* 0x0000000000047882 */ /* 0x000fe20000000000 */
[----:B------:R2:W-:Y:S07]  /*d890*/  STL [R1], R0 ;  /* 0x0000000001007387 */ /* 0x0005ee0000100800 */
[----:B------:R2:W-:Y:S01]  /*d8a0*/  UTMALDG.4D [UR8], [UR6], desc[UR4] ;  /* 0x00000408060075b4 */ /* 0x0005e20008019000 */
[----:B------:R-:W-:-:S02]  /*d8b0*/  NOP ;  /* 0x0000000000007918 */ /* 0x000fc40000000000 */
.L_x_225:
[----:B------:R-:W3:Y:S04]  /*d8c0*/  LDL.LU R4, [R1+0x10] ;  /* 0x0000100001047983 */ /* 0x000ee80000300800 */
[----:B------:R-:W4:Y:S04]  /*d8d0*/  LDL.LU R6, [R1+0xc] ;  /* 0x00000c0001067983 */ /* 0x000f280000300800 */
[----:B------:R-:W5:Y:S01]  /*d8e0*/  LDL.LU R3, [R1+0x20] ;  /* 0x0000200001037983 */ /* 0x000f620000300800 */
[----:B------:R-:W-:Y:S05]  /*d8f0*/  WARPSYNC.ALL ;  /* 0x0000000000007948 */ /* 0x000fea0003800000 */
[----:B--2---:R-:W-:Y:S01]  /*d900*/  ULDC.64 UR6, c[0x0][0xa00] ;  /* 0x0002800000067ab9 */ /* 0x004fe20000000a00 */
[----:B------:R-:W-:Y:S01]  /*d910*/  ULDC.64 UR4, c[0x0][0x298] ;  /* 0x0000a60000047ab9 */ /* 0x000fe20000000a00 */
[----:B0-----:R-:W-:Y:S01]  /*d920*/  VIADD R0, R17, 0xc400 ;  /* 0x0000c40011007836 */ /* 0x001fe20000000000 */
[----:B------:R-:W-:Y:S01]  /*d930*/  BAR.SYNC.DEFER_BLOCKING 0x8, 0x200 ;  /* 0x0208000000007b1d */ /* 0x000fe20000010000 */
[----:B------:R-:W-:-:S03]  /*d940*/  ISETP.NE.U32.AND P0, PT, RZ, UR6, PT ;  /* 0x00000006ff007c0c */ /* 0x000fc6000bf05070 */
[----:B------:R-:W-:Y:S02]  /*d950*/  LOP3.LUT P1, RZ, R0, 0x3ff, RZ, 0xc0, !PT ;  /* 0x000003ff00ff7812 */ /* 0x000fe4000782c0ff */
[----:B------:R-:W-:Y:S01]  /*d960*/  ISETP.NE.AND.EX P0, PT, RZ, UR7, PT, P0 ;  /* 0x00000007ff007c0c */ /* 0x000fe2000bf05300 */
[----:B------:R-:W-:Y:S01]  /*d970*/  BSSY B6, `(.L_x_230) ;  /* 0x000001d000067945 */ /* 0x000fe20003800000 */
[----:B---3--:R-:W-:Y:S02]  /*d980*/  SHF.R.S32.HI R2, RZ, 0x1f, R4 ;  /* 0x0000001fff027819 */ /* 0x008fe40000011404 */
[----:B----4-:R-:W-:-:S03]  /*d990*/  SEL R6, R6, RZ, !P0 ;  /* 0x000000ff06067207 */ /* 0x010fc60004000000 */
[----:B------:R-:W-:-:S04]  /*d9a0*/  IMAD R2, R2, UR4, RZ ;  /* 0x0000000402027c24 */ /* 0x000fc8000f8e02ff */
[C---:B------:R-:W-:Y:S01]  /*d9b0*/  IMAD R0, R4.reuse, UR5, R2 ;  /* 0x0000000504007c24 */ /* 0x040fe2000f8e0202 */
[----:B-----5:R-:W-:Y:S01]  /*d9c0*/  SEL R2, R3, RZ, !P0 ;  /* 0x000000ff03027207 */ /* 0x020fe20004000000 */
[----:B------:R-:W-:-:S04]  /*d9d0*/  IMAD.WIDE.U32 R4, R4, UR4, RZ ;  /* 0x0000000404047c25 */ /* 0x000fc8000f8e00ff */
[----:B------:R-:W-:Y:S01]  /*d9e0*/  IMAD.IADD R0, R5, 0x1, R0 ;  /* 0x0000000105007824 */ /* 0x000fe200078e0200 */
[----:B------:R0:W-:Y:S04]  /*d9f0*/  STL.64 [R1+0x28], R4 ;  /* 0x0000280401007387 */ /* 0x0001e80000100a00 */
[----:B------:R0:W-:Y:S04]  /*da00*/  STL [R1+0xc], R6 ;  /* 0x00000c0601007387 */ /* 0x0001e80000100800 */
[----:B------:R0:W-:Y:S04]  /*da10*/  STL [R1+0x20], R2 ;  /* 0x0000200201007387 */ /* 0x0001e80000100800 */
[----:B------:R0:W-:Y:S01]  /*da20*/  STL [R1+0x10], R0 ;  /* 0x0000100001007387 */ /* 0x0001e20000100800 */
[----:B------:R-:W-:Y:S05]  /*da30*/  @!P1 BRA `(.L_x_231) ;  /* 0x0000000000409947 */ /* 0x000fea0003800000 */
[----:B0-----:R-:W-:Y:S01]  /*da40*/  MOV R2, 0x0 ;  /* 0x0000000000027802 */ /* 0x001fe20000000f00 */
[----:B------:R-:W-:Y:S01]  /*da50*/  ULDC.64 UR6, c[0x4][0xa8] ;  /* 0x01002a0000067ab9 */ /* 0x000fe20000000a00 */
[----:B------:R-:W-:Y:S01]  /*da60*/  ULDC.64 UR8, c[0x4][0xb0] ;  /* 0x01002c0000087ab9 */ /* 0x000fe20000000a00 */
[----:B------:R-:W-:Y:S01]  /*da70*/  ULDC.64 UR4, c[0x4][0x20] ;  /* 0x0100080000047ab9 */ /* 0x000fe20000000a00 */
[----:B------:R-:W-:Y:S01]  /*da80*/  MOV R4, UR6 ;  /* 0x0000000600047c02 */ /* 0x000fe20008000f00 */
[----:B------:R-:W-:Y:S01]  /*da90*/  IMAD.U32 R5, RZ, RZ, UR7 ;  /* 0x00000007ff057e24 */ /* 0x000fe2000f8e00ff */
[----:B------:R-:W0:Y:S01]  /*daa0*/  LDC.64 R2, c[0x4][R2] ;  /* 0x0100000002027b82 */ /* 0x000e220000000a00 */
[----:B------:R-:W-:Y:S01]  /*dab0*/  IMAD.U32 R6, RZ, RZ, UR8 ;  /* 0x00000008ff067e24 */ /* 0x000fe2000f8e00ff */
[----:B------:R-:W-:Y:S01]  /*dac0*/  MOV R12, 0x1 ;  /* 0x00000001000c7802 */ /* 0x000fe20000000f00 */
[----:B-1----:R-:W-:Y:S02]  /*dad0*/  IMAD.U32 R7, RZ, RZ, UR9 ;  /* 0x00000009ff077e24 */ /* 0x002fe4000f8e00ff */
[----:B------:R-:W-:-:S02]  /*dae0*/  IMAD.U32 R10, RZ, RZ, UR4 ;  /* 0x00000004ff0a7e24 */ /* 0x000fc4000f8e00ff */
[----:B------:R-:W-:Y:S02]  /*daf0*/  IMAD.U32 R11, RZ, RZ, UR5 ;  /* 0x00000005ff0b7e24 */ /* 0x000fe4000f8e00ff */
[----:B------:R-:W-:Y:S02]  /*db00*/  IMAD.MOV.U32 R8, RZ, RZ, 0x70 ;  /* 0x00000070ff087424 */ /* 0x000fe400078e00ff */
[----:B------:R-:W-:-:S07]  /*db10*/  IMAD.MOV.U32 R13, RZ, RZ, RZ ;  /* 0x000000ffff0d7224 */ /* 0x000fce00078e00ff */
[----:B------:R-:W-:-:S07]  /*db20*/  LEPC R20, `(.L_x_231) ;  /* 0x000000001014794e */ /* 0x000fce0000000000 */
[----:B0-----:R-:W-:Y:S05]  /*db30*/  CALL.ABS.NOINC R2 ;  /* 0x0000000002007343 */ /* 0x001fea0003c00000 */
.L_x_231:
[----:B------:R-:W-:Y:S05]  /*db40*/  BSYNC B6 ;  /* 0x0000000000067941 */ /* 0x000fea0003800000 */
.L_x_230:
[----:B------:R-:W2:Y:S01]  /*db50*/  LDL.LU R20, [R1+0x10] ;  /* 0x0000100001147983 */ /* 0x000ea20000300800 */
[----:B------:R-:W3:Y:S01]  /*db60*/  LDC R9, c[0x0][0x448] ;  /* 0x00011200ff097b82 */ /* 0x000ee20000000800 */
[----:B------:R-:W-:Y:S01]  /*db70*/  ULDC.64 UR4, c[0x0][0x2d8] ;  /* 0x0000b60000047ab9 */ /* 0x000fe20000000a00 */
[----:B------:R-:W-:Y:S01]  /*db80*/  ULDC.64 UR6, c[0x0][0x2e0] ;  /* 0x0000b80000067ab9 */ /* 0x000fe20000000a00 */
[----:B0-----:R-:W2:Y:S01]  /*db90*/  LDL.LU.64 R2, [R1+0x28] ;  /* 0x0000280001027983 */ /* 0x001ea20000300a00 */
[----:B------:R-:W-:-:S03]  /*dba0*/  ULDC.64 UR8, c[0x0][0x280] ;  /* 0x0000a00000087ab9 */ /* 0x000fc60000000a00 */
[----:B------:R-:W4:Y:S04]  /*dbb0*/  LDL.LU R21, [R1+0x20] ;  /* 0x0000200001157983 */ /* 0x000f280000300800 */
[----:B------:R-:W4:Y:S04]  /*dbc0*/  LDL.LU R4, [R1+0xc] ;  /* 0x00000c0001047983 */ /* 0x000f280000300800 */
[----:B------:R0:W5:Y:S01]  /*dbd0*/  LDL R10, [R1+0x8] ;  /* 0x00000800010a7983 */ /* 0x0001620000100800 */
[----:B---3--:R-:W-:-:S13]  /*dbe0*/  ISETP.NE.AND P0, PT, R9, 0x1, PT ;  /* 0x000000010900780c */ /* 0x008fda0003f05270 */
[----:B------:R-:W3:Y:S08]  /*dbf0*/  @P0 LDC R5, c[0x0][0x450] ;  /* 0x00011400ff050b82 */ /* 0x000ef00000000800 */
[----:B------:R-:W0:Y:S01]  /*dc00*/  @P0 LDC R8, c[0x0][0x450] ;  /* 0x00011400ff080b82 */ /* 0x000e220000000800 */
[----:B------:R-:W0:Y:S01]  /*dc10*/  S2R R11, SR_TID.X ;  /* 0x00000000000b7919 */ /* 0x000e220000002100 */
[----:B--2---:R-:W-:-:S02]  /*dc20*/  IMAD.MOV.U32 R3, RZ, RZ, R20 ;  /* 0x000000ffff037224 */ /* 0x004fc400078e0014 */
[----:B------:R-:W2:Y:S01]  /*dc30*/  S2R R20, SR_TID.X ;  /* 0x0000000000147919 */ /* 0x000ea20000002100 */
[----:B------:R-:W-:-:S04]  /*dc40*/  IMAD.WIDE.U32 R2, R16, UR4, R2 ;  /* 0x0000000410027c25 */ /* 0x000fc8000f8e0002 */
[----:B------:R-:W-:Y:S01]  /*dc50*/  IMAD R3, R16, UR5, R3 ;  /* 0x0000000510037c24 */ /* 0x000fe2000f8e0203 */
[----:B------:R-:W-:Y:S01]  /*dc60*/  ULDC.64 UR4, c[0x0][0x2d0] ;  /* 0x0000b40000047ab9 */ /* 0x000fe20000000a00 */
[----:B----4-:R-:W-:Y:S02]  /*dc70*/  IMAD R0, R21, UR6, RZ ;  /* 0x0000000615007c24 */ /* 0x010fe4000f8e02ff */
[----:B------:R-:W-:-:S04]  /*dc80*/  IMAD.WIDE.U32 R2, R4, UR6, R2 ;  /* 0x0000000604027c25 */ /* 0x000fc8000f8e0002 */
[----:B------:R-:W-:Y:S01]  /*dc90*/  IMAD R0, R4, UR7, R0 ;  /* 0x0000000704007c24 */ /* 0x000fe2000f8e0200 */
[----:B------:R-:W-:Y:S01]  /*dca0*/  ULDC.64 UR6, c[0x0][0x2c8] ;  /* 0x0000b20000067ab9 */ /* 0x000fe20000000a00 */
[----:B------:R-:W4:Y:S02]  /*dcb0*/  @P0 LDC R4, c[0x0][0x44c] ;  /* 0x00011300ff040b82 */ /* 0x000f240000000800 */
[----:B------:R-:W-:Y:S01]  /*dcc0*/  IMAD.IADD R3, R3, 0x1, R0 ;  /* 0x0000000103037824 */ /* 0x000fe200078e0200 */
[C---:B--2---:R-:W-:Y:S01]  /*dcd0*/  LOP3.LUT R21, R20.reuse, 0x7f, RZ, 0xc0, !PT ;  /* 0x0000007f14157812 */ /* 0x044fe200078ec0ff */
[----:B------:R-:W-:-:S03]  /*dce0*/  IMAD.SHL.U32 R20, R20, 0x10, RZ ;  /* 0x0000001014147824 */ /* 0x000fc600078e00ff */
[----:B------:R-:W-:-:S04]  /*dcf0*/  SHF.R.U32.HI R21, RZ, 0x3, R21 ;  /* 0x00000003ff157819 */ /* 0x000fc80000011615 */
[----:B------:R-:W-:-:S05]  /*dd00*/  LOP3.LUT R20, R21, 0x70, R20, 0xf8, !PT ;  /* 0x0000007015147812 */ /* 0x000fca00078ef814 */
[----:B------:R-:W-:-:S04]  /*dd10*/  IMAD R6, R25, 0xc0, R20 ;  /* 0x000000c019067824 */ /* 0x000fc800078e0214 */
[----:B----4-:R-:W-:-:S04]  /*dd20*/  @P0 IMAD.HI.U32 R0, R6, R4, RZ ;  /* 0x0000000406000227 */ /* 0x010fc800078e00ff */
[----:B------:R-:W-:Y:S01]  /*dd30*/  IMAD.MOV.U32 R4, RZ, RZ, R6 ;  /* 0x000000ffff047224 */ /* 0x000fe200078e0006 */
[----:B---3--:R-:W-:-:S04]  /*dd40*/  @P0 SHF.R.U32.HI R4, RZ, R5, R0 ;  /* 0x00000005ff040219 */ /* 0x008fc80000011600 */
[----:B------:R-:W-:-:S05]  /*dd50*/  SHF.R.S32.HI R0, RZ, 0x1f, R4 ;  /* 0x0000001fff007819 */ /* 0x000fca0000011404 */
[----:B------:R-:W-:-:S04]  /*dd60*/  IMAD R0, R0, UR4, RZ ;  /* 0x0000000400007c24 */ /* 0x000fc8000f8e02ff */
[C---:B-1----:R-:W-:Y:S02]  /*dd70*/  IMAD R7, R4.reuse, UR5, R0 ;  /* 0x0000000504077c24 */ /* 0x042fe4000f8e0200 */
[----:B------:R-:W-:Y:S02]  /*dd80*/  IMAD.MOV R0, RZ, RZ, -R4 ;  /* 0x000000ffff007224 */ /* 0x000fe400078e0a04 */
[----:B------:R-:W-:-:S04]  /*dd90*/  IMAD.WIDE.U32 R4, R4, UR4, R2 ;  /* 0x0000000404047c25 */ /* 0x000fc8000f8e0002 */
[----:B------:R-:W-:Y:S01]  /*dda0*/  IMAD R0, R9, R0, R6 ;  /* 0x0000000009007224 */ /* 0x000fe200078e0206 */
[----:B------:R-:W-:-:S04]  /*ddb0*/  IADD3 R5, R5, R7, RZ ;  /* 0x0000000705057210 */ /* 0x000fc80007ffe0ff */
[----:B------:R-:W-:-:S05]  /*ddc0*/  SHF.R.S32.HI R7, RZ, 0x1f, R0 ;  /* 0x0000001fff077819 */ /* 0x000fca0000011400 */
[----:B------:R-:W-:Y:S02]  /*ddd0*/  IMAD R7, R7, UR6, RZ ;  /* 0x0000000607077c24 */ /* 0x000fe4000f8e02ff */
[----:B------:R-:W-:-:S04]  /*dde0*/  IMAD.WIDE.U32 R4, R0, UR6, R4 ;  /* 0x0000000600047c25 */ /* 0x000fc8000f8e0004 */
[----:B------:R-:W-:-:S04]  /*ddf0*/  IMAD R7, R0, UR7, R7 ;  /* 0x0000000700077c24 */ /* 0x000fc8000f8e0207 */
[----:B------:R-:W-:Y:S02]  /*de00*/  IMAD.IADD R5, R5, 0x1, R7 ;  /* 0x0000000105057824 */ /* 0x000fe400078e0207 */
[----:B------:R-:W1:Y:S01]  /*de10*/  @P0 LDC R7, c[0x0][0x44c] ;  /* 0x00011300ff070b82 */ /* 0x000e620000000800 */
[----:B------:R-:W-:-:S04]  /*de20*/  LEA R0, P1, R4, UR8, 0x1 ;  /* 0x0000000804007c11 */ /* 0x000fc8000f8208ff */
[----:B------:R-:W-:Y:S01]  /*de30*/  LEA.HI.X R4, R4, UR9, R5, 0x1, P1 ;  /* 0x0000000904047c11 */ /* 0x000fe200088f0c05 */
[----:B------:R-:W-:-:S04]  /*de40*/  VIADD R5, R6, 0x80 ;  /* 0x0000008006057836 */ /* 0x000fc80000000000 */
[----:B------:R-:W-:Y:S02]  /*de50*/  IMAD.MOV.U32 R6, RZ, RZ, R5 ;  /* 0x000000ffff067224 */ /* 0x000fe400078e0005 */
[----:B-1----:R-:W-:-:S05]  /*de60*/  @P0 IMAD.HI.U32 R7, R5, R7, RZ ;  /* 0x0000000705070227 */ /* 0x002fca00078e00ff */
[----:B0-----:R-:W-:-:S05]  /*de70*/  @P0 SHF.R.U32.HI R6, RZ, R8, R7 ;  /* 0x00000008ff060219 */ /* 0x001fca0000011607 */
[----:B------:R-:W-:-:S04]  /*de80*/  IMAD.MOV R7, RZ, RZ, -R6 ;  /* 0x000000ffff077224 */ /* 0x000fc800078e0a06 */
[----:B------:R-:W-:Y:S01]  /*de90*/  IMAD R5, R9, R7, R5 ;  /* 0x0000000709057224 */ /* 0x000fe200078e0205 */
[----:B------:R-:W-:Y:S01]  /*dea0*/  SHF.R.S32.HI R7, RZ, 0x1f, R6 ;  /* 0x0000001fff077819 */ /* 0x000fe20000011406 */
[----:B------:R-:W-:-:S04]  /*deb0*/  IMAD.WIDE.U32 R2, R6, UR4, R2 ;  /* 0x0000000406027c25 */ /* 0x000fc8000f8e0002 */
[----:B------:R-:W-:Y:S01]  /*dec0*/  IMAD R7, R7, UR4, RZ ;  /* 0x0000000407077c24 */ /* 0x000fe2000f8e02ff */
[----:B------:R-:W-:-:S03]  /*ded0*/  ULDC UR4, c[0x0][0x2b8] ;  /* 0x0000ae0000047ab9 */ /* 0x000fc60000000800 */
[----:B------:R-:W-:Y:S01]  /*dee0*/  IMAD R7, R6, UR5, R7 ;  /* 0x0000000506077c24 */ /* 0x000fe2000f8e0207 */
[----:B------:R-:W-:Y:S01]  /*def0*/  SHF.R.S32.HI R6, RZ, 0x1f, R5 ;  /* 0x0000001fff067819 */ /* 0x000fe20000011405 */
[----:B------:R-:W-:Y:S02]  /*df00*/  IMAD.SHL.U32 R20, R11, 0x8, RZ ;  /* 0x000000080b147824 */ /* 0x000fe400078e00ff */
[----:B------:R-:W-:Y:S02]  /*df10*/  IMAD.IADD R3, R3, 0x1, R7 ;  /* 0x0000000103037824 */ /* 0x000fe400078e0207 */
[----:B------:R-:W-:Y:S02]  /*df20*/  IMAD R6, R6, UR6, RZ ;  /* 0x0000000606067c24 */ /* 0x000fe4000f8e02ff */
[----:B------:R-:W-:Y:S01]  /*df30*/  IMAD.WIDE.U32 R2, R5, UR6, R2 ;  /* 0x0000000605027c25 */ /* 0x000fe2000f8e0002 */
[----:B------:R-:W-:-:S03]  /*df40*/  LOP3.LUT R20, R20, 0x38, RZ, 0xc0, !PT ;  /* 0x0000003814147812 */ /* 0x000fc600078ec0ff */
[----:B------:R-:W-:Y:S01]  /*df50*/  IMAD R6, R5, UR7, R6 ;  /* 0x0000000705067c24 */ /* 0x000fe2000f8e0206 */
[----:B------:R-:W-:Y:S02]  /*df60*/  LEA R5, P1, R2, UR8, 0x1 ;  /* 0x0000000802057c11 */ /* 0x000fe4000f8208ff */
[----:B------:R-:W-:Y:S02]  /*df70*/  ISETP.GE.AND P0, PT, R20, UR4, PT ;  /* 0x0000000414007c0c */ /* 0x000fe4000bf06270 */
[----:B------:R-:W-:Y:S01]  /*df80*/  IADD3 R6, R3, R6, RZ ;  /* 0x0000000603067210 */ /* 0x000fe20007ffe0ff */
[----:B------:R-:W-:Y:S01]  /*df90*/  UMOV UR4, 0xffffffff ;  /* 0xffffffff00047882 */ /* 0x000fe20000000000 */
[----:B------:R-:W-:Y:S02]  /*dfa0*/  LOP3.LUT R21, R11, 0x7f, RZ, 0xc0, !PT ;  /* 0x0000007f0b157812 */ /* 0x000fe400078ec0ff */
[----:B------:R-:W-:Y:S02]  /*dfb0*/  LEA.HI.X R2, R2, UR9, R6, 0x1, P1 ;  /* 0x0000000902027c11 */ /* 0x000fe400088f0c06 */
[----:B------:R-:W-:Y:S01]  /*dfc0*/  SHF.R.U32.HI R21, RZ, 0x3, R21 ;  /* 0x00000003ff157819 */ /* 0x000fe20000011615 */
[----:B------:R-:W-:Y:S06]  /*dfd0*/  BRA.DIV UR4, `(.L_x_232) ;  /* 0x0000003604dc7947 */ /* 0x000fec000b800000 */
[----:B------:R-:W2:Y:S01]  /*dfe0*/  LDL.LU R6, [R1+0x30] ;  /* 0x0000300001067983 */ /* 0x000ea20000300800 */
[----:B------:R-:W-:-:S03]  /*dff0*/  IMAD R25, R25, 0xc0, R21 ;  /* 0x000000c019197824 */ /* 0x000fc600078e0215 */
[----:B------:R-:W0:Y:S04]  /*e000*/  SHFL.IDX PT, R7, R0, RZ, 0x181f ;  /* 0x00181fff00077589 */ /* 0x000e2800000e0000 */
[----:B------:R-:W-:Y:S01]  /*e010*/  SHFL.IDX PT, R8, R5, RZ, 0x181f ;  /* 0x00181fff05087589 */ /* 0x000fe200000e0000 */
[----:B--2---:R-:W-:-:S03]  /*e020*/  IMAD R3, R6, R9, RZ ;  /* 0x0000000906037224 */ /* 0x004fc600078e02ff */
[----:B------:R-:W1:Y:S02]  /*e030*/  SHFL.IDX PT, R6, R4, RZ, 0x181f ;  /* 0x00181fff04067589 */ /* 0x000e6400000e0000 */
[----:B------:R-:W-:-:S13]  /*e040*/  ISETP.GE.AND P1, PT, R25, R3, PT ;  /* 0x000000031900720c */ /* 0x000fda0003f26270 */
[----:B0-----:R-:W-:-:S05]  /*e050*/  @!P1 LEA R7, P2, R20, R7, 0x1 ;  /* 0x0000000714079211 */ /* 0x001fca00078408ff */
[----:B-1----:R-:W-:-:S05]  /*e060*/  @!P1 IMAD.X R6, RZ, RZ, R6, P2 ;  /* 0x000000ffff069224 */ /* 0x002fca00010e0606 */
[----:B------:R-:W-:-:S04]  /*e070*/  @!P1 LOP3.LUT R7, R7, R6, RZ, 0x3c, !PT ;  /* 0x0000000607079212 */ /* 0x000fc800078e3cff */
[----:B------:R-:W-:-:S04]  /*e080*/  @!P1 LOP3.LUT R6, R7, R6, RZ, 0x3c, !PT ;  /* 0x0000000607069212 */ /* 0x000fc800078e3cff */
[----:B------:R-:W-:-:S05]  /*e090*/  @!P1 LOP3.LUT R7, R7, R6, RZ, 0x3c, !PT ;  /* 0x0000000607079212 */ /* 0x000fca00078e3cff */
[----:B-----5:R0:W-:Y:S02]  /*e0a0*/  @!P1 LDGSTS.E.BYPASS.LTC128B.128 [R10+0xc400], desc[UR38][R6.64], !P0 ;  /* 0x0c400000060a9fae */ /* 0x0201e4000c101d66 */
[----:B0-----:R-:W-:Y:S02]  /*e0b0*/  VIADD R6, R25, 0x10 ;  /* 0x0000001019067836 */ /* 0x001fe40000000000 */
[----:B------:R-:W0:Y:S03]  /*e0c0*/  SHFL.IDX PT, R7, R0, 0x1, 0x181f ;  /* 0x00381f0000077f89 */ /* 0x000e2600000e0000 */
[----:B------:R-:W-:Y:S02]  /*e0d0*/  ISETP.GE.AND P1, PT, R6, R3, PT ;  /* 0x000000030600720c */ /* 0x000fe40003f26270 */
[----:B------:R-:W1:Y:S11]  /*e0e0*/  SHFL.IDX PT, R6, R4, 0x1, 0x181f ;  /* 0x00381f0004067f89 */ /* 0x000e7600000e0000 */
[----:B0-----:R-:W-:-:S05]  /*e0f0*/  @!P1 LEA R7, P2, R20, R7, 0x1 ;  /* 0x0000000714079211 */ /* 0x001fca00078408ff */
[----:B-1----:R-:W-:-:S05]  /*e100*/  @!P1 IMAD.X R6, RZ, RZ, R6, P2 ;  /* 0x000000ffff069224 */ /* 0x002fca00010e0606 */
[----:B------:R-:W-:-:S04]  /*e110*/  @!P1 LOP3.LUT R7, R7, R6, RZ, 0x3c, !PT ;  /* 0x0000000607079212 */ /* 0x000fc800078e3cff */
[----:B------:R-:W-:-:S04]  /*e120*/  @!P1 LOP3.LUT R6, R7, R6, RZ, 0x3c, !PT ;  /* 0x0000000607069212 */ /* 0x000fc800078e3cff */
[----:B------:R-:W-:-:S05]  /*e130*/  @!P1 LOP3.LUT R7, R7, R6, RZ, 0x3c, !PT ;  /* 0x0000000607079212 */ /* 0x000fca00078e3cff */
[----:B------:R0:W-:Y:S02]  /*e140*/  @!P1 LDGSTS.E.BYPASS.LTC128B.128 [R10+0xcc00], desc[UR38][R6.64], !P0 ;  /* 0x0cc00000060a9fae */ /* 0x0001e4000c101d66 */
        /* <DEDUP_REMOVED lines=14> */
[----:B0-----:R-:W-:-:S04]  /*e230*/  @!P1 LEA R7, P2, R20, R7, 0x1 ;  /* 0x0000000714079211 */ /* 0x001fc800078408ff */
[----:B-1----:R-:W-:-:S04]  /*e240*/  @!P1 IADD3.X R6, RZ, R6, RZ, P2, !PT ;  /* 0x00000006ff069210 */ /* 0x002fc800017fe4ff */
        /* <DEDUP_REMOVED lines=27> */
[----:B------:R-:W1:Y:S04]  /*e400*/  SHFL.IDX PT, R6, R4, 0x6, 0x181f ;  /* 0x00d81f0004067f89 */ /* 0x000e6800000e0000 */
[----:B------:R-:W-:Y:S07]  /*e410*/  SHFL.IDX PT, R4, R4, 0x7, 0x181f ;  /* 0x00f81f0004047f89 */ /* 0x000fee00000e0000 */
[----:B0-----:R-:W-:-:S05]  /*e420*/  @!P1 LEA R7, P2, R20, R7, 0x1 ;  /* 0x0000000714079211 */ /* 0x001fca00078408ff */
[----:B-1----:R-:W-:-:S05]  /*e430*/  @!P1 IMAD.X R6, RZ, RZ, R6, P2 ;  /* 0x000000ffff069224 */ /* 0x002fca00010e0606 */
[----:B------:R-:W-:-:S04]  /*e440*/  @!P1 LOP3.LUT R7, R7, R6, RZ, 0x3c, !PT ;  /* 0x0000000607079212 */ /* 0x000fc800078e3cff */
[----:B------:R-:W-:-:S04]  /*e450*/  @!P1 LOP3.LUT R6, R7, R6, RZ, 0x3c, !PT ;  /* 0x0000000607069212 */ /* 0x000fc800078e3cff */
[----:B------:R-:W-:-:S05]  /*e460*/  @!P1 LOP3.LUT R7, R7, R6, RZ, 0x3c, !PT ;  /* 0x0000000607079212 */ /* 0x000fca00078e3cff */
[----:B------:R0:W-:Y:S04]  /*e470*/  @!P1 LDGSTS.E.BYPASS.LTC128B.128 [R10+0xf400], desc[UR38][R6.64], !P0 ;  /* 0x0f400000060a9fae */ /* 0x0001e8000c101d66 */
[----:B0-----:R0:W1:Y:S02]  /*e480*/  SHFL.IDX PT, R6, R0, 0x7, 0x181f ;  /* 0x00f81f0000067f89 */ /* 0x00106400000e0000 */
[----:B0-----:R-:W-:-:S04]  /*e490*/  IADD3 R0, R25, 0x80, RZ ;  /* 0x0000008019007810 */ /* 0x001fc80007ffe0ff */
[----:B------:R-:W-:Y:S01]  /*e4a0*/  ISETP.GE.AND P2, PT, R0, R3, PT ;  /* 0x000000030000720c */ /* 0x000fe20003f46270 */
[----:B------:R-:W-:-:S05]  /*e4b0*/  VIADD R0, R25, 0x70 ;  /* 0x0000007019007836 */ /* 0x000fca0000000000 */
[----:B------:R-:W-:Y:S02]  /*e4c0*/  ISETP.GE.AND P1, PT, R0, R3, PT ;  /* 0x000000030000720c */ /* 0x000fe40003f26270 */
[----:B------:R-:W0:Y:S11]  /*e4d0*/  SHFL.IDX PT, R0, R2, RZ, 0x181f ;  /* 0x00181fff02007589 */ /* 0x000e3600000e0000 */
[----:B-1----:R-:W-:-:S05]  /*e4e0*/  @!P1 LEA R6, P3, R20, R6, 0x1 ;  /* 0x0000000614069211 */ /* 0x002fca00078608ff */
[----:B------:R-:W-:-:S04]  /*e4f0*/  @!P1 IMAD.X R4, RZ, RZ, R4, P3 ;  /* 0x000000ffff049224 */ /* 0x000fc800018e0604 */
[----:B------:R-:W-:-:S05]  /*e500*/  @!P1 IMAD.MOV.U32 R7, RZ, RZ, R4 ;  /* 0x000000ffff079224 */ /* 0x000fca00078e0004 */
[----:B------:R1:W-:Y:S02]  /*e510*/  @!P1 LDGSTS.E.BYPASS.LTC128B.128 [R10+0xfc00], desc[UR38][R6.64], !P0 ;  /* 0x0fc00000060a9fae */ /* 0x0003e4000c101d66 */
[----:B-1----:R-:W-:-:S05]  /*e520*/  @!P2 LEA R6, P1, R20, R8, 0x1 ;  /* 0x000000081406a211 */ /* 0x002fca00078208ff */
[----:B0-----:R-:W-:-:S04]  /*e530*/  @!P2 IMAD.X R0, RZ, RZ, R0, P1 ;  /* 0x000000ffff00a224 */ /* 0x001fc800008e0600 */
[----:B------:R-:W-:Y:S02]  /*e540*/  @!P2 IMAD.MOV.U32 R7, RZ, RZ, R0 ;  /* 0x000000ffff07a224 */ /* 0x000fe400078e0000 */
[----:B------:R-:W-:-:S03]  /*e550*/  VIADD R0, R25, 0x90 ;  /* 0x0000009019007836 */ /* 0x000fc60000000000 */
[----:B------:R0:W-:Y:S02]  /*e560*/  @!P2 LDGSTS.E.BYPASS.LTC128B.128 [R10+0x10400], desc[UR38][R6.64], !P0 ;  /* 0x10400000060aafae */ /* 0x0001e4000c101d66 */
[----:B------:R-:W-:Y:S02]  /*e570*/  ISETP.GE.AND P1, PT, R0, R3, PT ;  /* 0x000000030000720c */ /* 0x000fe40003f26270 */
[----:B------:R-:W-:Y:S04]  /*e580*/  SHFL.IDX PT, R0, R2, 0x1, 0x181f ;  /* 0x00381f0002007f89 */ /* 0x000fe800000e0000 */
[----:B0-----:R-:W0:Y:S07]  /*e590*/  SHFL.IDX PT, R6, R5, 0x1, 0x181f ;  /* 0x00381f0005067f89 */ /* 0x001e2e00000e0000 */
[----:B0-----:R-:W-:-:S04]  /*e5a0*/  @!P1 LEA R6, P2, R20, R6, 0x1 ;  /* 0x0000000614069211 */ /* 0x001fc800078408ff */
[----:B------:R-:W-:-:S05]  /*e5b0*/  @!P1 IADD3.X R0, RZ, R0, RZ, P2, !PT ;  /* 0x00000000ff009210 */ /* 0x000fca00017fe4ff */
[----:B------:R-:W-:Y:S02]  /*e5c0*/  @!P1 IMAD.MOV.U32 R7, RZ, RZ, R0 ;  /* 0x000000ffff079224 */ /* 0x000fe400078e0000 */
[----:B------:R-:W-:-:S03]  /*e5d0*/  VIADD R0, R25, 0xa0 ;  /* 0x000000a019007836 */ /* 0x000fc60000000000 */
[----:B------:R0:W-:Y:S02]  /*e5e0*/  @!P1 LDGSTS.E.BYPASS.LTC128B.128 [R10+0x10c00], desc[UR38][R6.64], !P0 ;  /* 0x10c00000060a9fae */ /* 0x0001e4000c101d66 */
[----:B------:R-:W-:Y:S02]  /*e5f0*/  ISETP.GE.AND P1, PT, R0, R3, PT ;  /* 0x000000030000720c */ /* 0x000fe40003f26270 */
[----:B------:R-:W-:Y:S04]  /*e600*/  SHFL.IDX PT, R0, R2, 0x2, 0x181f ;  /* 0x00581f0002007f89 */ /* 0x000fe800000e0000 */
[----:B0-----:R-:W0:Y:S07]  /*e610*/  SHFL.IDX PT, R6, R5, 0x2, 0x181f ;  /* 0x00581f0005067f89 */ /* 0x001e2e00000e0000 */
[----:B0-----:R-:W-:-:S05]  /*e620*/  @!P1 LEA R6, P2, R20, R6, 0x1 ;  /* 0x0000000614069211 */ /* 0x001fca00078408ff */
[----:B------:R-:W-:-:S04]  /*e630*/  @!P1 IMAD.X R0, RZ, RZ, R0, P2 ;  /* 0x000000ffff009224 */ /* 0x000fc800010e0600 */
[----:B------:R-:W-:Y:S02]  /*e640*/  @!P1 IMAD.MOV.U32 R7, RZ, RZ, R0 ;  /* 0x000000ffff079224 */ /* 0x000fe400078e0000 */
[----:B------:R0:W1:Y:S04]  /*e650*/  SHFL.IDX PT, R0, R2, 0x3, 0x181f ;  /* 0x00781f0002007f89 */ /* 0x00006800000e0000 */
[----:B------:R0:W-:Y:S04]  /*e660*/  @!P1 LDGSTS.E.BYPASS.LTC128B.128 [R10+0x11400], desc[UR38][R6.64], !P0 ;  /* 0x11400000060a9fae */ /* 0x0001e8000c101d66 */
[----:B------:R0:W2:Y:S02]  /*e670*/  SHFL.IDX PT, R2, R5, 0x3, 0x181f ;  /* 0x00781f0005027f89 */ /* 0x0000a400000e0000 */
.L_x_345:
[----:B------:R-:W-:Y:S01]  /*e680*/  VIADD R25, R25, 0xb0 ;  /* 0x000000b019197836 */ /* 0x000fe20000000000 */
[----:B------:R-:W-:-:S04]  /*e690*/  IADD3 R8, R17, 0x30800, RZ ;  /* 0x0003080011087810 */ /* 0x000fc80007ffe0ff */
[----:B------:R-:W-:-:S13]  /*e6a0*/  ISETP.GE.AND P1, PT, R25, R3, PT ;  /* 0x000000031900720c */ /* 0x000fda0003f26270 */
[----:B0-2---:R-:W-:-:S05]  /*e6b0*/  @!P1 LEA R2, P2, R20, R2, 0x1 ;  /* 0x0000000214029211 */ /* 0x005fca00078408ff */
[----:B-1----:R-:W-:-:S05]  /*e6c0*/  @!P1 IMAD.X R3, RZ, RZ, R0, P2 ;  /* 0x000000ffff039224 */ /* 0x002fca00010e0600 */
[----:B------:R-:W-:Y:S01]  /*e6d0*/  @!PT LDS RZ, [RZ] ;  /* 0x00000000fffff984 */ /* 0x000fe20000000800 */
[----:B------:R-:W-:Y:S01]  /*e6e0*/  @!PT LDS RZ, [RZ] ;  /* 0x00000000fffff984 */ /* 0x000fe20000000800 */
[----:B------:R-:W-:Y:S01]  /*e6f0*/  @!PT LDS RZ, [RZ] ;  /* 0x00000000fffff984 */ /* 0x000fe20000000800 */
[----:B------:R0:W-:Y:S01]  /*e700*/  @!P1 LDGSTS.E.BYPASS.LTC128B.128 [R10+0x11c00], desc[UR38][R2.64], !P0 ;  /* 0x11c00000020a9fae */ /* 0x0001e2000c101d66 */
[----:B------:R-:W-:Y:S01]  /*e710*/  PLOP3.LUT P0, PT, PT, PT, PT, 0x80, 0x0 ;  /* 0x000000000000781c */ /* 0x000fe20003f0f070 */
[----:B------:R-:W-:-:S12]  /*e720*/  NOP ;  /* 0x0000000000007918 */ /* 0x000fd80000000000 */
.L_x_233:
[----:B------:R-:W-:Y:S02]  /*e730*/  PLOP3.LUT P1, PT, P1, P0, PT, 0xa2, 0x0 ;  /* 0x000000000000781c */ /* 0x000fe40000f21472 */
[----:B------:R-:W-:-:S08]  /*e740*/  @P0 R2UR P1, UR4, R17 ;  /* 0x00000000110402ca */ /* 0x000fd00000020000 */
[----:B------:R-:W-:-:S05]  /*e750*/  @P0 PLOP3.LUT P0, PT, P1, PT, PT, 0x80, 0x0 ;  /* 0x000000000000081c */ /* 0x000fca0000f0f070 */
[----:B------:R-:W-:Y:S01]  /*e760*/  @!P1 SYNCS.ARRIVE.TRANS64.RED.A0T1 RZ, [UR4+0x30800], RZ ;  /* 0x030800ffffff99a7 */ /* 0x000fe20008200404 */
[----:B------:R-:W-:Y:S07]  /*e770*/  @!P1 ARRIVES.LDGSTSBAR.64.TRANSCNT [UR4+0x30800] ;  /* 0x03080000ff0099b0 */ /* 0x000fee0008000a84 */
[----:B------:R-:W-:Y:S05]  /*e780*/  @P0 BRA.U.ANY `(.L_x_233) ;  /* 0xfffffffd00e80947 */ /* 0x000fea000393ffff */
[----:B0-----:R-:W2:Y:S02]  /*e790*/  LDL.LU R2, [R1+0x34] ;  /* 0x0000340001027983 */ /* 0x001ea40000300800 */
[----:B--2---:R-:W-:-:S05]  /*e7a0*/  VIADD R2, R2, 0x1 ;  /* 0x0000000102027836 */ /* 0x004fca0000000000 */
[----:B------:R0:W-:Y:S01]  /*e7b0*/  STL [R1+0x34], R2 ;  /* 0x0000340201007387 */ /* 0x0001e20000100800 */
[----:B------:R-:W-:-:S04]  /*e7c0*/  LEA.HI R0, R2, R2, RZ, 0x1 ;  /* 0x0000000202007211 */ /* 0x000fc800078f08ff */
[----:B------:R-:W-:-:S05]  /*e7d0*/  LOP3.LUT R0, R0, 0xfffffffe, RZ, 0xc0, !PT ;  /* 0xfffffffe00007812 */ /* 0x000fca00078ec0ff */
[----:B------:R-:W-:-:S05]  /*e7e0*/  IMAD.IADD R0, R2, 0x1, -R0 ;  /* 0x0000000102007824 */ /* 0x000fca00078e0a00 */
[----:B------:R-:W-:Y:S01]  /*e7f0*/  SHF.L.U32 R0, R0, 0x1f, RZ ;  /* 0x0000001f00007819 */ /* 0x000fe200000006ff */
[----:B------:R-:W-:Y:S01]  /*e800*/  NOP ;  /* 0x0000000000007918 */ /* 0x000fe20000000000 */
[----:B------:R0:W-:Y:S01]  /*e810*/  SYNCS.ARRIVE.TRANS64.A1T0 RZ, [R17+URZ+0x30800], RZ ;  /* 0x030800ff11ff79a7 */ /* 0x0001e2000810003f */
[----:B------:R-:W-:Y:S01]  /*e820*/  BSSY B0, `(.L_x_234) ;  /* 0x0000003000007945 */ /* 0x000fe20003800000 */
[----:B------:R-:W1:Y:S03]  /*e830*/  SYNCS.PHASECHK.TRANS64.TRYWAIT P0, [R17+URZ+0x30820], R0 ;  /* 0x03082000110075a7 */ /* 0x000e66000800017f */
[----:B01----:R-:W-:Y:S05]  /*e840*/  @!P0 BRA `(.L_x_235) ;  /* 0x0000003c00a88947 */ /* 0x003fea0003800000 */
.L_x_346:
[----:B------:R-:W-:Y:S05]  /*e850*/  BSYNC B0 ;  /* 0x0000000000007941 */ /* 0x000fea0003800000 */
.L_x_234:
[----:B------:R-:W0:Y:S04]  /*e860*/  LDL R2, [R1+0x1c] ;  /* 0x00001c0001027983 */ /* 0x000e280000100800 */
[----:B------:R-:W2:Y:S01]  /*e870*/  LDL R3, [R1+0x4] ;  /* 0x0000040001037983 */ /* 0x000ea20000100800 */
[----:B------:R-:W-:Y:S01]  /*e880*/  BSSY B0, `(.L_x_236) ;  /* 0x0000175000007945 */ /* 0x000fe20003800000 */
[----:B0-----:R-:W-:-:S05]  /*e890*/  VIADD R0, R2, 0xfffffffe ;  /* 0xfffffffe02007836 */ /* 0x001fca0000000000 */
[----:B--2---:R-:W-:-:S13]  /*e8a0*/  ISETP.GE.AND P0, PT, R0, R3, PT ;  /* 0x000000030000720c */ /* 0x004fda0003f06270 */
[----:B------:R-:W-:Y:S05]  /*e8b0*/  @!P0 BRA `(.L_x_237) ;  /* 0x0000001400c48947 */ /* 0x000fea0003800000 */
[----:B------:R-:W2:Y:S04]  /*e8c0*/  LDL.LU R2, [R1+0x38] ;  /* 0x0000380001027983 */ /* 0x000ea80000300800 */
[----:B------:R-:W3:Y:S04]  /*e8d0*/  LDL.LU R5, [R1+0x18] ;  /* 0x0000180001057983 */ /* 0x000ee80000300800 */
[----:B------:R-:W4:Y:S01]  /*e8e0*/  LDL.LU R4, [R1+0x24] ;  /* 0x0000240001047983 */ /* 0x000f220000300800 */
[----:B------:R-:W-:Y:S01]  /*e8f0*/  LOP3.LUT R7, RZ, R3, RZ, 0x33, !PT ;  /* 0x00000003ff077212 */ /* 0x000fe200078e33ff */
[----:B------:R-:W-:Y:S01]  /*e900*/  BSSY B2, `(.L_x_238) ;  /* 0x0000080000027945 */ /* 0x000fe20003800000 */
[----:B--2---:R-:W-:-:S04]  /*e910*/  VIADD R2, R2, 0x1 ;  /* 0x0000000102027836 */ /* 0x004fc80000000000 */
[----:B---3--:R-:W-:-:S05]  /*e920*/  IMAD R2, R2, R5, RZ ;  /* 0x0000000502027224 */ /* 0x008fca00078e02ff */
[----:B----4-:R-:W-:-:S05]  /*e930*/  VIMNMX R9, R4, R2, PT ;  /* 0x0000000204097248 */ /* 0x010fca0003fe0100 */
[----:B------:R-:W-:-:S05]  /*e940*/  IMAD.MOV R2, RZ, RZ, -R9 ;  /* 0x000000ffff027224 */ /* 0x000fca00078e0a09 */
[----:B------:R-:W-:-:S05]  /*e950*/  VIADDMNMX R7, R2, 0x1, R7, !PT ;  /* 0x0000000102077846 */ /* 0x000fca0007800107 */
[----:B------:R-:W-:-:S05]  /*e960*/  IMAD.IADD R2, R9, 0x1, R7 ;  /* 0x0000000109027824 */ /* 0x000fca00078e0207 */
[----:B------:R-:W-:-:S04]  /*e970*/  LOP3.LUT R2, R2, 0x1, RZ, 0xc0, !PT ;  /* 0x0000000102027812 */ /* 0x000fc800078ec0ff */
[----:B------:R-:W-:-:S13]  /*e980*/  ISETP.NE.U32.AND P0, PT, R2, 0x1, PT ;  /* 0x000000010200780c */ /* 0x000fda0003f05070 */
[----:B------:R-:W-:Y:S05]  /*e990*/  @P0 BRA `(.L_x_239) ;  /* 0x0000000400d80947 */ /* 0x000fea0003800000 */
[----:B------:R-:W2:Y:S01]  /*e9a0*/  LDL R3, [R1] ;  /* 0x0000000001037983 */ /* 0x000ea20000100800 */
[----:B------:R-:W-:Y:S01]  /*e9b0*/  IADD3 R6, R18, 0x1, RZ ;  /* 0x0000000112067810 */ /* 0x000fe20007ffe0ff */
[----:B------:R-:W-:Y:S03]  /*e9c0*/  BSSY B1, `(.L_x_240) ;  /* 0x000006f000017945 */ /* 0x000fe60003800000 */
[----:B------:R-:W-:-:S04]  /*e9d0*/  ISETP.NE.AND P0, PT, R6, 0x2, PT ;  /* 0x000000020600780c */ /* 0x000fc80003f05270 */
[----:B------:R-:W-:Y:S02]  /*e9e0*/  SEL R10, RZ, 0x1, P0 ;  /* 0x00000001ff0a7807 */ /* 0x000fe40000000000 */
[----:B------:R-:W-:Y:S02]  /*e9f0*/  SEL R6, R6, RZ, P0 ;  /* 0x000000ff06067207 */ /* 0x000fe40000000000 */
[----:B------:R-:W-:Y:S02]  /*ea00*/  LOP3.LUT R10, R28, R10, RZ, 0x3c, !PT ;  /* 0x0000000a1c0a7212 */ /* 0x000fe400078e3cff */
[----:B--2---:R-:W-:-:S13]  /*ea10*/  ISETP.NE.AND P1, PT, R3, RZ, PT ;  /* 0x000000ff0300720c */ /* 0x004fda0003f25270 */
[----:B------:R-:W-:Y:S05]  /*ea20*/  @!P1 BRA `(.L_x_241) ;  /* 0x0000000400a09947 */ /* 0x000fea0003800000 */
[----:B------:R-:W-:Y:S01]  /*ea30*/  ULDC.64 UR4, c[0x0][0x418] ;  /* 0x0001060000047ab9 */ /* 0x000fe20000000a00 */
[----:B------:R-:W-:Y:S01]  /*ea40*/  IMAD.MOV.U32 R5, RZ, RZ, R19 ;  /* 0x000000ffff057224 */ /* 0x000fe200078e0013 */
[----:B------:R-:W-:-:S04]  /*ea50*/  ISETP.NE.U32.AND P0, PT, RZ, UR4, PT ;  /* 0x00000004ff007c0c */ /* 0x000fc8000bf05070 */
[----:B------:R-:W-:-:S13]  /*ea60*/  ISETP.NE.AND.EX P0, PT, RZ, UR5, PT, P0 ;  /* 0x00000005ff007c0c */ /* 0x000fda000bf05300 */
[----:B------:R-:W-:Y:S05]  /*ea70*/  @!P0 BRA `(.L_x_242) ;  /* 0x0000000000448947 */ /* 0x000fea0003800000 */
[----:B------:R-:W0:Y:S01]  /*ea80*/  LDC R5, c[0x0][0x43c] ;  /* 0x00010f00ff057b82 */ /* 0x000e220000000800 */
[----:B------:R-:W-:Y:S01]  /*ea90*/  ULDC.64 UR6, c[0x0][0x428] ;  /* 0x00010a0000067ab9 */ /* 0x000fe20000000a00 */
[----:B0-----:R-:W-:-:S13]  /*eaa0*/  ISETP.NE.AND P0, PT, R5, 0x1, PT ;  /* 0x000000010500780c */ /* 0x001fda0003f05270 */
[----:B------:R-:W0:Y:S02]  /*eab0*/  @P0 LDC.64 R2, c[0x0][0x440] ;  /* 0x00011000ff020b82 */ /* 0x000e240000000a00 */
[----:B0-----:R-:W-:-:S04]  /*eac0*/  @P0 IMAD.HI.U32 R4, R0, R2, RZ ;  /* 0x0000000200040227 */ /* 0x001fc800078e00ff */
[----:B------:R-:W-:Y:S01]  /*ead0*/  IMAD.MOV.U32 R2, RZ, RZ, R0 ;  /* 0x000000ffff027224 */ /* 0x000fe200078e0000 */
[----:B------:R-:W-:Y:S01]  /*eae0*/  @P0 SHF.R.U32.HI R2, RZ, R3, R4 ;  /* 0x00000003ff020219 */ /* 0x000fe20000011604 */
[----:B------:R-:W-:-:S04]  /*eaf0*/  IMAD R4, R29, UR6, RZ ;  /* 0x000000061d047c24 */ /* 0x000fc8000f8e02ff */
[----:B------:R-:W-:Y:S02]  /*eb00*/  IMAD.MOV R3, RZ, RZ, -R2 ;  /* 0x000000ffff037224 */ /* 0x000fe400078e0a02 */
[----:B------:R-:W-:Y:S02]  /*eb10*/  IMAD R4, R23, UR7, R4 ;  /* 0x0000000717047c24 */ /* 0x000fe4000f8e0204 */
[----:B------:R-:W-:Y:S01]  /*eb20*/  IMAD R0, R5, R3, R0 ;  /* 0x0000000305007224 */ /* 0x000fe200078e0200 */
[----:B------:R-:W-:-:S03]  /*eb30*/  SHF.R.S32.HI R3, RZ, 0x1f, R2 ;  /* 0x0000001fff037819 */ /* 0x000fc60000011402 */
[----:B------:R-:W-:-:S04]  /*eb40*/  IMAD.WIDE.U32 R2, R23, UR6, R2 ;  /* 0x0000000617027c25 */ /* 0x000fc8000f8e0002 */
[----:B------:R-:W-:Y:S01]  /*eb50*/  IMAD.IADD R3, R4, 0x1, R3 ;  /* 0x0000000104037824 */ /* 0x000fe200078e0203 */
[----:B------:R-:W-:-:S04]  /*eb60*/  LEA R4, P0, R2, UR4, 0x2 ;  /* 0x0000000402047c11 */ /* 0x000fc8000f8010ff */
[----:B------:R-:W-:-:S06]  /*eb70*/  LEA.HI.X R5, R2, UR5, R3, 0x2, P0 ;  /* 0x0000000502057c11 */ /* 0x000fcc00080f1403 */
[----:B------:R0:W5:Y:S03]  /*eb80*/  LDG.E R5, desc[UR38][R4.64] ;  /* 0x0000002604057981 */ /* 0x000166000c1e1900 */
.L_x_242:
[----:B0-----:R-:W-:Y:S01]  /*eb90*/  IMAD R4, R6, 0x8, R17 ;  /* 0x0000000806047824 */ /* 0x001fe200078e0211 */
[----:B------:R-:W-:Y:S01]  /*eba0*/  SHF.L.U32 R2, R10, 0x1f, RZ ;  /* 0x0000001f0a027819 */ /* 0x000fe200000006ff */
[----:B------:R-:W-:Y:S03]  /*ebb0*/  BSSY B3, `(.L_x_243) ;  /* 0x0000003000037945 */ /* 0x000fe60003800000 */
[----:B------:R-:W0:Y:S02]  /*ebc0*/  SYNCS.PHASECHK.TRANS64.TRYWAIT P0, [R4+URZ+0x30840], R2 ;  /* 0x03084002040075a7 */ /* 0x000e24000800017f */
[----:B0-----:R-:W-:Y:S05]  /*ebd0*/  @!P0 BRA `(.L_x_244) ;  /* 0x0000003800d88947 */ /* 0x001fea0003800000 */
.L_x_347:
[----:B------:R-:W-:Y:S05]  /*ebe0*/  BSYNC B3 ;  /* 0x0000000000037941 */ /* 0x000fea0003800000 */
.L_x_243:
[----:B------:R-:W1:Y:S01]  /*ebf0*/  S2R R3, SR_TID.X ;  /* 0x0000000000037919 */ /* 0x000e620000002100 */
[----:B------:R-:W-:Y:S01]  /*ec00*/  BSSY B3, `(.L_x_245) ;  /* 0x000000b000037945 */ /* 0x000fe20003800000 */
[----:B-1----:R-:W-:-:S04]  /*ec10*/  LOP3.LUT R3, R3, 0x7f, RZ, 0xc0, !PT ;  /* 0x0000007f03037812 */ /* 0x002fc800078ec0ff */
[----:B------:R-:W-:-:S13]  /*ec20*/  ISETP.NE.AND P1, PT, R3, RZ, PT ;  /* 0x000000ff0300720c */ /* 0x000fda0003f25270 */
[----:B------:R-:W-:Y:S05]  /*ec30*/  @P1 BRA `(.L_x_246) ;  /* 0x00000000001c1947 */ /* 0x000fea0003800000 */
[----:B------:R-:W1:Y:S01]  /*ec40*/  S2R R3, SR_TID.X ;  /* 0x0000000000037919 */ /* 0x000e620000002100 */
[----:B0-----:R-:W-:-:S04]  /*ec50*/  IMAD.MOV.U32 R2, RZ, RZ, 0x6000 ;  /* 0x00006000ff027424 */ /* 0x001fc800078e00ff */
[----:B------:R2:W-:Y:S01]  /*ec60*/  SYNCS.ARRIVE.TRANS64 RZ, [R4+URZ+0x30830], R2 ;  /* 0x0308300204ff79a7 */ /* 0x0005e2000800003f */
[----:B-1----:R-:W-:-:S04]  /*ec70*/  LOP3.LUT R3, R3, 0x1f, RZ, 0xc0, !PT ;  /* 0x0000001f03037812 */ /* 0x002fc800078ec0ff */
[----:B------:R-:W-:-:S13]  /*ec80*/  ISETP.NE.AND P0, PT, R3, RZ, PT ;  /* 0x000000ff0300720c */ /* 0x000fda0003f05270 */
[----:B--2---:R-:W-:Y:S05]  /*ec90*/  @!P0 BRA `(.L_x_246) ;  /* 0x0000000000048947 */ /* 0x004fea0003800000 */
[----:B------:R-:W-:Y:S01]  /*eca0*/  BPT.TRAP 0x1 ;  /* 0x000000040000795c */ /* 0x000fe20000300000 */
.L_x_246:
[----:B------:R-:W-:Y:S05]  /*ecb0*/  BSYNC B3 ;  /* 0x0000000000037941 */ /* 0x000fea0003800000 */
.L_x_245:
[----:B------:R-:W-:Y:S01]  /*ecc0*/  MOV R11, RZ ;  /* 0x000000ff000b7202 */ /* 0x000fe20000000f00 */
[----:B------:R-:W-:Y:S01]  /*ecd0*/  IMAD R3, R6, 0x6000, R17 ;  /* 0x0000600006037824 */ /* 0x000fe200078e0211 */
[----:B------:R-:W-:Y:S01]  /*ece0*/  UIADD3 UR4, UP0, UR40, 0x370, URZ ;  /* 0x0000037028047890 */ /* 0x000fe2000ff1e03f */
[----:B------:R-:W-:Y:S01]  /*ecf0*/  PLOP3.LUT P0, PT, PT, PT, PT, 0x80, 0x0 ;  /* 0x000000000000781c */ /* 0x000fe20003f0f070 */
[----:B0-----:R-:W-:Y:S01]  /*ed00*/  VIADD R4, R4, 0x30830 ;  /* 0x0003083004047836 */ /* 0x001fe20000000000 */
[----:B------:R-:W-:Y:S01]  /*ed10*/  R2UR UR10, R11 ;  /* 0x000000000b0a72ca */ /* 0x000fe200000e0000 */
[----:B------:R-:W-:Y:S01]  /*ed20*/  VIADD R3, R3, 0x12400 ;  /* 0x0001240003037836 */ /* 0x000fe20000000000 */
[----:B------:R-:W-:Y:S01]  /*ed30*/  UIADD3.X UR5, URZ, UR41, URZ, UP0, !UPT ;  /* 0x000000293f057290 */ /* 0x000fe200087fe43f */
[----:B------:R-:W-:Y:S01]  /*ed40*/  IMAD R2, R0, 0xc0, R26 ;  /* 0x000000c000027824 */ /* 0x000fe200078e021a */
[----:B------:R-:W-:Y:S01]  /*ed50*/  UMOV UR6, 0x0 ;  /* 0x0000000000067882 */ /* 0x000fe20000000000 */
[----:B------:R-:W-:-:S10]  /*ed60*/  UMOV UR7, 0x14f00000 ;  /* 0x14f0000000077882 */ /* 0x000fd40000000000 */
.L_x_247:
[----:B------:R-:W-:-:S13]  /*ed70*/  @P0 ELECT P2, URZ, PT ;  /* 0x00000000003f082f */ /* 0x000fda0003840000 */
[----:B-----5:R-:W-:Y:S02]  /*ed80*/  @P2 R2UR UR13, R5 ;  /* 0x00000000050d22ca */ /* 0x020fe400000e0000 */
[----:B------:R-:W-:Y:S02]  /*ed90*/  @P2 R2UR UR12, R16 ;  /* 0x00000000100c22ca */ /* 0x000fe400000e0000 */
[----:B------:R-:W-:Y:S02]  /*eda0*/  @P2 R2UR UR11, R2 ;  /* 0x00000000020b22ca */ /* 0x000fe400000e0000 */
[----:B------:R-:W-:Y:S02]  /*edb0*/  @P2 R2UR UR9, R4 ;  /* 0x00000000040922ca */ /* 0x000fe400000e0000 */
[----:B------:R-:W-:Y:S02]  /*edc0*/  @P2 R2UR UR8, R3 ;  /* 0x00000000030822ca */ /* 0x000fe400000e0000 */
[----:B------:R-:W-:-:S02]  /*edd0*/  @P2 PLOP3.LUT P0, PT, P2, PT, PT, 0x8, 0x0 ;  /* 0x000000000000281c */ /* 0x000fc4000170e170 */
[----:B------:R-:W-:-:S09]  /*ede0*/  PLOP3.LUT P2, PT, PT, PT, PT, 0x8, 0x0 ;  /* 0x000000000000781c */ /* 0x000fd20003f4e170 */
[----:B------:R0:W-:Y:S02]  /*edf0*/  UTMALDG.4D [UR8], [UR4], desc[UR6] ;  /* 0x00000608040075b4 */ /* 0x0001e40008019000 */
[----:B0-----:R-:W-:Y:S05]  /*ee00*/  @P0 BRA.U.ANY `(.L_x_247) ;  /* 0xfffffffd00d80947 */ /* 0x001fea000393ffff */
[----:B------:R-:W-:Y:S01]  /*ee10*/  SHF.L.U32 R2, R28, 0x1f, RZ ;  /* 0x0000001f1c027819 */ /* 0x000fe200000006ff */
[----:B------:R-:W-:Y:S01]  /*ee20*/  IMAD R3, R18, 0x8, R8 ;  /* 0x0000000812037824 */ /* 0x000fe200078e0208 */
[----:B------:R-:W-:Y:S03]  /*ee30*/  BSSY B3, `(.L_x_248) ;  /* 0x0000003000037945 */ /* 0x000fe60003800000 */
[----:B------:R-:W0:Y:S02]  /*ee40*/  SYNCS.PHASECHK.TRANS64.TRYWAIT P0, [R3+URZ+0x60], R2 ;  /* 0x00006002030075a7 */ /* 0x000e24000800017f */
[----:B0-----:R-:W-:Y:S05]  /*ee50*/  @!P0 BRA `(.L_x_249) ;  /* 0x00000038004c8947 */ /* 0x001fea0003800000 */
.L_x_348:
[----:B------:R-:W-:Y:S05]  /*ee60*/  BSYNC B3 ;  /* 0x0000000000037941 */ /* 0x000fea0003800000 */
.L_x_248:
[----:B------:R-:W-:Y:S01]  /*ee70*/  BSSY B3, `(.L_x_250) ;  /* 0x000000c000037945 */ /* 0x000fe20003800000 */
[----:B------:R-:W-:Y:S02]  /*ee80*/  IMAD.MOV.U32 R12, RZ, RZ, 0x0 ;  /* 0x00000000ff0c7424 */ /* 0x000fe400078e00ff */
[----:B------:R-:W-:Y:S01]  /*ee90*/  IMAD.MOV.U32 R13, RZ, RZ, 0x14f00000 ;  /* 0x14f00000ff0d7424 */ /* 0x000fe200078e00ff */
[----:B------:R-:W-:Y:S06]  /*eea0*/  @P1 BRA `(.L_x_251) ;  /* 0x0000000000201947 */ /* 0x000fec0003800000 */
[----:B------:R-:W1:Y:S01]  /*eeb0*/  S2R R4, SR_TID.X ;  /* 0x0000000000047919 */ /* 0x000e620000002100 */
[----:B0-----:R-:W-:Y:S01]  /*eec0*/  IMAD R2, R18, 0x8, R17 ;  /* 0x0000000812027824 */ /* 0x001fe200078e0211 */
[----:B------:R-:W-:-:S04]  /*eed0*/  MOV R3, 0x6000 ;  /* 0x0000600000037802 */ /* 0x000fc80000000f00 */
[----:B------:R2:W-:Y:S01]  /*eee0*/  SYNCS.ARRIVE.TRANS64 RZ, [R2+URZ+0x30850], R3 ;  /* 0x0308500302ff79a7 */ /* 0x0005e2000800003f */
[----:B-1----:R-:W-:-:S04]  /*eef0*/  LOP3.LUT R4, R4, 0x1f, RZ, 0xc0, !PT ;  /* 0x0000001f04047812 */ /* 0x002fc800078ec0ff */
[----:B------:R-:W-:-:S13]  /*ef00*/  ISETP.NE.AND P0, PT, R4, RZ, PT ;  /* 0x000000ff0400720c */ /* 0x000fda0003f05270 */
[----:B--2---:R-:W-:Y:S05]  /*ef10*/  @!P0 BRA `(.L_x_251) ;  /* 0x0000000000048947 */ /* 0x004fea0003800000 */
[----:B------:R-:W-:Y:S01]  /*ef20*/  BPT.TRAP 0x1 ;  /* 0x000000040000795c */ /* 0x000fe20000300000 */
.L_x_251:
[----:B------:R-:W-:Y:S05]  /*ef30*/  BSYNC B3 ;  /* 0x0000000000037941 */ /* 0x000fea0003800000 */
.L_x_250:
[----:B------:R-:W-:Y:S01]  /*ef40*/  R2UR UR10, R11 ;  /* 0x000000000b0a72ca */ /* 0x000fe200000e0000 */
[--C-:B0-----:R-:W-:Y:S01]  /*ef50*/  IMAD R2, R18, 0x6000, R17.reuse ;  /* 0x0000600012027824 */ /* 0x101fe200078e0211 */
[----:B------:R-:W-:Y:S01]  /*ef60*/  R2UR UR6, R12 ;  /* 0x000000000c0672ca */ /* 0x000fe200000e0000 */
[----:B------:R-:W-:Y:S01]  /*ef70*/  IMAD R3, R18, 0x8, R17 ;  /* 0x0000000812037824 */ /* 0x000fe200078e0211 */
[----:B------:R-:W-:Y:S01]  /*ef80*/  R2UR UR7, R13 ;  /* 0x000000000d0772ca */ /* 0x000fe200000e0000 */
[----:B------:R-:W-:Y:S01]  /*ef90*/  UIADD3 UR4, UP0, UR40, 0x470, URZ ;  /* 0x0000047028047890 */ /* 0x000fe2000ff1e03f */
[----:B------:R-:W-:Y:S01]  /*efa0*/  PLOP3.LUT P0, PT, PT, PT, PT, 0x80, 0x0 ;  /* 0x000000000000781c */ /* 0x000fe20003f0f070 */
[----:B------:R-:W-:Y:S02]  /*efb0*/  IMAD R4, R22, 0xc0, R26 ;  /* 0x000000c016047824 */ /* 0x000fe400078e021a */
[----:B------:R-:W-:Y:S01]  /*efc0*/  VIADD R2, R2, 0x400 ;  /* 0x0000040002027836 */ /* 0x000fe20000000000 */
[----:B------:R-:W-:Y:S01]  /*efd0*/  UIADD3.X UR5, URZ, UR41, URZ, UP0, !UPT ;  /* 0x000000293f057290 */ /* 0x000fe200087fe43f */
[----:B------:R-:W-:-:S11]  /*efe0*/  VIADD R3, R3, 0x30850 ;  /* 0x0003085003037836 */ /* 0x000fd60000000000 */
.L_x_252:
[----:B------:R-:W-:-:S13]  /*eff0*/  @P0 ELECT P1, URZ, PT ;  /* 0x00000000003f082f */ /* 0x000fda0003820000 */
[----:B------:R-:W-:Y:S02]  /*f000*/  @P1 R2UR UR13, R19 ;  /* 0x00000000130d12ca */ /* 0x000fe400000e0000 */
        /* <DEDUP_REMOVED lines=8> */
[----:B------:R-:W-:Y:S02]  /*f090*/  IMAD.MOV.U32 R19, RZ, RZ, R5 ;  /* 0x000000ffff137224 */ /* 0x000fe400078e0005 */
[----:B------:R-:W-:-:S07]  /*f0a0*/  IMAD.MOV.U32 R22, RZ, RZ, R0 ;  /* 0x000000ffff167224 */ /* 0x000fce00078e0000 */
.L_x_241:
[----:B------:R-:W-:Y:S05]  /*f0b0*/  BSYNC B1 ;  /* 0x0000000000017941 */ /* 0x000fea0003800000 */
.L_x_240:
[----:B------:R-:W2:Y:S01]  /*f0c0*/  LDL.LU R0, [R1+0x1c] ;  /* 0x00001c0001007983 */ /* 0x000ea20000300800 */
[----:B------:R-:W-:Y:S01]  /*f0d0*/  MOV R28, R10 ;  /* 0x0000000a001c7202 */ /* 0x000fe20000000f00 */
[----:B------:R-:W-:Y:S02]  /*f0e0*/  IMAD.MOV.U32 R18, RZ, RZ, R6 ;  /* 0x000000ffff127224 */ /* 0x000fe400078e0006 */
[----:B--2---:R-:W-:-:S07]  /*f0f0*/  VIADD R0, R0, 0xfffffffd ;  /* 0xfffffffd00007836 */ /* 0x004fce0000000000 */
.L_x_239:
[----:B------:R-:W-:Y:S05]  /*f100*/  BSYNC B2 ;  /* 0x0000000000027941 */ /* 0x000fea0003800000 */
.L_x_238:
[----:B------:R-:W-:Y:S01]  /*f110*/  VIADD R7, R7, 0xfffffffe ;  /* 0xfffffffe07077836 */ /* 0x000fe20000000000 */
[----:B------:R-:W-:-:S04]  /*f120*/  LOP3.LUT R2, RZ, R9, RZ, 0x33, !PT ;  /* 0x00000009ff027212 */ /* 0x000fc800078e33ff */
[----:B------:R-:W-:-:S13]  /*f130*/  ISETP.NE.AND P0, PT, R7, R2, PT ;  /* 0x000000020700720c */ /* 0x000fda0003f05270 */
[----:B------:R-:W-:Y:S05]  /*f140*/  @!P0 BRA `(.L_x_237) ;  /* 0x0000000c00a08947 */ /* 0x000fea0003800000 */
[----:B------:R-:W-:-:S07]  /*f150*/  IMAD.MOV.U32 R4, RZ, RZ, R19 ;  /* 0x000000ffff047224 */ /* 0x000fce00078e0013 */
.L_x_279:
[----:B------:R-:W2:Y:S01]  /*f160*/  LDL R2, [R1] ;  /* 0x0000000001027983 */ /* 0x000ea20000100800 */
[----:B------:R-:W-:Y:S01]  /*f170*/  VIADD R6, R18, 0x1 ;  /* 0x0000000112067836 */ /* 0x000fe20000000000 */
[----:B------:R-:W-:Y:S05]  /*f180*/  YIELD ;  /* 0x0000000000007946 */ /* 0x000fea0003800000 */
[----:B------:R-:W-:Y:S01]  /*f190*/  ISETP.NE.AND P0, PT, R6, 0x2, PT ;  /* 0x000000020600780c */ /* 0x000fe20003f05270 */
[----:B------:R-:W-:Y:S03]  /*f1a0*/  BSSY B1, `(.L_x_253) ;  /* 0x000006c000017945 */ /* 0x000fe60003800000 */
[----:B------:R-:W-:-:S02]  /*f1b0*/  SEL R7, RZ, 0x1, P0 ;  /* 0x00000001ff077807 */ /* 0x000fc40000000000 */
        /* <DEDUP_REMOVED lines=16> */
[----:B------:R-:W-:-:S03]  /*f2c0*/  IMAD R4, R29, UR6, RZ ;  /* 0x000000061d047c24 */ /* 0x000fc6000f8e02ff */
[----:B------:R-:W-:Y:S01]  /*f2d0*/  IADD3 R3, -R2, RZ, RZ ;  /* 0x000000ff02037210 */ /* 0x000fe20007ffe1ff */
[----:B------:R-:W-:-:S04]  /*f2e0*/  IMAD R4, R23, UR7, R4 ;  /* 0x0000000717047c24 */ /* 0x000fc8000f8e0204 */
[----:B------:R-:W-:Y:S01]  /*f2f0*/  IMAD R9, R9, R3, R0 ;  /* 0x0000000309097224 */ /* 0x000fe200078e0200 */
[----:B------:R-:W-:-:S03]  /*f300*/  SHF.R.S32.HI R3, RZ, 0x1f, R2 ;  /* 0x0000001fff037819 */ /* 0x000fc60000011402 */
[----:B------:R-:W-:-:S04]  /*f310*/  IMAD.WIDE.U32 R2, R23, UR6, R2 ;  /* 0x0000000617027c25 */ /* 0x000fc8000f8e0002 */
[----:B------:R-:W-:Y:S01]  /*f320*/  IMAD.IADD R3, R4, 0x1, R3 ;  /* 0x0000000104037824 */ /* 0x000fe200078e0203 */
[----:B------:R-:W-:-:S04]  /*f330*/  LEA R4, P0, R2, UR4, 0x2 ;  /* 0x0000000402047c11 */ /* 0x000fc8000f8010ff */
[----:B------:R-:W-:-:S05]  /*f340*/  LEA.HI.X R5, R2, UR5, R3, 0x2, P0 ;  /* 0x0000000502057c11 */ /* 0x000fca00080f1403 */
[----:B------:R0:W5:Y:S04]  /*f350*/  LDG.E R4, desc[UR38][R4.64] ;  /* 0x0000002604047981 */ /* 0x000168000c1e1900 */
.L_x_255:
[----:B------:R-:W-:Y:S01]  /*f360*/  IMAD R2, R6, 0x8, R17 ;  /* 0x0000000806027824 */ /* 0x000fe200078e0211 */
[----:B------:R-:W-:Y:S01]  /*f370*/  SHF.L.U32 R3, R7, 0x1f, RZ ;  /* 0x0000001f07037819 */ /* 0x000fe200000006ff */
[----:B------:R-:W-:Y:S03]  /*f380*/  BSSY B2, `(.L_x_256) ;  /* 0x0000003000027945 */ /* 0x000fe60003800000 */
[----:B------:R-:W1:Y:S02]  /*f390*/  SYNCS.PHASECHK.TRANS64.TRYWAIT P0, [R2+URZ+0x30840], R3 ;  /* 0x03084003020075a7 */ /* 0x000e64000800017f */
[----:B-1----:R-:W-:Y:S05]  /*f3a0*/  @!P0 BRA `(.L_x_257) ;  /* 0x00000034000c8947 */ /* 0x002fea0003800000 */
.L_x_349:
[----:B------:R-:W-:Y:S05]  /*f3b0*/  BSYNC B2 ;  /* 0x0000000000027941 */ /* 0x000fea0003800000 */
.L_x_256:
[----:B0-----:R-:W0:Y:S01]  /*f3c0*/  S2R R5, SR_TID.X ;  /* 0x0000000000057919 */ /* 0x001e220000002100 */
[----:B------:R-:W-:Y:S01]  /*f3d0*/  BSSY B2, `(.L_x_258) ;  /* 0x000000b000027945 */ /* 0x000fe20003800000 */
[----:B0-----:R-:W-:-:S04]  /*f3e0*/  LOP3.LUT R5, R5, 0x7f, RZ, 0xc0, !PT ;  /* 0x0000007f05057812 */ /* 0x001fc800078ec0ff */
[----:B------:R-:W-:-:S13]  /*f3f0*/  ISETP.NE.AND P1, PT, R5, RZ, PT ;  /* 0x000000ff0500720c */ /* 0x000fda0003f25270 */
[----:B------:R-:W-:Y:S05]  /*f400*/  @P1 BRA `(.L_x_259) ;  /* 0x00000000001c1947 */ /* 0x000fea0003800000 */
[----:B------:R-:W0:Y:S01]  /*f410*/  S2R R5, SR_TID.X ;  /* 0x0000000000057919 */ /* 0x000e220000002100 */
[----:B-1----:R-:W-:-:S04]  /*f420*/  IMAD.MOV.U32 R3, RZ, RZ, 0x6000 ;  /* 0x00006000ff037424 */ /* 0x002fc800078e00ff */
[----:B------:R2:W-:Y:S01]  /*f430*/  SYNCS.ARRIVE.TRANS64 RZ, [R2+URZ+0x30830], R3 ;  /* 0x0308300302ff79a7 */ /* 0x0005e2000800003f */
[----:B0-----:R-:W-:-:S04]  /*f440*/  LOP3.LUT R5, R5, 0x1f, RZ, 0xc0, !PT ;  /* 0x0000001f05057812 */ /* 0x001fc800078ec0ff */
[----:B------:R-:W-:-:S13]  /*f450*/  ISETP.NE.AND P0, PT, R5, RZ, PT ;  /* 0x000000ff0500720c */ /* 0x000fda0003f05270 */
[----:B--2---:R-:W-:Y:S05]  /*f460*/  @!P0 BRA `(.L_x_259) ;  /* 0x0000000000048947 */ /* 0x004fea0003800000 */
[----:B------:R-:W-:Y:S01]  /*f470*/  BPT.TRAP 0x1 ;  /* 0x000000040000795c */ /* 0x000fe20000300000 */
.L_x_259:
[----:B------:R-:W-:Y:S05]  /*f480*/  BSYNC B2 ;  /* 0x0000000000027941 */ /* 0x000fea0003800000 */
.L_x_258:
[----:B------:R-:W-:Y:S01]  /*f490*/  IMAD.MOV.U32 R5, RZ, RZ, RZ ;  /* 0x000000ffff057224 */ /* 0x000fe200078e00ff */
[----:B------:R-:W-:Y:S01]  /*f4a0*/  UIADD3 UR4, UP0, UR40, 0x370, URZ ;  /* 0x0000037028047890 */ /* 0x000fe2000ff1e03f */
[----:B-1----:R-:W-:Y:S01]  /*f4b0*/  IMAD R3, R6, 0x6000, R17 ;  /* 0x0000600006037824 */ /* 0x002fe200078e0211 */
[----:B------:R-:W-:Y:S01]  /*f4c0*/  PLOP3.LUT P0, PT, PT, PT, PT, 0x80, 0x0 ;  /* 0x000000000000781c */ /* 0x000fe20003f0f070 */
[----:B------:R-:W-:Y:S01]  /*f4d0*/  VIADD R2, R2, 0x30830 ;  /* 0x0003083002027836 */ /* 0x000fe20000000000 */
[----:B------:R-:W-:Y:S01]  /*f4e0*/  R2UR UR10, R5 ;  /* 0x00000000050a72ca */ /* 0x000fe200000e0000 */
[----:B------:R-:W-:Y:S01]  /*f4f0*/  VIADD R3, R3, 0x12400 ;  /* 0x0001240003037836 */ /* 0x000fe20000000000 */
[----:B------:R-:W-:Y:S01]  /*f500*/  UIADD3.X UR5, URZ, UR41, URZ, UP0, !UPT ;  /* 0x000000293f057290 */ /* 0x000fe200087fe43f */
[----:B------:R-:W-:Y:S01]  /*f510*/  IMAD R10, R9, 0xc0, R26 ;  /* 0x000000c0090a7824 */ /* 0x000fe200078e021a */
[----:B------:R-:W-:Y:S01]  /*f520*/  UMOV UR6, 0x0 ;  /* 0x0000000000067882 */ /* 0x000fe20000000000 */
[----:B------:R-:W-:-:S10]  /*f530*/  UMOV UR7, 0x14f00000 ;  /* 0x14f0000000077882 */ /* 0x000fd40000000000 */
.L_x_260:
        /* <DEDUP_REMOVED lines=11> */
[----:B------:R-:W-:Y:S01]  /*f5f0*/  BSSY B2, `(.L_x_261) ;  /* 0x0000004000027945 */ /* 0x000fe20003800000 */
[----:B------:R-:W-:-:S04]  /*f600*/  LEA R10, R18, R8, 0x3 ;  /* 0x00000008120a7211 */ /* 0x000fc800078e18ff */
[----:B------:R-:W0:Y:S02]  /*f610*/  SYNCS.PHASECHK.TRANS64.TRYWAIT P0, [R10+URZ+0x60], R28 ;  /* 0x0000601c0a0075a7 */ /* 0x000e24000800017f */
[----:B0-----:R-:W-:Y:S05]  /*f620*/  @!P0 BRA `(.L_x_262) ;  /* 0x0000003000808947 */ /* 0x001fea0003800000 */
.L_x_350:
[----:B------:R-:W-:Y:S05]  /*f630*/  BSYNC B2 ;  /* 0x0000000000027941 */ /* 0x000fea0003800000 */
.L_x_261:
[----:B------:R-:W-:Y:S01]  /*f640*/  BSSY B2, `(.L_x_263) ;  /* 0x000000b000027945 */ /* 0x000fe20003800000 */
[----:B------:R-:W-:Y:S02]  /*f650*/  IMAD.MOV.U32 R2, RZ, RZ, 0x0 ;  /* 0x00000000ff027424 */ /* 0x000fe400078e00ff */
[----:B------:R-:W-:Y:S01]  /*f660*/  IMAD.MOV.U32 R3, RZ, RZ, 0x14f00000 ;  /* 0x14f00000ff037424 */ /* 0x000fe200078e00ff */
[----:B------:R-:W-:Y:S06]  /*f670*/  @P1 BRA `(.L_x_264) ;  /* 0x00000000001c1947 */ /* 0x000fec0003800000 */
[----:B------:R-:W1:Y:S02]  /*f680*/  S2R R11, SR_TID.X ;  /* 0x00000000000b7919 */ /* 0x000e640000002100 */
[----:B-1----:R-:W-:Y:S01]  /*f690*/  LOP3.LUT R12, R11, 0x1f, RZ, 0xc0, !PT ;  /* 0x0000001f0b0c7812 */ /* 0x002fe200078ec0ff */
[----:B------:R-:W-:-:S03]  /*f6a0*/  IMAD.MOV.U32 R11, RZ, RZ, 0x6000 ;  /* 0x00006000ff0b7424 */ /* 0x000fc600078e00ff */
[----:B------:R-:W-:Y:S01]  /*f6b0*/  ISETP.NE.AND P0, PT, R12, RZ, PT ;  /* 0x000000ff0c00720c */ /* 0x000fe20003f05270 */
[----:B------:R1:W-:-:S12]  /*f6c0*/  SYNCS.ARRIVE.TRANS64 RZ, [R10+URZ+0x50], R11 ;  /* 0x0000500b0aff79a7 */ /* 0x0003d8000800003f */
[----:B-1----:R-:W-:Y:S05]  /*f6d0*/  @!P0 BRA `(.L_x_264) ;  /* 0x0000000000048947 */ /* 0x002fea0003800000 */
[----:B------:R-:W-:Y:S01]  /*f6e0*/  BPT.TRAP 0x1 ;  /* 0x000000040000795c */ /* 0x000fe20000300000 */
.L_x_264:
[----:B------:R-:W-:Y:S05]  /*f6f0*/  BSYNC B2 ;  /* 0x0000000000027941 */ /* 0x000fea0003800000 */
.L_x_263:
[----:B------:R-:W-:Y:S01]  /*f700*/  R2UR UR10, R5 ;  /* 0x00000000050a72ca */ /* 0x000fe200000e0000 */
[----:B------:R-:W-:Y:S01]  /*f710*/  IMAD R18, R18, 0x6000, R17 ;  /* 0x0000600012127824 */ /* 0x000fe200078e0211 */
[----:B------:R-:W-:Y:S01]  /*f720*/  R2UR UR7, R3 ;  /* 0x00000000030772ca */ /* 0x000fe200000e0000 */
[----:B------:R-:W-:Y:S01]  /*f730*/  UIADD3 UR4, UP0, UR40, 0x470, URZ ;  /* 0x0000047028047890 */ /* 0x000fe2000ff1e03f */
[----:B------:R-:W-:Y:S01]  /*f740*/  R2UR UR6, R2 ;  /* 0x00000000020672ca */ /* 0x000fe200000e0000 */
[----:B------:R-:W-:Y:S01]  /*f750*/  IMAD R2, R22, 0xc0, R26 ;  /* 0x000000c016027824 */ /* 0x000fe200078e021a */
[----:B------:R-:W-:Y:S01]  /*f760*/  PLOP3.LUT P0, PT, PT, PT, PT, 0x80, 0x0 ;  /* 0x000000000000781c */ /* 0x000fe20003f0f070 */
[----:B0-----:R-:W-:Y:S01]  /*f770*/  VIADD R10, R10, 0x50 ;  /* 0x000000500a0a7836 */ /* 0x001fe20000000000 */
[----:B------:R-:W-:Y:S01]  /*f780*/  UIADD3.X UR5, URZ, UR41, URZ, UP0, !UPT ;  /* 0x000000293f057290 */ /* 0x000fe200087fe43f */
[----:B------:R-:W-:-:S11]  /*f790*/  VIADD R18, R18, 0x400 ;  /* 0x0000040012127836 */ /* 0x000fd60000000000 */
.L_x_265:
        /* <DEDUP_REMOVED lines=10> */
[----:B------:R-:W-:Y:S01]  /*f840*/  MOV R22, R9 ;  /* 0x0000000900167202 */ /* 0x000fe20000000f00 */
[----:B------:R-:W-:-:S07]  /*f850*/  IMAD.MOV.U32 R19, RZ, RZ, R4 ;  /* 0x000000ffff137224 */ /* 0x000fce00078e0004 */
.L_x_254:
[----:B------:R-:W-:Y:S05]  /*f860*/  BSYNC B1 ;  /* 0x0000000000017941 */ /* 0x000fea0003800000 */
.L_x_253:
[----:B------:R-:W2:Y:S01]  /*f870*/  LDL R2, [R1] ;  /* 0x0000000001027983 */ /* 0x000ea20000100800 */
[----:B------:R-:W-:Y:S01]  /*f880*/  VIADD R18, R6, 0x1 ;  /* 0x0000000106127836 */ /* 0x000fe20000000000 */
[----:B------:R-:W-:Y:S01]  /*f890*/  BSSY B1, `(.L_x_266) ;  /* 0x000006f000017945 */ /* 0x000fe20003800000 */
[----:B------:R-:W-:-:S03]  /*f8a0*/  VIADD R9, R0, 0xffffffff ;  /* 0xffffffff00097836 */ /* 0x000fc60000000000 */
        /* <DEDUP_REMOVED lines=28> */
.L_x_268:
[----:B------:R-:W-:Y:S01]  /*fa70*/  IMAD R2, R18, 0x8, R17 ;  /* 0x0000000812027824 */ /* 0x000fe200078e0211 */
[----:B------:R-:W-:Y:S01]  /*fa80*/  SHF.L.U32 R3, R28, 0x1f, RZ ;  /* 0x0000001f1c037819 */ /* 0x000fe200000006ff */
[----:B------:R-:W-:Y:S03]  /*fa90*/  BSSY B2, `(.L_x_269) ;  /* 0x0000003000027945 */ /* 0x000fe60003800000 */
[----:B------:R-:W1:Y:S02]  /*faa0*/  SYNCS.PHASECHK.TRANS64.TRYWAIT P0, [R2+URZ+0x30840], R3 ;  /* 0x03084003020075a7 */ /* 0x000e64000800017f */
[----:B-1----:R-:W-:Y:S05]  /*fab0*/  @!P0 BRA `(.L_x_270) ;  /* 0x0000002c00708947 */ /* 0x002fea0003800000 */
.L_x_351:
[----:B------:R-:W-:Y:S05]  /*fac0*/  BSYNC B2 ;  /* 0x0000000000027941 */ /* 0x000fea0003800000 */
.L_x_269:
        /* <DEDUP_REMOVED lines=12> */
.L_x_272:
[----:B------:R-:W-:Y:S05]  /*fb90*/  BSYNC B2 ;  /* 0x0000000000027941 */ /* 0x000fea0003800000 */
.L_x_271:
[----:B------:R-:W-:Y:S01]  /*fba0*/  IMAD.MOV.U32 R5, RZ, RZ, RZ ;  /* 0x000000ffff057224 */ /* 0x000fe200078e00ff */
[----:B------:R-:W-:Y:S01]  /*fbb0*/  UIADD3 UR4, UP0, UR40, 0x370, URZ ;  /* 0x0000037028047890 */ /* 0x000fe2000ff1e03f */
[C---:B------:R-:W-:Y:S01]  /*fbc0*/  IMAD R11, R18.reuse, 0x6000, R17 ;  /* 0x00006000120b7824 */ /* 0x040fe200078e0211 */
[----:B------:R-:W-:Y:S01]  /*fbd0*/  PLOP3.LUT P0, PT, PT, PT, PT, 0x80, 0x0 ;  /* 0x000000000000781c */ /* 0x000fe20003f0f070 */
[----:B-1----:R-:W-:Y:S01]  /*fbe0*/  IMAD R3, R18, 0x8, R8 ;  /* 0x0000000812037824 */ /* 0x002fe200078e0208 */
[----:B------:R-:W-:Y:S01]  /*fbf0*/  R2UR UR10, R5 ;  /* 0x00000000050a72ca */ /* 0x000fe200000e0000 */
[----:B------:R-:W-:Y:S01]  /*fc00*/  IMAD R2, R10, 0xc0, R26 ;  /* 0x000000c00a027824 */ /* 0x000fe200078e021a */
[----:B------:R-:W-:Y:S01]  /*fc10*/  IADD3 R11, R11, 0x12400, RZ ;  /* 0x000124000b0b7810 */ /* 0x000fe20007ffe0ff */
[----:B------:R-:W-:Y:S01]  /*fc20*/  VIADD R3, R3, 0x30 ;  /* 0x0000003003037836 */ /* 0x000fe20000000000 */
[----:B------:R-:W-:Y:S01]  /*fc30*/  UIADD3.X UR5, URZ, UR41, URZ, UP0, !UPT ;  /* 0x000000293f057290 */ /* 0x000fe200087fe43f */
[----:B------:R-:W-:Y:S01]  /*fc40*/  UMOV UR6, 0x0 ;  /* 0x0000000000067882 */ /* 0x000fe20000000000 */
[----:B------:R-:W-:-:S10]  /*fc50*/  UMOV UR7, 0x14f00000 ;  /* 0x14f0000000077882 */ /* 0x000fd40000000000 */
.L_x_273:
        /* <DEDUP_REMOVED lines=15> */
.L_x_352:
[----:B------:R-:W-:Y:S05]  /*fd50*/  BSYNC B2 ;  /* 0x0000000000027941 */ /* 0x000fea0003800000 */
.L_x_274:
[----:B------:R-:W-:Y:S01]  /*fd60*/  BSSY B2, `(.L_x_276) ;  /* 0x000000b000027945 */ /* 0x000fe20003800000 */
[----:B0-----:R-:W-:Y:S02]  /*fd70*/  IMAD.MOV.U32 R2, RZ, RZ, 0x0 ;  /* 0x00000000ff027424 */ /* 0x001fe400078e00ff */
[----:B------:R-:W-:Y:S01]  /*fd80*/  IMAD.MOV.U32 R3, RZ, RZ, 0x14f00000 ;  /* 0x14f00000ff037424 */ /* 0x000fe200078e00ff */
[----:B------:R-:W-:Y:S06]  /*fd90*/  @P1 BRA `(.L_x_277) ;  /* 0x00000000001c1947 */ /* 0x000fec0003800000 */
[----:B------:R-:W0:Y:S02]  /*fda0*/  S2R R11, SR_TID.X ;  /* 0x00000000000b7919 */ /* 0x000e240000002100 */
[----:B0-----:R-:W-:Y:S01]  /*fdb0*/  LOP3.LUT R12, R11, 0x1f, RZ, 0xc0, !PT ;  /* 0x0000001f0b0c7812 */ /* 0x001fe200078ec0ff */
[----:B------:R-:W-:-:S03]  /*fdc0*/  IMAD.MOV.U32 R11, RZ, RZ, 0x6000 ;  /* 0x00006000ff0b7424 */ /* 0x000fc600078e00ff */
[----:B------:R-:W-:Y:S01]  /*fdd0*/  ISETP.NE.AND P0, PT, R12, RZ, PT ;  /* 0x000000ff0c00720c */ /* 0x000fe20003f05270 */
[----:B------:R0:W-:-:S12]  /*fde0*/  SYNCS.ARRIVE.TRANS64 RZ, [R7+URZ+0x50], R11 ;  /* 0x0000500b07ff79a7 */ /* 0x0001d8000800003f */
[----:B0-----:R-:W-:Y:S05]  /*fdf0*/  @!P0 BRA `(.L_x_277) ;  /* 0x0000000000048947 */ /* 0x001fea0003800000 */
[----:B------:R-:W-:Y:S01]  /*fe00*/  BPT.TRAP 0x1 ;  /* 0x000000040000795c */ /* 0x000fe20000300000 */
.L_x_277:
[----:B------:R-:W-:Y:S05]  /*fe10*/  BSYNC B2 ;  /* 0x0000000000027941 */ /* 0x000fea0003800000 */
.L_x_276:
[----:B------:R-:W-:Y:S01]  /*fe20*/  R2UR UR10, R5 ;  /* 0x00000000050a72ca */ /* 0x000fe200000e0000 */
[----:B------:R-:W-:Y:S01]  /*fe30*/  IMAD R6, R6, 0x6000, R17 ;  /* 0x0000600006067824 */ /* 0x000fe200078e0211 */
[----:B------:R-:W-:Y:S01]  /*fe40*/  R2UR UR7, R3 ;  /* 0x00000000030772ca */ /* 0x000fe200000e0000 */
[----:B------:R-:W-:Y:S01]  /*fe50*/  UIADD3 UR4, UP0, UR40, 0x470, URZ ;  /* 0x0000047028047890 */ /* 0x000fe2000ff1e03f */
[----:B------:R-:W-:Y:S01]  /*fe60*/  R2UR UR6, R2 ;  /* 0x00000000020672ca */ /* 0x000fe200000e0000 */
[----:B------:R-:W-:Y:S01]  /*fe70*/  IMAD R2, R22, 0xc0, R26 ;  /* 0x000000c016027824 */ /* 0x000fe200078e021a */
[----:B------:R-:W-:Y:S01]  /*fe80*/  PLOP3.LUT P0, PT, PT, PT, PT, 0x80, 0x0 ;  /* 0x000000000000781c */ /* 0x000fe20003f0f070 */
[----:B------:R-:W-:Y:S01]  /*fe90*/  VIADD R6, R6, 0x400 ;  /* 0x0000040006067836 */ /* 0x000fe20000000000 */
[----:B------:R-:W-:Y:S01]  /*fea0*/  IADD3 R7, R7, 0x50, RZ ;  /* 0x0000005007077810 */ /* 0x000fe20007ffe0ff */
[----:B------:R-:W-:-:S12]  /*feb0*/  UIADD3.X UR5, URZ, UR41, URZ, UP0, !UPT ;  /* 0x000000293f057290 */ /* 0x000fd800087fe43f */
.L_x_278:
        /* <DEDUP_REMOVED lines=12> */
.L_x_267:
[----:B------:R-:W-:Y:S05]  /*ff80*/  BSYNC B1 ;  /* 0x0000000000017941 */ /* 0x000fea0003800000 */
.L_x_266:
[----:B------:R-:W2:Y:S01]  /*ff90*/  LDL R2, [R1+0x4] ;  /* 0x0000040001027983 */ /* 0x000ea20000100800 */
[----:B------:R-:W-:Y:S01]  /*ffa0*/  VIADD R0, R0, 0xfffffffe ;  /* 0xfffffffe00007836 */ /* 0x000fe20000000000 */
[----:B--2---:R-:W-:-:S13]  /*ffb0*/  ISETP.GT.AND P0, PT, R9, R2, PT ;  /* 0x000000020900720c */ /* 0x004fda0003f04270 */
[----:B------:R-:W-:Y:S05]  /*ffc0*/  @P0 BRA `(.L_x_279) ;  /* 0xfffffff000640947 */ /* 0x000fea000383ffff */
.L_x_237:
[----:B------:R-:W-:Y:S05]  /*ffd0*/  BSYNC B0 ;  /* 0x0000000000007941 */ /* 0x000fea0003800000 */
.L_x_236:
[----:B------:R-:W0:Y:S01]  /*ffe0*/  S2R R2, SR_TID.X ;  /* 0x0000000000027919 */ /* 0x000e220000002100 */
[----:B------:R-:W-:Y:S01]  /*fff0*/  BSSY B0, `(.L_x_280) ;  /* 0x0000010000007945 */ /* 0x000fe20003800000 */
[----:B0-----:R-:W-:-:S04]  /*10000*/  LOP3.LUT R6, R2, 0x7f, RZ, 0xc0, !PT ;  /* 0x0000007f02067812 */ /* 0x001fc800078ec0ff */
[----:B------:R-:W-:-:S13]  /*10010*/  ISETP.NE.AND P0, PT, R6, RZ, PT ;  /* 0x000000ff0600720c */ /* 0x000fda0003f05270 */
[----:B------:R-:W-:Y:S05]  /*10020*/  @P0 BRA `(.L_x_281) ;  /* 0x0000000000300947 */ /* 0x000fea0003800000 */
[----:B------:R-:W0:Y:S01]  /*10030*/  S2R R5, SR_LANEID ;  /* 0x0000000000057919 */ /* 0x000e220000000000 */
[----:B------:R-:W-:Y:S01]  /*10040*/  VOTEU.ANY UR4, UPT, PT ;  /* 0x0000000000047886 */ /* 0x000fe200038e0100 */
[----:B------:R-:W1:Y:S01]  /*10050*/  LDC.64 R2, c[0x0][0xc60] ;  /* 0x00031800ff027b82 */ /* 0x000e620000000a00 */
[----:B------:R-:W0:Y:S02]  /*10060*/  FLO.U32 R0, UR4 ;  /* 0x0000000400007d00 */ /* 0x000e2400080e0000 */
[----:B0-----:R-:W-:-:S06]  /*10070*/  ISETP.EQ.U32.AND P0, PT, R0, R5, PT ;  /* 0x000000050000720c */ /* 0x001fcc0003f02070 */
[----:B------:R-:W1:Y:S07]  /*10080*/  POPC R5, UR4 ;  /* 0x0000000400057d09 */ /* 0x000e6e0008000000 */
[----:B-1----:R-:W2:Y:S01]  /*10090*/  @P0 ATOMG.E.ADD.STRONG.GPU PT, R3, desc[UR38][R2.64], R5 ;  /* 0x00000005020309a8 */ /* 0x002ea200081ee1e6 */
[----:B------:R-:W0:Y:S02]  /*100a0*/  S2R R4, SR_LTMASK ;  /* 0x0000000000047919 */ /* 0x000e240000003900 */
[----:B0-----:R-:W-:-:S04]  /*100b0*/  LOP3.LUT R4, R4, UR4, RZ, 0xc0, !PT ;  /* 0x0000000404047c12 */ /* 0x001fc8000f8ec0ff */
[----:B------:R-:W0:Y:S01]  /*100c0*/  POPC R7, R4 ;  /* 0x0000000400077309 */ /* 0x000e220000000000 */
[----:B--2---:R-:W0:Y:S02]  /*100d0*/  SHFL.IDX PT, R0, R3, R0, 0x1f ;  /* 0x00001f0003007589 */ /* 0x004e2400000e0000 */
[----:B0-----:R-:W-:-:S07]  /*100e0*/  IADD3 R24, R0, UR36, R7 ;  /* 0x0000002400187c10 */ /* 0x001fce000fffe007 */
.L_x_281:
[----:B------:R-:W-:Y:S05]  /*100f0*/  BSYNC B0 ;  /* 0x0000000000007941 */ /* 0x000fea0003800000 */
.L_x_280:
[----:B------:R-:W2:Y:S01]  /*10100*/  LDL.LU R0, [R1] ;  /* 0x0000000001007983 */ /* 0x000ea20000300800 */
[----:B------:R-:W-:Y:S01]  /*10110*/  BSSY B0, `(.L_x_282) ;  /* 0x0000028000007945 */ /* 0x000fe20003800000 */
[----:B--2---:R-:W-:-:S13]  /*10120*/  ISETP.NE.AND P0, PT, R0, RZ, PT ;  /* 0x000000ff0000720c */ /* 0x004fda0003f05270 */
[----:B------:R-:W-:Y:S05]  /*10130*/  @!P0 BRA `(.L_x_283) ;  /* 0x0000000000948947 */ /* 0x000fea0003800000 */
[----:B------:R-:W-:Y:S01]  /*10140*/  IMAD R3, R18, 0x8, R17 ;  /* 0x0000000812037824 */ /* 0x000fe200078e0211 */
[----:B------:R-:W-:Y:S01]  /*10150*/  SHF.L.U32 R0, R28, 0x1f, RZ ;  /* 0x0000001f1c007819 */ /* 0x000fe200000006ff */
[----:B------:R-:W-:Y:S01]  /*10160*/  BSSY B1, `(.L_x_284) ;  /* 0x0000004000017945 */ /* 0x000fe20003800000 */
[----:B------:R-:W-:Y:S02]  /*10170*/  ISETP.NE.AND P1, PT, R6, RZ, PT ;  /* 0x000000ff0600720c */ /* 0x000fe40003f25270 */
[----:B------:R-:W0:Y:S02]  /*10180*/  SYNCS.PHASECHK.TRANS64.TRYWAIT P0, [R3+URZ+0x30860], R0 ;  /* 0x03086000030075a7 */ /* 0x000e24000800017f */
[----:B0-----:R-:W-:Y:S09]  /*10190*/  @!P0 BRA `(.L_x_285) ;  /* 0x0000002400e08947 */ /* 0x001ff20003800000 */
.L_x_353:
[----:B------:R-:W-:Y:S05]  /*101a0*/  BSYNC B1 ;  /* 0x0000000000017941 */ /* 0x000fea0003800000 */
.L_x_284:
[----:B------:R-:W-:Y:S04]  /*101b0*/  BSSY B1, `(.L_x_286) ;  /* 0x0000009000017945 */ /* 0x000fe80003800000 */
[----:B------:R-:W-:Y:S05]  /*101c0*/  @P1 BRA `(.L_x_287) ;  /* 0x00000000001c1947 */ /* 0x000fea0003800000 */
[----:B------:R-:W1:Y:S01]  /*101d0*/  S2R R2, SR_TID.X ;  /* 0x0000000000027919 */ /* 0x000e620000002100 */
[----:B0-----:R-:W-:-:S04]  /*101e0*/  MOV R0, 0x6000 ;  /* 0x0000600000007802 */ /* 0x001fc80000000f00 */
[----:B------:R2:W-:Y:S01]  /*101f0*/  SYNCS.ARRIVE.TRANS64 RZ, [R3+URZ+0x30850], R0 ;  /* 0x0308500003ff79a7 */ /* 0x0005e2000800003f */
[----:B-1----:R-:W-:-:S04]  /*10200*/  LOP3.LUT R2, R2, 0x1f, RZ, 0xc0, !PT ;  /* 0x0000001f02027812 */ /* 0x002fc800078ec0ff */
[----:B------:R-:W-:-:S13]  /*10210*/  ISETP.NE.AND P0, PT, R2, RZ, PT ;  /* 0x000000ff0200720c */ /* 0x000fda0003f05270 */
[----:B--2---:R-:W-:Y:S05]  /*10220*/  @!P0 BRA `(.L_x_287) ;  /* 0x0000000000048947 */ /* 0x004fea0003800000 */
[----:B------:R-:W-:Y:S01]  /*10230*/  BPT.TRAP 0x1 ;  /* 0x000000040000795c */ /* 0x000fe20000300000 */
.L_x_287:
[----:B------:R-:W-:Y:S05]  /*10240*/  BSYNC B1 ;  /* 0x0000000000017941 */ /* 0x000fea0003800000 */
.L_x_286:
[----:B0-----:R-:W-:Y:S01]  /*10250*/  IMAD R0, R18, 0x6000, R17 ;  /* 0x0000600012007824 */ /* 0x001fe200078e0211 */
[----:B------:R-:W-:Y:S01]  /*10260*/  UIADD3 UR4, UP0, UR40, 0x470, URZ ;  /* 0x0000047028047890 */ /* 0x000fe2000ff1e03f */
[----:B------:R-:W-:Y:S01]  /*10270*/  IMAD R22, R22, 0xc0, R26 ;  /* 0x000000c016167824 */ /* 0x000fe200078e021a */
[----:B------:R-:W-:Y:S01]  /*10280*/  PLOP3.LUT P0, PT, PT, PT, PT, 0x80, 0x0 ;  /* 0x000000000000781c */ /* 0x000fe20003f0f070 */
[----:B------:R-:W-:Y:S01]  /*10290*/  VIADD R2, R3, 0x30850 ;  /* 0x0003085003027836 */ /* 0x000fe20000000000 */
[----:B------:R-:W-:Y:S01]  /*102a0*/  UIADD3.X UR5, URZ, UR41, URZ, UP0, !UPT ;  /* 0x000000293f057290 */ /* 0x000fe200087fe43f */
[----:B------:R-:W-:Y:S01]  /*102b0*/  VIADD R0, R0, 0x400 ;  /* 0x0000040000007836 */ /* 0x000fe20000000000 */
[----:B------:R-:W-:Y:S01]  /*102c0*/  UMOV UR6, 0x0 ;  /* 0x0000000000067882 */ /* 0x000fe20000000000 */
[----:B------:R-:W-:Y:S01]  /*102d0*/  UMOV UR7, 0x14f00000 ;  /* 0x14f0000000077882 */ /* 0x000fe20000000000 */
[----:B------:R-:W-:-:S08]  /*102e0*/  UMOV UR10, URZ ;  /* 0x0000003f000a7c82 */ /* 0x000fd00008000000 */
.L_x_288:
        /* <DEDUP_REMOVED lines=10> */
.L_x_283:
[----:B------:R-:W-:Y:S05]  /*10390*/  BSYNC B0 ;  /* 0x0000000000007941 */ /* 0x000fea0003800000 */
.L_x_282:
[----:B------:R-:W-:-:S05]  /*103a0*/  VIADD R18, R18, 0x1 ;  /* 0x0000000112127836 */ /* 0x000fca0000000000 */
[----:B------:R-:W-:-:S04]  /*103b0*/  ISETP.NE.AND P0, PT, R18, 0x2, PT ;  /* 0x000000021200780c */ /* 0x000fc80003f05270 */
[----:B------:R-:W-:Y:S02]  /*103c0*/  SEL R3, RZ, 0x1, P0 ;  /* 0x00000001ff037807 */ /* 0x000fe40000000000 */
[----:B------:R-:W-:Y:S02]  /*103d0*/  SEL R18, R18, RZ, P0 ;  /* 0x000000ff12127207 */ /* 0x000fe40000000000 */
[----:B------:R-:W-:-:S07]  /*103e0*/  LOP3.LUT R28, R28, R3, RZ, 0x3c, !PT ;  /* 0x000000031c1c7212 */ /* 0x000fce00078e3cff */
.L_x_218:
[----:B------:R-:W-:Y:S05]  /*103f0*/  BSYNC B7 ;  /* 0x0000000000077941 */ /* 0x000fea0003800000 */
.L_x_216:
[----:B------:R-:W2:Y:S02]  /*10400*/  LDL R0, [R1+0x44] ;  /* 0x0000440001007983 */ /* 0x000ea40000100800 */
[----:B--2---:R-:W-:-:S13]  /*10410*/  ISETP.NE.AND P0, PT, R0, RZ, PT ;  /* 0x000000ff0000720c */ /* 0x004fda0003f05270 */
[----:B------:R-:W-:Y:S05]  /*10420*/  @!P0 BRA `(.L_x_289) ;  /* 0x0000000000248947 */ /* 0x000fea0003800000 */
[----:B------:R-:W-:Y:S05]  /*10430*/  WARPSYNC.ALL ;  /* 0x0000000000007948 */ /* 0x000fea0003800000 */
[----:B------:R-:W0:Y:S08]  /*10440*/  S2UR UR5, SR_CgaCtaId ;  /* 0x00000000000579c3 */ /* 0x000e300000008800 */
[----:B------:R-:W-:Y:S06]  /*10450*/  BAR.SYNC.DEFER_BLOCKING 0x5, 0x200 ;  /* 0x0148000000007b1d */ /* 0x000fec0000010000 */
[----:B------:R-:W-:-:S02]  /*10460*/  UMOV UR4, 0x400 ;  /* 0x0000040000047882 */ /* 0x000fc40000000000 */
[----:B0-----:R-:W-:-:S06]  /*10470*/  ULEA UR4, UR5, UR4, 0x18 ;  /* 0x0000000405047291 */ /* 0x001fcc000f8ec03f */
[----:B------:R-:W-:-:S05]  /*10480*/  IMAD.U32 R17, RZ, RZ, UR4 ;  /* 0x00000004ff117e24 */ /* 0x000fca000f8e00ff */
[----:B------:R2:W3:Y:S01]  /*10490*/  LDS.128 R24, [R17+0x308d0] ;  /* 0x0308d00011187984 */ /* 0x0004e20000000c00 */
[----:B------:R-:W-:Y:S06]  /*104a0*/  BAR.ARV 0x4, 0x200 ;  /* 0x0108000000007b1d */ /* 0x000fec0000002000 */
[----:B------:R-:W-:Y:S05]  /*104b0*/  BRA `(.L_x_290) ;  /* 0x0000000800d07947 */ /* 0x000fea0003800000 */
.L_x_289:
[----:B------:R-:W0:Y:S01]  /*104c0*/  S2R R0, SR_TID.X ;  /* 0x0000000000007919 */ /* 0x000e220000002100 */
[----:B------:R-:W-:Y:S01]  /*104d0*/  UMOV UR4, 0xffffffff ;  /* 0xffffffff00047882 */ /* 0x000fe20000000000 */
[----:B0-----:R-:W-:-:S04]  /*104e0*/  LOP3.LUT R9, R0, 0x1f, RZ, 0xc0, !PT ;  /* 0x0000001f00097812 */ /* 0x001fc800078ec0ff */
[----:B------:R-:W-:Y:S01]  /*104f0*/  ISETP.NE.AND P0, PT, R9, 0x1f, PT ;  /* 0x0000001f0900780c */ /* 0x000fe20003f05270 */
[----:B------:R-:W-:-:S12]  /*10500*/  BRA.DIV UR4, `(.L_x_291) ;  /* 0x0000002604187947 */ /* 0x000fd8000b800000 */
[----:B-1----:R-:W-:Y:S01]  /*10510*/  IMAD.IADD R7, R27, 0x1, R9 ;  /* 0x000000011b077824 */ /* 0x002fe200078e0209 */
[----:B------:R-:W-:-:S04]  /*10520*/  ULDC UR4, c[0x0][0xc3c] ;  /* 0x00030f0000047ab9 */ /* 0x000fc80000000800 */
[----:B------:R-:W-:-:S13]  /*10530*/  ISETP.GE.OR P1, PT, R7, UR4, !P0 ;  /* 0x0000000407007c0c */ /* 0x000fda000c726670 */
[----:B------:R-:W0:Y:S08]  /*10540*/  @!P1 LDC.64 R2, c[0x0][0xc80] ;  /* 0x00032000ff029b82 */ /* 0x000e300000000a00 */
[----:B------:R-:W1:Y:S01]  /*10550*/  @!P1 LDC.64 R4, c[0x0][0xc78] ;  /* 0x00031e00ff049b82 */ /* 0x000e620000000a00 */
[----:B0-----:R-:W-:-:S05]  /*10560*/  @!P1 IMAD.WIDE R2, R7, 0x4, R2 ;  /* 0x0000000407029825 */ /* 0x001fca00078e0202 */
[----:B------:R1:W2:Y:S02]  /*10570*/  @!P1 LDG.E R8, desc[UR38][R2.64] ;  /* 0x0000002602089981 */ /* 0x0002a4000c1e1900 */
[----:B-1----:R-:W-:-:S05]  /*10580*/  @!P1 IMAD.WIDE R2, R7, 0x4, R4 ;  /* 0x0000000407029825 */ /* 0x002fca00078e0204 */
[----:B------:R-:W3:Y:S01]  /*10590*/  @!P1 LDG.E R5, desc[UR38][R2.64] ;  /* 0x0000002602059981 */ /* 0x000ee2000c1e1900 */
[----:B------:R-:W-:Y:S01]  /*105a0*/  MOV R7, RZ ;  /* 0x000000ff00077202 */ /* 0x000fe20000000f00 */
[----:B------:R-:W-:Y:S01]  /*105b0*/  IMAD.MOV.U32 R4, RZ, RZ, RZ ;  /* 0x000000ffff047224 */ /* 0x000fe200078e00ff */
[C---:B------:R-:W-:Y:S01]  /*105c0*/  ISETP.GE.U32.AND P2, PT, R9.reuse, 0x2, PT ;  /* 0x000000020900780c */ /* 0x040fe20003f46070 */
[----:B------:R-:W-:Y:S01]  /*105d0*/  SHFL.IDX PT, R0, R24, RZ, 0x1f ;  /* 0x00001fff18007589 */ /* 0x000fe200000e0000 */
[C---:B------:R-:W-:Y:S02]  /*105e0*/  ISETP.GE.U32.AND P3, PT, R9.reuse, 0x4, PT ;  /* 0x000000040900780c */ /* 0x040fe40003f66070 */
[C---:B------:R-:W-:Y:S01]  /*105f0*/  ISETP.GE.U32.AND P4, PT, R9.reuse, 0x8, PT ;  /* 0x000000080900780c */ /* 0x040fe20003f86070 */
[----:B------:R0:W-:Y:S01]  /*10600*/  SHFL.IDX PT, R6, R24, 0x1, 0x1f ;  /* 0x00201f0018067f89 */ /* 0x0001e200000e0000 */
[----:B------:R-:W-:Y:S01]  /*10610*/  ISETP.GE.U32.AND P5, PT, R9, 0x10, PT ;  /* 0x000000100900780c */ /* 0x000fe20003fa6070 */
[----:B0-----:R-:W-:-:S02]  /*10620*/  IMAD.MOV.U32 R24, RZ, RZ, RZ ;  /* 0x000000ffff187224 */ /* 0x001fc400078e00ff */
[----:B--2---:R-:W-:Y:S02]  /*10630*/  @!P1 IMAD.MOV.U32 R7, RZ, RZ, R8 ;  /* 0x000000ffff079224 */ /* 0x004fe400078e0008 */
[----:B---3--:R-:W-:Y:S01]  /*10640*/  @!P1 IMAD.MOV.U32 R4, RZ, RZ, R5 ;  /* 0x000000ffff049224 */ /* 0x008fe200078e0005 */
[----:B------:R-:W-:-:S03]  /*10650*/  ISETP.NE.AND P1, PT, R9, RZ, PT ;  /* 0x000000ff0900720c */ /* 0x000fc60003f25270 */
[----:B------:R-:W-:-:S05]  /*10660*/  IMAD R13, R4, R7, RZ ;  /* 0x00000007040d7224 */ /* 0x000fca00078e02ff */
        /* <DEDUP_REMOVED lines=15> */
[----:B------:R0:W1:Y:S02]  /*10760*/  SHFL.IDX PT, R14, R3, 0x1f, 0x1f ;  /* 0x03e01f00030e7f89 */ /* 0x00006400000e0000 */
.L_x_363:
[----:B------:R-:W-:Y:S02]  /*10770*/  ULDC UR4, c[0x0][0xc38] ;  /* 0x00030e0000047ab9 */ /* 0x000fe40000000800 */
[----:B------:R-:W-:-:S04]  /*10780*/  IMAD.U32 R2, RZ, RZ, UR4 ;  /* 0x00000004ff027e24 */ /* 0x000fc8000f8e00ff */
[----:B-1----:R-:W-:-:S04]  /*10790*/  IMAD R5, R14, R2, RZ ;  /* 0x000000020e057224 */ /* 0x002fc800078e02ff */
[----:B------:R-:W-:-:S05]  /*107a0*/  IMAD.IADD R6, R6, 0x1, R5 ;  /* 0x0000000106067824 */ /* 0x000fca00078e0205 */
[----:B------:R-:W-:-:S13]  /*107b0*/  ISETP.GT.AND P6, PT, R6, R0, PT ;  /* 0x000000000600720c */ /* 0x000fda0003fc4270 */
[----:B------:R-:W-:Y:S05]  /*107c0*/  @P6 BRA `(.L_x_292) ;  /* 0x0000000000a46947 */ /* 0x000fea0003800000 */
.L_x_295:
[----:B------:R-:W1:Y:S01]  /*107d0*/  LDC R2, c[0x0][0xc3c] ;  /* 0x00030f00ff027b82 */ /* 0x000e620000000800 */
[----:B------:R-:W-:-:S04]  /*107e0*/  IADD3 R27, R27, 0x1f, RZ ;  /* 0x0000001f1b1b7810 */ /* 0x000fc80007ffe0ff */
[----:B-1----:R-:W-:-:S13]  /*107f0*/  ISETP.GE.AND P6, PT, R27, R2, PT ;  /* 0x000000021b00720c */ /* 0x002fda0003fc6270 */
[----:B------:R-:W-:Y:S05]  /*10800*/  @P6 BRA `(.L_x_293) ;  /* 0x0000000400b86947 */ /* 0x000fea0003800000 */
[----:B0-----:R-:W0:Y:S01]  /*10810*/  S2R R3, SR_TID.X ;  /* 0x0000000000037919 */ /* 0x001e220000002100 */
[----:B------:R-:W-:Y:S01]  /*10820*/  IMAD.MOV.U32 R7, RZ, RZ, RZ ;  /* 0x000000ffff077224 */ /* 0x000fe200078e00ff */
[----:B0-----:R-:W-:-:S05]  /*10830*/  LOP3.LUT R3, R3, 0x1f, RZ, 0xc0, !PT ;  /* 0x0000001f03037812 */ /* 0x001fca00078ec0ff */
[----:B------:R-:W-:-:S05]  /*10840*/  IMAD.IADD R9, R27, 0x1, R3 ;  /* 0x000000011b097824 */ /* 0x000fca00078e0203 */
[----:B------:R-:W-:-:S13]  /*10850*/  ISETP.GE.OR P6, PT, R9, R2, !P0 ;  /* 0x000000020900720c */ /* 0x000fda00047c6670 */
[----:B------:R-:W0:Y:S08]  /*10860*/  @!P6 LDC.64 R2, c[0x0][0xc80] ;  /* 0x00032000ff02eb82 */ /* 0x000e300000000a00 */
[----:B------:R-:W1:Y:S01]  /*10870*/  @!P6 LDC.64 R4, c[0x0][0xc78] ;  /* 0x00031e00ff04eb82 */ /* 0x000e620000000a00 */
[----:B0-----:R-:W-:-:S05]  /*10880*/  @!P6 IMAD.WIDE R2, R9, 0x4, R2 ;  /* 0x000000040902e825 */ /* 0x001fca00078e0202 */
[----:B------:R1:W2:Y:S02]  /*10890*/  @!P6 LDG.E R7, desc[UR38][R2.64] ;  /* 0x000000260207e981 */ /* 0x0002a4000c1e1900 */
[----:B-1----:R-:W-:-:S04]  /*108a0*/  @!P6 IMAD.WIDE R2, R9, 0x4, R4 ;  /* 0x000000040902e825 */ /* 0x002fc800078e0204 */
[----:B------:R-:W-:-:S06]  /*108b0*/  IMAD.MOV.U32 R4, RZ, RZ, RZ ;  /* 0x000000ffff047224 */ /* 0x000fcc00078e00ff */
[----:B------:R-:W2:Y:S01]  /*108c0*/  @!P6 LDG.E R4, desc[UR38][R2.64] ;  /* 0x000000260204e981 */ /* 0x000ea2000c1e1900 */
[----:B------:R-:W-:Y:S01]  /*108d0*/  UMOV UR4, 0xffffffff ;  /* 0xffffffff00047882 */ /* 0x000fe20000000000 */
[----:B--2---:R-:W-:Y:S02]  /*108e0*/  IMAD R13, R4, R7, RZ ;  /* 0x00000007040d7224 */ /* 0x004fe400078e02ff */
[----:B------:R-:W-:Y:S05]  /*108f0*/  BRA.DIV UR4, `(.L_x_294) ;  /* 0x0000002604587947 */ /* 0x000fea000b800000 */
        /* <DEDUP_REMOVED lines=16> */
.L_x_371:
[----:B------:R-:W-:Y:S02]  /*10a00*/  ULDC UR4, c[0x0][0xc38] ;  /* 0x00030e0000047ab9 */ /* 0x000fe40000000800 */
[----:B------:R-:W-:-:S04]  /*10a10*/  IMAD.U32 R2, RZ, RZ, UR4 ;  /* 0x00000004ff027e24 */ /* 0x000fc8000f8e00ff */
[----:B-1----:R-:W-:-:S04]  /*10a20*/  IMAD R5, R14, R2, RZ ;  /* 0x000000020e057224 */ /* 0x002fc800078e02ff */
[----:B------:R-:W-:-:S05]  /*10a30*/  IMAD.IADD R6, R5, 0x1, R6 ;  /* 0x0000000105067824 */ /* 0x000fca00078e0206 */
[----:B------:R-:W-:-:S13]  /*10a40*/  ISETP.GT.AND P6, PT, R6, R0, PT ;  /* 0x000000000600720c */ /* 0x000fda0003fc4270 */
[----:B------:R-:W-:Y:S05]  /*10a50*/  @!P6 BRA `(.L_x_295) ;  /* 0xfffffffc005ce947 */ /* 0x000fea000383ffff */
.L_x_292:
[----:B------:R-:W-:Y:S01]  /*10a60*/  IMAD.IADD R6, R6, 0x1, -R5 ;  /* 0x0000000106067824 */ /* 0x000fe200078e0a05 */
[----:B------:R-:W-:-:S03]  /*10a70*/  UMOV UR4, 0xffffffff ;  /* 0xffffffff00047882 */ /* 0x000fc60000000000 */
[----:B------:R-:W-:-:S05]  /*10a80*/  IMAD R5, R3, R2, R6 ;  /* 0x0000000203057224 */ /* 0x000fca00078e0206 */
[----:B------:R-:W-:Y:S01]  /*10a90*/  ISETP.GT.AND P6, PT, R5, R0, PT ;  /* 0x000000000500720c */ /* 0x000fe20003fc4270 */
[----:B------:R-:W-:-:S12]  /*10aa0*/  BRA.DIV UR4, `(.L_x_296) ;  /* 0x0000002604a47947 */ /* 0x000fd8000b800000 */
[----:B------:R-:W-:-:S04]  /*10ab0*/  VOTE.ANY R8, PT, !P6 ;  /* 0x0000000000087806 */ /* 0x000fc800070e0100 */
[----:B------:R-:W1:Y:S02]  /*10ac0*/  POPC R5, R8 ;  /* 0x0000000800057309 */ /* 0x000e640000000000 */
[----:B-1----:R1:W2:Y:S04]  /*10ad0*/  SHFL.IDX PT, R7, R7, R5, 0x1f ;  /* 0x00001f0507077589 */ /* 0x0022a800000e0000 */
[----:B------:R1:W3:Y:S02]  /*10ae0*/  SHFL.IDX PT, R4, R4, R5, 0x1f ;  /* 0x00001f0504047589 */ /* 0x0002e400000e0000 */
.L_x_376:
[----:B------:R-:W-:-:S13]  /*10af0*/  ISETP.NE.AND P0, PT, R8, RZ, PT ;  /* 0x000000ff0800720c */ /* 0x000fda0003f05270 */
[----:B------:R-:W-:Y:S05]  /*10b00*/  @!P0 BRA `(.L_x_297) ;  /* 0x0000000000108947 */ /* 0x000fea0003800000 */
[----:B------:R-:W-:Y:S01]  /*10b10*/  UMOV UR4, 0xffffffff ;  /* 0xffffffff00047882 */ /* 0x000fe20000000000 */
[----:B------:R-:W-:Y:S02]  /*10b20*/  IADD3 R12, R5, -0x1, RZ ;  /* 0xffffffff050c7810 */ /* 0x000fe40007ffe0ff */
[----:B------:R-:W-:Y:S05]  /*10b30*/  BRA.DIV UR4, `(.L_x_298) ;  /* 0x0000002604dc7947 */ /* 0x000fea000b800000 */
[----:B------:R4:W0:Y:S02]  /*10b40*/  SHFL.IDX PT, R24, R3, R12, 0x1f ;  /* 0x00001f0c03187589 */ /* 0x00082400000e0000 */
.L_x_297:
[----:B--2---:R-:W-:Y:S01]  /*10b50*/  IABS R8, R7 ;  /* 0x0000000700087213 */ /* 0x004fe20000000000 */
[----:B0-----:R-:W-:Y:S01]  /*10b60*/  IMAD R24, R24, R2, R6 ;  /* 0x0000000218187224 */ /* 0x001fe200078e0206 */
[----:B---3--:R-:W-:Y:S01]  /*10b70*/  IABS R6, R4 ;  /* 0x0000000400067213 */ /* 0x008fe20000000000 */
[----:B------:R-:W-:Y:S01]  /*10b80*/  IMAD.MOV.U32 R2, RZ, RZ, RZ ;  /* 0x000000ffff027224 */ /* 0x000fe200078e00ff */
[----:B------:R-:W0:Y:S01]  /*10b90*/  I2F.RP R9, R8 ;  /* 0x0000000800097306 */ /* 0x000e220000209400 */
[----:B------:R-:W-:Y:S02]  /*10ba0*/  IMAD.IADD R0, R0, 0x1, -R24 ;  /* 0x0000000100007824 */ /* 0x000fe400078e0a18 */
[----:B------:R-:W-:-:S05]  /*10bb0*/  IMAD.IADD R27, R5, 0x1, R27 ;  /* 0x00000001051b7824 */ /* 0x000fca00078e021b */
[----:B----4-:R-:W-:Y:S08]  /*10bc0*/  I2F.RP R12, R6 ;  /* 0x00000006000c7306 */ /* 0x010ff00000209400 */
[----:B0-----:R-:W0:Y:S02]  /*10bd0*/  MUFU.RCP R9, R9 ;  /* 0x0000000900097308 */ /* 0x001e240000001000 */
[----:B0-----:R-:W-:Y:S01]  /*10be0*/  VIADD R10, R9, 0xffffffe ;  /* 0x0ffffffe090a7836 */ /* 0x001fe20000000000 */
[----:B------:R-:W-:-:S05]  /*10bf0*/  IABS R9, R7 ;  /* 0x0000000700097213 */ /* 0x000fca0000000000 */
[----:B------:R0:W2:Y:S02]  /*10c00*/  F2I.FTZ.U32.TRUNC.NTZ R3, R10 ;  /* 0x0000000a00037305 */ /* 0x0000a4000021f000 */
[----:B0-----:R-:W-:Y:S01]  /*10c10*/  IABS R10, R0 ;  /* 0x00000000000a7213 */ /* 0x001fe20000000000 */
[----:B--2---:R-:W-:-:S04]  /*10c20*/  IMAD.MOV R11, RZ, RZ, -R3 ;  /* 0x000000ffff0b7224 */ /* 0x004fc800078e0a03 */
[----:B------:R-:W-:-:S04]  /*10c30*/  IMAD R11, R11, R8, RZ ;  /* 0x000000080b0b7224 */ /* 0x000fc800078e02ff */
[----:B------:R-:W-:Y:S02]  /*10c40*/  IMAD.HI.U32 R3, R3, R11, R2 ;  /* 0x0000000b03037227 */ /* 0x000fe400078e0002 */
[----:B------:R-:W0:Y:S02]  /*10c50*/  MUFU.RCP R2, R12 ;  /* 0x0000000c00027308 */ /* 0x000e240000001000 */
[----:B------:R-:W-:Y:S02]  /*10c60*/  IMAD.MOV R11, RZ, RZ, -R9 ;  /* 0x000000ffff0b7224 */ /* 0x000fe400078e0a09 */
[----:B------:R-:W-:-:S04]  /*10c70*/  IMAD.HI.U32 R9, R3, R10, RZ ;  /* 0x0000000a03097227 */ /* 0x000fc800078e00ff */
[----:B------:R-:W-:-:S05]  /*10c80*/  IMAD R11, R9, R11, R10 ;  /* 0x0000000b090b7224 */ /* 0x000fca00078e020a */
[----:B------:R-:W-:Y:S02]  /*10c90*/  ISETP.GT.U32.AND P1, PT, R8, R11, PT ;  /* 0x0000000b0800720c */ /* 0x000fe40003f24070 */
[----:B0-----:R-:W-:Y:S01]  /*10ca0*/  IADD3 R3, R2, 0xffffffe, RZ ;  /* 0x0ffffffe02037810 */ /* 0x001fe20007ffe0ff */
[----:B------:R-:W-:-:S05]  /*10cb0*/  IMAD.MOV.U32 R2, RZ, RZ, RZ ;  /* 0x000000ffff027224 */ /* 0x000fca00078e00ff */
[----:B------:R-:W0:Y:S05]  /*10cc0*/  F2I.FTZ.U32.TRUNC.NTZ R3, R3 ;  /* 0x0000000300037305 */ /* 0x000e2a000021f000 */
[----:B------:R-:W-:Y:S02]  /*10cd0*/  @!P1 IMAD.IADD R11, R11, 0x1, -R8 ;  /* 0x000000010b0b9824 */ /* 0x000fe400078e0a08 */
[----:B------:R-:W-:Y:S01]  /*10ce0*/  @!P1 VIADD R9, R9, 0x1 ;  /* 0x0000000109099836 */ /* 0x000fe20000000000 */
[----:B------:R-:W-:Y:S02]  /*10cf0*/  ISETP.NE.AND P1, PT, R7, RZ, PT ;  /* 0x000000ff0700720c */ /* 0x000fe40003f25270 */
[----:B------:R-:W-:Y:S01]  /*10d00*/  ISETP.GE.U32.AND P0, PT, R11, R8, PT ;  /* 0x000000080b00720c */ /* 0x000fe20003f06070 */
[----:B0-----:R-:W-:-:S04]  /*10d10*/  IMAD.MOV R11, RZ, RZ, -R3 ;  /* 0x000000ffff0b7224 */ /* 0x001fc800078e0a03 */
[----:B------:R-:W-:-:S08]  /*10d20*/  IMAD R11, R11, R6, RZ ;  /* 0x000000060b0b7224 */ /* 0x000fd000078e02ff */
[----:B------:R-:W-:Y:S02]  /*10d30*/  @P0 VIADD R9, R9, 0x1 ;  /* 0x0000000109090836 */ /* 0x000fe40000000000 */
[----:B------:R-:W-:Y:S01]  /*10d40*/  IMAD.HI.U32 R8, R3, R11, R2 ;  /* 0x0000000b03087227 */ /* 0x000fe200078e0002 */
[----:B------:R-:W-:-:S04]  /*10d50*/  LOP3.LUT R2, R0, R7, RZ, 0x3c, !PT ;  /* 0x0000000700027212 */ /* 0x000fc800078e3cff */
[----:B------:R-:W-:Y:S02]  /*10d60*/  ISETP.GE.AND P2, PT, R2, RZ, PT ;  /* 0x000000ff0200720c */ /* 0x000fe40003f46270 */
[----:B------:R-:W-:-:S05]  /*10d70*/  IABS R2, R4 ;  /* 0x0000000400027213 */ /* 0x000fca0000000000 */
[----:B------:R-:W-:-:S06]  /*10d80*/  IMAD.MOV R2, RZ, RZ, -R2 ;  /* 0x000000ffff027224 */ /* 0x000fcc00078e0a02 */
[----:B------:R-:W-:Y:S02]  /*10d90*/  @!P2 IADD3 R9, -R9, RZ, RZ ;  /* 0x000000ff0909a210 */ /* 0x000fe40007ffe1ff */
[----:B------:R-:W-:-:S04]  /*10da0*/  @!P1 LOP3.LUT R9, RZ, R7, RZ, 0x33, !PT ;  /* 0x00000007ff099212 */ /* 0x000fc800078e33ff */
[-C--:B------:R-:W-:Y:S01]  /*10db0*/  IABS R3, R9.reuse ;  /* 0x0000000900037213 */ /* 0x080fe20000000000 */
[----:B------:R-:W-:-:S04]  /*10dc0*/  IMAD R7, R7, R9, RZ ;  /* 0x0000000907077224 */ /* 0x000fc800078e02ff */
[----:B------:R-:W-:-:S04]  /*10dd0*/  IMAD.HI.U32 R8, R8, R3, RZ ;  /* 0x0000000308087227 */ /* 0x000fc800078e00ff */
[----:B------:R-:W-:Y:S01]  /*10de0*/  IMAD R3, R8, R2, R3 ;  /* 0x0000000208037224 */ /* 0x000fe200078e0203 */
[----:B------:R-:W-:Y:S01]  /*10df0*/  LOP3.LUT R2, R9, R4, RZ, 0x3c, !PT ;  /* 0x0000000409027212 */ /* 0x000fe200078e3cff */
[----:B------:R-:W-:-:S03]  /*10e00*/  IMAD.IADD R25, R0, 0x1, -R7 ;  /* 0x0000000100197824 */ /* 0x000fc600078e0a07 */
        /* <DEDUP_REMOVED lines=8> */
[----:B------:R-:W-:-:S04]  /*10e90*/  @!P1 LOP3.LUT R8, RZ, R4, RZ, 0x33, !PT ;  /* 0x00000004ff089212 */ /* 0x000fc800078e33ff */
[----:B------:R-:W-:-:S05]  /*10ea0*/  IADD3 R2, -R8, RZ, RZ ;  /* 0x000000ff08027210 */ /* 0x000fca0007ffe1ff */
[C---:B------:R-:W-:Y:S02]  /*10eb0*/  IMAD R9, R4.reuse, R2, R9 ;  /* 0x0000000204097224 */ /* 0x040fe400078e0209 */
[----:B------:R-:W-:-:S04]  /*10ec0*/  IMAD R4, R4, 0x1000000, R8 ;  /* 0x0100000004047824 */ /* 0x000fc800078e0208 */
[----:B------:R-:W-:Y:S01]  /*10ed0*/  IMAD R26, R9, 0x10000, R4 ;  /* 0x00010000091a7824 */ /* 0x000fe200078e0204 */
[----:B------:R-:W-:Y:S06]  /*10ee0*/  BRA `(.L_x_299) ;  /* 0x00000000001c7947 */ /* 0x000fec0003800000 */
.L_x_293:
[----:B------:R-:W-:Y:S01]  /*10ef0*/  UMOV UR4, URZ ;  /* 0x0000003f00047c82 */ /* 0x000fe20008000000 */
[----:B------:R-:W-:Y:S01]  /*10f00*/  UMOV UR5, URZ ;  /* 0x0000003f00057c82 */ /* 0x000fe20008000000 */
[----:B------:R-:W-:Y:S01]  /*10f10*/  ULDC UR6, c[0x0][0xc3c] ;  /* 0x00030f0000067ab9 */ /* 0x000fe20000000800 */
[----:B------:R-:W-:Y:S01]  /*10f20*/  IMAD.MOV.U32 R24, RZ, RZ, R0 ;  /* 0x000000ffff187224 */ /* 0x000fe200078e0000 */
[----:B------:R-:W-:Y:S01]  /*10f30*/  MOV R25, UR4 ;  /* 0x0000000400197c02 */ /* 0x000fe20008000f00 */
[----:B------:R-:W-:Y:S02]  /*10f40*/  IMAD.U32 R26, RZ, RZ, UR5 ;  /* 0x00000005ff1a7e24 */ /* 0x000fe4000f8e00ff */
[----:B------:R-:W-:-:S07]  /*10f50*/  IMAD.U32 R27, RZ, RZ, UR6 ;  /* 0x00000006ff1b7e24 */ /* 0x000fce000f8e00ff */
.L_x_299:
[----:B------:R-:W2:Y:S01]  /*10f60*/  S2R R0, SR_TID.X ;  /* 0x0000000000007919 */ /* 0x000ea20000002100 */
[----:B------:R-:W-:Y:S05]  /*10f70*/  WARPSYNC.ALL ;  /* 0x0000000000007948 */ /* 0x000fea0003800000 */
[----:B------:R-:W-:Y:S01]  /*10f80*/  BAR.SYNC.DEFER_BLOCKING 0x4, 0x200 ;  /* 0x0108000000007b1d */ /* 0x000fe20000010000 */
[----:B--2---:R-:W-:-:S04]  /*10f90*/  LOP3.LUT R0, R0, 0x1f, RZ, 0xc0, !PT ;  /* 0x0000001f00007812 */ /* 0x004fc800078ec0ff */
[----:B------:R-:W-:-:S13]  /*10fa0*/  ISETP.NE.AND P0, PT, R0, RZ, PT ;  /* 0x000000ff0000720c */ /* 0x000fda0003f05270 */
[----:B0-----:R-:W0:Y:S01]  /*10fb0*/  @!P0 S2R R3, SR_CgaCtaId ;  /* 0x0000000000038919 */ /* 0x001e220000008800 */
[----:B------:R-:W-:-:S04]  /*10fc0*/  @!P0 MOV R0, 0x400 ;  /* 0x0000040000008802 */ /* 0x000fc80000000f00 */
[----:B0-----:R-:W-:-:S05]  /*10fd0*/  @!P0 LEA R17, R3, R0, 0x18 ;  /* 0x0000000003118211 */ /* 0x001fca00078ec0ff */
[----:B------:R0:W-:Y:S01]  /*10fe0*/  @!P0 STS.128 [R17+0x308d0], R24 ;  /* 0x0308d01811008388 */ /* 0x0001e20000000c00 */
[----:B------:R-:W-:Y:S06]  /*10ff0*/  BAR.ARV 0x5, 0x200 ;  /* 0x0148000000007b1d */ /* 0x000fec0000002000 */
.L_x_290:
[----:B------:R-:W-:Y:S02]  /*11000*/  ULDC UR4, c[0x0][0xc3c] ;  /* 0x00030f0000047ab9 */ /* 0x000fe40000000800 */
[----:B---3--:R-:W-:-:S13]  /*11010*/  ISETP.GE.AND P0, PT, R27, UR4, PT ;  /* 0x000000041b007c0c */ /* 0x008fda000bf06270 */
[----:B------:R-:W-:Y:S05]  /*11020*/  @!P0 BRA `(.L_x_300) ;  /* 0xffffffb400b48947 */ /* 0x000fea000383ffff */
[----:B------:R-:W-:Y:S05]  /*11030*/  BSYNC B8 ;  /* 0x0000000000087941 */ /* 0x000fea0003800000 */
.L_x_210:
[----:B0-2---:R-:W2:Y:S01]  /*11040*/  LDL.LU R0, [R1+0x34] ;  /* 0x0000340001007983 */ /* 0x005ea20000300800 */
[----:B------:R-:W-:Y:S01]  /*11050*/  BSSY B0, `(.L_x_301) ;  /* 0x000000b000007945 */ /* 0x000fe20003800000 */
[----:B-1----:R-:W0:Y:S01]  /*11060*/  S2R R5, SR_CgaCtaId ;  /* 0x0000000000057919 */ /* 0x002e220000008800 */
[----:B--2---:R-:W-:-:S05]  /*11070*/  VIADD R0, R0, 0x1 ;  /* 0x0000000100007836 */ /* 0x004fca0000000000 */
[----:B------:R-:W-:-:S04]  /*11080*/  LEA.HI R2, R0, R0, RZ, 0x1 ;  /* 0x0000000000027211 */ /* 0x000fc800078f08ff */
[----:B------:R-:W-:Y:S02]  /*11090*/  LOP3.LUT R3, R2, 0xfffffffe, RZ, 0xc0, !PT ;  /* 0xfffffffe02037812 */ /* 0x000fe400078ec0ff */
[----:B------:R-:W-:-:S03]  /*110a0*/  MOV R2, 0x400 ;  /* 0x0000040000027802 */ /* 0x000fc60000000f00 */
[----:B------:R-:W-:Y:S01]  /*110b0*/  IMAD.IADD R0, R0, 0x1, -R3 ;  /* 0x0000000100007824 */ /* 0x000fe200078e0a03 */
[----:B0-----:R-:W-:-:S04]  /*110c0*/  LEA R9, R5, R2, 0x18 ;  /* 0x0000000205097211 */ /* 0x001fc800078ec0ff */
[----:B------:R-:W-:-:S04]  /*110d0*/  SHF.L.U32 R0, R0, 0x1f, RZ ;  /* 0x0000001f00007819 */ /* 0x000fc800000006ff */
[----:B------:R-:W0:Y:S02]  /*110e0*/  SYNCS.PHASECHK.TRANS64.TRYWAIT P0, [R9+URZ+0x30820], R0 ;  /* 0x03082000090075a7 */ /* 0x000e24000800017f */
[----:B0-----:R-:W-:Y:S05]  /*110f0*/  @!P0 BRA `(.L_x_302) ;  /* 0x0000002000948947 */ /* 0x001fea0003800000 */
.L_x_379:
[----:B------:R-:W-:Y:S05]  /*11100*/  BSYNC B0 ;  /* 0x0000000000007941 */ /* 0x000fea0003800000 */
.L_x_301:
[----:B------:R-:W-:-:S03]  /*11110*/  UMOV UR4, 0xffffffff ;  /* 0xffffffff00047882 */ /* 0x000fc60000000000 */
[----:B------:R-:W-:Y:S05]  /*11120*/  BRA.DIV UR4, `(.L_x_303) ;  /* 0x00000022049c7947 */ /* 0x000fea000b800000 */
[----:B0-----:R-:W0:Y:S02]  /*11130*/  S2R R0, SR_TID.X ;  /* 0x0000000000007919 */ /* 0x001e240000002100 */
[----:B0-----:R-:W-:-:S04]  /*11140*/  SHF.R.U32.HI R0, RZ, 0x5, R0 ;  /* 0x00000005ff007819 */ /* 0x001fc80000011600 */
[----:B------:R-:W-:-:S05]  /*11150*/  LOP3.LUT R0, R0, 0x3, RZ, 0xc0, !PT ;  /* 0x0000000300007812 */ /* 0x000fca00078ec0ff */
[----:B------:R0:W1:Y:S02]  /*11160*/  SHFL.IDX PT, R14, R0, RZ, 0x1f ;  /* 0x00001fff000e7589 */ /* 0x00006400000e0000 */
.L_x_382:
[----:B-1----:R-:W-:Y:S01]  /*11170*/  ISETP.NE.AND P0, PT, R14, RZ, PT ;  /* 0x000000ff0e00720c */ /* 0x002fe20003f05270 */
[----:B------:R-:W-:-:S12]  /*11180*/  BSSY B0, `(.L_x_304) ;  /* 0x0000024000007945 */ /* 0x000fd80003800000 */
[----:B------:R-:W-:Y:S05]  /*11190*/  @P0 BRA `(.L_x_305) ;  /* 0x0000000000880947 */ /* 0x000fea0003800000 */
[----:B------:R-:W-:-:S03]  /*111a0*/  UMOV UR4, 0xffffffff ;  /* 0xffffffff00047882 */ /* 0x000fc60000000000 */
[----:B------:R-:W-:Y:S05]  /*111b0*/  BRA.DIV UR4, `(.L_x_306) ;  /* 0x0000002204ac7947 */ /* 0x000fea000b800000 */
[----:B------:R-:W-:-:S13]  /*111c0*/  ELECT P6, URZ, PT ;  /* 0x00000000003f782f */ /* 0x000fda00038c0000 */
.L_x_385:
[----:B------:R-:W-:Y:S05]  /*111d0*/  @!P6 BRA `(.L_x_305) ;  /* 0x000000000078e947 */ /* 0x000fea0003800000 */
[----:B0-----:R-:W2:Y:S02]  /*111e0*/  LDL.LU R0, [R1+0x4c] ;  /* 0x00004c0001007983 */ /* 0x001ea40000300800 */
[----:B--2---:R-:W-:-:S04]  /*111f0*/  LOP3.LUT R0, R0, 0x2, RZ, 0xfc, !PT ;  /* 0x0000000200007812 */ /* 0x004fc800078efcff */
[----:B------:R-:W-:-:S13]  /*11200*/  ISETP.NE.AND P2, PT, R0, 0x3, PT ;  /* 0x000000030000780c */ /* 0x000fda0003f45270 */
[----:B------:R-:W-:Y:S05]  /*11210*/  @!P2 BRA `(.L_x_307) ;  /* 0x000000000004a947 */ /* 0x000fea0003800000 */
[----:B------:R-:W-:Y:S01]  /*11220*/  BPT.TRAP 0x1 ;  /* 0x000000040000795c */ /* 0x000fe20000300000 */
.L_x_307:
[----:B------:R-:W-:Y:S01]  /*11230*/  VIADD R3, R9, 0x30840 ;  /* 0x0003084009037836 */ /* 0x000fe20000000000 */
[----:B------:R-:W-:Y:S01]  /*11240*/  SHF.L.U32 R2, R28, 0x1f, RZ ;  /* 0x0000001f1c027819 */ /* 0x000fe200000006ff */
[----:B------:R-:W-:-:S03]  /*11250*/  VIADD R0, R18, 0x1 ;  /* 0x0000000112007836 */ /* 0x000fc60000000000 */
        /* <DEDUP_REMOVED lines=9> */
.L_x_386:
[----:B------:R-:W1:Y:S02]  /*112f0*/  SYNCS.PHASECHK.TRANS64.TRYWAIT P0, [R3+URZ], R0 ;  /* 0x00000000030075a7 */ /* 0x000e64000800017f */
[----:B-1----:R-:W-:Y:S05]  /*11300*/  @!P0 BRA `(.L_x_309) ;  /* 0x00000020008c8947 */ /* 0x002fea0003800000 */
.L_x_387:
[----:B------:R-:W-:Y:S05]  /*11310*/  @!P2 BRA `(.L_x_310) ;  /* 0x000000000004a947 */ /* 0x000fea0003800000 */
[----:B------:R-:W-:Y:S01]  /*11320*/  BPT.TRAP 0x1 ;  /* 0x000000040000795c */ /* 0x000fe20000300000 */
.L_x_310:
[----:B-1----:R-:W-:-:S04]  /*11330*/  VIADD R3, R9, 0x30860 ;  /* 0x0003086009037836 */ /* 0x002fc80000000000 */
[----:B------:R-:W-:-:S04]  /*11340*/  IMAD R5, R18, 0x8, R3 ;  /* 0x0000000812057824 */ /* 0x000fc800078e0203 */
[----:B------:R-:W1:Y:S02]  /*11350*/  SYNCS.PHASECHK.TRANS64.TRYWAIT P0, [R5+URZ], R2 ;  /* 0x00000002050075a7 */ /* 0x000e64000800017f */
[----:B-1----:R-:W-:Y:S05]  /*11360*/  @!P0 BRA `(.L_x_311) ;  /* 0x0000002000888947 */ /* 0x002fea0003800000 */
.L_x_388:
[----:B------:R-:W-:-:S07]  /*11370*/  IMAD R3, R4, 0x8, R3 ;  /* 0x0000000804037824 */ /* 0x000fce00078e0203 */
.L_x_312:
[----:B--2---:R2:W3:Y:S02]  /*11380*/  SYNCS.PHASECHK.TRANS64.TRYWAIT P0, [R3+URZ], R0 ;  /* 0x00000000030075a7 */ /* 0x0044e4000800017f */
[----:B---3--:R-:W-:Y:S05]  /*11390*/  @!P0 NANOSLEEP.SYNCS 0x989680 ;  /* 0x009896800000895d */ /* 0x008fea0003900000 */
[----:B------:R-:W3:Y:S02]  /*113a0*/  @!P0 SYNCS.PHASECHK.TRANS64 P0, [R3+URZ], R0 ;  /* 0x00000000030085a7 */ /* 0x000ee4000800007f */
[----:B---3--:R-:W-:Y:S05]  /*113b0*/  @!P0 BRA `(.L_x_312) ;  /* 0xfffffffc00f08947 */ /* 0x008fea000383ffff */
.L_x_305:
[----:B------:R-:W-:Y:S05]  /*113c0*/  BSYNC B0 ;  /* 0x0000000000007941 */ /* 0x000fea0003800000 */
.L_x_304:
[----:B------:R-:W-:Y:S05]  /*113d0*/  EXIT ;  /* 0x000000000000794d */ /* 0x000fea0003800000 */
.L_x_173:
[----:B-1----:R-:W-:-:S04]  /*113e0*/  MOV R3, UR37 ;  /* 0x0000002500037c02 */ /* 0x002fc80008000f00 */
[----:B------:R1:W2:Y:S03]  /*113f0*/  SYNCS.PHASECHK.TRANS64.TRYWAIT P1, [R3+URZ+0x30800], R0 ;  /* 0x03080000030075a7 */ /* 0x0002a6000802017f */
[----:B--2---:R-:W-:Y:S05]  /*11400*/  @!P1 NANOSLEEP.SYNCS 0x989680 ;  /* 0x009896800000995d */ /* 0x004fea0003900000 */
[----:B------:R-:W2:Y:S02]  /*11410*/  @!P1 SYNCS.PHASECHK.TRANS64 P1, [R3+URZ+0x30800], R0 ;  /* 0x03080000030095a7 */ /* 0x000ea4000802007f */
[----:B--2---:R-:W-:Y:S05]  /*11420*/  @!P1 BRA `(.L_x_173) ;  /* 0xfffffffc00ec9947 */ /* 0x004fea000383ffff */
[----:B------:R-:W-:Y:S05]  /*11430*/  BRA `(.L_x_313) ;  /* 0xffffff0400c47947 */ /* 0x000fea000383ffff */
.L_x_177:
[----:B--2---:R2:W3:Y:S02]  /*11440*/  SYNCS.PHASECHK.TRANS64.TRYWAIT P2, [R0+URZ+0x30830], R3 ;  /* 0x03083003000075a7 */ /* 0x0044e4000804017f */
[----:B---3--:R-:W-:Y:S05]  /*11450*/  @!P2 NANOSLEEP.SYNCS 0x989680 ;  /* 0x009896800000a95d */ /* 0x008fea0003900000 */
[----:B------:R-:W3:Y:S02]  /*11460*/  @!P2 SYNCS.PHASECHK.TRANS64 P2, [R0+URZ+0x30830], R3 ;  /* 0x030830030000a5a7 */ /* 0x000ee4000804007f */
[----:B---3--:R-:W-:Y:S05]  /*11470*/  @!P2 BRA `(.L_x_177) ;  /* 0xfffffffc00f0a947 */ /* 0x008fea000383ffff */
[----:B------:R-:W-:Y:S05]  /*11480*/  BRA `(.L_x_176) ;  /* 0xffffff0400e87947 */ /* 0x000fea000383ffff */
.L_x_182:
[----:B-1----:R-:W-:-:S04]  /*11490*/  IMAD.U32 R8, RZ, RZ, UR6 ;  /* 0x00000006ff087e24 */ /* 0x002fc8000f8e00ff */
[----:B------:R1:W2:Y:S03]  /*114a0*/  SYNCS.PHASECHK.TRANS64.TRYWAIT P2, [R8+URZ+0x30830], R7 ;  /* 0x03083007080075a7 */ /* 0x0002a6000804017f */
[----:B--2---:R-:W-:Y:S05]  /*114b0*/  @!P2 NANOSLEEP.SYNCS 0x989680 ;  /* 0x009896800000a95d */ /* 0x004fea0003900000 */
[----:B------:R-:W2:Y:S02]  /*114c0*/  @!P2 SYNCS.PHASECHK.TRANS64 P2, [R8+URZ+0x30830], R7 ;  /* 0x030830070800a5a7 */ /* 0x000ea4000804007f */
[----:B--2---:R-:W-:Y:S05]  /*114d0*/  @!P2 BRA `(.L_x_182) ;  /* 0xfffffffc00eca947 */ /* 0x004fea000383ffff */
[----:B------:R-:W-:Y:S05]  /*114e0*/  BRA `(.L_x_179) ;  /* 0xffffff4000147947 */ /* 0x000fea000383ffff */
.L_x_186:
[----:B-1----:R-:W-:-:S04]  /*114f0*/  IMAD.U32 R7, RZ, RZ, UR6 ;  /* 0x00000006ff077e24 */ /* 0x002fc8000f8e00ff */
[----:B------:R1:W2:Y:S03]  /*11500*/  SYNCS.PHASECHK.TRANS64.TRYWAIT P2, [R7+URZ+0x30850], R6 ;  /* 0x03085006070075a7 */ /* 0x0002a6000804017f */
[----:B--2---:R-:W-:Y:S05]  /*11510*/  @!P2 NANOSLEEP.SYNCS 0x989680 ;  /* 0x009896800000a95d */ /* 0x004fea0003900000 */
[----:B------:R-:W2:Y:S02]  /*11520*/  @!P2 SYNCS.PHASECHK.TRANS64 P2, [R7+URZ+0x30850], R6 ;  /* 0x030850060700a5a7 */ /* 0x000ea4000804007f */
[----:B--2---:R-:W-:Y:S05]  /*11530*/  @!P2 BRA `(.L_x_186) ;  /* 0xfffffffc00eca947 */ /* 0x004fea000383ffff */
[----:B------:R-:W-:Y:S05]  /*11540*/  BRA `(.L_x_183) ;  /* 0xffffff4000887947 */ /* 0x000fea000383ffff */
.L_x_191:
[----:B-1----:R-:W-:-:S04]  /*11550*/  IMAD.U32 R3, RZ, RZ, UR12 ;  /* 0x0000000cff037e24 */ /* 0x002fc8000f8e00ff */
[----:B------:R1:W2:Y:S03]  /*11560*/  SYNCS.PHASECHK.TRANS64.TRYWAIT P0, [R3+URZ+0x30850], R0 ;  /* 0x03085000030075a7 */ /* 0x0002a6000800017f */
[----:B--2---:R-:W-:Y:S05]  /*11570*/  @!P0 NANOSLEEP.SYNCS 0x989680 ;  /* 0x009896800000895d */ /* 0x004fea0003900000 */
[----:B------:R-:W2:Y:S02]  /*11580*/  @!P0 SYNCS.PHASECHK.TRANS64 P0, [R3+URZ+0x30850], R0 ;  /* 0x03085000030085a7 */ /* 0x000ea4000800007f */
[----:B--2---:R-:W-:Y:S05]  /*11590*/  @!P0 BRA `(.L_x_191) ;  /* 0xfffffffc00ec8947 */ /* 0x004fea000383ffff */
[----:B------:R-:W-:Y:S05]  /*115a0*/  BRA `(.L_x_190) ;  /* 0xffffff74007c7947 */ /* 0x000fea000383ffff */
.L_x_224:
[----:B------:R-:W0:Y:S01]  /*115b0*/  S2R R20, SR_TID.X ;  /* 0x0000000000147919 */ /* 0x000e220000002100 */
[----:B------:R-:W-:Y:S01]  /*115c0*/  BSSY B0, `(.L_x_314) ;  /* 0x000000a000007945 */ /* 0x000fe20003800000 */
[----:B------:R-:W-:Y:S01]  /*115d0*/  IMAD.MOV.U32 R12, RZ, RZ, RZ ;  /* 0x000000ffff0c7224 */ /* 0x000fe200078e00ff */
[----:B------:R-:W-:Y:S01]  /*115e0*/  MOV R11, 0x1f ;  /* 0x0000001f000b7802 */ /* 0x000fe20000000f00 */
[----:B------:R-:W-:Y:S01]  /*115f0*/  IMAD.MOV.U32 R15, RZ, RZ, -0x1 ;  /* 0xffffffffff0f7424 */ /* 0x000fe200078e00ff */
[----:B0-----:R-:W-:-:S04]  /*11600*/  SHF.R.U32.HI R20, RZ, 0x5, R20 ;  /* 0x00000005ff147819 */ /* 0x001fc80000011614 */
[----:B------:R-:W-:-:S05]  /*11610*/  LOP3.LUT R20, R20, 0x3, RZ, 0xc0, !PT ;  /* 0x0000000314147812 */ /* 0x000fca00078ec0ff */
[----:B------:R-:W-:-:S07]  /*11620*/  IMAD.MOV.U32 R13, RZ, RZ, R20 ;  /* 0x000000ffff0d7224 */ /* 0x000fce00078e0014 */
[----:B-1----:R-:W-:Y:S05]  /*11630*/  WARPSYNC.COLLECTIVE R15, `(.L_x_315) ;  /* 0x000000000f087348 */ /* 0x002fea0003c00000 */
[----:B------:R0:W2:Y:S02]  /*11640*/  SHFL.IDX P6, R14, R13, R12, R11 ;  /* 0x0000000c0d0e7389 */ /* 0x0000a400000c000b */
[----:B012---:R-:W-:Y:S01]  /*11650*/  ENDCOLLECTIVE ;  /* 0x000000000000791b */ /* 0x007fe20003800000 */
.L_x_315:
[----:B------:R-:W-:Y:S05]  /*11660*/  BSYNC B0 ;  /* 0x0000000000007941 */ /* 0x000fea0003800000 */
.L_x_314:
[----:B------:R-:W-:Y:S05]  /*11670*/  BRA `(.L_x_316) ;  /* 0xffffffbc00907947 */ /* 0x000fea000383ffff */
.L_x_226:
[----:B------:R-:W-:Y:S01]  /*11680*/  BSSY B0, `(.L_x_317) ;  /* 0x0000006000007945 */ /* 0x000fe20003800000 */
[----:B------:R-:W-:-:S07]  /*11690*/  IMAD.MOV.U32 R15, RZ, RZ, -0x1 ;  /* 0xffffffffff0f7424 */ /* 0x000fce00078e00ff */
[----:B01----:R-:W-:Y:S05]  /*116a0*/  WARPSYNC.COLLECTIVE R15, `(.L_x_318) ;  /* 0x000000000f0c7348 */ /* 0x003fea0003c00000 */
[----:B------:R-:W-:Y:S02]  /*116b0*/  ELECT P6, UR62, PT ;  /* 0x00000000003e782f */ /* 0x000fe400038c0000 */
[----:B------:R-:W-:Y:S01]  /*116c0*/  MOV R14, UR62 ;  /* 0x0000003e000e7c02 */ /* 0x000fe20008000f00 */
[----:B01----:R-:W-:Y:S10]  /*116d0*/  ENDCOLLECTIVE ;  /* 0x000000000000791b */ /* 0x003ff40003800000 */
.L_x_318:
[----:B------:R-:W-:Y:S05]  /*116e0*/  BSYNC B0 ;  /* 0x0000000000007941 */ /* 0x000fea0003800000 */
.L_x_317:
[----:B------:R-:W-:Y:S05]  /*116f0*/  BRA `(.L_x_319) ;  /* 0xffffffbc00907947 */ /* 0x000fea000383ffff */
.L_x_228:
[----:B0-----:R0:W2:Y:S02]  /*11700*/  SYNCS.PHASECHK.TRANS64.TRYWAIT P0, [R0+URZ+0x30840], R2 ;  /* 0x03084002000075a7 */ /* 0x0010a4000800017f */
[----:B--2---:R-:W-:Y:S05]  /*11710*/  @!P0 NANOSLEEP.SYNCS 0x989680 ;  /* 0x009896800000895d */ /* 0x004fea0003900000 */
[----:B------:R-:W2:Y:S02]  /*11720*/  @!P0 SYNCS.PHASECHK.TRANS64 P0, [R0+URZ+0x30840], R2 ;  /* 0x03084002000085a7 */ /* 0x000ea4000800007f */
[----:B--2---:R-:W-:Y:S05]  /*11730*/  @!P0 BRA `(.L_x_228) ;  /* 0xfffffffc00f08947 */ /* 0x004fea000383ffff */
[----:B------:R-:W-:Y:S05]  /*11740*/  BRA `(.L_x_320) ;  /* 0xffffffbc00e07947 */ /* 0x000fea000383ffff */
.L_x_232:
[----:B------:R-:W2:Y:S01]  /*11750*/  LDL.LU R11, [R1+0x30] ;  /* 0x00003000010b7983 */ /* 0x000ea20000300800 */
[----:B------:R-:W-:Y:S01]  /*11760*/  IMAD.MOV.U32 R13, RZ, RZ, R4 ;  /* 0x000000ffff0d7224 */ /* 0x000fe200078e0004 */
[----:B------:R-:W-:Y:S01]  /*11770*/  MOV R15, 0xffffffff ;  /* 0xffffffff000f7802 */ /* 0x000fe20000000f00 */
[----:B------:R-:W-:Y:S02]  /*11780*/  IMAD.MOV.U32 R12, RZ, RZ, RZ ;  /* 0x000000ffff0c7224 */ /* 0x000fe400078e00ff */
[----:B------:R-:W-:-:S04]  /*11790*/  IMAD R25, R25, 0xc0, R21 ;  /* 0x000000c019197824 */ /* 0x000fc800078e0215 */
[----:B------:R-:W-:Y:S02]  /*117a0*/  VIADD R8, R25, 0x10 ;  /* 0x0000001019087836 */ /* 0x000fe40000000000 */
[----:B--2---:R-:W-:Y:S02]  /*117b0*/  IMAD R3, R11, R9, RZ ;  /* 0x000000090b037224 */ /* 0x004fe400078e02ff */
[----:B------:R-:W-:-:S03]  /*117c0*/  IMAD.MOV.U32 R11, RZ, RZ, 0x181f ;  /* 0x0000181fff0b7424 */ /* 0x000fc600078e00ff */
[----:B------:R-:W-:-:S13]  /*117d0*/  ISETP.GE.AND P1, PT, R25, R3, PT ;  /* 0x000000031900720c */ /* 0x000fda0003f26270 */
[----:B-----5:R-:W-:Y:S05]  /*117e0*/  WARPSYNC.COLLECTIVE R15, `(.L_x_321) ;  /* 0x000000000f087348 */ /* 0x020fea0003c00000 */
[----:B------:R0:W1:Y:S02]  /*117f0*/  SHFL.IDX P6, R14, R13, R12, R11 ;  /* 0x0000000c0d0e7389 */ /* 0x00006400000c000b */
[----:B01---5:R-:W-:Y:S01]  /*11800*/  ENDCOLLECTIVE ;  /* 0x000000000000791b */ /* 0x023fe20003800000 */
.L_x_321:
[----:B------:R-:W-:Y:S02]  /*11810*/  IMAD.MOV.U32 R13, RZ, RZ, R0 ;  /* 0x000000ffff0d7224 */ /* 0x000fe400078e0000 */
[----:B------:R-:W-:-:S07]  /*11820*/  IMAD.MOV.U32 R6, RZ, RZ, R14 ;  /* 0x000000ffff067224 */ /* 0x000fce00078e000e */
[----:B------:R-:W-:Y:S05]  /*11830*/  WARPSYNC.COLLECTIVE R15, `(.L_x_322) ;  /* 0x000000000f087348 */ /* 0x000fea0003c00000 */
[----:B------:R0:W1:Y:S02]  /*11840*/  SHFL.IDX P6, R14, R13, R12, R11 ;  /* 0x0000000c0d0e7389 */ /* 0x00006400000c000b */
[----:B01----:R-:W-:Y:S01]  /*11850*/  ENDCOLLECTIVE ;  /* 0x000000000000791b */ /* 0x003fe20003800000 */
.L_x_322:
[----:B------:R-:W-:Y:S01]  /*11860*/  MOV R13, R4 ;  /* 0x00000004000d7202 */ /* 0x000fe20000000f00 */
[----:B------:R-:W-:Y:S02]  /*11870*/  IMAD.MOV.U32 R12, RZ, RZ, 0x1 ;  /* 0x00000001ff0c7424 */ /* 0x000fe400078e00ff */
[----:B------:R-:W-:-:S07]  /*11880*/  IMAD.MOV.U32 R7, RZ, RZ, R14 ;  /* 0x000000ffff077224 */ /* 0x000fce00078e000e */
[----:B------:R-:W-:Y:S05]  /*11890*/  WARPSYNC.COLLECTIVE R15, `(.L_x_323) ;  /* 0x000000000f087348 */ /* 0x000fea0003c00000 */
[----:B------:R0:W1:Y:S02]  /*118a0*/  SHFL.IDX P6, R14, R13, R12, R11 ;  /* 0x0000000c0d0e7389 */ /* 0x00006400000c000b */
[----:B01----:R-:W-:Y:S01]  /*118b0*/  ENDCOLLECTIVE ;  /* 0x000000000000791b */ /* 0x003fe20003800000 */
.L_x_323:
[----:B------:R-:W-:-:S05]  /*118c0*/  @!P1 LEA R7, P2, R20, R7, 0x1 ;  /* 0x0000000714079211 */ /* 0x000fca00078408ff */
[----:B------:R-:W-:-:S05]  /*118d0*/  @!P1 IMAD.X R6, RZ, RZ, R6, P2 ;  /* 0x000000ffff069224 */ /* 0x000fca00010e0606 */
[----:B------:R-:W-:Y:S01]  /*118e0*/  @!P1 LOP3.LUT R7, R7, R6, RZ, 0x3c, !PT ;  /* 0x0000000607079212 */ /* 0x000fe200078e3cff */
[----:B------:R-:W-:-:S03]  /*118f0*/  IMAD.MOV.U32 R13, RZ, RZ, R0 ;  /* 0x000000ffff0d7224 */ /* 0x000fc600078e0000 */
[----:B------:R-:W-:-:S04]  /*11900*/  @!P1 LOP3.LUT R6, R7, R6, RZ, 0x3c, !PT ;  /* 0x0000000607069212 */ /* 0x000fc800078e3cff */
[----:B------:R-:W-:-:S05]  /*11910*/  @!P1 LOP3.LUT R7, R7, R6, RZ, 0x3c, !PT ;  /* 0x0000000607079212 */ /* 0x000fca00078e3cff */
[----:B------:R-:W-:Y:S01]  /*11920*/  @!PT LDS RZ, [RZ] ;  /* 0x00000000fffff984 */ /* 0x000fe20000000800 */
[----:B------:R-:W-:Y:S01]  /*11930*/  @!PT LDS RZ, [RZ] ;  /* 0x00000000fffff984 */ /* 0x000fe20000000800 */
[----:B------:R-:W-:Y:S01]  /*11940*/  @!PT LDS RZ, [RZ] ;  /* 0x00000000fffff984 */ /* 0x000fe20000000800 */
[----:B------:R0:W-:Y:S01]  /*11950*/  @!P1 LDGSTS.E.BYPASS.LTC128B.128 [R10+0xc400], desc[UR38][R6.64], !P0 ;  /* 0x0c400000060a9fae */ /* 0x0001e2000c101d66 */
[----:B------:R-:W-:Y:S01]  /*11960*/  ISETP.GE.AND P1, PT, R8, R3, PT ;  /* 0x000000030800720c */ /* 0x000fe20003f26270 */
[----:B0-----:R-:W-:-:S12]  /*11970*/  IMAD.MOV.U32 R6, RZ, RZ, R14 ;  /* 0x000000ffff067224 */ /* 0x001fd800078e000e */
[----:B------:R-:W-:Y:S05]  /*11980*/  WARPSYNC.COLLECTIVE R15, `(.L_x_324) ;  /* 0x000000000f087348 */ /* 0x000fea0003c00000 */
[----:B------:R0:W1:Y:S02]  /*11990*/  SHFL.IDX P6, R14, R13, R12, R11 ;  /* 0x0000000c0d0e7389 */ /* 0x00006400000c000b */
[----:B01----:R-:W-:Y:S01]  /*119a0*/  ENDCOLLECTIVE ;  /* 0x000000000000791b */ /* 0x003fe20003800000 */
.L_x_324:
[----:B------:R-:W-:Y:S02]  /*119b0*/  IMAD.MOV.U32 R13, RZ, RZ, R4 ;  /* 0x000000ffff0d7224 */ /* 0x000fe400078e0004 */
[----:B------:R-:W-:Y:S02]  /*119c0*/  IMAD.MOV.U32 R12, RZ, RZ, 0x2 ;  /* 0x00000002ff0c7424 */ /* 0x000fe400078e00ff */
[----:B------:R-:W-:-:S07]  /*119d0*/  IMAD.MOV.U32 R7, RZ, RZ, R14 ;  /* 0x000000ffff077224 */ /* 0x000fce00078e000e */
[----:B------:R-:W-:Y:S05]  /*119e0*/  WARPSYNC.COLLECTIVE R15, `(.L_x_325) ;  /* 0x000000000f087348 */ /* 0x000fea0003c00000 */
[----:B------:R0:W1:Y:S02]  /*119f0*/  SHFL.IDX P6, R14, R13, R12, R11 ;  /* 0x0000000c0d0e7389 */ /* 0x00006400000c000b */
[----:B01----:R-:W-:Y:S01]  /*11a00*/  ENDCOLLECTIVE ;  /* 0x000000000000791b */ /* 0x003fe20003800000 */
.L_x_325:
        /* <DEDUP_REMOVED lines=9> */
[----:B------:R0:W-:Y:S02]  /*11aa0*/  @!P1 LDGSTS.E.BYPASS.LTC128B.128 [R10+0xcc00], desc[UR38][R6.64], !P0 ;  /* 0x0cc00000060a9fae */ /* 0x0001e4000c101d66 */
[----:B0-----:R-:W-:-:S04]  /*11ab0*/  IADD3 R6, R25, 0x20, RZ ;  /* 0x0000002019067810 */ /* 0x001fc80007ffe0ff */
[----:B------:R-:W-:Y:S01]  /*11ac0*/  ISETP.GE.AND P1, PT, R6, R3, PT ;  /* 0x000000030600720c */ /* 0x000fe20003f26270 */
[----:B------:R-:W-:-:S12]  /*11ad0*/  IMAD.MOV.U32 R6, RZ, RZ, R14 ;  /* 0x000000ffff067224 */ /* 0x000fd800078e000e */
[----:B------:R-:W-:Y:S05]  /*11ae0*/  WARPSYNC.COLLECTIVE R15, `(.L_x_326) ;  /* 0x000000000f087348 */ /* 0x000fea0003c00000 */
[----:B------:R0:W1:Y:S02]  /*11af0*/  SHFL.IDX P6, R14, R13, R12, R11 ;  /* 0x0000000c0d0e7389 */ /* 0x00006400000c000b */
[----:B01----:R-:W-:Y:S01]  /*11b00*/  ENDCOLLECTIVE ;  /* 0x000000000000791b */ /* 0x003fe20003800000 */
.L_x_326:
[----:B------:R-:W-:Y:S02]  /*11b10*/  IMAD.MOV.U32 R13, RZ, RZ, R4 ;  /* 0x000000ffff0d7224 */ /* 0x000fe400078e0004 */
[----:B------:R-:W-:Y:S02]  /*11b20*/  IMAD.MOV.U32 R12, RZ, RZ, 0x3 ;  /* 0x00000003ff0c7424 */ /* 0x000fe400078e00ff */
[----:B------:R-:W-:-:S07]  /*11b30*/  IMAD.MOV.U32 R7, RZ, RZ, R14 ;  /* 0x000000ffff077224 */ /* 0x000fce00078e000e */
[----:B------:R-:W-:Y:S05]  /*11b40*/  WARPSYNC.COLLECTIVE R15, `(.L_x_327) ;  /* 0x000000000f087348 */ /* 0x000fea0003c00000 */
[----:B------:R0:W1:Y:S02]  /*11b50*/  SHFL.IDX P6, R14, R13, R12, R11 ;  /* 0x0000000c0d0e7389 */ /* 0x00006400000c000b */
[----:B01----:R-:W-:Y:S01]  /*11b60*/  ENDCOLLECTIVE ;  /* 0x000000000000791b */ /* 0x003fe20003800000 */
.L_x_327:
[----:B------:R-:W-:-:S04]  /*11b70*/  @!P1 LEA R7, P2, R20, R7, 0x1 ;  /* 0x0000000714079211 */ /* 0x000fc800078408ff */
[----:B------:R-:W-:-:S04]  /*11b80*/  @!P1 IADD3.X R6, RZ, R6, RZ, P2, !PT ;  /* 0x00000006ff069210 */ /* 0x000fc800017fe4ff */
        /* <DEDUP_REMOVED lines=8> */
[----:B0-----:R-:W-:-:S05]  /*11c10*/  VIADD R6, R25, 0x30 ;  /* 0x0000003019067836 */ /* 0x001fca0000000000 */
[----:B------:R-:W-:Y:S01]  /*11c20*/  ISETP.GE.AND P1, PT, R6, R3, PT ;  /* 0x000000030600720c */ /* 0x000fe20003f26270 */
[----:B------:R-:W-:-:S12]  /*11c30*/  IMAD.MOV.U32 R6, RZ, RZ, R14 ;  /* 0x000000ffff067224 */ /* 0x000fd800078e000e */
[----:B------:R-:W-:Y:S05]  /*11c40*/  WARPSYNC.COLLECTIVE R15, `(.L_x_328) ;  /* 0x000000000f087348 */ /* 0x000fea0003c00000 */
[----:B------:R0:W1:Y:S02]  /*11c50*/  SHFL.IDX P6, R14, R13, R12, R11 ;  /* 0x0000000c0d0e7389 */ /* 0x00006400000c000b */
[----:B01----:R-:W-:Y:S01]  /*11c60*/  ENDCOLLECTIVE ;  /* 0x000000000000791b */ /* 0x003fe20003800000 */
.L_x_328:
[----:B------:R-:W-:Y:S02]  /*11c70*/  IMAD.MOV.U32 R13, RZ, RZ, R4 ;  /* 0x000000ffff0d7224 */ /* 0x000fe400078e0004 */
[----:B------:R-:W-:Y:S01]  /*11c80*/  IMAD.MOV.U32 R12, RZ, RZ, 0x4 ;  /* 0x00000004ff0c7424 */ /* 0x000fe200078e00ff */
[----:B------:R-:W-:-:S07]  /*11c90*/  MOV R7, R14 ;  /* 0x0000000e00077202 */ /* 0x000fce0000000f00 */
[----:B------:R-:W-:Y:S05]  /*11ca0*/  WARPSYNC.COLLECTIVE R15, `(.L_x_329) ;  /* 0x000000000f087348 */ /* 0x000fea0003c00000 */
[----:B------:R0:W1:Y:S02]  /*11cb0*/  SHFL.IDX P6, R14, R13, R12, R11 ;  /* 0x0000000c0d0e7389 */ /* 0x00006400000c000b */
[----:B01----:R-:W-:Y:S01]  /*11cc0*/  ENDCOLLECTIVE ;  /* 0x000000000000791b */ /* 0x003fe20003800000 */
.L_x_329:
[----:B------:R-:W-:-:S05]  /*11cd0*/  @!P1 LEA R7, P2, R20, R7, 0x1 ;  /* 0x0000000714079211 */ /* 0x000fca00078408ff */
[----:B------:R-:W-:-:S05]  /*11ce0*/  @!P1 IMAD.X R6, RZ, RZ, R6, P2 ;  /* 0x000000ffff069224 */ /* 0x000fca00010e0606 */
[----:B------:R-:W-:Y:S02]  /*11cf0*/  @!P1 LOP3.LUT R7, R7, R6, RZ, 0x3c, !PT ;  /* 0x0000000607079212 */ /* 0x000fe400078e3cff */
[----:B------:R-:W-:Y:S02]  /*11d00*/  MOV R13, R0 ;  /* 0x00000000000d7202 */ /* 0x000fe40000000f00 */
        /* <DEDUP_REMOVED lines=12> */
.L_x_330:
[----:B------:R-:W-:Y:S02]  /*11dd0*/  IMAD.MOV.U32 R13, RZ, RZ, R4 ;  /* 0x000000ffff0d7224 */ /* 0x000fe400078e0004 */
[----:B------:R-:W-:Y:S02]  /*11de0*/  IMAD.MOV.U32 R12, RZ, RZ, 0x5 ;  /* 0x00000005ff0c7424 */ /* 0x000fe400078e00ff */
[----:B------:R-:W-:-:S07]  /*11df0*/  IMAD.MOV.U32 R7, RZ, RZ, R14 ;  /* 0x000000ffff077224 */ /* 0x000fce00078e000e */
[----:B------:R-:W-:Y:S05]  /*11e00*/  WARPSYNC.COLLECTIVE R15, `(.L_x_331) ;  /* 0x000000000f087348 */ /* 0x000fea0003c00000 */
[----:B------:R0:W1:Y:S02]  /*11e10*/  SHFL.IDX P6, R14, R13, R12, R11 ;  /* 0x0000000c0d0e7389 */ /* 0x00006400000c000b */
[----:B01----:R-:W-:Y:S01]  /*11e20*/  ENDCOLLECTIVE ;  /* 0x000000000000791b */ /* 0x003fe20003800000 */
.L_x_331:
        /* <DEDUP_REMOVED lines=11> */
[----:B------:R-:W-:Y:S02]  /*11ee0*/  ISETP.GE.AND P1, PT, R6, R3, PT ;  /* 0x000000030600720c */ /* 0x000fe40003f26270 */
[----:B------:R-:W-:-:S11]  /*11ef0*/  MOV R6, R14 ;  /* 0x0000000e00067202 */ /* 0x000fd60000000f00 */
[----:B------:R-:W-:Y:S05]  /*11f00*/  WARPSYNC.COLLECTIVE R15, `(.L_x_332) ;  /* 0x000000000f087348 */ /* 0x000fea0003c00000 */
[----:B------:R0:W1:Y:S02]  /*11f10*/  SHFL.IDX P6, R14, R13, R12, R11 ;  /* 0x0000000c0d0e7389 */ /* 0x00006400000c000b */
[----:B01----:R-:W-:Y:S01]  /*11f20*/  ENDCOLLECTIVE ;  /* 0x000000000000791b */ /* 0x003fe20003800000 */
.L_x_332:
[----:B------:R-:W-:Y:S01]  /*11f30*/  IMAD.MOV.U32 R13, RZ, RZ, R4 ;  /* 0x000000ffff0d7224 */ /* 0x000fe200078e0004 */
[----:B------:R-:W-:Y:S01]  /*11f40*/  MOV R12, 0x6 ;  /* 0x00000006000c7802 */ /* 0x000fe20000000f00 */
[----:B------:R-:W-:-:S07]  /*11f50*/  IMAD.MOV.U32 R7, RZ, RZ, R14 ;  /* 0x000000ffff077224 */ /* 0x000fce00078e000e */
[----:B------:R-:W-:Y:S05]  /*11f60*/  WARPSYNC.COLLECTIVE R15, `(.L_x_333) ;  /* 0x000000000f087348 */ /* 0x000fea0003c00000 */
[----:B------:R0:W1:Y:S02]  /*11f70*/  SHFL.IDX P6, R14, R13, R12, R11 ;  /* 0x0000000c0d0e7389 */ /* 0x00006400000c000b */
[----:B01----:R-:W-:Y:S01]  /*11f80*/  ENDCOLLECTIVE ;  /* 0x000000000000791b */ /* 0x003fe20003800000 */
.L_x_333:
        /* <DEDUP_REMOVED lines=16> */
.L_x_334:
[----:B------:R-:W-:Y:S01]  /*12090*/  IMAD.MOV.U32 R13, RZ, RZ, R4 ;  /* 0x000000ffff0d7224 */ /* 0x000fe200078e0004 */
[----:B------:R-:W-:Y:S01]  /*120a0*/  MOV R12, 0x7 ;  /* 0x00000007000c7802 */ /* 0x000fe20000000f00 */
[----:B------:R-:W-:-:S07]  /*120b0*/  IMAD.MOV.U32 R7, RZ, RZ, R14 ;  /* 0x000000ffff077224 */ /* 0x000fce00078e000e */
[----:B------:R-:W-:Y:S05]  /*120c0*/  WARPSYNC.COLLECTIVE R15, `(.L_x_335) ;  /* 0x000000000f087348 */ /* 0x000fea0003c00000 */
[----:B------:R0:W1:Y:S02]  /*120d0*/  SHFL.IDX P6, R14, R13, R12, R11 ;  /* 0x0000000c0d0e7389 */ /* 0x00006400000c000b */
[----:B01----:R-:W-:Y:S01]  /*120e0*/  ENDCOLLECTIVE ;  /* 0x000000000000791b */ /* 0x003fe20003800000 */
.L_x_335:
[----:B------:R-:W-:-:S05]  /*120f0*/  @!P1 LEA R7, P2, R20, R7, 0x1 ;  /* 0x0000000714079211 */ /* 0x000fca00078408ff */
[----:B------:R-:W-:-:S05]  /*12100*/  @!P1 IMAD.X R6, RZ, RZ, R6, P2 ;  /* 0x000000ffff069224 */ /* 0x000fca00010e0606 */
[-C--:B------:R-:W-:Y:S01]  /*12110*/  @!P1 LOP3.LUT R7, R7, R6.reuse, RZ, 0x3c, !PT ;  /* 0x0000000607079212 */ /* 0x080fe200078e3cff */
[----:B------:R-:W-:Y:S02]  /*12120*/  IMAD.MOV.U32 R13, RZ, RZ, R0 ;  /* 0x000000ffff0d7224 */ /* 0x000fe400078e0000 */
[----:B------:R-:W-:Y:S01]  /*12130*/  VIADD R0, R25, 0x70 ;  /* 0x0000007019007836 */ /* 0x000fe20000000000 */
[----:B------:R-:W-:-:S04]  /*12140*/  @!P1 LOP3.LUT R6, R7, R6, RZ, 0x3c, !PT ;  /* 0x0000000607069212 */ /* 0x000fc800078e3cff */
[----:B------:R-:W-:Y:S01]  /*12150*/  @!P1 LOP3.LUT R7, R7, R6, RZ, 0x3c, !PT ;  /* 0x0000000607079212 */ /* 0x000fe200078e3cff */
[----:B------:R-:W-:-:S07]  /*12160*/  IMAD.MOV.U32 R4, RZ, RZ, R14 ;  /* 0x000000ffff047224 */ /* 0x000fce00078e000e */
[----:B------:R-:W-:Y:S05]  /*12170*/  WARPSYNC.COLLECTIVE R15, `(.L_x_336) ;  /* 0x000000000f087348 */ /* 0x000fea0003c00000 */
[----:B------:R0:W1:Y:S02]  /*12180*/  SHFL.IDX P6, R14, R13, R12, R11 ;  /* 0x0000000c0d0e7389 */ /* 0x00006400000c000b */
[----:B01----:R-:W-:Y:S01]  /*12190*/  ENDCOLLECTIVE ;  /* 0x000000000000791b */ /* 0x003fe20003800000 */
.L_x_336:
[----:B------:R-:W-:Y:S01]  /*121a0*/  @!PT LDS RZ, [RZ] ;  /* 0x00000000fffff984 */ /* 0x000fe20000000800 */
[----:B------:R-:W-:Y:S01]  /*121b0*/  @!PT LDS RZ, [RZ] ;  /* 0x00000000fffff984 */ /* 0x000fe20000000800 */
[----:B------:R-:W-:Y:S01]  /*121c0*/  @!PT LDS RZ, [RZ] ;  /* 0x00000000fffff984 */ /* 0x000fe20000000800 */
[----:B------:R0:W-:Y:S01]  /*121d0*/  @!P1 LDGSTS.E.BYPASS.LTC128B.128 [R10+0xf400], desc[UR38][R6.64], !P0 ;  /* 0x0f400000060a9fae */ /* 0x0001e2000c101d66 */
[----:B------:R-:W-:Y:S01]  /*121e0*/  ISETP.GE.AND P1, PT, R0, R3, PT ;  /* 0x000000030000720c */ /* 0x000fe20003f26270 */
[----:B------:R-:W-:-:S05]  /*121f0*/  VIADD R0, R25, 0x80 ;  /* 0x0000008019007836 */ /* 0x000fca0000000000 */
[----:B------:R-:W-:Y:S01]  /*12200*/  ISETP.GE.AND P2, PT, R0, R3, PT ;  /* 0x000000030000720c */ /* 0x000fe20003f46270 */
[----:B------:R-:W-:Y:S02]  /*12210*/  IMAD.MOV.U32 R13, RZ, RZ, R2 ;  /* 0x000000ffff0d7224 */ /* 0x000fe400078e0002 */
[----:B------:R-:W-:Y:S02]  /*12220*/  IMAD.MOV.U32 R12, RZ, RZ, RZ ;  /* 0x000000ffff0c7224 */ /* 0x000fe400078e00ff */
[----:B0-----:R-:W-:-:S08]  /*12230*/  IMAD.MOV.U32 R6, RZ, RZ, R14 ;  /* 0x000000ffff067224 */ /* 0x001fd000078e000e */
[----:B------:R-:W-:Y:S05]  /*12240*/  WARPSYNC.COLLECTIVE R15, `(.L_x_337) ;  /* 0x000000000f087348 */ /* 0x000fea0003c00000 */
[----:B------:R0:W1:Y:S02]  /*12250*/  SHFL.IDX P6, R14, R13, R12, R11 ;  /* 0x0000000c0d0e7389 */ /* 0x00006400000c000b */
[----:B01----:R-:W-:Y:S01]  /*12260*/  ENDCOLLECTIVE ;  /* 0x000000000000791b */ /* 0x003fe20003800000 */
.L_x_337:
[----:B------:R-:W-:-:S05]  /*12270*/  @!P1 LEA R6, P3, R20, R6, 0x1 ;  /* 0x0000000614069211 */ /* 0x000fca00078608ff */
[----:B------:R-:W-:-:S05]  /*12280*/  @!P1 IMAD.X R4, RZ, RZ, R4, P3 ;  /* 0x000000ffff049224 */ /* 0x000fca00018e0604 */
[----:B------:R-:W-:Y:S01]  /*12290*/  @!P1 MOV R7, R4 ;  /* 0x0000000400079202 */ /* 0x000fe20000000f00 */
[----:B------:R-:W-:Y:S02]  /*122a0*/  IMAD.MOV.U32 R13, RZ, RZ, R5 ;  /* 0x000000ffff0d7224 */ /* 0x000fe400078e0005 */
[----:B------:R-:W-:Y:S02]  /*122b0*/  VIADD R4, R25, 0xa0 ;  /* 0x000000a019047836 */ /* 0x000fe40000000000 */
[----:B------:R-:W-:Y:S01]  /*122c0*/  @!PT LDS RZ, [RZ] ;  /* 0x00000000fffff984 */ /* 0x000fe20000000800 */
[----:B------:R-:W-:Y:S01]  /*122d0*/  @!PT LDS RZ, [RZ] ;  /* 0x00000000fffff984 */ /* 0x000fe20000000800 */
[----:B------:R-:W-:Y:S01]  /*122e0*/  @!PT LDS RZ, [RZ] ;  /* 0x00000000fffff984 */ /* 0x000fe20000000800 */
[----:B------:R0:W-:Y:S01]  /*122f0*/  @!P1 LDGSTS.E.BYPASS.LTC128B.128 [R10+0xfc00], desc[UR38][R6.64], !P0 ;  /* 0x0fc00000060a9fae */ /* 0x0001e2000c101d66 */
[----:B------:R-:W-:-:S07]  /*12300*/  IMAD.MOV.U32 R0, RZ, RZ, R14 ;  /* 0x000000ffff007224 */ /* 0x000fce00078e000e */
[----:B0-----:R-:W-:Y:S05]  /*12310*/  WARPSYNC.COLLECTIVE R15, `(.L_x_338) ;  /* 0x000000000f087348 */ /* 0x001fea0003c00000 */
[----:B------:R1:W2:Y:S02]  /*12320*/  SHFL.IDX P6, R14, R13, R12, R11 ;  /* 0x0000000c0d0e7389 */ /* 0x0002a400000c000b */
[----:B012---:R-:W-:Y:S01]  /*12330*/  ENDCOLLECTIVE ;  /* 0x000000000000791b */ /* 0x007fe20003800000 */
.L_x_338:
[----:B------:R-:W-:Y:S02]  /*12340*/  IMAD.MOV.U32 R13, RZ, RZ, R2 ;  /* 0x000000ffff0d7224 */ /* 0x000fe400078e0002 */
[----:B------:R-:W-:Y:S01]  /*12350*/  IMAD.MOV.U32 R12, RZ, RZ, 0x1 ;  /* 0x00000001ff0c7424 */ /* 0x000fe200078e00ff */
[----:B------:R-:W-:-:S07]  /*12360*/  MOV R8, R14 ;  /* 0x0000000e00087202 */ /* 0x000fce0000000f00 */
[----:B------:R-:W-:Y:S05]  /*12370*/  WARPSYNC.COLLECTIVE R15, `(.L_x_339) ;  /* 0x000000000f087348 */ /* 0x000fea0003c00000 */
[----:B------:R0:W1:Y:S02]  /*12380*/  SHFL.IDX P6, R14, R13, R12, R11 ;  /* 0x0000000c0d0e7389 */ /* 0x00006400000c000b */
[----:B01----:R-:W-:Y:S01]  /*12390*/  ENDCOLLECTIVE ;  /* 0x000000000000791b */ /* 0x003fe20003800000 */
.L_x_339:
[----:B------:R-:W-:-:S05]  /*123a0*/  @!P2 LEA R6, P1, R20, R8, 0x1 ;  /* 0x000000081406a211 */ /* 0x000fca00078208ff */
[----:B------:R-:W-:-:S04]  /*123b0*/  @!P2 IMAD.X R0, RZ, RZ, R0, P1 ;  /* 0x000000ffff00a224 */ /* 0x000fc800008e0600 */
[----:B------:R-:W-:Y:S02]  /*123c0*/  @!P2 IMAD.MOV.U32 R7, RZ, RZ, R0 ;  /* 0x000000ffff07a224 */ /* 0x000fe400078e0000 */
[----:B------:R-:W-:Y:S02]  /*123d0*/  VIADD R0, R25, 0x90 ;  /* 0x0000009019007836 */ /* 0x000fe40000000000 */
[----:B------:R-:W-:Y:S01]  /*123e0*/  IMAD.MOV.U32 R13, RZ, RZ, R5 ;  /* 0x000000ffff0d7224 */ /* 0x000fe200078e0005 */
[----:B------:R-:W-:Y:S01]  /*123f0*/  @!PT LDS RZ, [RZ] ;  /* 0x00000000fffff984 */ /* 0x000fe20000000800 */
[----:B------:R-:W-:Y:S01]  /*12400*/  @!PT LDS RZ, [RZ] ;  /* 0x00000000fffff984 */ /* 0x000fe20000000800 */
[----:B------:R-:W-:Y:S01]  /*12410*/  @!PT LDS RZ, [RZ] ;  /* 0x00000000fffff984 */ /* 0x000fe20000000800 */
[----:B------:R0:W-:Y:S02]  /*12420*/  @!P2 LDGSTS.E.BYPASS.LTC128B.128 [R10+0x10400], desc[UR38][R6.64], !P0 ;  /* 0x10400000060aafae */ /* 0x0001e4000c101d66 */
[----:B------:R-:W-:Y:S02]  /*12430*/  ISETP.GE.AND P1, PT, R0, R3, PT ;  /* 0x000000030000720c */ /* 0x000fe40003f26270 */
[----:B------:R-:W-:-:S11]  /*12440*/  MOV R0, R14 ;  /* 0x0000000e00007202 */ /* 0x000fd60000000f00 */
[----:B0-----:R-:W-:Y:S05]  /*12450*/  WARPSYNC.COLLECTIVE R15, `(.L_x_340) ;  /* 0x000000000f087348 */ /* 0x001fea0003c00000 */
[----:B------:R1:W2:Y:S02]  /*12460*/  SHFL.IDX P6, R14, R13, R12, R11 ;  /* 0x0000000c0d0e7389 */ /* 0x0002a400000c000b */
[----:B012---:R-:W-:Y:S01]  /*12470*/  ENDCOLLECTIVE ;  /* 0x000000000000791b */ /* 0x007fe20003800000 */
.L_x_340:
[----:B------:R-:W-:Y:S01]  /*12480*/  IMAD.MOV.U32 R13, RZ, RZ, R2 ;  /* 0x000000ffff0d7224 */ /* 0x000fe200078e0002 */
[----:B------:R-:W-:Y:S01]  /*12490*/  MOV R12, 0x2 ;  /* 0x00000002000c7802 */ /* 0x000fe20000000f00 */
[----:B------:R-:W-:-:S07]  /*124a0*/  IMAD.MOV.U32 R6, RZ, RZ, R14 ;  /* 0x000000ffff067224 */ /* 0x000fce00078e000e */
[----:B------:R-:W-:Y:S05]  /*124b0*/  WARPSYNC.COLLECTIVE R15, `(.L_x_341) ;  /* 0x000000000f087348 */ /* 0x000fea0003c00000 */
[----:B------:R0:W1:Y:S02]  /*124c0*/  SHFL.IDX P6, R14, R13, R12, R11 ;  /* 0x0000000c0d0e7389 */ /* 0x00006400000c000b */
[----:B01----:R-:W-:Y:S01]  /*124d0*/  ENDCOLLECTIVE ;  /* 0x000000000000791b */ /* 0x003fe20003800000 */
.L_x_341:
[----:B------:R-:W-:-:S05]  /*124e0*/  @!P1 LEA R6, P2, R20, R6, 0x1 ;  /* 0x0000000614069211 */ /* 0x000fca00078408ff */
[----:B------:R-:W-:-:S04]  /*124f0*/  @!P1 IMAD.X R0, RZ, RZ, R0, P2 ;  /* 0x000000ffff009224 */ /* 0x000fc800010e0600 */
[----:B------:R-:W-:Y:S02]  /*12500*/  @!P1 IMAD.MOV.U32 R7, RZ, RZ, R0 ;  /* 0x000000ffff079224 */ /* 0x000fe400078e0000 */
[----:B------:R-:W-:-:S03]  /*12510*/  IMAD.MOV.U32 R13, RZ, RZ, R5 ;  /* 0x000000ffff0d7224 */ /* 0x000fc600078e0005 */
[----:B------:R-:W-:Y:S01]  /*12520*/  @!PT LDS RZ, [RZ] ;  /* 0x00000000fffff984 */ /* 0x000fe20000000800 */
[----:B------:R-:W-:Y:S01]  /*12530*/  @!PT LDS RZ, [RZ] ;  /* 0x00000000fffff984 */ /* 0x000fe20000000800 */
[----:B------:R-:W-:Y:S01]  /*12540*/  @!PT LDS RZ, [RZ] ;  /* 0x00000000fffff984 */ /* 0x000fe20000000800 */
[----:B------:R0:W-:Y:S01]  /*12550*/  @!P1 LDGSTS.E.BYPASS.LTC128B.128 [R10+0x10c00], desc[UR38][R6.64], !P0 ;  /* 0x10c00000060a9fae */ /* 0x0001e2000c101d66 */
[----:B------:R-:W-:Y:S01]  /*12560*/  ISETP.GE.AND P1, PT, R4, R3, PT ;  /* 0x000000030400720c */ /* 0x000fe20003f26270 */
[----:B------:R-:W-:-:S12]  /*12570*/  IMAD.MOV.U32 R0, RZ, RZ, R14 ;  /* 0x000000ffff007224 */ /* 0x000fd800078e000e */
[----:B0-----:R-:W-:Y:S05]  /*12580*/  WARPSYNC.COLLECTIVE R15, `(.L_x_342) ;  /* 0x000000000f087348 */ /* 0x001fea0003c00000 */
[----:B------:R1:W2:Y:S02]  /*12590*/  SHFL.IDX P6, R14, R13, R12, R11 ;  /* 0x0000000c0d0e7389 */ /* 0x0002a400000c000b */
[----:B012---:R-:W-:Y:S01]  /*125a0*/  ENDCOLLECTIVE ;  /* 0x000000000000791b */ /* 0x007fe20003800000 */
.L_x_342:
[----:B------:R-:W-:Y:S02]  /*125b0*/  IMAD.MOV.U32 R13, RZ, RZ, R2 ;  /* 0x000000ffff0d7224 */ /* 0x000fe400078e0002 */
[----:B------:R-:W-:Y:S02]  /*125c0*/  IMAD.MOV.U32 R12, RZ, RZ, 0x3 ;  /* 0x00000003ff0c7424 */ /* 0x000fe400078e00ff */
[----:B------:R-:W-:-:S07]  /*125d0*/  IMAD.MOV.U32 R6, RZ, RZ, R14 ;  /* 0x000000ffff067224 */ /* 0x000fce00078e000e */
[----:B------:R-:W-:Y:S05]  /*125e0*/  WARPSYNC.COLLECTIVE R15, `(.L_x_343) ;  /* 0x000000000f087348 */ /* 0x000fea0003c00000 */
[----:B------:R0:W1:Y:S02]  /*125f0*/  SHFL.IDX P6, R14, R13, R12, R11 ;  /* 0x0000000c0d0e7389 */ /* 0x00006400000c000b */
[----:B01----:R-:W-:Y:S01]  /*12600*/  ENDCOLLECTIVE ;  /* 0x000000000000791b */ /* 0x003fe20003800000 */
.L_x_343:
[----:B------:R-:W-:-:S05]  /*12610*/  @!P1 LEA R6, P2, R20, R6, 0x1 ;  /* 0x0000000614069211 */ /* 0x000fca00078408ff */
[----:B------:R-:W-:-:S05]  /*12620*/  @!P1 IMAD.X R0, RZ, RZ, R0, P2 ;  /* 0x000000ffff009224 */ /* 0x000fca00010e0600 */
[----:B------:R-:W-:Y:S01]  /*12630*/  @!P1 MOV R7, R0 ;  /* 0x0000000000079202 */ /* 0x000fe20000000f00 */
[----:B------:R-:W-:-:S04]  /*12640*/  IMAD.MOV.U32 R13, RZ, RZ, R5 ;  /* 0x000000ffff0d7224 */ /* 0x000fc800078e0005 */
        /* <DEDUP_REMOVED lines=8> */
.L_x_344:
[----:B------:R-:W-:Y:S01]  /*126d0*/  IMAD.MOV.U32 R2, RZ, RZ, R14 ;  /* 0x000000ffff027224 */ /* 0x000fe200078e000e */
[----:B------:R-:W-:Y:S06]  /*126e0*/  BRA `(.L_x_345) ;  /* 0xffffffbc00e47947 */ /* 0x000fec000383ffff */
.L_x_235:
[----:B0-----:R0:W1:Y:S02]  /*126f0*/  SYNCS.PHASECHK.TRANS64.TRYWAIT P0, [R17+URZ+0x30820], R0 ;  /* 0x03082000110075a7 */ /* 0x001064000800017f */
[----:B-1----:R-:W-:Y:S05]  /*12700*/  @!P0 NANOSLEEP.SYNCS 0x989680 ;  /* 0x009896800000895d */ /* 0x002fea0003900000 */
[----:B------:R-:W1:Y:S02]  /*12710*/  @!P0 SYNCS.PHASECHK.TRANS64 P0, [R17+URZ+0x30820], R0 ;  /* 0x03082000110085a7 */ /* 0x000e64000800007f */
[----:B-1----:R-:W-:Y:S05]  /*12720*/  @!P0 BRA `(.L_x_235) ;  /* 0xfffffffc00f08947 */ /* 0x002fea000383ffff */
[----:B------:R-:W-:Y:S05]  /*12730*/  BRA `(.L_x_346) ;  /* 0xffffffc000447947 */ /* 0x000fea000383ffff */
.L_x_244:
[----:B0-----:R0:W1:Y:S02]  /*12740*/  SYNCS.PHASECHK.TRANS64.TRYWAIT P0, [R4+URZ+0x30840], R2 ;  /* 0x03084002040075a7 */ /* 0x001064000800017f */
[----:B-1----:R-:W-:Y:S05]  /*12750*/  @!P0 NANOSLEEP.SYNCS 0x989680 ;  /* 0x009896800000895d */ /* 0x002fea0003900000 */
[----:B------:R-:W1:Y:S02]  /*12760*/  @!P0 SYNCS.PHASECHK.TRANS64 P0, [R4+URZ+0x30840], R2 ;  /* 0x03084002040085a7 */ /* 0x000e64000800007f */
[----:B-1----:R-:W-:Y:S05]  /*12770*/  @!P0 BRA `(.L_x_244) ;  /* 0xfffffffc00f08947 */ /* 0x002fea000383ffff */
[----:B------:R-:W-:Y:S05]  /*12780*/  BRA `(.L_x_347) ;  /* 0xffffffc400147947 */ /* 0x000fea000383ffff */
.L_x_249:
[----:B0-----:R0:W1:Y:S02]  /*12790*/  SYNCS.PHASECHK.TRANS64.TRYWAIT P0, [R3+URZ+0x60], R2 ;  /* 0x00006002030075a7 */ /* 0x001064000800017f */
[----:B-1----:R-:W-:Y:S05]  /*127a0*/  @!P0 NANOSLEEP.SYNCS 0x989680 ;  /* 0x009896800000895d */ /* 0x002fea0003900000 */
[----:B------:R-:W1:Y:S02]  /*127b0*/  @!P0 SYNCS.PHASECHK.TRANS64 P0, [R3+URZ+0x60], R2 ;  /* 0x00006002030085a7 */ /* 0x000e64000800007f */
[----:B-1----:R-:W-:Y:S05]  /*127c0*/  @!P0 BRA `(.L_x_249) ;  /* 0xfffffffc00f08947 */ /* 0x002fea000383ffff */
[----:B------:R-:W-:Y:S05]  /*127d0*/  BRA `(.L_x_348) ;  /* 0xffffffc400a07947 */ /* 0x000fea000383ffff */
.L_x_257:
[----:B-1----:R1:W2:Y:S02]  /*127e0*/  SYNCS.PHASECHK.TRANS64.TRYWAIT P0, [R2+URZ+0x30840], R3 ;  /* 0x03084003020075a7 */ /* 0x0022a4000800017f */
[----:B--2---:R-:W-:Y:S05]  /*127f0*/  @!P0 NANOSLEEP.SYNCS 0x989680 ;  /* 0x009896800000895d */ /* 0x004fea0003900000 */
[----:B------:R-:W2:Y:S02]  /*12800*/  @!P0 SYNCS.PHASECHK.TRANS64 P0, [R2+URZ+0x30840], R3 ;  /* 0x03084003020085a7 */ /* 0x000ea4000800007f */
[----:B--2---:R-:W-:Y:S05]  /*12810*/  @!P0 BRA `(.L_x_257) ;  /* 0xfffffffc00f08947 */ /* 0x004fea000383ffff */
[----:B------:R-:W-:Y:S05]  /*12820*/  BRA `(.L_x_349) ;  /* 0xffffffc800e07947 */ /* 0x000fea000383ffff */
.L_x_262:
[----:B0-----:R0:W1:Y:S02]  /*12830*/  SYNCS.PHASECHK.TRANS64.TRYWAIT P0, [R10+URZ+0x60], R28 ;  /* 0x0000601c0a0075a7 */ /* 0x001064000800017f */
[----:B-1----:R-:W-:Y:S05]  /*12840*/  @!P0 NANOSLEEP.SYNCS 0x989680 ;  /* 0x009896800000895d */ /* 0x002fea0003900000 */
[----:B------:R-:W1:Y:S02]  /*12850*/  @!P0 SYNCS.PHASECHK.TRANS64 P0, [R10+URZ+0x60], R28 ;  /* 0x0000601c0a0085a7 */ /* 0x000e64000800007f */
[----:B-1----:R-:W-:Y:S05]  /*12860*/  @!P0 BRA `(.L_x_262) ;  /* 0xfffffffc00f08947 */ /* 0x002fea000383ffff */
[----:B------:R-:W-:Y:S05]  /*12870*/  BRA `(.L_x_350) ;  /* 0xffffffcc006c7947 */ /* 0x000fea000383ffff */
.L_x_270:
[----:B-1----:R1:W2:Y:S02]  /*12880*/  SYNCS.PHASECHK.TRANS64.TRYWAIT P0, [R2+URZ+0x30840], R3 ;  /* 0x03084003020075a7 */ /* 0x0022a4000800017f */
[----:B--2---:R-:W-:Y:S05]  /*12890*/  @!P0 NANOSLEEP.SYNCS 0x989680 ;  /* 0x009896800000895d */ /* 0x004fea0003900000 */
[----:B------:R-:W2:Y:S02]  /*128a0*/  @!P0 SYNCS.PHASECHK.TRANS64 P0, [R2+URZ+0x30840], R3 ;  /* 0x03084003020085a7 */ /* 0x000ea4000800007f */
[----:B--2---:R-:W-:Y:S05]  /*128b0*/  @!P0 BRA `(.L_x_270) ;  /* 0xfffffffc00f08947 */ /* 0x004fea000383ffff */
[----:B------:R-:W-:Y:S05]  /*128c0*/  BRA `(.L_x_351) ;  /* 0xffffffd0007c7947 */ /* 0x000fea000383ffff */
.L_x_275:
[----:B0-----:R0:W1:Y:S02]  /*128d0*/  SYNCS.PHASECHK.TRANS64.TRYWAIT P0, [R7+URZ+0x60], R2 ;  /* 0x00006002070075a7 */ /* 0x001064000800017f */
[----:B-1----:R-:W-:Y:S05]  /*128e0*/  @!P0 NANOSLEEP.SYNCS 0x989680 ;  /* 0x009896800000895d */ /* 0x002fea0003900000 */
[----:B------:R-:W1:Y:S02]  /*128f0*/  @!P0 SYNCS.PHASECHK.TRANS64 P0, [R7+URZ+0x60], R2 ;  /* 0x00006002070085a7 */ /* 0x000e64000800007f */
[----:B-1----:R-:W-:Y:S05]  /*12900*/  @!P0 BRA `(.L_x_275) ;  /* 0xfffffffc00f08947 */ /* 0x002fea000383ffff */
[----:B------:R-:W-:Y:S05]  /*12910*/  BRA `(.L_x_352) ;  /* 0xffffffd4000c7947 */ /* 0x000fea000383ffff */
.L_x_285:
[----:B0-----:R0:W1:Y:S02]  /*12920*/  SYNCS.PHASECHK.TRANS64.TRYWAIT P0, [R3+URZ+0x30860], R0 ;  /* 0x03086000030075a7 */ /* 0x001064000800017f */
[----:B-1----:R-:W-:Y:S05]  /*12930*/  @!P0 NANOSLEEP.SYNCS 0x989680 ;  /* 0x009896800000895d */ /* 0x002fea0003900000 */
[----:B------:R-:W1:Y:S02]  /*12940*/  @!P0 SYNCS.PHASECHK.TRANS64 P0, [R3+URZ+0x30860], R0 ;  /* 0x03086000030085a7 */ /* 0x000e64000800007f */
[----:B-1----:R-:W-:Y:S05]  /*12950*/  @!P0 BRA `(.L_x_285) ;  /* 0xfffffffc00f08947 */ /* 0x002fea000383ffff */
[----:B------:R-:W-:Y:S05]  /*12960*/  BRA `(.L_x_353) ;  /* 0xffffffd8000c7947 */ /* 0x000fea000383ffff */
.L_x_291:
[----:B------:R-:W-:Y:S01]  /*12970*/  BSSY B0, `(.L_x_354) ;  /* 0x0000008000007945 */ /* 0x000fe20003800000 */
[----:B------:R-:W-:Y:S01]  /*12980*/  MOV R13, R24 ;  /* 0x00000018000d7202 */ /* 0x000fe20000000f00 */
[----:B------:R-:W-:Y:S02]  /*12990*/  IMAD.MOV.U32 R12, RZ, RZ, RZ ;  /* 0x000000ffff0c7224 */ /* 0x000fe400078e00ff */
[----:B------:R-:W-:Y:S02]  /*129a0*/  IMAD.MOV.U32 R11, RZ, RZ, 0x1f ;  /* 0x0000001fff0b7424 */ /* 0x000fe400078e00ff */
[----:B------:R-:W-:-:S07]  /*129b0*/  IMAD.MOV.U32 R15, RZ, RZ, -0x1 ;  /* 0xffffffffff0f7424 */ /* 0x000fce00078e00ff */
[----:B-1----:R-:W-:Y:S05]  /*129c0*/  WARPSYNC.COLLECTIVE R15, `(.L_x_355) ;  /* 0x000000000f087348 */ /* 0x002fea0003c00000 */
[----:B------:R0:W2:Y:S02]  /*129d0*/  SHFL.IDX P6, R14, R13, R12, R11 ;  /* 0x0000000c0d0e7389 */ /* 0x0000a400000c000b */
[----:B012---:R-:W-:Y:S01]  /*129e0*/  ENDCOLLECTIVE ;  /* 0x000000000000791b */ /* 0x007fe20003800000 */
.L_x_355:
[----:B------:R-:W-:Y:S05]  /*129f0*/  BSYNC B0 ;  /* 0x0000000000007941 */ /* 0x000fea0003800000 */
.L_x_354:
[----:B------:R-:W-:Y:S01]  /*12a00*/  IMAD.MOV.U32 R13, RZ, RZ, R24 ;  /* 0x000000ffff0d7224 */ /* 0x000fe200078e0018 */
[----:B------:R-:W-:Y:S01]  /*12a10*/  MOV R12, 0x1 ;  /* 0x00000001000c7802 */ /* 0x000fe20000000f00 */
[----:B------:R-:W-:Y:S02]  /*12a20*/  IMAD.MOV.U32 R11, RZ, RZ, 0x1f ;  /* 0x0000001fff0b7424 */ /* 0x000fe400078e00ff */
[----:B------:R-:W-:Y:S02]  /*12a30*/  IMAD.MOV.U32 R15, RZ, RZ, -0x1 ;  /* 0xffffffffff0f7424 */ /* 0x000fe400078e00ff */
[----:B------:R-:W-:Y:S02]  /*12a40*/  IMAD.IADD R7, R27, 0x1, R9 ;  /* 0x000000011b077824 */ /* 0x000fe400078e0209 */
[----:B------:R-:W-:-:S07]  /*12a50*/  IMAD.MOV.U32 R0, RZ, RZ, R14 ;  /* 0x000000ffff007224 */ /* 0x000fce00078e000e */
[----:B------:R-:W-:Y:S05]  /*12a60*/  WARPSYNC.COLLECTIVE R15, `(.L_x_356) ;  /* 0x000000000f087348 */ /* 0x000fea0003c00000 */
[----:B------:R0:W1:Y:S02]  /*12a70*/  SHFL.IDX P6, R14, R13, R12, R11 ;  /* 0x0000000c0d0e7389 */ /* 0x00006400000c000b */
[----:B01----:R-:W-:Y:S01]  /*12a80*/  ENDCOLLECTIVE ;  /* 0x000000000000791b */ /* 0x003fe20003800000 */
.L_x_356:
[----:B------:R-:W-:Y:S02]  /*12a90*/  ULDC UR4, c[0x0][0xc3c] ;  /* 0x00030f0000047ab9 */ /* 0x000fe40000000800 */
[----:B------:R-:W-:-:S13]  /*12aa0*/  ISETP.GE.OR P1, PT, R7, UR4, !P0 ;  /* 0x0000000407007c0c */ /* 0x000fda000c726670 */
[----:B------:R-:W0:Y:S08]  /*12ab0*/  @!P1 LDC.64 R2, c[0x0][0xc80] ;  /* 0x00032000ff029b82 */ /* 0x000e300000000a00 */
[----:B------:R-:W1:Y:S01]  /*12ac0*/  @!P1 LDC.64 R4, c[0x0][0xc78] ;  /* 0x00031e00ff049b82 */ /* 0x000e620000000a00 */
[----:B------:R-:W-:Y:S02]  /*12ad0*/  IMAD.MOV.U32 R11, RZ, RZ, RZ ;  /* 0x000000ffff0b7224 */ /* 0x000fe400078e00ff */
[----:B------:R-:W-:-:S02]  /*12ae0*/  IMAD.MOV.U32 R6, RZ, RZ, R14 ;  /* 0x000000ffff067224 */ /* 0x000fc400078e000e */
[----:B0-----:R-:W-:-:S05]  /*12af0*/  @!P1 IMAD.WIDE R2, R7, 0x4, R2 ;  /* 0x0000000407029825 */ /* 0x001fca00078e0202 */
[----:B------:R1:W2:Y:S02]  /*12b00*/  @!P1 LDG.E R8, desc[UR38][R2.64] ;  /* 0x0000002602089981 */ /* 0x0002a4000c1e1900 */
[----:B-1----:R-:W-:-:S05]  /*12b10*/  @!P1 IMAD.WIDE R2, R7, 0x4, R4 ;  /* 0x0000000407029825 */ /* 0x002fca00078e0204 */
[----:B------:R-:W3:Y:S01]  /*12b20*/  @!P1 LDG.E R5, desc[UR38][R2.64] ;  /* 0x0000002602059981 */ /* 0x000ee2000c1e1900 */
[----:B------:R-:W-:Y:S01]  /*12b30*/  IMAD.MOV.U32 R7, RZ, RZ, RZ ;  /* 0x000000ffff077224 */ /* 0x000fe200078e00ff */
[C---:B------:R-:W-:Y:S01]  /*12b40*/  ISETP.GE.U32.AND P2, PT, R9.reuse, 0x2, PT ;  /* 0x000000020900780c */ /* 0x040fe20003f46070 */
[----:B------:R-:W-:Y:S01]  /*12b50*/  IMAD.MOV.U32 R4, RZ, RZ, RZ ;  /* 0x000000ffff047224 */ /* 0x000fe200078e00ff */
[C---:B------:R-:W-:Y:S01]  /*12b60*/  ISETP.GE.U32.AND P3, PT, R9.reuse, 0x4, PT ;  /* 0x000000040900780c */ /* 0x040fe20003f66070 */
[----:B------:R-:W-:Y:S01]  /*12b70*/  IMAD.MOV.U32 R24, RZ, RZ, RZ ;  /* 0x000000ffff187224 */ /* 0x000fe200078e00ff */
[C---:B------:R-:W-:Y:S02]  /*12b80*/  ISETP.GE.U32.AND P4, PT, R9.reuse, 0x8, PT ;  /* 0x000000080900780c */ /* 0x040fe40003f86070 */
[C---:B------:R-:W-:Y:S02]  /*12b90*/  ISETP.GE.U32.AND P5, PT, R9.reuse, 0x10, PT ;  /* 0x000000100900780c */ /* 0x040fe40003fa6070 */
[----:B--2---:R-:W-:Y:S01]  /*12ba0*/  @!P1 MOV R7, R8 ;  /* 0x0000000800079202 */ /* 0x004fe20000000f00 */
[----:B---3--:R-:W-:Y:S01]  /*12bb0*/  @!P1 IMAD.MOV.U32 R4, RZ, RZ, R5 ;  /* 0x000000ffff049224 */ /* 0x008fe200078e0005 */
[----:B------:R-:W-:-:S03]  /*12bc0*/  ISETP.NE.AND P1, PT, R9, RZ, PT ;  /* 0x000000ff0900720c */ /* 0x000fc60003f25270 */
[----:B------:R-:W-:-:S10]  /*12bd0*/  IMAD R13, R4, R7, RZ ;  /* 0x00000007040d7224 */ /* 0x000fd400078e02ff */
[----:B------:R-:W-:Y:S05]  /*12be0*/  WARPSYNC.COLLECTIVE R15, `(.L_x_357) ;  /* 0x000000000f087348 */ /* 0x000fea0003c00000 */
[----:B------:R0:W1:Y:S02]  /*12bf0*/  SHFL.UP P6, R14, R13, R12, R11 ;  /* 0x0400000c0d0e7389 */ /* 0x00006400000c000b */
[----:B01----:R-:W-:Y:S01]  /*12c00*/  ENDCOLLECTIVE ;  /* 0x000000000000791b */ /* 0x003fe20003800000 */
.L_x_357:
[----:B------:R-:W-:Y:S02]  /*12c10*/  MOV R12, 0x2 ;  /* 0x00000002000c7802 */ /* 0x000fe40000000f00 */
[----:B------:R-:W-:-:S05]  /*12c20*/  SEL R14, R14, RZ, P1 ;  /* 0x000000ff0e0e7207 */ /* 0x000fca0000800000 */
[----:B------:R-:W-:-:S04]  /*12c30*/  IMAD.IADD R5, R13, 0x1, R14 ;  /* 0x000000010d057824 */ /* 0x000fc800078e020e */
[----:B------:R-:W-:-:S07]  /*12c40*/  IMAD.MOV.U32 R13, RZ, RZ, R5 ;  /* 0x000000ffff0d7224 */ /* 0x000fce00078e0005 */
[----:B------:R-:W-:Y:S05]  /*12c50*/  WARPSYNC.COLLECTIVE R15, `(.L_x_358) ;  /* 0x000000000f087348 */ /* 0x000fea0003c00000 */
[----:B------:R0:W1:Y:S02]  /*12c60*/  SHFL.UP P6, R14, R13, R12, R11 ;  /* 0x0400000c0d0e7389 */ /* 0x00006400000c000b */
[----:B01----:R-:W-:Y:S01]  /*12c70*/  ENDCOLLECTIVE ;  /* 0x000000000000791b */ /* 0x003fe20003800000 */
.L_x_358:
[----:B------:R-:W-:Y:S01]  /*12c80*/  IMAD.MOV.U32 R12, RZ, RZ, 0x4 ;  /* 0x00000004ff0c7424 */ /* 0x000fe200078e00ff */
[----:B------:R-:W-:-:S05]  /*12c90*/  SEL R2, R14, RZ, P2 ;  /* 0x000000ff0e027207 */ /* 0x000fca0001000000 */
[----:B------:R-:W-:-:S04]  /*12ca0*/  IMAD.IADD R2, R5, 0x1, R2 ;  /* 0x0000000105027824 */ /* 0x000fc800078e0202 */
[----:B------:R-:W-:-:S07]  /*12cb0*/  IMAD.MOV.U32 R13, RZ, RZ, R2 ;  /* 0x000000ffff0d7224 */ /* 0x000fce00078e0002 */
[----:B------:R-:W-:Y:S05]  /*12cc0*/  WARPSYNC.COLLECTIVE R15, `(.L_x_359) ;  /* 0x000000000f087348 */ /* 0x000fea0003c00000 */
[----:B------:R0:W1:Y:S02]  /*12cd0*/  SHFL.UP P6, R14, R13, R12, R11 ;  /* 0x0400000c0d0e7389 */ /* 0x00006400000c000b */
[----:B01----:R-:W-:Y:S01]  /*12ce0*/  ENDCOLLECTIVE ;  /* 0x000000000000791b */ /* 0x003fe20003800000 */
.L_x_359:
[----:B------:R-:W-:Y:S02]  /*12cf0*/  MOV R12, 0x8 ;  /* 0x00000008000c7802 */ /* 0x000fe40000000f00 */
[----:B------:R-:W-:-:S05]  /*12d00*/  SEL R3, R14, RZ, P3 ;  /* 0x000000ff0e037207 */ /* 0x000fca0001800000 */
[----:B------:R-:W-:-:S04]  /*12d10*/  IMAD.IADD R3, R2, 0x1, R3 ;  /* 0x0000000102037824 */ /* 0x000fc800078e0203 */
[----:B------:R-:W-:-:S07]  /*12d20*/  IMAD.MOV.U32 R13, RZ, RZ, R3 ;  /* 0x000000ffff0d7224 */ /* 0x000fce00078e0003 */
[----:B------:R-:W-:Y:S05]  /*12d30*/  WARPSYNC.COLLECTIVE R15, `(.L_x_360) ;  /* 0x000000000f087348 */ /* 0x000fea0003c00000 */
[----:B------:R0:W1:Y:S02]  /*12d40*/  SHFL.UP P6, R14, R13, R12, R11 ;  /* 0x0400000c0d0e7389 */ /* 0x00006400000c000b */
[----:B01----:R-:W-:Y:S01]  /*12d50*/  ENDCOLLECTIVE ;  /* 0x000000000000791b */ /* 0x003fe20003800000 */
.L_x_360:
[----:B------:R-:W-:Y:S01]  /*12d60*/  IMAD.MOV.U32 R12, RZ, RZ, 0x10 ;  /* 0x00000010ff0c7424 */ /* 0x000fe200078e00ff */
[----:B------:R-:W-:-:S05]  /*12d70*/  SEL R14, R14, RZ, P4 ;  /* 0x000000ff0e0e7207 */ /* 0x000fca0002000000 */
[----:B------:R-:W-:-:S04]  /*12d80*/  IMAD.IADD R5, R3, 0x1, R14 ;  /* 0x0000000103057824 */ /* 0x000fc800078e020e */
[----:B------:R-:W-:-:S07]  /*12d90*/  IMAD.MOV.U32 R13, RZ, RZ, R5 ;  /* 0x000000ffff0d7224 */ /* 0x000fce00078e0005 */
[----:B------:R-:W-:Y:S05]  /*12da0*/  WARPSYNC.COLLECTIVE R15, `(.L_x_361) ;  /* 0x000000000f087348 */ /* 0x000fea0003c00000 */
[----:B------:R0:W1:Y:S02]  /*12db0*/  SHFL.UP P6, R14, R13, R12, R11 ;  /* 0x0400000c0d0e7389 */ /* 0x00006400000c000b */
[----:B01----:R-:W-:Y:S01]  /*12dc0*/  ENDCOLLECTIVE ;  /* 0x000000000000791b */ /* 0x003fe20003800000 */
.L_x_361:
[----:B------:R-:W-:Y:S01]  /*12dd0*/  MOV R12, 0x1f ;  /* 0x0000001f000c7802 */ /* 0x000fe20000000f00 */
[----:B------:R-:W-:Y:S01]  /*12de0*/  IMAD.MOV.U32 R11, RZ, RZ, 0x1f ;  /* 0x0000001fff0b7424 */ /* 0x000fe200078e00ff */
[----:B------:R-:W-:-:S05]  /*12df0*/  SEL R14, R14, RZ, P5 ;  /* 0x000000ff0e0e7207 */ /* 0x000fca0002800000 */
[----:B------:R-:W-:-:S04]  /*12e00*/  IMAD.IADD R3, R5, 0x1, R14 ;  /* 0x0000000105037824 */ /* 0x000fc800078e020e */
[----:B------:R-:W-:-:S07]  /*12e10*/  IMAD.MOV.U32 R13, RZ, RZ, R3 ;  /* 0x000000ffff0d7224 */ /* 0x000fce00078e0003 */
[----:B------:R-:W-:Y:S05]  /*12e20*/  WARPSYNC.COLLECTIVE R15, `(.L_x_362) ;  /* 0x000000000f087348 */ /* 0x000fea0003c00000 */
[----:B------:R0:W1:Y:S02]  /*12e30*/  SHFL.IDX P6, R14, R13, R12, R11 ;  /* 0x0000000c0d0e7389 */ /* 0x00006400000c000b */
[----:B01----:R-:W-:Y:S01]  /*12e40*/  ENDCOLLECTIVE ;  /* 0x000000000000791b */ /* 0x003fe20003800000 */
.L_x_362:
[----:B------:R-:W-:Y:S05]  /*12e50*/  BRA `(.L_x_363) ;  /* 0xffffffd800447947 */ /* 0x000fea000383ffff */
.L_x_294:
[----:B------:R-:W-:Y:S01]  /*12e60*/  BSSY B0, `(.L_x_364) ;  /* 0x0000007000007945 */ /* 0x000fe20003800000 */
[----:B------:R-:W-:Y:S02]  /*12e70*/  IMAD.MOV.U32 R12, RZ, RZ, 0x1 ;  /* 0x00000001ff0c7424 */ /* 0x000fe400078e00ff */
[----:B------:R-:W-:Y:S02]  /*12e80*/  IMAD.MOV.U32 R11, RZ, RZ, RZ ;  /* 0x000000ffff0b7224 */ /* 0x000fe400078e00ff */
[----:B------:R-:W-:-:S07]  /*12e90*/  IMAD.MOV.U32 R15, RZ, RZ, -0x1 ;  /* 0xffffffffff0f7424 */ /* 0x000fce00078e00ff */
[----:B------:R-:W-:Y:S05]  /*12ea0*/  WARPSYNC.COLLECTIVE R15, `(.L_x_365) ;  /* 0x000000000f087348 */ /* 0x000fea0003c00000 */
[----:B------:R0:W1:Y:S02]  /*12eb0*/  SHFL.UP P6, R14, R13, R12, R11 ;  /* 0x0400000c0d0e7389 */ /* 0x00006400000c000b */
[----:B01----:R-:W-:Y:S01]  /*12ec0*/  ENDCOLLECTIVE ;  /* 0x000000000000791b */ /* 0x003fe20003800000 */
.L_x_365:
[----:B------:R-:W-:Y:S05]  /*12ed0*/  BSYNC B0 ;  /* 0x0000000000007941 */ /* 0x000fea0003800000 */
.L_x_364:
[----:B------:R-:W-:Y:S01]  /*12ee0*/  SEL R14, R14, RZ, P1 ;  /* 0x000000ff0e0e7207 */ /* 0x000fe20000800000 */
[----:B------:R-:W-:Y:S02]  /*12ef0*/  IMAD.MOV.U32 R12, RZ, RZ, 0x2 ;  /* 0x00000002ff0c7424 */ /* 0x000fe400078e00ff */
[----:B------:R-:W-:Y:S01]  /*12f00*/  IMAD.MOV.U32 R11, RZ, RZ, RZ ;  /* 0x000000ffff0b7224 */ /* 0x000fe200078e00ff */
[----:B------:R-:W-:Y:S01]  /*12f10*/  IADD3 R13, R13, R14, RZ ;  /* 0x0000000e0d0d7210 */ /* 0x000fe20007ffe0ff */
[----:B------:R-:W-:-:S07]  /*12f20*/  IMAD.MOV.U32 R15, RZ, RZ, -0x1 ;  /* 0xffffffffff0f7424 */ /* 0x000fce00078e00ff */
[----:B------:R-:W-:Y:S05]  /*12f30*/  WARPSYNC.COLLECTIVE R15, `(.L_x_366) ;  /* 0x000000000f087348 */ /* 0x000fea0003c00000 */
[----:B------:R0:W1:Y:S02]  /*12f40*/  SHFL.UP P6, R14, R13, R12, R11 ;  /* 0x0400000c0d0e7389 */ /* 0x00006400000c000b */
[----:B01----:R-:W-:Y:S01]  /*12f50*/  ENDCOLLECTIVE ;  /* 0x000000000000791b */ /* 0x003fe20003800000 */
.L_x_366:
[----:B------:R-:W-:Y:S02]  /*12f60*/  MOV R12, 0x4 ;  /* 0x00000004000c7802 */ /* 0x000fe40000000f00 */
[----:B------:R-:W-:-:S05]  /*12f70*/  SEL R2, R14, RZ, P2 ;  /* 0x000000ff0e027207 */ /* 0x000fca0001000000 */
[----:B------:R-:W-:-:S04]  /*12f80*/  IMAD.IADD R2, R13, 0x1, R2 ;  /* 0x000000010d027824 */ /* 0x000fc800078e0202 */
[----:B------:R-:W-:-:S07]  /*12f90*/  IMAD.MOV.U32 R13, RZ, RZ, R2 ;  /* 0x000000ffff0d7224 */ /* 0x000fce00078e0002 */
[----:B------:R-:W-:Y:S05]  /*12fa0*/  WARPSYNC.COLLECTIVE R15, `(.L_x_367) ;  /* 0x000000000f087348 */ /* 0x000fea0003c00000 */
[----:B------:R0:W1:Y:S02]  /*12fb0*/  SHFL.UP P6, R14, R13, R12, R11 ;  /* 0x0400000c0d0e7389 */ /* 0x00006400000c000b */
[----:B01----:R-:W-:Y:S01]  /*12fc0*/  ENDCOLLECTIVE ;  /* 0x000000000000791b */ /* 0x003fe20003800000 */
.L_x_367:
[----:B------:R-:W-:Y:S01]  /*12fd0*/  IMAD.MOV.U32 R12, RZ, RZ, 0x8 ;  /* 0x00000008ff0c7424 */ /* 0x000fe200078e00ff */
[----:B------:R-:W-:-:S05]  /*12fe0*/  SEL R3, R14, RZ, P3 ;  /* 0x000000ff0e037207 */ /* 0x000fca0001800000 */
[----:B------:R-:W-:-:S04]  /*12ff0*/  IMAD.IADD R3, R2, 0x1, R3 ;  /* 0x0000000102037824 */ /* 0x000fc800078e0203 */
[----:B------:R-:W-:-:S07]  /*13000*/  IMAD.MOV.U32 R13, RZ, RZ, R3 ;  /* 0x000000ffff0d7224 */ /* 0x000fce00078e0003 */
[----:B------:R-:W-:Y:S05]  /*13010*/  WARPSYNC.COLLECTIVE R15, `(.L_x_368) ;  /* 0x000000000f087348 */ /* 0x000fea0003c00000 */
[----:B------:R0:W1:Y:S02]  /*13020*/  SHFL.UP P6, R14, R13, R12, R11 ;  /* 0x0400000c0d0e7389 */ /* 0x00006400000c000b */
[----:B01----:R-:W-:Y:S01]  /*13030*/  ENDCOLLECTIVE ;  /* 0x000000000000791b */ /* 0x003fe20003800000 */
.L_x_368:
[----:B------:R-:W-:Y:S02]  /*13040*/  MOV R12, 0x10 ;  /* 0x00000010000c7802 */ /* 0x000fe40000000f00 */
[----:B------:R-:W-:-:S05]  /*13050*/  SEL R14, R14, RZ, P4 ;  /* 0x000000ff0e0e7207 */ /* 0x000fca0002000000 */
[----:B------:R-:W-:-:S04]  /*13060*/  IMAD.IADD R5, R3, 0x1, R14 ;  /* 0x0000000103057824 */ /* 0x000fc800078e020e */
[----:B------:R-:W-:-:S07]  /*13070*/  IMAD.MOV.U32 R13, RZ, RZ, R5 ;  /* 0x000000ffff0d7224 */ /* 0x000fce00078e0005 */
[----:B------:R-:W-:Y:S05]  /*13080*/  WARPSYNC.COLLECTIVE R15, `(.L_x_369) ;  /* 0x000000000f087348 */ /* 0x000fea0003c00000 */
[----:B------:R0:W1:Y:S02]  /*13090*/  SHFL.UP P6, R14, R13, R12, R11 ;  /* 0x0400000c0d0e7389 */ /* 0x00006400000c000b */
[----:B01----:R-:W-:Y:S01]  /*130a0*/  ENDCOLLECTIVE ;  /* 0x000000000000791b */ /* 0x003fe20003800000 */
.L_x_369:
[----:B------:R-:W-:Y:S02]  /*130b0*/  IMAD.MOV.U32 R12, RZ, RZ, 0x1f ;  /* 0x0000001fff0c7424 */ /* 0x000fe400078e00ff */
[----:B------:R-:W-:Y:S01]  /*130c0*/  IMAD.MOV.U32 R11, RZ, RZ, 0x1f ;  /* 0x0000001fff0b7424 */ /* 0x000fe200078e00ff */
[----:B------:R-:W-:-:S05]  /*130d0*/  SEL R14, R14, RZ, P5 ;  /* 0x000000ff0e0e7207 */ /* 0x000fca0002800000 */
[----:B------:R-:W-:-:S04]  /*130e0*/  IMAD.IADD R3, R5, 0x1, R14 ;  /* 0x0000000105037824 */ /* 0x000fc800078e020e */
[----:B------:R-:W-:-:S07]  /*130f0*/  IMAD.MOV.U32 R13, RZ, RZ, R3 ;  /* 0x000000ffff0d7224 */ /* 0x000fce00078e0003 */
[----:B------:R-:W-:Y:S05]  /*13100*/  WARPSYNC.COLLECTIVE R15, `(.L_x_370) ;  /* 0x000000000f087348 */ /* 0x000fea0003c00000 */
[----:B------:R0:W1:Y:S02]  /*13110*/  SHFL.IDX P6, R14, R13, R12, R11 ;  /* 0x0000000c0d0e7389 */ /* 0x00006400000c000b */
[----:B01----:R-:W-:Y:S01]  /*13120*/  ENDCOLLECTIVE ;  /* 0x000000000000791b */ /* 0x003fe20003800000 */
.L_x_370:
[----:B------:R-:W-:Y:S05]  /*13130*/  BRA `(.L_x_371) ;  /* 0xffffffd800307947 */ /* 0x000fea000383ffff */
.L_x_296:
[----:B------:R-:W-:Y:S01]  /*13140*/  BSSY B0, `(.L_x_372) ;  /* 0x0000006000007945 */ /* 0x000fe20003800000 */
[----:B------:R-:W-:Y:S01]  /*13150*/  PLOP3.LUT P6, PT, P6, PT, PT, 0x8, 0x0 ;  /* 0x000000000000781c */ /* 0x000fe200037ce170 */
[----:B------:R-:W-:-:S12]  /*13160*/  IMAD.MOV.U32 R15, RZ, RZ, -0x1 ;  /* 0xffffffffff0f7424 */ /* 0x000fd800078e00ff */
[----:B0-----:R-:W-:Y:S05]  /*13170*/  WARPSYNC.COLLECTIVE R15, `(.L_x_373) ;  /* 0x000000000f087348 */ /* 0x001fea0003c00000 */
[----:B------:R-:W-:Y:S01]  /*13180*/  VOTE.ANY R14, PT, P6 ;  /* 0x00000000000e7806 */ /* 0x000fe200030e0100 */
[----:B0-----:R-:W-:Y:S06]  /*13190*/  ENDCOLLECTIVE ;  /* 0x000000000000791b */ /* 0x001fec0003800000 */
.L_x_373:
[----:B------:R-:W-:Y:S05]  /*131a0*/  BSYNC B0 ;  /* 0x0000000000007941 */ /* 0x000fea0003800000 */
.L_x_372:
[----:B------:R-:W-:Y:S01]  /*131b0*/  MOV R8, R14 ;  /* 0x0000000e00087202 */ /* 0x000fe20000000f00 */
[----:B------:R-:W-:Y:S02]  /*131c0*/  IMAD.MOV.U32 R13, RZ, RZ, R7 ;  /* 0x000000ffff0d7224 */ /* 0x000fe400078e0007 */
[----:B------:R-:W-:Y:S01]  /*131d0*/  IMAD.MOV.U32 R11, RZ, RZ, 0x1f ;  /* 0x0000001fff0b7424 */ /* 0x000fe200078e00ff */
[----:B------:R-:W0:Y:S01]  /*131e0*/  POPC R5, R8 ;  /* 0x0000000800057309 */ /* 0x000e220000000000 */
[----:B------:R-:W-:Y:S02]  /*131f0*/  IMAD.MOV.U32 R15, RZ, RZ, -0x1 ;  /* 0xffffffffff0f7424 */ /* 0x000fe400078e00ff */
[----:B0-----:R-:W-:-:S07]  /*13200*/  IMAD.MOV.U32 R12, RZ, RZ, R5 ;  /* 0x000000ffff0c7224 */ /* 0x001fce00078e0005 */
[----:B------:R-:W-:Y:S05]  /*13210*/  WARPSYNC.COLLECTIVE R15, `(.L_x_374) ;  /* 0x000000000f087348 */ /* 0x000fea0003c00000 */
[----:B------:R0:W1:Y:S02]  /*13220*/  SHFL.IDX P6, R14, R13, R12, R11 ;  /* 0x0000000c0d0e7389 */ /* 0x00006400000c000b */
[----:B01----:R-:W-:Y:S01]  /*13230*/  ENDCOLLECTIVE ;  /* 0x000000000000791b */ /* 0x003fe20003800000 */
.L_x_374:
[----:B------:R-:W-:Y:S01]  /*13240*/  MOV R13, R4 ;  /* 0x00000004000d7202 */ /* 0x000fe20000000f00 */
[----:B------:R-:W-:-:S07]  /*13250*/  IMAD.MOV.U32 R7, RZ, RZ, R14 ;  /* 0x000000ffff077224 */ /* 0x000fce00078e000e */
[----:B------:R-:W-:Y:S05]  /*13260*/  WARPSYNC.COLLECTIVE R15, `(.L_x_375) ;  /* 0x000000000f087348 */ /* 0x000fea0003c00000 */
[----:B------:R0:W1:Y:S02]  /*13270*/  SHFL.IDX P6, R14, R13, R12, R11 ;  /* 0x0000000c0d0e7389 */ /* 0x00006400000c000b */
[----:B01----:R-:W-:Y:S01]  /*13280*/  ENDCOLLECTIVE ;  /* 0x000000000000791b */ /* 0x003fe20003800000 */
.L_x_375:
[----:B------:R-:W-:Y:S01]  /*13290*/  IMAD.MOV.U32 R4, RZ, RZ, R14 ;  /* 0x000000ffff047224 */ /* 0x000fe200078e000e */
[----:B------:R-:W-:Y:S06]  /*132a0*/  BRA `(.L_x_376) ;  /* 0xffffffd800107947 */ /* 0x000fec000383ffff */
.L_x_298:
[----:B------:R-:W-:Y:S01]  /*132b0*/  BSSY B0, `(.L_x_377) ;  /* 0x0000007000007945 */ /* 0x000fe20003800000 */
[----:B------:R-:W-:Y:S02]  /*132c0*/  IMAD.MOV.U32 R13, RZ, RZ, R3 ;  /* 0x000000ffff0d7224 */ /* 0x000fe400078e0003 */
[----:B------:R-:W-:Y:S02]  /*132d0*/  IMAD.MOV.U32 R11, RZ, RZ, 0x1f ;  /* 0x0000001fff0b7424 */ /* 0x000fe400078e00ff */
[----:B------:R-:W-:-:S07]  /*132e0*/  IMAD.MOV.U32 R15, RZ, RZ, -0x1 ;  /* 0xffffffffff0f7424 */ /* 0x000fce00078e00ff */
[----:B0123--:R-:W-:Y:S05]  /*132f0*/  WARPSYNC.COLLECTIVE R15, `(.L_x_378) ;  /* 0x000000000f087348 */ /* 0x00ffea0003c00000 */
[----:B------:R4:W0:Y:S02]  /*13300*/  SHFL.IDX P6, R14, R13, R12, R11 ;  /* 0x0000000c0d0e7389 */ /* 0x00082400000c000b */
[----:B01234-:R-:W-:Y:S01]  /*13310*/  ENDCOLLECTIVE ;  /* 0x000000000000791b */ /* 0x01ffe20003800000 */
.L_x_378:
[----:B------:R-:W-:Y:S05]  /*13320*/  BSYNC B0 ;  /* 0x0000000000007941 */ /* 0x000fea0003800000 */
.L_x_377:
[----:B------:R-:W-:Y:S01]  /*13330*/  IMAD.MOV.U32 R24, RZ, RZ, R14 ;  /* 0x000000ffff187224 */ /* 0x000fe200078e000e */
[----:B------:R-:W-:Y:S06]  /*13340*/  BRA `(.L_x_297) ;  /* 0xffffffd800007947 */ /* 0x000fec000383ffff */
.L_x_302:
[----:B0-----:R0:W1:Y:S02]  /*13350*/  SYNCS.PHASECHK.TRANS64.TRYWAIT P0, [R9+URZ+0x30820], R0 ;  /* 0x03082000090075a7 */ /* 0x001064000800017f */
[----:B-1----:R-:W-:Y:S05]  /*13360*/  @!P0 NANOSLEEP.SYNCS 0x989680 ;  /* 0x009896800000895d */ /* 0x002fea0003900000 */
[----:B------:R-:W1:Y:S02]  /*13370*/  @!P0 SYNCS.PHASECHK.TRANS64 P0, [R9+URZ+0x30820], R0 ;  /* 0x03082000090085a7 */ /* 0x000e64000800007f */
[----:B-1----:R-:W-:Y:S05]  /*13380*/  @!P0 BRA `(.L_x_302) ;  /* 0xfffffffc00f08947 */ /* 0x002fea000383ffff */
[----:B------:R-:W-:Y:S05]  /*13390*/  BRA `(.L_x_379) ;  /* 0xffffffdc00587947 */ /* 0x000fea000383ffff */
.L_x_303:
[----:B------:R-:W1:Y:S01]  /*133a0*/  S2R R2, SR_TID.X ;  /* 0x0000000000027919 */ /* 0x000e620000002100 */
[----:B------:R-:W-:Y:S01]  /*133b0*/  BSSY B0, `(.L_x_380) ;  /* 0x000000a000007945 */ /* 0x000fe20003800000 */
[----:B------:R-:W-:Y:S02]  /*133c0*/  IMAD.MOV.U32 R12, RZ, RZ, RZ ;  /* 0x000000ffff0c7224 */ /* 0x000fe400078e00ff */
[----:B------:R-:W-:Y:S02]  /*133d0*/  IMAD.MOV.U32 R11, RZ, RZ, 0x1f ;  /* 0x0000001fff0b7424 */ /* 0x000fe400078e00ff */
[----:B------:R-:W-:Y:S01]  /*133e0*/  IMAD.MOV.U32 R15, RZ, RZ, -0x1 ;  /* 0xffffffffff0f7424 */ /* 0x000fe200078e00ff */
[----:B-1----:R-:W-:-:S04]  /*133f0*/  SHF.R.U32.HI R2, RZ, 0x5, R2 ;  /* 0x00000005ff027819 */ /* 0x002fc80000011602 */
[----:B------:R-:W-:-:S04]  /*13400*/  LOP3.LUT R2, R2, 0x3, RZ, 0xc0, !PT ;  /* 0x0000000302027812 */ /* 0x000fc800078ec0ff */
[----:B------:R-:W-:-:S07]  /*13410*/  MOV R13, R2 ;  /* 0x00000002000d7202 */ /* 0x000fce0000000f00 */
[----:B0-----:R-:W-:Y:S05]  /*13420*/  WARPSYNC.COLLECTIVE R15, `(.L_x_381) ;  /* 0x000000000f087348 */ /* 0x001fea0003c00000 */
[----:B------:R1:W2:Y:S02]  /*13430*/  SHFL.IDX P6, R14, R13, R12, R11 ;  /* 0x0000000c0d0e7389 */ /* 0x0002a400000c000b */
[----:B012---:R-:W-:Y:S01]  /*13440*/  ENDCOLLECTIVE ;  /* 0x000000000000791b */ /* 0x007fe20003800000 */
.L_x_381:
[----:B------:R-:W-:Y:S05]  /*13450*/  BSYNC B0 ;  /* 0x0000000000007941 */ /* 0x000fea0003800000 */
.L_x_380:
[----:B------:R-:W-:Y:S05]  /*13460*/  BRA `(.L_x_382) ;  /* 0xffffffdc00407947 */ /* 0x000fea000383ffff */
.L_x_306:
[----:B------:R-:W-:Y:S01]  /*13470*/  BSSY B1, `(.L_x_383) ;  /* 0x0000006000017945 */ /* 0x000fe20003800000 */
[----:B------:R-:W-:-:S07]  /*13480*/  IMAD.MOV.U32 R15, RZ, RZ, -0x1 ;  /* 0xffffffffff0f7424 */ /* 0x000fce00078e00ff */
[----:B0-----:R-:W-:Y:S05]  /*13490*/  WARPSYNC.COLLECTIVE R15, `(.L_x_384) ;  /* 0x000000000f0c7348 */ /* 0x001fea0003c00000 */
[----:B------:R-:W-:Y:S02]  /*134a0*/  ELECT P6, UR62, PT ;  /* 0x00000000003e782f */ /* 0x000fe400038c0000 */
[----:B------:R-:W-:Y:S01]  /*134b0*/  MOV R14, UR62 ;  /* 0x0000003e000e7c02 */ /* 0x000fe20008000f00 */
[----:B0-----:R-:W-:Y:S10]  /*134c0*/  ENDCOLLECTIVE ;  /* 0x000000000000791b */ /* 0x001ff40003800000 */
.L_x_384:
[----:B------:R-:W-:Y:S05]  /*134d0*/  BSYNC B1 ;  /* 0x0000000000017941 */ /* 0x000fea0003800000 */
.L_x_383:
[----:B------:R-:W-:Y:S05]  /*134e0*/  BRA `(.L_x_385) ;  /* 0xffffffdc00387947 */ /* 0x000fea000383ffff */
.L_x_308:
[----:B0-----:R0:W1:Y:S02]  /*134f0*/  SYNCS.PHASECHK.TRANS64.TRYWAIT P0, [R7+URZ], R2 ;  /* 0x00000002070075a7 */ /* 0x001064000800017f */
[----:B-1----:R-:W-:Y:S05]  /*13500*/  @!P0 NANOSLEEP.SYNCS 0x989680 ;  /* 0x009896800000895d */ /* 0x002fea0003900000 */
[----:B------:R-:W1:Y:S02]  /*13510*/  @!P0 SYNCS.PHASECHK.TRANS64 P0, [R7+URZ], R2 ;  /* 0x00000002070085a7 */ /* 0x000e64000800007f */
[----:B-1----:R-:W-:Y:S05]  /*13520*/  @!P0 BRA `(.L_x_308) ;  /* 0xfffffffc00f08947 */ /* 0x002fea000383ffff */
[----:B------:R-:W-:Y:S05]  /*13530*/  BRA `(.L_x_386) ;  /* 0xffffffdc006c7947 */ /* 0x000fea000383ffff */
.L_x_309:
[----:B-1----:R1:W2:Y:S02]  /*13540*/  SYNCS.PHASECHK.TRANS64.TRYWAIT P0, [R3+URZ], R0 ;  /* 0x00000000030075a7 */ /* 0x0022a4000800017f */
[----:B--2---:R-:W-:Y:S05]  /*13550*/  @!P0 NANOSLEEP.SYNCS 0x989680 ;  /* 0x009896800000895d */ /* 0x004fea0003900000 */
[----:B------:R-:W2:Y:S02]  /*13560*/  @!P0 SYNCS.PHASECHK.TRANS64 P0, [R3+URZ], R0 ;  /* 0x00000000030085a7 */ /* 0x000ea4000800007f */
[----:B--2---:R-:W-:Y:S05]  /*13570*/  @!P0 BRA `(.L_x_309) ;  /* 0xfffffffc00f08947 */ /* 0x004fea000383ffff */
[----:B------:R-:W-:Y:S05]  /*13580*/  BRA `(.L_x_387) ;  /* 0xffffffdc00607947 */ /* 0x000fea000383ffff */
.L_x_311:
[----:B-1----:R1:W2:Y:S02]  /*13590*/  SYNCS.PHASECHK.TRANS64.TRYWAIT P0, [R5+URZ], R2 ;  /* 0x00000002050075a7 */ /* 0x0022a4000800017f */
[----:B--2---:R-:W-:Y:S05]  /*135a0*/  @!P0 NANOSLEEP.SYNCS 0x989680 ;  /* 0x009896800000895d */ /* 0x004fea0003900000 */
[----:B------:R-:W2:Y:S02]  /*135b0*/  @!P0 SYNCS.PHASECHK.TRANS64 P0, [R5+URZ], R2 ;  /* 0x00000002050085a7 */ /* 0x000ea4000800007f */
[----:B--2---:R-:W-:Y:S05]  /*135c0*/  @!P0 BRA `(.L_x_311) ;  /* 0xfffffffc00f08947 */ /* 0x004fea000383ffff */
[----:B------:R-:W-:Y:S05]  /*135d0*/  BRA `(.L_x_388) ;  /* 0xffffffdc00647947 */ /* 0x000fea000383ffff */
.L_x_389:
        /* <DEDUP_REMOVED lines=10> */
.L_x_2702:


//--------------------- .text._ZN7cutlass13device_kernelIN5flash11enable_sm90INS1_16FlashAttnFwdSm90INS1_25CollectiveMainloopFwdSm90ILi2EN4cute5tupleIJNS5_1CILi1EEES8_S8_EEENS6_IJNS7_ILi192EEESA_NS7_ILi64EEEEEELi64ENS_10bfloat16_tEfNS_4arch4Sm90ELb0ELb0ELb1ELb1ELb0ELb1ELb0ELb0ELb1ELb1ELb1ELb0EEENS1_21CollectiveEpilogueFwdINS6_IJSA_SB_SA_EEES9_SD_SF_Li384ELb1ELb1ELb1ELb0EEENS1_36VarlenDynamicPersistentTileSchedulerILi192ELi192ELi384ELi128ELb1ELb1ELb1ELb0ELb1ELb1EEEEEEEEEvNT_6ParamsE --------------------------
	.section	.text._ZN7cutlass13device_kernelIN5flash11enable_sm90INS1_16FlashAttnFwdSm90INS1_25CollectiveMainloopFwdSm90ILi2EN4cute5tupleIJNS5_1CILi1EEES8_S8_EEENS6_IJNS7_ILi192EEESA_NS7_ILi64EEEEEELi64ENS_10bfloat16_tEfNS_4arch4Sm90ELb0ELb0ELb1ELb1ELb0ELb1ELb0ELb0ELb1ELb1ELb1ELb0EEENS1_21CollectiveEpilogueFwdINS6_IJSA_SB_SA_EEES9_SD_SF_Li384ELb1ELb1ELb1ELb0EEENS1_36VarlenDynamicPersistentTileSchedulerILi192ELi192ELi384ELi128ELb1ELb1ELb1ELb0ELb1ELb1EEEEEEEEEvNT_6ParamsE,"ax",@progbits
	.align	128
.text._ZN7cutlass13device_kernelIN5flash11enable_sm90INS1_16FlashAttnFwdSm90INS1_25CollectiveMainloopFwdSm90ILi2EN4cute5tupleIJNS5_1CILi1EEES8_S8_EEENS6_IJNS7_ILi192EEESA_NS7_ILi64EEEEEELi64ENS_10bfloat16_tEfNS_4arch4Sm90ELb0ELb0ELb1ELb1ELb0ELb1ELb0ELb0ELb1ELb1ELb1ELb0EEENS1_21CollectiveEpilogueFwdINS6_IJSA_SB_SA_EEES9_SD_SF_Li384ELb1ELb1ELb1ELb0EEENS1_36VarlenDynamicPersistentTileSchedulerILi192ELi192ELi384ELi128ELb1ELb1ELb1ELb0ELb1ELb1EEEEEEEEEvNT_6ParamsE:
        .type           _ZN7cutlass13device_kernelIN5flash11enable_sm90INS1_16FlashAttnFwdSm90INS1_25CollectiveMainloopFwdSm90ILi2EN4cute5tupleIJNS5_1CILi1EEES8_S8_EEENS6_IJNS7_ILi192EEESA_NS7_ILi64EEEEEELi64ENS_10bfloat16_tEfNS_4arch4Sm90ELb0ELb0ELb1ELb1ELb0ELb1ELb0ELb0ELb1ELb1ELb1ELb0EEENS1_21CollectiveEpilogueFwdINS6_IJSA_SB_SA_EEES9_SD_SF_Li384ELb1ELb1ELb1ELb0EEENS1_36VarlenDynamicPersistentTileSchedulerILi192ELi192ELi384ELi128ELb1ELb1ELb1ELb0ELb1ELb1EEEEEEEEEvNT_6ParamsE,@function
        .size           _ZN7cutlass13device_kernelIN5flash11enable_sm90INS1_16FlashAttnFwdSm90INS1_25CollectiveMainloopFwdSm90ILi2EN4cute5tupleIJNS5_1CILi1EEES8_S8_EEENS6_IJNS7_ILi192EEESA_NS7_ILi64EEEEEELi64ENS_10bfloat16_tEfNS_4arch4Sm90ELb0ELb0ELb1ELb1ELb0ELb1ELb0ELb0ELb1ELb1ELb1ELb0EEENS1_21CollectiveEpilogueFwdINS6_IJSA_SB_SA_EEES9_SD_SF_Li384ELb1ELb1ELb1ELb0EEENS1_36VarlenDynamicPersistentTileSchedulerILi192ELi192ELi384ELi128ELb1ELb1ELb1ELb0ELb1ELb1EEEEEEEEEvNT_6ParamsE,(.L_x_2703 - _ZN7cutlass13device_kernelIN5flash11enable_sm90INS1_16FlashAttnFwdSm90INS1_25CollectiveMainloopFwdSm90ILi2EN4cute5tupleIJNS5_1CILi1EEES8_S8_EEENS6_IJNS7_ILi192EEESA_NS7_ILi64EEEEEELi64ENS_10bfloat16_tEfNS_4arch4Sm90ELb0ELb0ELb1ELb1ELb0ELb1ELb0ELb0ELb1ELb1ELb1ELb0EEENS1_21CollectiveEpilogueFwdINS6_IJSA_SB_SA_EEES9_SD_SF_Li384ELb1ELb1ELb1ELb0EEENS1_36VarlenDynamicPersistentTileSchedulerILi192ELi192ELi384ELi128ELb1ELb1ELb1ELb0ELb1ELb1EEEEEEEEEvNT_6ParamsE)
        .other          _ZN7cutlass13device_kernelIN5flash11enable_sm90INS1_16FlashAttnFwdSm90INS1_25CollectiveMainloopFwdSm90ILi2EN4cute5tupleIJNS5_1CILi1EEES8_S8_EEENS6_IJNS7_ILi192EEESA_NS7_ILi64EEEEEELi64ENS_10bfloat16_tEfNS_4arch4Sm90ELb0ELb0ELb1ELb1ELb0ELb1ELb0ELb0ELb1ELb1ELb1ELb0EEENS1_21CollectiveEpilogueFwdINS6_IJSA_SB_SA_EEES9_SD_SF_Li384ELb1ELb1ELb1ELb0EEENS1_36VarlenDynamicPersistentTileSchedulerILi192ELi192ELi384ELi128ELb1ELb1ELb1ELb0ELb1ELb1EEEEEEEEEvNT_6ParamsE,@"STO_CUDA_ENTRY STV_DEFAULT"
_ZN7cutlass13device_kernelIN5flash11enable_sm90INS1_16FlashAttnFwdSm90INS1_25CollectiveMainloopFwdSm90ILi2EN4cute5tupleIJNS5_1CILi1EEES8_S8_EEENS6_IJNS7_ILi192EEESA_NS7_ILi64EEEEEELi64ENS_10bfloat16_tEfNS_4arch4Sm90ELb0ELb0ELb1ELb1ELb0ELb1ELb0ELb0ELb1ELb1ELb1ELb0EEENS1_21CollectiveEpilogueFwdINS6_IJSA_SB_SA_EEES9_SD_SF_Li384ELb1ELb1ELb1ELb0EEENS1_36VarlenDynamicPersistentTileSchedulerILi192ELi192ELi384ELi128ELb1ELb1ELb1ELb0ELb1ELb1EEEEEEEEEvNT_6ParamsE:
        /* <DEDUP_REMOVED lines=12> */
[----:B------:R-:W-:Y:S02]  /*00c0*/  UIADD3 UR10, UP2, UR4, 0x570, URZ ;  /* 0x00000570040a7890 */ /* 0x000fe4000ff5e03f */
[----:B------:R-:W-:Y:S02]  /*00d0*/  UIADD3 UR4, UP3, UR4, 0x670, URZ ;  /* 0x0000067004047890 */ /* 0x000fe4000ff7e03f */
[----:B------:R-:W-:-:S02]  /*00e0*/  UIADD3.X UR7, URZ, UR5, URZ, UP0, !UPT ;  /* 0x000000053f077290 */ /* 0x000fc400087fe43f */
[----:B------:R-:W-:Y:S02]  /*00f0*/  UIADD3.X UR9, URZ, UR5, URZ, UP1, !UPT ;  /* 0x000000053f097290 */ /* 0x000fe40008ffe43f */
[----:B------:R-:W-:Y:S02]  /*0100*/  UIADD3.X UR11, URZ, UR5, URZ, UP2, !UPT ;  /* 0x000000053f0b7290 */ /* 0x000fe400097fe43f */
[----:B------:R-:W-:-:S03]  /*0110*/  UIADD3.X UR5, URZ, UR5, URZ, UP3, !UPT ;  /* 0x000000053f057290 */ /* 0x000fc60009ffe43f */
[----:B------:R0:W-:Y:S02]  /*0120*/  UTMACCTL.PF [UR6] ;  /* 0x00000000060079b9 */ /* 0x0001e40008040000 */
[----:B------:R0:W-:Y:S02]  /*0130*/  UTMACCTL.PF [UR8] ;  /* 0x00000000080079b9 */ /* 0x0001e40008040000 */
[----:B------:R0:W-:Y:S02]  /*0140*/  UTMACCTL.PF [UR10] ;  /* 0x000000000a0079b9 */ /* 0x0001e40008040000 */
[----:B------:R0:W-:Y:S02]  /*0150*/  UTMACCTL.PF [UR4] ;  /* 0x00000000040079b9 */ /* 0x0001e40008040000 */
[----:B0-----:R-:W-:Y:S01]  /*0160*/  NOP ;  /* 0x0000000000007918 */ /* 0x001fe20000000000 */
.L_x_391:
[----:B------:R-:W-:Y:S05]  /*0170*/  BSYNC B0 ;  /* 0x0000000000007941 */ /* 0x000fea0003800000 */
.L_x_390:
        /* <DEDUP_REMOVED lines=40> */
.L_x_392:
        /* <DEDUP_REMOVED lines=22> */
.L_x_393:
        /* <DEDUP_REMOVED lines=18> */
.L_x_394:
        /* <DEDUP_REMOVED lines=22> */
.L_x_395:
        /* <DEDUP_REMOVED lines=22> */
.L_x_396:
[----:B--2---:R-:W-:Y:S01]  /*0940*/  ISETP.NE.AND P0, PT, R2, RZ, PT ;  /* 0x000000ff0200720c */ /* 0x004fe20003f05270 */
[----:B------:R-:W-:Y:S01]  /*0950*/  IMAD.MOV.U32 R2, RZ, RZ, 0x1 ;  /* 0x00000001ff027424 */ /* 0x000fe200078e00ff */
[----:B------:R-:W-:Y:S01]  /*0960*/  NOP ;  /* 0x0000000000007918 */ /* 0x000fe20000000000 */
[----:B------:R-:W-:Y:S01]  /*0970*/  ULDC.64 UR56, c[0x0][0x208] ;  /* 0x0000820000387ab9 */ /* 0x000fe20000000a00 */
[----:B------:R-:W-:Y:S02]  /*0980*/  BSSY B9, `(.L_x_397) ;  /* 0x000190a000097945 */ /* 0x000fe40003800000 */
[----:B------:R-:W-:-:S05]  /*0990*/  SEL R2, R2, 0x2, !P0 ;  /* 0x0000000202027807 */ /* 0x000fca0004000000 */
[----:B------:R2:W-:Y:S01]  /*09a0*/  STL [R1+0x44], R2 ;  /* 0x0000440201007387 */ /* 0x0005e20000100800 */
[----:B01-34-:R-:W-:Y:S06]  /*09b0*/  BAR.SYNC.DEFER_BLOCKING 0x0 ;  /* 0x0000000000007b1d */ /* 0x01bfec0000010000 */
[----:B------:R-:W-:Y:S05]  /*09c0*/  @!P0 BRA `(.L_x_398) ;  /* 0x00000124004c8947 */ /* 0x000fea0003800000 */
.L_x_399:
[----:B------:R-:W-:-:S08]  /*09d0*/  NOP ;  /* 0x0000000000007918 */ /* 0x000fd00000000000 */
[----:B------:R-:W0:Y:S02]  /*09e0*/  USETMAXREG.TRY_ALLOC.CTAPOOL UP0, 0xa0 ;  /* 0x000000a0000079c8 */ /* 0x000e240008000600 */
[----:B0-----:R-:W-:-:S13]  /*09f0*/  PLOP3.LUT P0, PT, PT, PT, UP0, 0x80, 0x0 ;  /* 0x000000000000781c */ /* 0x001fda0003f0f008 */
[----:B------:R-:W-:Y:S05]  /*0a00*/  @!P0 BRA `(.L_x_399) ;  /* 0xfffffffc00f08947 */ /* 0x000fea000383ffff */
[----:B------:R-:W3:Y:S01]  /*0a10*/  LDL.LU R0, [R1] ;  /* 0x0000000001007983 */ /* 0x000ee20000300800 */
[----:B--2---:R-:W0:Y:S01]  /*0a20*/  S2R R2, SR_TID.X ;  /* 0x0000000000027919 */ /* 0x004e220000002100 */
[----:B------:R-:W1:Y:S01]  /*0a30*/  S2UR UR5, SR_CgaCtaId ;  /* 0x00000000000579c3 */ /* 0x000e620000008800 */
[----:B------:R-:W-:Y:S01]  /*0a40*/  UMOV UR4, 0x400 ;  /* 0x0000040000047882 */ /* 0x000fe20000000000 */
[----:B0-----:R-:W-:-:S06]  /*0a50*/  SHF.R.U32.HI R2, RZ, 0x7, R2 ;  /* 0x00000007ff027819 */ /* 0x001fcc0000011602 */
[----:B------:R-:W-:Y:S06]  /*0a60*/  BAR.ARV 0x8, 0x200 ;  /* 0x0208000000007b1d */ /* 0x000fec0000002000 */
[----:B------:R-:W-:-:S13]  /*0a70*/  ISETP.NE.AND P0, PT, R2, 0x1, PT ;  /* 0x000000010200780c */ /* 0x000fda0003f05270 */
[----:B------:R-:W-:Y:S08]  /*0a80*/  @!P0 BAR.ARV 0x9, 0x100 ;  /* 0x0244000000008b1d */ /* 0x000ff00000002000 */
[----:B------:R-:W-:Y:S01]  /*0a90*/  BAR.SYNC.DEFER_BLOCKING 0x5, 0x200 ;  /* 0x0148000000007b1d */ /* 0x000fe20000010000 */
[----:B-1----:R-:W-:-:S06]  /*0aa0*/  ULEA UR4, UR5, UR4, 0x18 ;  /* 0x0000000405047291 */ /* 0x002fcc000f8ec03f */
[----:B------:R-:W-:Y:S01]  /*0ab0*/  IMAD.U32 R2, RZ, RZ, UR4 ;  /* 0x00000004ff027e24 */ /* 0x000fe2000f8e00ff */
[----:B------:R-:W-:-:S04]  /*0ac0*/  ULDC UR4, c[0x0][0xc3c] ;  /* 0x00030f0000047ab9 */ /* 0x000fc80000000800 */
[----:B------:R-:W0:Y:S01]  /*0ad0*/  LDS.128 R32, [R2+0x308d0] ;  /* 0x0308d00002207984 */ /* 0x000e220000000c00 */
[----:B------:R-:W-:Y:S06]  /*0ae0*/  BAR.ARV 0x4, 0x200 ;  /* 0x0108000000007b1d */ /* 0x000fec0000002000 */
[----:B---3--:R-:W-:-:S04]  /*0af0*/  LOP3.LUT R0, R0, 0xffffffef, RZ, 0xc0, !PT ;  /* 0xffffffef00007812 */ /* 0x008fc800078ec0ff */
[----:B------:R-:W-:-:S05]  /*0b00*/  @P0 LOP3.LUT R0, R0, 0x10, RZ, 0xfc, !PT ;  /* 0x0000001000000812 */ /* 0x000fca00078efcff */
[----:B------:R4:W-:Y:S01]  /*0b10*/  STL [R1], R0 ;  /* 0x0000000001007387 */ /* 0x0009e20000100800 */
[----:B0-----:R-:W-:-:S13]  /*0b20*/  ISETP.GE.AND P0, PT, R35, UR4, PT ;  /* 0x0000000423007c0c */ /* 0x001fda000bf06270 */
[----:B----4-:R-:W-:Y:S05]  /*0b30*/  @P0 BRA `(.L_x_400) ;  /* 0x0000018c00b80947 */ /* 0x010fea0003800000 */
[----:B------:R-:W2:Y:S01]  /*0b40*/  LDL.LU R14, [R1+0x44] ;  /* 0x00004400010e7983 */ /* 0x000ea20000300800 */
[----:B------:R-:W0:Y:S02]  /*0b50*/  S2R R0, SR_TID.X ;  /* 0x0000000000007919 */ /* 0x000e240000002100 */
[----:B0-----:R-:W-:-:S05]  /*0b60*/  VIADD R13, R0, 0xffffff80 ;  /* 0xffffff80000d7836 */ /* 0x001fca0000000000 */
[----:B------:R-:W-:-:S04]  /*0b70*/  SHF.R.S32.HI R0, RZ, 0x1f, R13 ;  /* 0x0000001fff007819 */ /* 0x000fc8000001140d */
[CC--:B------:R-:W-:Y:S02]  /*0b80*/  LEA.HI R3, R0.reuse, R13.reuse, RZ, 0x7 ;  /* 0x0000000d00037211 */ /* 0x0c0fe400078f38ff */
[----:B------:R-:W-:Y:S02]  /*0b90*/  LEA.HI R4, R0, R13, RZ, 0x4 ;  /* 0x0000000d00047211 */ /* 0x000fe400078f20ff */
[----:B------:R-:W-:-:S05]  /*0ba0*/  LOP3.LUT R5, R3, 0xffffff80, RZ, 0xc0, !PT ;  /* 0xffffff8003057812 */ /* 0x000fca00078ec0ff */
[C---:B------:R-:W-:Y:S01]  /*0bb0*/  IMAD.IADD R12, R13.reuse, 0x1, -R5 ;  /* 0x000000010d0c7824 */ /* 0x040fe200078e0a05 */
[C---:B------:R-:W-:Y:S02]  /*0bc0*/  LOP3.LUT R5, R4.reuse, 0xfffffff0, RZ, 0xc0, !PT ;  /* 0xfffffff004057812 */ /* 0x040fe400078ec0ff */
[----:B------:R-:W-:Y:S02]  /*0bd0*/  SHF.R.S32.HI R7, RZ, 0x4, R4 ;  /* 0x00000004ff077819 */ /* 0x000fe40000011404 */
[----:B------:R-:W-:Y:S01]  /*0be0*/  SHF.R.S32.HI R9, RZ, 0x1f, R12 ;  /* 0x0000001fff097819 */ /* 0x000fe2000001140c */
[----:B------:R-:W-:Y:S01]  /*0bf0*/  IMAD.IADD R5, R13, 0x1, -R5 ;  /* 0x000000010d057824 */ /* 0x000fe200078e0a05 */
[----:B------:R-:W-:Y:S02]  /*0c00*/  LEA.HI R6, R4, R7, RZ, 0x1 ;  /* 0x0000000704067211 */ /* 0x000fe400078f08ff */
[----:B------:R-:W-:Y:S02]  /*0c10*/  LEA.HI R8, R9, R12, RZ, 0x2 ;  /* 0x0000000c09087211 */ /* 0x000fe400078f10ff */
[----:B------:R-:W-:-:S02]  /*0c20*/  SHF.R.S32.HI R4, RZ, 0x1f, R5 ;  /* 0x0000001fff047819 */ /* 0x000fc40000011405 */
[--C-:B------:R-:W-:Y:S02]  /*0c30*/  SHF.R.S32.HI R10, RZ, 0x2, R8.reuse ;  /* 0x00000002ff0a7819 */ /* 0x100fe40000011408 */
[----:B------:R-:W-:Y:S02]  /*0c40*/  SHF.R.S32.HI R11, RZ, 0x1f, R8 ;  /* 0x0000001fff0b7819 */ /* 0x000fe40000011408 */
[----:B------:R-:W-:Y:S02]  /*0c50*/  LOP3.LUT R6, R6, 0x1ffffffe, RZ, 0xc0, !PT ;  /* 0x1ffffffe06067812 */ /* 0x000fe400078ec0ff */
[----:B------:R-:W-:Y:S02]  /*0c60*/  LEA.HI R4, R4, R5, RZ, 0x3 ;  /* 0x0000000504047211 */ /* 0x000fe400078f18ff */
[----:B------:R-:W-:Y:S01]  /*0c70*/  LEA.HI R11, R11, R10, RZ, 0x3 ;  /* 0x0000000a0b0b7211 */ /* 0x000fe200078f18ff */
[----:B------:R-:W-:Y:S01]  /*0c80*/  IMAD.IADD R7, R7, 0x1, -R6 ;  /* 0x0000000107077824 */ /* 0x000fe200078e0a06 */
[----:B------:R-:W-:-:S02]  /*0c90*/  LOP3.LUT R6, R4, 0xfffffff8, RZ, 0xc0, !PT ;  /* 0xfffffff804067812 */ /* 0x000fc400078ec0ff */
[----:B------:R-:W-:Y:S02]  /*0ca0*/  LOP3.LUT R11, R11, 0xfffffff8, RZ, 0xc0, !PT ;  /* 0xfffffff80b0b7812 */ /* 0x000fe400078ec0ff */
[----:B------:R-:W-:Y:S02]  /*0cb0*/  SHF.R.S32.HI R15, RZ, 0x7, R3 ;  /* 0x00000007ff0f7819 */ /* 0x000fe40000011403 */
[----:B------:R-:W-:Y:S02]  /*0cc0*/  LEA.HI R9, R9, R12, RZ, 0x5 ;  /* 0x0000000c09097211 */ /* 0x000fe400078f28ff */
[----:B------:R-:W-:Y:S01]  /*0cd0*/  LEA.HI R8, R0, R13, RZ, 0x5 ;  /* 0x0000000d00087211 */ /* 0x000fe200078f28ff */
[----:B------:R-:W-:Y:S01]  /*0ce0*/  IMAD.IADD R6, R5, 0x1, -R6 ;  /* 0x0000000105067824 */ /* 0x000fe200078e0a06 */
[----:B------:R-:W-:Y:S01]  /*0cf0*/  IADD3 R12, R10, -R11, RZ ;  /* 0x8000000b0a0c7210 */ /* 0x000fe20007ffe0ff */
[----:B------:R-:W-:Y:S01]  /*0d00*/  IMAD.HI R10, R15, 0x55555556, RZ ;  /* 0x555555560f0a7827 */ /* 0x000fe200078e02ff */
[----:B------:R-:W-:-:S02]  /*0d10*/  SHF.R.S32.HI R9, RZ, 0x5, R9 ;  /* 0x00000005ff097819 */ /* 0x000fc40000011409 */
[----:B------:R-:W-:Y:S01]  /*0d20*/  SHF.R.S32.HI R16, RZ, 0x5, R8 ;  /* 0x00000005ff107819 */ /* 0x000fe20000011408 */
[----:B------:R-:W-:Y:S01]  /*0d30*/  IMAD.SHL.U32 R3, R6, 0x40, RZ ;  /* 0x0000004006037824 */ /* 0x000fe200078e00ff */
[----:B------:R-:W-:Y:S01]  /*0d40*/  LEA.HI R11, R10, R10, RZ, 0x1 ;  /* 0x0000000a0a0b7211 */ /* 0x000fe200078f08ff */
[----:B------:R-:W-:Y:S01]  /*0d50*/  IMAD R12, R9, 0x10, R12 ;  /* 0x00000010090c7824 */ /* 0x000fe200078e020c */
[----:B------:R-:W-:Y:S01]  /*0d60*/  LEA.HI R0, R0, R13, RZ, 0x2 ;  /* 0x0000000d00007211 */ /* 0x000fe200078f10ff */
[----:B------:R-:W-:Y:S01]  /*0d70*/  IMAD.SHL.U32 R9, R16, 0x400, RZ ;  /* 0x0000040010097824 */ /* 0x000fe200078e00ff */
[----:B------:R-:W-:Y:S01]  /*0d80*/  LOP3.LUT R3, R3, 0x1c0, RZ, 0xc0, !PT ;  /* 0x000001c003037812 */ /* 0x000fe200078ec0ff */
[----:B------:R-:W-:Y:S01]  /*0d90*/  IMAD.SHL.U32 R8, R7, 0x8, RZ ;  /* 0x0000000807087824 */ /* 0x000fe200078e00ff */
[----:B------:R-:W-:Y:S01]  /*0da0*/  SHF.R.S32.HI R18, RZ, 0x2, R0 ;  /* 0x00000002ff127819 */ /* 0x000fe20000011400 */
[----:B------:R-:W-:Y:S01]  /*0db0*/  IMAD R5, R5, 0x40, R9 ;  /* 0x0000004005057824 */ /* 0x000fe200078e0209 */
[----:B------:R-:W-:Y:S01]  /*0dc0*/  SHF.R.U32.HI R10, RZ, 0x3, R3 ;  /* 0x00000003ff0a7819 */ /* 0x000fe20000011603 */
[----:B------:R-:W-:Y:S01]  /*0dd0*/  IMAD.SHL.U32 R4, R4, 0x40, RZ ;  /* 0x0000004004047824 */ /* 0x000fe200078e00ff */
[----:B------:R-:W-:Y:S01]  /*0de0*/  LOP3.LUT R7, R3, 0x8, R8, 0xf8, !PT ;  /* 0x0000000803077812 */ /* 0x000fe200078ef808 */
[----:B------:R-:W-:-:S02]  /*0df0*/  IMAD R11, R11, -0x3, R15 ;  /* 0xfffffffd0b0b7824 */ /* 0x000fc400078e020f */
[----:B------:R-:W-:Y:S01]  /*0e00*/  IMAD.IADD R5, R8, 0x1, R5 ;  /* 0x0000000108057824 */ /* 0x000fe200078e0205 */
[----:B------:R-:W-:Y:S01]  /*0e10*/  LOP3.LUT R7, R7, R10, RZ, 0x3c, !PT ;  /* 0x0000000a07077212 */ /* 0x000fe200078e3cff */
[----:B------:R-:W-:Y:S01]  /*0e20*/  IMAD R3, R11, 0x40, R12 ;  /* 0x000000400b037824 */ /* 0x000fe200078e020c */
[----:B------:R-:W-:Y:S01]  /*0e30*/  LOP3.LUT R4, R4, 0x7ffffe00, RZ, 0xc0, !PT ;  /* 0x7ffffe0004047812 */ /* 0x000fe200078ec0ff */
[----:B------:R-:W-:Y:S01]  /*0e40*/  VIADD R8, R18, 0x60 ;  /* 0x0000006012087836 */ /* 0x000fe20000000000 */
[----:B------:R-:W-:Y:S02]  /*0e50*/  STL [R1+0xac], R5 ;  /* 0x0000ac0501007387 */ /* 0x000fe40000100800 */
[----:B------:R-:W-:Y:S02]  /*0e60*/  IADD3 R7, R7, R4, R9 ;  /* 0x0000000407077210 */ /* 0x000fe40007ffe009 */
[----:B------:R0:W-:Y:S01]  /*0e70*/  STL [R1+0xa8], R3 ;  /* 0x0000a80301007387 */ /* 0x0001e20000100800 */
[----:B------:R-:W-:-:S04]  /*0e80*/  SHF.R.S32.HI R4, RZ, 0x1f, R8 ;  /* 0x0000001fff047819 */ /* 0x000fc80000011408 */
[----:B------:R-:W-:Y:S02]  /*0e90*/  LEA.HI R4, R4, R8, RZ, 0x3 ;  /* 0x0000000804047211 */ /* 0x000fe400078f18ff */
[----:B0-----:R-:W-:Y:S02]  /*0ea0*/  LOP3.LUT R3, R0, 0xfffffffc, RZ, 0xc0, !PT ;  /* 0xfffffffc00037812 */ /* 0x001fe400078ec0ff */
[----:B------:R-:W-:Y:S01]  /*0eb0*/  SHF.R.S32.HI R5, RZ, 0x1f, R0 ;  /* 0x0000001fff057819 */ /* 0x000fe20000011400 */
[----:B------:R-:W-:Y:S02]  /*0ec0*/  IMAD.SHL.U32 R0, R8, 0x40, RZ ;  /* 0x0000004008007824 */ /* 0x000fe400078e00ff */
[----:B------:R-:W-:Y:S01]  /*0ed0*/  IMAD.IADD R3, R13, 0x1, -R3 ;  /* 0x000000010d037824 */ /* 0x000fe200078e0a03 */
[----:B------:R-:W-:Y:S01]  /*0ee0*/  LEA.HI R5, R5, R18, RZ, 0x3 ;  /* 0x0000001205057211 */ /* 0x000fe200078f18ff */
[----:B------:R-:W-:Y:S01]  /*0ef0*/  IMAD.SHL.U32 R4, R4, 0x40, RZ ;  /* 0x0000004004047824 */ /* 0x000fe200078e00ff */
[----:B------:R-:W-:Y:S01]  /*0f00*/  R2P PR, R6, 0x6 ;  /* 0x0000000606007804 */ /* 0x000fe20000000000 */
[----:B------:R-:W-:Y:S01]  /*0f10*/  IMAD.SHL.U32 R16, R3, 0x8, RZ ;  /* 0x0000000803107824 */ /* 0x000fe200078e00ff */
[----:B------:R-:W-:Y:S01]  /*0f20*/  SHF.R.S32.HI R9, RZ, 0x1f, R18 ;  /* 0x0000001fff097819 */ /* 0x000fe20000011412 */
[----:B------:R-:W-:Y:S01]  /*0f30*/  IMAD R9, R7, 0x2, R2 ;  /* 0x0000000207097824 */ /* 0x000fe200078e0202 */
[----:B------:R-:W-:Y:S01]  /*0f40*/  LOP3.LUT R0, R0, 0x1c0, RZ, 0xc0, !PT ;  /* 0x000001c000007812 */ /* 0x000fe200078ec0ff */
[----:B------:R-:W-:Y:S01]  /*0f50*/  IMAD.SHL.U32 R22, R3, 0x4, RZ ;  /* 0x0000000403167824 */ /* 0x000fe200078e00ff */
[----:B------:R-:W-:Y:S01]  /*0f60*/  LOP3.LUT R5, R5, 0xfffffff8, RZ, 0xc0, !PT ;  /* 0xfffffff805057812 */ /* 0x000fe200078ec0ff */
[----:B------:R-:W-:Y:S01]  /*0f70*/  STL [R1+0x98], RZ ;  /* 0x000098ff01007387 */ /* 0x000fe20000100800 */
[----:B------:R-:W-:-:S02]  /*0f80*/  SHF.R.U32.HI R8, RZ, 0x3, R0 ;  /* 0x00000003ff087819 */ /* 0x000fc40000011600 */
[----:B------:R-:W-:Y:S01]  /*0f90*/  LOP3.LUT R3, R0, 0x38, R16, 0xf8, !PT ;  /* 0x0000003800037812 */ /* 0x000fe200078ef810 */
[----:B------:R-:W-:Y:S01]  /*0fa0*/  STL [R1+0x18], RZ ;  /* 0x000018ff01007387 */ /* 0x000fe20000100800 */
[----:B------:R-:W-:Y:S01]  /*0fb0*/  LOP3.LUT R7, R4, 0xfffffe00, RZ, 0xc0, !PT ;  /* 0xfffffe0004077812 */ /* 0x000fe200078ec0ff */
[C---:B------:R-:W-:Y:S01]  /*0fc0*/  VIADD R4, R9.reuse, 0x1e820 ;  /* 0x0001e82009047836 */ /* 0x040fe20000000000 */
[----:B------:R-:W-:Y:S01]  /*0fd0*/  MOV R6, 0x40 ;  /* 0x0000004000067802 */ /* 0x000fe20000000f00 */
[----:B------:R0:W-:Y:S01]  /*0fe0*/  STL [R1+0x1c], R9 ;  /* 0x00001c0901007387 */ /* 0x0001e20000100800 */
[----:B------:R-:W-:Y:S01]  /*0ff0*/  IADD3 R0, R9, 0x1e800, RZ ;  /* 0x0001e80009007810 */ /* 0x000fe20007ffe0ff */
[----:B0-----:R-:W-:Y:S01]  /*1000*/  IMAD.IADD R9, R18, 0x1, -R5 ;  /* 0x0000000112097824 */ /* 0x001fe200078e0a05 */
[----:B------:R-:W-:Y:S02]  /*1010*/  LOP3.LUT R5, R7, R3, R8, 0xf6, !PT ;  /* 0x0000000307057212 */ /* 0x000fe400078ef608 */
[----:B------:R-:W-:Y:S01]  /*1020*/  SEL R3, R6, 0xffffffc0, !P2 ;  /* 0xffffffc006037807 */ /* 0x000fe20005000000 */
[----:B------:R-:W-:-:S02]  /*1030*/  @P1 VIADD R4, R0, 0xffffffe0 ;  /* 0xffffffe000041836 */ /* 0x000fc40000000000 */
[----:B------:R-:W-:Y:S01]  /*1040*/  IMAD R5, R5, 0x2, R2 ;  /* 0x0000000205057824 */ /* 0x000fe200078e0202 */
[----:B------:R-:W-:Y:S01]  /*1050*/  STL [R1+0x7c], R7 ;  /* 0x00007c0701007387 */ /* 0x000fe20000100800 */
[----:B------:R-:W-:-:S03]  /*1060*/  IMAD.IADD R0, R0, 0x1, R3 ;  /* 0x0000000100007824 */ /* 0x000fc600078e0203 */
[----:B------:R-:W-:Y:S04]  /*1070*/  STL [R1+0x68], R9 ;  /* 0x0000680901007387 */ /* 0x000fe80000100800 */
[----:B------:R-:W-:Y:S04]  /*1080*/  STL [R1+0x80], R4 ;  /* 0x0000800401007387 */ /* 0x000fe80000100800 */
[----:B------:R0:W-:Y:S04]  /*1090*/  STL [R1+0xa4], R5 ;  /* 0x0000a40501007387 */ /* 0x0001e80000100800 */
[----:B------:R1:W-:Y:S01]  /*10a0*/  STL [R1+0x24], R0 ;  /* 0x0000240001007387 */ /* 0x0003e20000100800 */
[----:B0-----:R-:W-:-:S02]  /*10b0*/  IMAD.IADD R5, R3, 0x1, R4 ;  /* 0x0000000103057824 */ /* 0x001fc400078e0204 */
[C---:B------:R-:W-:Y:S01]  /*10c0*/  VIADD R3, R4.reuse, 0x6000 ;  /* 0x0000600004037836 */ /* 0x040fe20000000000 */
[----:B-1----:R-:W-:Y:S02]  /*10d0*/  IADD3 R0, R4, 0xc000, RZ ;  /* 0x0000c00004007810 */ /* 0x002fe40007ffe0ff */
[----:B------:R0:W-:Y:S04]  /*10e0*/  STL [R1+0x20], R5 ;  /* 0x0000200501007387 */ /* 0x0001e80000100800 */
[----:B------:R0:W-:Y:S04]  /*10f0*/  STL [R1+0x84], R0 ;  /* 0x0000840001007387 */ /* 0x0001e80000100800 */
[----:B------:R0:W-:Y:S01]  /*1100*/  STL [R1+0x88], R3 ;  /* 0x0000880301007387 */ /* 0x0001e20000100800 */
[----:B------:R-:W-:Y:S01]  /*1110*/  IMAD.MOV.U32 R19, RZ, RZ, RZ ;  /* 0x000000ffff137224 */ /* 0x000fe200078e00ff */
[----:B------:R-:W-:Y:S01]  /*1120*/  CS2R R152, SRZ ;  /* 0x0000000000987805 */ /* 0x000fe2000001ff00 */
[----:B------:R-:W-:Y:S01]  /*1130*/  VIADD R154, R22, 0x10 ;  /* 0x00000010169a7836 */ /* 0x000fe20000000000 */
[----:B0-2---:R-:W-:-:S07]  /*1140*/  LOP3.LUT R156, R14, 0x1, RZ, 0xfc, !PT ;  /* 0x000000010e9c7812 */ /* 0x005fce00078efcff */
.L_x_529:
[----:B01-3--:R-:W0:Y:S02]  /*1150*/  LDC.64 R4, c[0x0][0xc88] ;  /* 0x00032200ff047b82 */ /* 0x00be240000000a00 */
[----:B0-----:R-:W-:-:S05]  /*1160*/  IMAD.WIDE R4, R35, 0x4, R4 ;  /* 0x0000000423047825 */ /* 0x001fca00078e0204 */
[----:B--2---:R-:W2:Y:S01]  /*1170*/  LDG.E R38, desc[UR56][R4.64] ;  /* 0x0000003804267981 */ /* 0x004ea2000c1e1900 */
[----:B------:R-:W-:Y:S05]  /*1180*/  YIELD ;  /* 0x0000000000007946 */ /* 0x000fea0003800000 */
[----:B------:R-:W-:Y:S01]  /*1190*/  ULDC.64 UR4, c[0x0][0xa28] ;  /* 0x00028a0000047ab9 */ /* 0x000fe20000000a00 */
[----:B------:R-:W-:Y:S01]  /*11a0*/  ULDC.64 UR8, c[0x0][0xa18] ;  /* 0x0002860000087ab9 */ /* 0x000fe20000000a00 */
[----:B------:R-:W-:Y:S01]  /*11b0*/  ISETP.NE.U32.AND P1, PT, RZ, UR4, PT ;  /* 0x00000004ff007c0c */ /* 0x000fe2000bf25070 */
[----:B------:R-:W-:Y:S01]  /*11c0*/  ULDC.64 UR6, c[0x0][0xa08] ;  /* 0x0002820000067ab9 */ /* 0x000fe20000000a00 */
[----:B------:R-:W-:Y:S01]  /*11d0*/  IMAD.MOV.U32 R11, RZ, RZ, RZ ;  /* 0x000000ffff0b7224 */ /* 0x000fe200078e00ff */
[----:B------:R-:W-:Y:S01]  /*11e0*/  ISETP.NE.U32.AND P0, PT, RZ, UR6, PT ;  /* 0x00000006ff007c0c */ /* 0x000fe2000bf05070 */
[----:B------:R-:W-:Y:S01]  /*11f0*/  IMAD.MOV.U32 R35, RZ, RZ, RZ ;  /* 0x000000ffff237224 */ /* 0x000fe200078e00ff */
[----:B------:R-:W-:-:S02]  /*1200*/  ISETP.NE.AND.EX P1, PT, RZ, UR5, PT, P1 ;  /* 0x00000005ff007c0c */ /* 0x000fc4000bf25310 */
[----:B------:R-:W-:Y:S02]  /*1210*/  ISETP.NE.AND.EX P0, PT, RZ, UR7, PT, P0 ;  /* 0x00000007ff007c0c */ /* 0x000fe4000bf05300 */
[----:B--2---:R-:W-:Y:S01]  /*1220*/  SHF.R.S32.HI R0, RZ, 0x1f, R38 ;  /* 0x0000001fff007819 */ /* 0x004fe20000011426 */
[----:B------:R-:W-:-:S08]  /*1230*/  IMAD.SHL.U32 R36, R38, 0x4, RZ ;  /* 0x0000000426247824 */ /* 0x000fd000078e00ff */
[C---:B------:R-:W-:Y:S01]  /*1240*/  @P1 LEA R6, P2, R38.reuse, UR4, 0x2 ;  /* 0x0000000426061c11 */ /* 0x040fe2000f8410ff */
[----:B------:R0:W-:Y:S01]  /*1250*/  STL [R1+0x90], R38 ;  /* 0x0000902601007387 */ /* 0x0001e20000100800 */
[C-C-:B------:R-:W-:Y:S02]  /*1260*/  SHF.L.U64.HI R37, R38.reuse, 0x2, R0.reuse ;  /* 0x0000000226257819 */ /* 0x140fe40000010200 */
[----:B------:R-:W-:Y:S02]  /*1270*/  @P1 LEA.HI.X R7, R38, UR5, R0, 0x2, P2 ;  /* 0x0000000526071c11 */ /* 0x000fe400090f1400 */
[----:B------:R-:W-:Y:S01]  /*1280*/  ISETP.NE.U32.AND P2, PT, RZ, UR8, PT ;  /* 0x00000008ff007c0c */ /* 0x000fe2000bf45070 */
[----:B------:R-:W-:Y:S01]  /*1290*/  ULDC UR4, c[0x0][0x288] ;  /* 0x0000a20000047ab9 */ /* 0x000fe20000000800 */
[----:B------:R-:W-:Y:S01]  /*12a0*/  IADD3 R8, P3, R36, UR6, RZ ;  /* 0x0000000624087c10 */ /* 0x000fe2000ff7e0ff */
[----:B------:R0:W5:Y:S01]  /*12b0*/  @P1 LDG.E R11, desc[UR56][R6.64] ;  /* 0x00000038060b1981 */ /* 0x000162000c1e1900 */
[----:B------:R-:W-:Y:S01]  /*12c0*/  ISETP.NE.AND.EX P2, PT, RZ, UR9, PT, P2 ;  /* 0x00000009ff007c0c */ /* 0x000fe2000bf45320 */
[----:B------:R-:W-:Y:S01]  /*12d0*/  IMAD.U32 R24, RZ, RZ, UR4 ;  /* 0x00000004ff187e24 */ /* 0x000fe2000f8e00ff */
[----:B------:R-:W-:Y:S01]  /*12e0*/  IADD3.X R9, R37, UR7, RZ, P3, !PT ;  /* 0x0000000725097c10 */ /* 0x000fe20009ffe4ff */
[----:B------:R-:W-:-:S04]  /*12f0*/  ULDC.64 UR4, c[0x0][0x418] ;  /* 0x0001060000047ab9 */ /* 0x000fc80000000a00 */
[----:B------:R0:W5:Y:S06]  /*1300*/  @P0 LDG.E R35, desc[UR56][R8.64] ;  /* 0x0000003808230981 */ /* 0x00016c000c1e1900 */
[----:B------:R-:W-:-:S04]  /*1310*/  @P2 IADD3 R4, P1, R36, UR8, RZ ;  /* 0x0000000824042c10 */ /* 0x000fc8000ff3e0ff */
[----:B------:R-:W-:-:S05]  /*1320*/  @P2 IADD3.X R5, R37, UR9, RZ, P1, !PT ;  /* 0x0000000925052c10 */ /* 0x000fca0008ffe4ff */
[----:B------:R0:W5:Y:S01]  /*1330*/  @P2 LDG.E R24, desc[UR56][R4.64] ;  /* 0x0000003804182981 */ /* 0x000162000c1e1900 */
[----:B------:R-:W-:-:S03]  /*1340*/  UISETP.NE.U32.AND UP0, UPT, UR4, URZ, UPT ;  /* 0x0000003f0400728c */ /* 0x000fc6000bf05070 */
[----:B------:R-:W-:Y:S01]  /*1350*/  ULDC UR4, c[0x0][0x424] ;  /* 0x0001090000047ab9 */ /* 0x000fe20000000800 */
[----:B------:R-:W-:-:S03]  /*1360*/  UISETP.NE.AND.EX UP0, UPT, UR5, URZ, UPT, UP0 ;  /* 0x0000003f0500728c */ /* 0x000fc6000bf05300 */
[----:B------:R-:W-:Y:S01]  /*1370*/  ULDC UR5, c[0x0][0x2f0] ;  /* 0x0000bc0000057ab9 */ /* 0x000fe20000000800 */
[----:B------:R-:W-:-:S04]  /*1380*/  USEL UR4, UR4, 0x1, UP0 ;  /* 0x0000000104047887 */ /* 0x000fc80008000000 */
[----:B------:R-:W-:-:S03]  /*1390*/  UIMAD UR4, UR4, UR5, URZ ;  /* 0x00000005040472a4 */ /* 0x000fc6000f8e023f */
[----:B------:R-:W-:Y:S02]  /*13a0*/  ULDC UR5, c[0x0][0x348] ;  /* 0x0000d20000057ab9 */ /* 0x000fe40000000800 */
[----:B------:R-:W-:Y:S02]  /*13b0*/  IMAD.U32 R27, RZ, RZ, UR5 ;  /* 0x00000005ff1b7e24 */ /* 0x000fe4000f8e00ff */
[----:B------:R-:W-:Y:S01]  /*13c0*/  IMAD.U32 R32, RZ, RZ, UR4 ;  /* 0x00000004ff207e24 */ /* 0x000fe2000f8e00ff */
[----:B0---4-:R-:W-:Y:S06]  /*13d0*/  @P2 BRA `(.L_x_401) ;  /* 0x0000000000242947 */ /* 0x011fec0003800000 */
[----:B------:R-:W-:Y:S02]  /*13e0*/  ULDC.64 UR4, c[0x0][0xa00] ;  /* 0x0002800000047ab9 */ /* 0x000fe40000000a00 */
[----:B------:R-:W-:-:S04]  /*13f0*/  ISETP.NE.U32.AND P1, PT, RZ, UR4, PT ;  /* 0x00000004ff007c0c */ /* 0x000fc8000bf25070 */
[----:B------:R-:W-:-:S13]  /*1400*/  ISETP.NE.AND.EX P1, PT, RZ, UR5, PT, P1 ;  /* 0x00000005ff007c0c */ /* 0x000fda000bf25310 */
[----:B------:R-:W-:Y:S05]  /*1410*/  @!P1 BRA `(.L_x_401) ;  /* 0x0000000000149947 */ /* 0x000fea0003800000 */
[----:B------:R-:W0:Y:S02]  /*1420*/  LDC.64 R4, c[0x0][0xa00] ;  /* 0x00028000ff047b82 */ /* 0x000e240000000a00 */
[----:B0-----:R-:W-:-:S05]  /*1430*/  IMAD.WIDE R4, R38, 0x4, R4 ;  /* 0x0000000426047825 */ /* 0x001fca00078e0204 */
[----:B-----5:R-:W2:Y:S04]  /*1440*/  LDG.E R24, desc[UR56][R4.64] ;  /* 0x0000003804187981 */ /* 0x020ea8000c1e1900 */
[----:B------:R-:W2:Y:S02]  /*1450*/  LDG.E R3, desc[UR56][R4.64+0x4] ;  /* 0x0000043804037981 */ /* 0x000ea4000c1e1900 */
[----:B--2---:R-:W-:-:S07]  /*1460*/  IMAD.IADD R24, R3, 0x1, -R24 ;  /* 0x0000000103187824 */ /* 0x004fce00078e0a18 */
.L_x_401:
[C---:B------:R-:W-:Y:S01]  /*1470*/  LOP3.LUT R42, R34.reuse, 0xffff, RZ, 0xc0, !PT ;  /* 0x0000ffff222a7812 */ /* 0x040fe200078ec0ff */
[----:B------:R-:W-:Y:S01]  /*1480*/  ULDC.64 UR4, c[0x0][0xa20] ;  /* 0x0002880000047ab9 */ /* 0x000fe20000000a00 */
[----:B------:R0:W-:Y:S01]  /*1490*/  STL [R1+0x9c], R33 ;  /* 0x00009c2101007387 */ /* 0x0001e20000100800 */
[----:B------:R-:W-:Y:S02]  /*14a0*/  ISETP.NE.U32.AND P1, PT, RZ, UR4, PT ;  /* 0x00000004ff007c0c */ /* 0x000fe4000bf25070 */
[C---:B------:R-:W-:Y:S01]  /*14b0*/  LOP3.LUT R3, R34.reuse, 0xff000000, RZ, 0xc0, !PT ;  /* 0xff00000022037812 */ /* 0x040fe200078ec0ff */
[----:B------:R0:W-:Y:S01]  /*14c0*/  STL [R1+0x8c], R42 ;  /* 0x00008c2a01007387 */ /* 0x0001e20000100800 */
[----:B------:R-:W-:Y:S02]  /*14d0*/  ISETP.NE.AND.EX P1, PT, RZ, UR5, PT, P1 ;  /* 0x00000005ff007c0c */ /* 0x000fe4000bf25310 */
[----:B------:R-:W-:Y:S02]  /*14e0*/  LOP3.LUT R0, R34, 0xff0000, RZ, 0xc0, !PT ;  /* 0x00ff000022007812 */ /* 0x000fe400078ec0ff */
[----:B------:R-:W-:-:S04]  /*14f0*/  SHF.R.U32.HI R3, RZ, 0x8, R3 ;  /* 0x00000008ff037819 */ /* 0x000fc80000011603 */
[----:B------:R-:W-:-:S05]  /*1500*/  LEA.HI R10, R0, R3, RZ, 0x10 ;  /* 0x00000003000a7211 */ /* 0x000fca00078f80ff */
[----:B0-----:R-:W-:Y:S05]  /*1510*/  @!P1 BRA `(.L_x_402) ;  /* 0x0000000000109947 */ /* 0x001fea0003800000 */
[----:B------:R-:W-:-:S04]  /*1520*/  IADD3 R4, P0, R36, UR4, RZ ;  /* 0x0000000424047c10 */ /* 0x000fc8000ff1e0ff */
[----:B------:R-:W-:-:S05]  /*1530*/  IADD3.X R5, R37, UR5, RZ, P0, !PT ;  /* 0x0000000525057c10 */ /* 0x000fca00087fe4ff */
[----:B------:R0:W5:Y:S01]  /*1540*/  LDG.E R32, desc[UR56][R4.64] ;  /* 0x0000003804207981 */ /* 0x000162000c1e1900 */
[----:B------:R-:W-:Y:S05]  /*1550*/  BRA `(.L_x_403) ;  /* 0x0000000000107947 */ /* 0x000fea0003800000 */
.L_x_402:
[----:B------:R-:W-:Y:S05]  /*1560*/  @!P0 BRA `(.L_x_403) ;  /* 0x00000000000c8947 */ /* 0x000fea0003800000 */
[----:B------:R-:W2:Y:S04]  /*1570*/  LDG.E R3, desc[UR56][R8.64] ;  /* 0x0000003808037981 */ /* 0x000ea8000c1e1900 */
[----:B------:R-:W2:Y:S02]  /*1580*/  LDG.E R32, desc[UR56][R8.64+0x4] ;  /* 0x0000043808207981 */ /* 0x000ea4000c1e1900 */
[----:B--2---:R-:W-:-:S07]  /*1590*/  IMAD.IADD R32, R32, 0x1, -R3 ;  /* 0x0000000120207824 */ /* 0x004fce00078e0a03 */
.L_x_403:
[----:B------:R-:W-:Y:S01]  /*15a0*/  ULDC.64 UR4, c[0x0][0xa10] ;  /* 0x0002840000047ab9 */ /* 0x000fe20000000a00 */
[----:B------:R-:W2:Y:S01]  /*15b0*/  LDL.LU R34, [R1] ;  /* 0x0000000001227983 */ /* 0x000ea20000300800 */
[----:B------:R-:W-:-:S04]  /*15c0*/  ISETP.NE.U32.AND P0, PT, RZ, UR4, PT ;  /* 0x00000004ff007c0c */ /* 0x000fc8000bf05070 */
[----:B------:R-:W-:Y:S01]  /*15d0*/  ISETP.NE.AND.EX P0, PT, RZ, UR5, PT, P0 ;  /* 0x00000005ff007c0c */ /* 0x000fe2000bf05300 */
[----:B------:R-:W-:-:S12]  /*15e0*/  ULDC.64 UR4, c[0x0][0xa30] ;  /* 0x00028c0000047ab9 */ /* 0x000fd80000000a00 */
[----:B0-----:R-:W0:Y:S02]  /*15f0*/  @P0 LDC.64 R4, c[0x0][0xa10] ;  /* 0x00028400ff040b82 */ /* 0x001e240000000a00 */
[----:B0-----:R-:W-:-:S05]  /*1600*/  @P0 IMAD.WIDE R4, R38, 0x4, R4 ;  /* 0x0000000426040825 */ /* 0x001fca00078e0204 */
[----:B------:R-:W3:Y:S04]  /*1610*/  @P0 LDG.E R0, desc[UR56][R4.64] ;  /* 0x0000003804000981 */ /* 0x000ee8000c1e1900 */
[----:B------:R-:W3:Y:S01]  /*1620*/  @P0 LDG.E R3, desc[UR56][R4.64+0x4] ;  /* 0x0000043804030981 */ /* 0x000ee2000c1e1900 */
[----:B------:R-:W-:Y:S02]  /*1630*/  ISETP.NE.U32.AND P1, PT, RZ, UR4, PT ;  /* 0x00000004ff007c0c */ /* 0x000fe4000bf25070 */
[----:B-----5:R-:W-:Y:S02]  /*1640*/  MOV R25, R32 ;  /* 0x0000002000197202 */ /* 0x020fe40000000f00 */
[----:B------:R-:W-:-:S13]  /*1650*/  ISETP.NE.AND.EX P1, PT, RZ, UR5, PT, P1 ;  /* 0x00000005ff007c0c */ /* 0x000fda000bf25310 */
[----:B------:R-:W-:-:S04]  /*1660*/  @P1 IADD3 R6, P2, R36, UR4, RZ ;  /* 0x0000000424061c10 */ /* 0x000fc8000ff5e0ff */
[----:B------:R-:W-:-:S05]  /*1670*/  @P1 IADD3.X R7, R37, UR5, RZ, P2, !PT ;  /* 0x0000000525071c10 */ /* 0x000fca00097fe4ff */
[----:B------:R0:W5:Y:S01]  /*1680*/  @P1 LDG.E R25, desc[UR56][R6.64] ;  /* 0x0000003806191981 */ /* 0x000162000c1e1900 */
[----:B------:R-:W-:Y:S01]  /*1690*/  IMAD.IADD R12, R32, 0x1, -R11 ;  /* 0x00000001200c7824 */ /* 0x000fe200078e0a0b */
[----:B------:R-:W-:Y:S01]  /*16a0*/  LOP3.LUT R13, R10, 0xff, RZ, 0xc0, !PT ;  /* 0x000000ff0a0d7812 */ /* 0x000fe200078ec0ff */
[----:B------:R-:W-:Y:S01]  /*16b0*/  BSSY B0, `(.L_x_404) ;  /* 0x000002d000007945 */ /* 0x000fe20003800000 */
[----:B------:R-:W-:-:S03]  /*16c0*/  SHF.R.U32.HI R8, RZ, 0x10, R10 ;  /* 0x00000010ff087819 */ /* 0x000fc6000001160a */
[----:B------:R0:W-:Y:S01]  /*16d0*/  STL [R1+0xa0], R13 ;  /* 0x0000a00d01007387 */ /* 0x0001e20000100800 */
[----:B--2---:R-:W-:Y:S01]  /*16e0*/  LOP3.LUT R34, R34, 0xfffffff7, RZ, 0xc0, !PT ;  /* 0xfffffff722227812 */ /* 0x004fe200078ec0ff */
[----:B---3--:R-:W-:-:S04]  /*16f0*/  @P0 IMAD.IADD R27, R3, 0x1, -R0 ;  /* 0x00000001031b0824 */ /* 0x008fc800078e0a00 */
[----:B------:R-:W-:-:S04]  /*1700*/  IMAD.IADD R121, R12, 0x1, R27 ;  /* 0x000000010c797824 */ /* 0x000fc800078e021b */
[C---:B------:R-:W-:Y:S01]  /*1710*/  VIADD R0, R121.reuse, 0xbf ;  /* 0x000000bf79007836 */ /* 0x040fe20000000000 */
[----:B------:R-:W-:-:S03]  /*1720*/  ISETP.GE.AND P3, PT, R121, 0x1, PT ;  /* 0x000000017900780c */ /* 0x000fc60003f66270 */
[----:B------:R-:W-:-:S05]  /*1730*/  IMAD.HI R0, R0, 0x2aaaaaab, RZ ;  /* 0x2aaaaaab00007827 */ /* 0x000fca00078e02ff */
[----:B------:R-:W-:-:S04]  /*1740*/  SHF.R.U32.HI R3, RZ, 0x1f, R0 ;  /* 0x0000001fff037819 */ /* 0x000fc80000011600 */
[----:B------:R-:W-:Y:S01]  /*1750*/  LEA.HI.SX32 R26, R0, R3, 0x1b ;  /* 0x00000003001a7211 */ /* 0x000fe200078fdaff */
[----:B------:R-:W-:Y:S01]  /*1760*/  IMAD.MOV.U32 R3, RZ, RZ, RZ ;  /* 0x000000ffff037224 */ /* 0x000fe200078e00ff */
[----:B------:R-:W-:-:S05]  /*1770*/  @P3 LOP3.LUT R34, R34, 0x8, RZ, 0xfc, !PT ;  /* 0x0000000822223812 */ /* 0x000fca00078efcff */
[----:B------:R0:W-:Y:S04]  /*1780*/  STL [R1], R34 ;  /* 0x0000002201007387 */ /* 0x0001e80000100800 */
[----:B------:R0:W-:Y:S01]  /*1790*/  STL [R1+0x94], R8 ;  /* 0x0000940801007387 */ /* 0x0001e20000100800 */
[----:B------:R-:W-:Y:S05]  /*17a0*/  @!P3 BRA `(.L_x_405) ;  /* 0x000000000074b947 */ /* 0x000fea0003800000 */
[----:B------:R-:W-:Y:S01]  /*17b0*/  ISETP.NE.AND P0, PT, R8, RZ, PT ;  /* 0x000000ff0800720c */ /* 0x000fe20003f05270 */
[----:B------:R-:W-:-:S03]  /*17c0*/  ULDC UR4, c[0x0][0x9f0] ;  /* 0x00027c0000047ab9 */ /* 0x000fc60000000800 */
[----:B------:R-:W-:-:S04]  /*17d0*/  SEL R9, R8, UR4, P0 ;  /* 0x0000000408097c07 */ /* 0x000fc80008000000 */
[-C--:B0-----:R-:W-:Y:S02]  /*17e0*/  IABS R6, R9.reuse ;  /* 0x0000000900067213 */ /* 0x081fe40000000000 */
[----:B------:R-:W-:Y:S02]  /*17f0*/  IADD3 R0, R26, -0x1, R9 ;  /* 0xffffffff1a007810 */ /* 0x000fe40007ffe009 */
[----:B------:R-:W0:Y:S01]  /*1800*/  I2F.RP R3, R6 ;  /* 0x0000000600037306 */ /* 0x000e220000209400 */
[-C--:B------:R-:W-:Y:S02]  /*1810*/  IABS R10, R9.reuse ;  /* 0x00000009000a7213 */ /* 0x080fe40000000000 */
[----:B------:R-:W-:Y:S02]  /*1820*/  IABS R8, R0 ;  /* 0x0000000000087213 */ /* 0x000fe40000000000 */
[----:B------:R-:W-:-:S04]  /*1830*/  LOP3.LUT R0, R0, R9, RZ, 0x3c, !PT ;  /* 0x0000000900007212 */ /* 0x000fc800078e3cff */
[----:B------:R-:W-:Y:S01]  /*1840*/  ISETP.GE.AND P2, PT, R0, RZ, PT ;  /* 0x000000ff0000720c */ /* 0x000fe20003f46270 */
[----:B0-----:R-:W0:Y:S02]  /*1850*/  MUFU.RCP R3, R3 ;  /* 0x0000000300037308 */ /* 0x001e240000001000 */
[----:B0-----:R-:W-:Y:S02]  /*1860*/  VIADD R4, R3, 0xffffffe ;  /* 0x0ffffffe03047836 */ /* 0x001fe40000000000 */
[----:B------:R-:W-:-:S04]  /*1870*/  IMAD.MOV R3, RZ, RZ, -R10 ;  /* 0x000000ffff037224 */ /* 0x000fc800078e0a0a */
[----:B------:R0:W1:Y:S02]  /*1880*/  F2I.FTZ.U32.TRUNC.NTZ R5, R4 ;  /* 0x0000000400057305 */ /* 0x000064000021f000 */
[----:B0-----:R-:W-:Y:S01]  /*1890*/  MOV R4, RZ ;  /* 0x000000ff00047202 */ /* 0x001fe20000000f00 */
[----:B-1----:R-:W-:-:S04]  /*18a0*/  IMAD.MOV R7, RZ, RZ, -R5 ;  /* 0x000000ffff077224 */ /* 0x002fc800078e0a05 */
        /* <DEDUP_REMOVED lines=10> */
[----:B------:R-:W-:-:S04]  /*1950*/  IMAD.MOV.U32 R3, RZ, RZ, R5 ;  /* 0x000000ffff037224 */ /* 0x000fc800078e0005 */
[----:B------:R-:W-:Y:S01]  /*1960*/  @!P2 IMAD.MOV R3, RZ, RZ, -R3 ;  /* 0x000000ffff03a224 */ /* 0x000fe200078e0a03 */
[----:B------:R-:W-:-:S07]  /*1970*/  @!P1 LOP3.LUT R3, RZ, R9, RZ, 0x33, !PT ;  /* 0x00000009ff039212 */ /* 0x000fce00078e33ff */
.L_x_405:
[----:B------:R-:W-:Y:S05]  /*1980*/  BSYNC B0 ;  /* 0x0000000000007941 */ /* 0x000fea0003800000 */
.L_x_404:
[----:B------:R-:W-:-:S05]  /*1990*/  IMAD R0, R13, R3, RZ ;  /* 0x000000030d007224 */ /* 0x000fca00078e02ff */
[C---:B------:R-:W-:Y:S01]  /*19a0*/  VIADDMNMX R3, R0.reuse, R3, R26, PT ;  /* 0x0000000300037246 */ /* 0x040fe2000380011a */
[----:B------:R-:W-:-:S04]  /*19b0*/  IMAD R0, R0, 0xc0, -R12 ;  /* 0x000000c000007824 */ /* 0x000fc800078e0a0c */
[----:B------:R-:W-:Y:S01]  /*19c0*/  IMAD R4, R3, 0xc0, -R12 ;  /* 0x000000c003047824 */ /* 0x000fe200078e0a0c */
[----:B------:R-:W-:-:S04]  /*19d0*/  VIMNMX R0, RZ, R0, !PT ;  /* 0x00000000ff007248 */ /* 0x000fc80007fe0100 */
[----:B------:R-:W-:Y:S01]  /*19e0*/  VIMNMX R3, R4, R27, PT ;  /* 0x0000001b04037248 */ /* 0x000fe20003fe0100 */
[----:B------:R-:W-:-:S03]  /*19f0*/  IMAD.WIDE.U32 R30, R0, -0x55555555, RZ ;  /* 0xaaaaaaab001e7825 */ /* 0x000fc600078e00ff */
[----:B------:R-:W-:Y:S02]  /*1a00*/  ISETP.GT.AND P0, PT, R3, R0, PT ;  /* 0x000000000300720c */ /* 0x000fe40003f04270 */
[----:B------:R-:W-:-:S05]  /*1a10*/  SHF.R.U32.HI R30, RZ, 0x7, R31 ;  /* 0x00000007ff1e7819 */ /* 0x000fca000001161f */
[----:B------:R-:W-:-:S06]  /*1a20*/  IMAD.MOV.U32 R29, RZ, RZ, R30 ;  /* 0x000000ffff1d7224 */ /* 0x000fcc00078e001e */
[----:B------:R-:W-:-:S04]  /*1a30*/  @P0 VIADD R0, R3, 0xbf ;  /* 0x000000bf03000836 */ /* 0x000fc80000000000 */
[----:B------:R-:W-:-:S05]  /*1a40*/  @P0 IMAD.HI R0, R0, 0x2aaaaaab, RZ ;  /* 0x2aaaaaab00000827 */ /* 0x000fca00078e02ff */
[----:B------:R-:W-:-:S04]  /*1a50*/  @P0 SHF.R.U32.HI R3, RZ, 0x1f, R0 ;  /* 0x0000001fff030819 */ /* 0x000fc80000011600 */
[----:B------:R-:W-:Y:S02]  /*1a60*/  @P0 LEA.HI.SX32 R29, R0, R3, 0x1b ;  /* 0x00000003001d0211 */ /* 0x000fe400078fdaff */
[----:B------:R-:W-:Y:S02]  /*1a70*/  PLOP3.LUT P0, PT, PT, PT, PT, 0x80, 0x0 ;  /* 0x000000000000781c */ /* 0x000fe40003f0f070 */
[----:B------:R-:W-:-:S13]  /*1a80*/  ISETP.GT.AND P1, PT, R29, R30, PT ;  /* 0x0000001e1d00720c */ /* 0x000fda0003f24270 */
[----:B------:R-:W-:Y:S05]  /*1a90*/  @!P1 BRA `(.L_x_406) ;  /* 0x0000004000249947 */ /* 0x000fea0003800000 */
[----:B------:R-:W-:Y:S01]  /*1aa0*/  VIADD R0, R2, 0x12400 ;  /* 0x0001240002007836 */ /* 0x000fe20000000000 */
[----:B------:R-:W-:Y:S04]  /*1ab0*/  BSSY B6, `(.L_x_407) ;  /* 0x0000013000067945 */ /* 0x000fe80003800000 */
[----:B------:R-:W-:-:S13]  /*1ac0*/  LOP3.LUT P0, RZ, R0, 0x3ff, RZ, 0xc0, !PT ;  /* 0x000003ff00ff7812 */ /* 0x000fda000780c0ff */
[----:B------:R-:W-:Y:S05]  /*1ad0*/  @!P0 BRA `(.L_x_408) ;  /* 0x0000000000408947 */ /* 0x000fea0003800000 */
[----:B------:R-:W-:Y:S01]  /*1ae0*/  MOV R0, 0x0 ;  /* 0x0000000000007802 */ /* 0x000fe20000000f00 */
[----:B------:R-:W-:Y:S01]  /*1af0*/  ULDC.64 UR4, c[0x4][0xa8] ;  /* 0x01002a0000047ab9 */ /* 0x000fe20000000a00 */
[----:B------:R-:W-:Y:S01]  /*1b00*/  ULDC.64 UR6, c[0x4][0x40] ;  /* 0x0100100000067ab9 */ /* 0x000fe20000000a00 */
[----:B------:R-:W-:Y:S01]  /*1b10*/  MOV R4, UR4 ;  /* 0x0000000400047c02 */ /* 0x000fe20008000f00 */
[----:B------:R1:W2:Y:S01]  /*1b20*/  LDC.64 R14, c[0x4][R0] ;  /* 0x01000000000e7b82 */ /* 0x0002a20000000a00 */
[----:B------:R-:W-:Y:S01]  /*1b30*/  IMAD.U32 R5, RZ, RZ, UR5 ;  /* 0x00000005ff057e24 */ /* 0x000fe2000f8e00ff */
[----:B------:R-:W-:Y:S01]  /*1b40*/  ULDC.64 UR4, c[0x4][0xb0] ;  /* 0x01002c0000047ab9 */ /* 0x000fe20000000a00 */
[----:B------:R-:W-:Y:S02]  /*1b50*/  IMAD.U32 R10, RZ, RZ, UR6 ;  /* 0x00000006ff0a7e24 */ /* 0x000fe4000f8e00ff */
[----:B0-----:R-:W-:Y:S02]  /*1b60*/  IMAD.U32 R6, RZ, RZ, UR4 ;  /* 0x00000004ff067e24 */ /* 0x001fe4000f8e00ff */
[----:B------:R-:W-:-:S02]  /*1b70*/  IMAD.U32 R7, RZ, RZ, UR5 ;  /* 0x00000005ff077e24 */ /* 0x000fc4000f8e00ff */
[----:B------:R-:W-:Y:S02]  /*1b80*/  IMAD.U32 R11, RZ, RZ, UR7 ;  /* 0x00000007ff0b7e24 */ /* 0x000fe4000f8e00ff */
[----:B------:R-:W-:Y:S02]  /*1b90*/  IMAD.MOV.U32 R8, RZ, RZ, 0x70 ;  /* 0x00000070ff087424 */ /* 0x000fe400078e00ff */
[----:B------:R-:W-:Y:S02]  /*1ba0*/  IMAD.MOV.U32 R12, RZ, RZ, 0x1 ;  /* 0x00000001ff0c7424 */ /* 0x000fe400078e00ff */
[----:B-1----:R-:W-:-:S07]  /*1bb0*/  IMAD.MOV.U32 R13, RZ, RZ, RZ ;  /* 0x000000ffff0d7224 */ /* 0x002fce00078e00ff */
[----:B------:R-:W-:-:S07]  /*1bc0*/  LEPC R20, `(.L_x_408) ;  /* 0x000000001014794e */ /* 0x000fce0000000000 */
[----:B--2--5:R-:W-:Y:S05]  /*1bd0*/  CALL.ABS.NOINC R14 ;  /* 0x000000000e007343 */ /* 0x024fea0003c00000 */
.L_x_408:
[----:B------:R-:W-:Y:S05]  /*1be0*/  BSYNC B6 ;  /* 0x0000000000067941 */ /* 0x000fea0003800000 */
.L_x_407:
[----:B------:R-:W-:Y:S01]  /*1bf0*/  IADD3 R28, R2, 0x400, RZ ;  /* 0x00000400021c7810 */ /* 0x000fe20007ffe0ff */
[----:B------:R-:W-:Y:S03]  /*1c00*/  BSSY B6, `(.L_x_409) ;  /* 0x0000013000067945 */ /* 0x000fe60003800000 */
[----:B------:R-:W-:-:S13]  /*1c10*/  LOP3.LUT P0, RZ, R28, 0x3ff, RZ, 0xc0, !PT ;  /* 0x000003ff1cff7812 */ /* 0x000fda000780c0ff */
[----:B------:R-:W-:Y:S05]  /*1c20*/  @!P0 BRA `(.L_x_410) ;  /* 0x0000000000408947 */ /* 0x000fea0003800000 */
[----:B------:R-:W-:Y:S01]  /*1c30*/  MOV R0, 0x0 ;  /* 0x0000000000007802 */ /* 0x000fe20000000f00 */
[----:B------:R-:W-:Y:S01]  /*1c40*/  ULDC.64 UR4, c[0x4][0xa8] ;  /* 0x01002a0000047ab9 */ /* 0x000fe20000000a00 */
[----:B------:R-:W-:Y:S01]  /*1c50*/  ULDC.64 UR6, c[0x4][0x40] ;  /* 0x0100100000067ab9 */ /* 0x000fe20000000a00 */
[----:B------:R-:W-:Y:S01]  /*1c60*/  IMAD.U32 R4, RZ, RZ, UR4 ;  /* 0x00000004ff047e24 */ /* 0x000fe2000f8e00ff */
[----:B------:R1:W2:Y:S01]  /*1c70*/  LDC.64 R14, c[0x4][R0] ;  /* 0x01000000000e7b82 */ /* 0x0002a20000000a00 */
[----:B------:R-:W-:Y:S01]  /*1c80*/  IMAD.U32 R5, RZ, RZ, UR5 ;  /* 0x00000005ff057e24 */ /* 0x000fe2000f8e00ff */
[----:B------:R-:W-:Y:S01]  /*1c90*/  ULDC.64 UR4, c[0x4][0xb0] ;  /* 0x01002c0000047ab9 */ /* 0x000fe20000000a00 */
[----:B------:R-:W-:Y:S01]  /*1ca0*/  IMAD.U32 R10, RZ, RZ, UR6 ;  /* 0x00000006ff0a7e24 */ /* 0x000fe2000f8e00ff */
[----:B0-----:R-:W-:Y:S01]  /*1cb0*/  MOV R13, RZ ;  /* 0x000000ff000d7202 */ /* 0x001fe20000000f00 */
[----:B------:R-:W-:Y:S02]  /*1cc0*/  IMAD.U32 R6, RZ, RZ, UR4 ;  /* 0x00000004ff067e24 */ /* 0x000fe4000f8e00ff */
[----:B------:R-:W-:-:S02]  /*1cd0*/  IMAD.U32 R7, RZ, RZ, UR5 ;  /* 0x00000005ff077e24 */ /* 0x000fc4000f8e00ff */
[----:B------:R-:W-:Y:S02]  /*1ce0*/  IMAD.U32 R11, RZ, RZ, UR7 ;  /* 0x00000007ff0b7e24 */ /* 0x000fe4000f8e00ff */
[----:B------:R-:W-:Y:S02]  /*1cf0*/  IMAD.MOV.U32 R8, RZ, RZ, 0x70 ;  /* 0x00000070ff087424 */ /* 0x000fe400078e00ff */
[----:B-1----:R-:W-:-:S07]  /*1d00*/  IMAD.MOV.U32 R12, RZ, RZ, 0x1 ;  /* 0x00000001ff0c7424 */ /* 0x002fce00078e00ff */
[----:B------:R-:W-:-:S07]  /*1d10*/  LEPC R20, `(.L_x_410) ;  /* 0x000000001014794e */ /* 0x000fce0000000000 */
[----:B--2--5:R-:W-:Y:S05]  /*1d20*/  CALL.ABS.NOINC R14 ;  /* 0x000000000e007343 */ /* 0x024fea0003c00000 */
.L_x_410:
[----:B------:R-:W-:Y:S05]  /*1d30*/  BSYNC B6 ;  /* 0x0000000000067941 */ /* 0x000fea0003800000 */
.L_x_409:
[----:B------:R-:W-:Y:S01]  /*1d40*/  ULDC.64 UR4, c[0x0][0x9f8] ;  /* 0x00027e0000047ab9 */ /* 0x000fe20000000a00 */
[----:B------:R-:W-:Y:S01]  /*1d50*/  IMAD.MOV.U32 R0, RZ, RZ, R38 ;  /* 0x000000ffff007224 */ /* 0x000fe200078e0026 */
[----:B------:R-:W-:Y:S01]  /*1d60*/  ISETP.NE.U32.AND P0, PT, RZ, UR4, PT ;  /* 0x00000004ff007c0c */ /* 0x000fe2000bf05070 */
[----:B------:R-:W2:Y:S01]  /*1d70*/  LDL R12, [R1+0x68] ;  /* 0x00006800010c7983 */ /* 0x000ea20000100800 */
[----:B------:R-:W0:Y:S02]  /*1d80*/  LDC.64 R58, c[0x0][0x300] ;  /* 0x0000c000ff3a7b82 */ /* 0x000e240000000a00 */
[----:B------:R-:W-:Y:S01]  /*1d90*/  ISETP.NE.AND.EX P0, PT, RZ, UR5, PT, P0 ;  /* 0x00000005ff007c0c */ /* 0x000fe2000bf05300 */
[----:B------:R-:W3:Y:S01]  /*1da0*/  LDL R14, [R1+0x7c] ;  /* 0x00007c00010e7983 */ /* 0x000ee20000100800 */
[----:B------:R-:W1:Y:S01]  /*1db0*/  S2R R31, SR_TID.X ;  /* 0x00000000001f7919 */ /* 0x000e620000002100 */
[----:B------:R-:W-:-:S03]  /*1dc0*/  IMAD.IADD R41, R35, 0x1, R32 ;  /* 0x0000000123297824 */ /* 0x000fc600078e0220 */
[----:B------:R-:W4:Y:S07]  /*1dd0*/  LDC R39, c[0x0][0x3f4] ;  /* 0x0000fd00ff277b82 */ /* 0x000f2e0000000800 */
[----:B------:R-:W-:Y:S01]  /*1de0*/  @P0 IADD3 R4, P1, R36, UR4, RZ ;  /* 0x0000000424040c10 */ /* 0x000fe2000ff3e0ff */
[----:B------:R-:W4:Y:S03]  /*1df0*/  LDC.64 R20, c[0x0][0x3f8] ;  /* 0x0000fe00ff147b82 */ /* 0x000f260000000a00 */
[----:B------:R-:W-:Y:S01]  /*1e00*/  @P0 IADD3.X R5, R37, UR5, RZ, P1, !PT ;  /* 0x0000000525050c10 */ /* 0x000fe20008ffe4ff */
[----:B------:R-:W-:-:S04]  /*1e10*/  ULDC.64 UR4, c[0x0][0xa08] ;  /* 0x0002820000047ab9 */ /* 0x000fc80000000a00 */
[----:B------:R1:W3:Y:S01]  /*1e20*/  @P0 LDG.E R0, desc[UR56][R4.64] ;  /* 0x0000003804000981 */ /* 0x0002e2000c1e1900 */
[----:B------:R-:W-:Y:S01]  /*1e30*/  SHF.R.S32.HI R43, RZ, 0x1f, R41 ;  /* 0x0000001fff2b7819 */ /* 0x000fe20000011429 */
[-C--:B0-----:R-:W-:Y:S01]  /*1e40*/  IMAD.WIDE.U32 R6, R41, R58.reuse, RZ ;  /* 0x0000003a29067225 */ /* 0x081fe200078e00ff */
[----:B------:R-:W-:Y:S02]  /*1e50*/  ISETP.NE.U32.AND P0, PT, RZ, UR4, PT ;  /* 0x00000004ff007c0c */ /* 0x000fe4000bf05070 */
[----:B------:R-:W-:Y:S01]  /*1e60*/  SHF.R.S32.HI R40, RZ, 0x1f, R18 ;  /* 0x0000001fff287819 */ /* 0x000fe20000011412 */
[----:B------:R-:W-:Y:S01]  /*1e70*/  IMAD R8, R43, R58, RZ ;  /* 0x0000003a2b087224 */ /* 0x000fe200078e02ff */
[----:B------:R-:W-:Y:S01]  /*1e80*/  ISETP.NE.AND.EX P0, PT, RZ, UR5, PT, P0 ;  /* 0x00000005ff007c0c */ /* 0x000fe2000bf05300 */
[----:B------:R-:W-:Y:S01]  /*1e90*/  ULDC.64 UR4, c[0x0][0x308] ;  /* 0x0000c20000047ab9 */ /* 0x000fe20000000a00 */
[----:B------:R-:W-:Y:S01]  /*1ea0*/  SHF.R.S32.HI R17, RZ, 0x1f, R16 ;  /* 0x0000001fff117819 */ /* 0x000fe20000011410 */
[----:B------:R-:W-:-:S04]  /*1eb0*/  IMAD R3, R41, R59, R8 ;  /* 0x0000003b29037224 */ /* 0x000fc800078e0208 */
[----:B------:R-:W-:Y:S01]  /*1ec0*/  IMAD.IADD R7, R7, 0x1, R3 ;  /* 0x0000000107077824 */ /* 0x000fe200078e0203 */
[----:B-1----:R-:W-:Y:S01]  /*1ed0*/  SHF.R.U32.HI R38, RZ, 0x7, R31 ;  /* 0x00000007ff267819 */ /* 0x002fe2000001161f */
[----:B------:R-:W-:-:S03]  /*1ee0*/  IMAD.WIDE.U32 R4, R42, UR4, R6 ;  /* 0x000000042a047c25 */ /* 0x000fc6000f8e0006 */
[----:B------:R-:W-:Y:S01]  /*1ef0*/  ISETP.NE.AND P6, PT, R38, 0x1, PT ;  /* 0x000000012600780c */ /* 0x000fe20003fc5270 */
[----:B------:R-:W0:Y:S01]  /*1f00*/  LDC.64 R6, c[0x0][0x408] ;  /* 0x00010200ff067b82 */ /* 0x000e220000000a00 */
[----:B------:R-:W-:Y:S01]  /*1f10*/  IMAD R5, R42, UR5, R5 ;  /* 0x000000052a057c24 */ /* 0x000fe2000f8e0205 */
[----:B------:R-:W-:Y:S01]  /*1f20*/  ULDC.64 UR4, c[0x0][0x310] ;  /* 0x0000c40000047ab9 */ /* 0x000fe20000000a00 */
[--C-:B------:R-:W-:Y:S01]  /*1f30*/  SHF.R.S32.HI R23, RZ, 0x1f, R22.reuse ;  /* 0x0000001fff177819 */ /* 0x100fe20000011416 */
[----:B------:R-:W-:Y:S02]  /*1f40*/  VIADD R75, R38, 0x8 ;  /* 0x00000008264b7836 */ /* 0x000fe40000000000 */
[----:B----4-:R-:W-:-:S04]  /*1f50*/  IMAD.WIDE.U32 R56, R18, R20, R22 ;  /* 0x0000001412387225 */ /* 0x010fc800078e0016 */
[----:B------:R-:W-:-:S04]  /*1f60*/  VIADD R32, R18, 0x60 ;  /* 0x0000006012207836 */ /* 0x000fc80000000000 */
[----:B------:R-:W-:Y:S02]  /*1f70*/  IMAD.SHL.U32 R32, R32, 0x40, RZ ;  /* 0x0000004020207824 */ /* 0x000fe400078e00ff */
[----:B0-----:R-:W-:-:S03]  /*1f80*/  IMAD.WIDE.U32 R10, R18, R6, R22 ;  /* 0x00000006120a7225 */ /* 0x001fc600078e0016 */
[----:B------:R-:W-:-:S04]  /*1f90*/  LOP3.LUT R32, R32, 0x1c0, RZ, 0xc0, !PT ;  /* 0x000001c020207812 */ /* 0x000fc800078ec0ff */
[----:B------:R-:W-:Y:S01]  /*1fa0*/  SHF.R.U32.HI R32, RZ, 0x3, R32 ;  /* 0x00000003ff207819 */ /* 0x000fe20000011620 */
[----:B------:R-:W-:Y:S02]  /*1fb0*/  IMAD R31, R21, 0xc0, RZ ;  /* 0x000000c0151f7824 */ /* 0x000fe400078e02ff */
[----:B------:R-:W-:Y:S02]  /*1fc0*/  IMAD R73, R59, 0xc0, RZ ;  /* 0x000000c03b497824 */ /* 0x000fe400078e02ff */
[----:B------:R-:W-:Y:S02]  /*1fd0*/  IMAD R71, R7, 0xc0, RZ ;  /* 0x000000c007477824 */ /* 0x000fe400078e02ff */
[----:B------:R-:W-:Y:S02]  /*1fe0*/  VIADD R78, R16, 0x20 ;  /* 0x00000020104e7836 */ /* 0x000fe40000000000 */
[----:B------:R-:W-:Y:S02]  /*1ff0*/  IMAD.SHL.U32 R74, R39, 0x2, RZ ;  /* 0x00000002274a7824 */ /* 0x000fe400078e00ff */
[C---:B--2---:R-:W-:Y:S01]  /*2000*/  IMAD.SHL.U32 R79, R12.reuse, 0x40, RZ ;  /* 0x000000400c4f7824 */ /* 0x044fe200078e00ff */
[----:B------:R-:W-:Y:S01]  /*2010*/  LOP3.LUT P1, RZ, R12, 0x4, RZ, 0xc0, !PT ;  /* 0x000000040cff7812 */ /* 0x000fe2000782c0ff */
[----:B------:R-:W-:-:S05]  /*2020*/  VIADD R12, R18, 0x60 ;  /* 0x00000060120c7836 */ /* 0x000fca0000000000 */
[----:B------:R-:W-:Y:S02]  /*2030*/  SHF.R.S32.HI R77, RZ, 0x1f, R12 ;  /* 0x0000001fff4d7819 */ /* 0x000fe4000001140c */
[----:B------:R-:W0:Y:S01]  /*2040*/  S2R R12, SR_TID.X ;  /* 0x00000000000c7919 */ /* 0x000e220000002100 */
[----:B---3--:R-:W-:Y:S02]  /*2050*/  SHF.R.S32.HI R3, RZ, 0x1f, R0 ;  /* 0x0000001fff037819 */ /* 0x008fe40000011400 */
[----:B------:R-:W-:Y:S02]  /*2060*/  SEL R61, R0, RZ, !P0 ;  /* 0x000000ff003d7207 */ /* 0x000fe40004000000 */
[----:B------:R-:W-:-:S03]  /*2070*/  SEL R3, R3, RZ, !P0 ;  /* 0x000000ff03037207 */ /* 0x000fc60004000000 */
[----:B------:R-:W-:-:S04]  /*2080*/  IMAD.WIDE.U32 R62, R61, UR4, R4 ;  /* 0x000000043d3e7c25 */ /* 0x000fc8000f8e0004 */
[----:B------:R-:W-:Y:S02]  /*2090*/  IMAD R0, R3, UR4, RZ ;  /* 0x0000000403007c24 */ /* 0x000fe4000f8e02ff */
[----:B------:R-:W-:-:S04]  /*20a0*/  IMAD.WIDE.U32 R4, R18, R58, R16 ;  /* 0x0000003a12047225 */ /* 0x000fc800078e0010 */
[----:B------:R-:W-:Y:S01]  /*20b0*/  IMAD R81, R61, UR5, R0 ;  /* 0x000000053d517c24 */ /* 0x000fe2000f8e0200 */
[----:B------:R-:W-:Y:S05]  /*20c0*/  @!P6 WARPSYNC.ALL ;  /* 0x000000000000e948 */ /* 0x000fea0003800000 */
[----:B------:R-:W-:Y:S01]  /*20d0*/  IMAD R0, R40, R58, RZ ;  /* 0x0000003a28007224 */ /* 0x000fe200078e02ff */
[----:B------:R-:W-:Y:S01]  /*20e0*/  ULDC.64 UR4, c[0x0][0x330] ;  /* 0x0000cc0000047ab9 */ /* 0x000fe20000000a00 */
[----:B------:R-:W-:Y:S01]  /*20f0*/  IMAD.IADD R81, R63, 0x1, R81 ;  /* 0x000000013f517824 */ /* 0x000fe200078e0251 */
[----:B------:R-:W-:Y:S01]  /*2100*/  @!P6 BAR.SYNC.DEFER_BLOCKING 0x9, 0x100 ;  /* 0x024400000000eb1d */ /* 0x000fe20000010000 */
[----:B------:R-:W-:Y:S01]  /*2110*/  IMAD.WIDE.U32 R8, R42, UR4, R16 ;  /* 0x000000042a087c25 */ /* 0x000fe2000f8e0010 */
[----:B------:R-:W-:-:S03]  /*2120*/  IADD3 R82, P0, R62, R4, RZ ;  /* 0x000000043e527210 */ /* 0x000fc60007f1e0ff */
[----:B------:R-:W-:Y:S02]  /*2130*/  IMAD R0, R18, R59, R0 ;  /* 0x0000003b12007224 */ /* 0x000fe400078e0200 */
[----:B------:R-:W-:Y:S01]  /*2140*/  IMAD R9, R42, UR5, R9 ;  /* 0x000000052a097c24 */ /* 0x000fe2000f8e0209 */
[----:B------:R-:W-:Y:S01]  /*2150*/  ULDC.64 UR4, c[0x0][0x338] ;  /* 0x0000ce0000047ab9 */ /* 0x000fe20000000a00 */
[----:B------:R-:W-:Y:S01]  /*2160*/  IMAD.MOV.U32 R42, RZ, RZ, R34 ;  /* 0x000000ffff2a7224 */ /* 0x000fe200078e0022 */
[----:B------:R-:W-:Y:S01]  /*2170*/  IADD3.X R80, R81, R5, R0, P0, !PT ;  /* 0x0000000551507210 */ /* 0x000fe200007fe400 */
[----:B------:R-:W-:Y:S01]  /*2180*/  IMAD R3, R3, UR4, RZ ;  /* 0x0000000403037c24 */ /* 0x000fe2000f8e02ff */
[----:B------:R-:W-:Y:S01]  /*2190*/  ISETP.GE.AND P0, PT, R16, R39, PT ;  /* 0x000000271000720c */ /* 0x000fe20003f06270 */
[----:B------:R-:W-:Y:S02]  /*21a0*/  IMAD R0, R40, R20, RZ ;  /* 0x0000001428007224 */ /* 0x000fe400078e02ff */
[----:B------:R-:W-:Y:S01]  /*21b0*/  IMAD R37, R61, UR5, R3 ;  /* 0x000000053d257c24 */ /* 0x000fe2000f8e0203 */
[----:B------:R-:W-:Y:S01]  /*21c0*/  SEL R3, R39, RZ, P0 ;  /* 0x000000ff27037207 */ /* 0x000fe20000000000 */
[----:B------:R-:W-:Y:S01]  /*21d0*/  IMAD R5, R18, R21, R0 ;  /* 0x0000001512057224 */ /* 0x000fe200078e0200 */
[----:B------:R-:W-:Y:S01]  /*21e0*/  LOP3.LUT R42, R42, 0xfffffffb, RZ, 0xc0, !PT ;  /* 0xfffffffb2a2a7812 */ /* 0x000fe200078ec0ff */
[----:B------:R-:W-:Y:S01]  /*21f0*/  IMAD R0, R40, R6, RZ ;  /* 0x0000000628007224 */ /* 0x000fe200078e02ff */
[----:B------:R-:W-:Y:S01]  /*2200*/  IADD3 R3, R16, R3, RZ ;  /* 0x0000000310037210 */ /* 0x000fe20007ffe0ff */
[----:B0-----:R-:W-:Y:S01]  /*2210*/  VIADD R38, R12, 0xffffff80 ;  /* 0xffffff800c267836 */ /* 0x001fe20000000000 */
[----:B------:R-:W-:Y:S01]  /*2220*/  @P1 LOP3.LUT R42, R42, 0x4, RZ, 0xfc, !PT ;  /* 0x000000042a2a1812 */ /* 0x000fe200078efcff */
[----:B------:R-:W-:Y:S01]  /*2230*/  IMAD.WIDE.U32 R34, R18, R20, R16 ;  /* 0x0000001412227225 */ /* 0x000fe200078e0010 */
[----:B------:R-:W-:-:S03]  /*2240*/  LOP3.LUT R79, R79, 0x1c0, RZ, 0xc0, !PT ;  /* 0x000001c04f4f7812 */ /* 0x000fc600078ec0ff */
[----:B------:R-:W-:Y:S01]  /*2250*/  IMAD R13, R18, R7, R0 ;  /* 0x00000007120d7224 */ /* 0x000fe200078e0200 */
[----:B------:R-:W-:Y:S02]  /*2260*/  SHF.R.S32.HI R0, RZ, 0x1f, R3 ;  /* 0x0000001fff007819 */ /* 0x000fe40000011403 */
[----:B------:R-:W-:Y:S01]  /*2270*/  SHF.R.S32.HI R36, RZ, 0x1f, R38 ;  /* 0x0000001fff247819 */ /* 0x000fe20000011426 */
[----:B------:R-:W-:Y:S01]  /*2280*/  IMAD.IADD R57, R57, 0x1, R5 ;  /* 0x0000000139397824 */ /* 0x000fe200078e0205 */
[----:B------:R-:W-:Y:S01]  /*2290*/  LEA.HI R0, R0, R3, RZ, 0x3 ;  /* 0x0000000300007211 */ /* 0x000fe200078f18ff */
[----:B------:R-:W-:Y:S01]  /*22a0*/  IMAD.IADD R35, R5, 0x1, R35 ;  /* 0x0000000105237824 */ /* 0x000fe200078e0223 */
[----:B-----5:R-:W-:Y:S01]  /*22b0*/  SHF.R.S32.HI R5, RZ, 0x1f, R25 ;  /* 0x0000001fff057819 */ /* 0x020fe20000011419 */
[----:B------:R-:W-:Y:S01]  /*22c0*/  VIADD R12, R18, 0x60 ;  /* 0x00000060120c7836 */ /* 0x000fe20000000000 */
[----:B------:R0:W-:Y:S01]  /*22d0*/  STL [R1], R42 ;  /* 0x0000002a01007387 */ /* 0x0001e20000100800 */
[----:B------:R-:W-:-:S02]  /*22e0*/  SHF.R.U32.HI R76, RZ, 0x3, R79 ;  /* 0x00000003ff4c7819 */ /* 0x000fc4000001164f */
[----:B------:R-:W-:Y:S02]  /*22f0*/  LOP3.LUT R3, R79, 0x18, R16, 0xf8, !PT ;  /* 0x000000184f037812 */ /* 0x000fe400078ef810 */
[----:B------:R-:W-:Y:S01]  /*2300*/  LEA.HI R36, R36, R38, RZ, 0x5 ;  /* 0x0000002624247211 */ /* 0x000fe200078f28ff */
[----:B------:R-:W-:Y:S01]  /*2310*/  IMAD.WIDE.U32 R60, R61, UR4, R8 ;  /* 0x000000043d3c7c25 */ /* 0x000fe2000f8e0008 */
[----:B------:R-:W-:Y:S01]  /*2320*/  LOP3.LUT R3, R3, R76, RZ, 0x3c, !PT ;  /* 0x0000004c03037212 */ /* 0x000fe200078e3cff */
[----:B------:R-:W-:Y:S02]  /*2330*/  ULDC UR4, c[0x0][0x2f4] ;  /* 0x0000bd0000047ab9 */ /* 0x000fe40000000800 */
[----:B------:R-:W-:Y:S01]  /*2340*/  IMAD.SHL.U32 R12, R12, 0x40, RZ ;  /* 0x000000400c0c7824 */ /* 0x000fe200078e00ff */
[----:B------:R-:W-:Y:S01]  /*2350*/  SHF.R.S32.HI R36, RZ, 0x5, R36 ;  /* 0x00000005ff247819 */ /* 0x000fe20000011424 */
[----:B------:R-:W-:-:S04]  /*2360*/  IMAD.WIDE.U32 R8, R18, R6, R16 ;  /* 0x0000000612087225 */ /* 0x000fc800078e0010 */
[----:B------:R-:W-:Y:S01]  /*2370*/  IMAD R4, R5, R20, RZ ;  /* 0x0000001405047224 */ /* 0x000fe200078e02ff */
[----:B------:R-:W-:Y:S01]  /*2380*/  LOP3.LUT R12, R12, 0x1c0, RZ, 0xc0, !PT ;  /* 0x000001c00c0c7812 */ /* 0x000fe200078ec0ff */
[----:B------:R-:W-:Y:S02]  /*2390*/  IMAD.IADD R11, R11, 0x1, R13 ;  /* 0x000000010b0b7824 */ /* 0x000fe400078e020d */
[----:B------:R-:W-:Y:S02]  /*23a0*/  IMAD.IADD R9, R13, 0x1, R9 ;  /* 0x000000010d097824 */ /* 0x000fe400078e0209 */
[----:B------:R-:W-:Y:S02]  /*23b0*/  IMAD R13, R25, R21, R4 ;  /* 0x00000015190d7224 */ /* 0x000fe400078e0204 */
[----:B------:R-:W-:Y:S02]  /*23c0*/  IMAD R4, R5, R6, RZ ;  /* 0x0000000605047224 */ /* 0x000fe400078e02ff */
[----:B------:R-:W-:Y:S01]  /*23d0*/  IMAD R70, R36, 0x200, R3 ;  /* 0x0000020024467824 */ /* 0x000fe200078e0203 */
[----:B------:R-:W-:-:S02]  /*23e0*/  LOP3.LUT R3, R79, 0x38, R0, 0xf8, !PT ;  /* 0x000000384f037812 */ /* 0x000fc400078ef800 */
[----:B------:R-:W-:Y:S01]  /*23f0*/  LOP3.LUT R12, R12, 0x38, R0, 0xf8, !PT ;  /* 0x000000380c0c7812 */ /* 0x000fe200078ef800 */
[----:B------:R-:W-:Y:S01]  /*2400*/  IMAD.WIDE.U32 R56, R25, R20, R56 ;  /* 0x0000001419387225 */ /* 0x000fe200078e0038 */
[----:B------:R-:W-:-:S03]  /*2410*/  LOP3.LUT R3, R3, R76, RZ, 0x3c, !PT ;  /* 0x0000004c03037212 */ /* 0x000fc600078e3cff */
[----:B------:R-:W-:Y:S01]  /*2420*/  IMAD.WIDE.U32 R34, R25, R20, R34 ;  /* 0x0000001419227225 */ /* 0x000fe200078e0022 */
[----:B------:R-:W-:-:S03]  /*2430*/  LOP3.LUT R12, R12, R32, RZ, 0x3c, !PT ;  /* 0x000000200c0c7212 */ /* 0x000fc600078e3cff */
[----:B------:R-:W-:Y:S01]  /*2440*/  IMAD R15, R25, R7, R4 ;  /* 0x00000007190f7224 */ /* 0x000fe200078e0204 */
[----:B------:R-:W-:Y:S01]  /*2450*/  IADD3 R4, P1, R18, R41, RZ ;  /* 0x0000002912047210 */ /* 0x000fe20007f3e0ff */
[----:B------:R-:W-:Y:S01]  /*2460*/  IMAD.WIDE.U32 R20, R20, 0xc0, RZ ;  /* 0x000000c014147825 */ /* 0x000fe200078e00ff */
[----:B------:R-:W-:-:S03]  /*2470*/  LOP3.LUT R65, R0, 0xfffffff8, RZ, 0xc0, !PT ;  /* 0xfffffff800417812 */ /* 0x000fc600078ec0ff */
[----:B------:R-:W-:-:S04]  /*2480*/  IMAD.WIDE.U32 R58, R58, 0xc0, RZ ;  /* 0x000000c03a3a7825 */ /* 0x000fc800078e00ff */
[----:B------:R-:W-:-:S04]  /*2490*/  IMAD.WIDE.U32 R10, R25, R6, R10 ;  /* 0x00000006190a7225 */ /* 0x000fc800078e000a */
[----:B------:R-:W-:Y:S01]  /*24a0*/  IMAD.WIDE.U32 R8, R25, R6, R8 ;  /* 0x0000000619087225 */ /* 0x000fe200078e0008 */
[----:B------:R-:W-:-:S03]  /*24b0*/  SHF.R.S32.HI R64, RZ, 0x3, R0 ;  /* 0x00000003ff407819 */ /* 0x000fc60000011400 */
[----:B------:R-:W-:Y:S01]  /*24c0*/  IMAD.WIDE.U32 R6, R6, 0xc0, RZ ;  /* 0x000000c006067825 */ /* 0x000fe200078e00ff */
[----:B------:R-:W-:-:S03]  /*24d0*/  IADD3 R73, R59, R73, RZ ;  /* 0x000000493b497210 */ /* 0x000fc60007ffe0ff */
[----:B------:R-:W-:Y:S01]  /*24e0*/  IMAD.IADD R72, R21, 0x1, R31 ;  /* 0x0000000115487824 */ /* 0x000fe200078e021f */
[----:B------:R-:W-:Y:S01]  /*24f0*/  IADD3 R66, R15, R9, RZ ;  /* 0x000000090f427210 */ /* 0x000fe20007ffe0ff */
[----:B------:R-:W-:Y:S01]  /*2500*/  IMAD.X R5, R40, 0x1, R43, P1 ;  /* 0x0000000128057824 */ /* 0x000fe200008e062b */
[----:B------:R-:W-:Y:S01]  /*2510*/  ISETP.GE.AND P1, PT, R16, UR4, PT ;  /* 0x0000000410007c0c */ /* 0x000fe2000bf26270 */
[----:B------:R-:W-:Y:S01]  /*2520*/  IMAD R31, R36, 0x200, R3 ;  /* 0x00000200241f7824 */ /* 0x000fe200078e0203 */
[----:B------:R-:W-:Y:S01]  /*2530*/  ISETP.GE.AND P2, PT, R78, UR4, PT ;  /* 0x000000044e007c0c */ /* 0x000fe2000bf46270 */
[----:B------:R-:W-:Y:S01]  /*2540*/  IMAD.IADD R71, R7, 0x1, R71 ;  /* 0x0000000107477824 */ /* 0x000fe200078e0247 */
[----:B------:R-:W-:Y:S01]  /*2550*/  SHF.R.S32.HI R32, RZ, 0x1f, R65 ;  /* 0x0000001fff207819 */ /* 0x000fe20000011441 */
[----:B------:R-:W-:Y:S02]  /*2560*/  IMAD.IADD R69, R57, 0x1, R13 ;  /* 0x0000000139457824 */ /* 0x000fe400078e020d */
[----:B------:R-:W-:-:S02]  /*2570*/  IMAD.IADD R68, R13, 0x1, R35 ;  /* 0x000000010d447824 */ /* 0x000fc400078e0223 */
[----:B------:R-:W-:Y:S02]  /*2580*/  IMAD.IADD R67, R11, 0x1, R15 ;  /* 0x000000010b437824 */ /* 0x000fe400078e020f */
[----:B------:R-:W-:Y:S02]  /*2590*/  IMAD.IADD R3, R14, 0x1, R12 ;  /* 0x000000010e037824 */ /* 0x000fe400078e020c */
[----:B0-----:R-:W-:-:S07]  /*25a0*/  IMAD.IADD R0, R61, 0x1, R37 ;  /* 0x000000013d007824 */ /* 0x001fce00078e0225 */
.L_x_460:
[----:B------:R-:W2:Y:S01]  /*25b0*/  LDL R44, [R1+0x68] ;  /* 0x00006800012c7983 */ /* 0x000ea20000100800 */
[----:B------:R-:W0:Y:S03]  /*25c0*/  LDC.64 R90, c[0x0][0x300] ;  /* 0x0000c000ff5a7b82 */ /* 0x000e260000000a00 */
[----:B------:R-:W3:Y:S01]  /*25d0*/  LDL.LU R39, [R1] ;  /* 0x0000000001277983 */ /* 0x000ee20000300800 */
[----:B------:R-:W-:Y:S01]  /*25e0*/  VIADD R37, R29, 0xffffffff ;  /* 0xffffffff1d257836 */ /* 0x000fe20000000000 */
[----:B------:R-:W-:Y:S05]  /*25f0*/  YIELD ;  /* 0x0000000000007946 */ /* 0x000fea0003800000 */
[----:B------:R-:W1:Y:S01]  /*2600*/  LDC.64 R84, c[0x0][0x2e8] ;  /* 0x0000ba00ff547b82 */ /* 0x000e620000000a00 */
[----:B------:R-:W-:Y:S01]  /*2610*/  SHF.R.S32.HI R38, RZ, 0x1f, R37 ;  /* 0x0000001fff267819 */ /* 0x000fe20000011425 */
[-C--:B------:R-:W-:Y:S01]  /*2620*/  IMAD R13, R73, R37.reuse, RZ ;  /* 0x00000025490d7224 */ /* 0x080fe200078e02ff */
[----:B------:R-:W-:Y:S01]  /*2630*/  BSSY B0, `(.L_x_411) ;  /* 0x00002f7000007945 */ /* 0x000fe20003800000 */
[----:B------:R-:W-:-:S04]  /*2640*/  IMAD.WIDE.U32 R88, R58, R37, RZ ;  /* 0x000000253a587225 */ /* 0x000fc800078e00ff */
[----:B------:R-:W-:Y:S01]  /*2650*/  IMAD R13, R38, R58, R13 ;  /* 0x0000003a260d7224 */ /* 0x000fe200078e020d */
[----:B------:R-:W-:Y:S01]  /*2660*/  IADD3 R15, P3, R82, R88, RZ ;  /* 0x00000058520f7210 */ /* 0x000fe20007f7e0ff */
[----:B------:R-:W4:Y:S02]  /*2670*/  LDC R92, c[0x0][0x3f4] ;  /* 0x0000fd00ff5c7b82 */ /* 0x000f240000000800 */
[----:B------:R-:W-:Y:S02]  /*2680*/  IMAD.IADD R89, R89, 0x1, R13 ;  /* 0x0000000159597824 */ /* 0x000fe400078e020d */
[----:B0-----:R-:W-:Y:S02]  /*2690*/  IMAD R29, R91, 0x60, RZ ;  /* 0x000000605b1d7824 */ /* 0x001fe400078e02ff */
[----:B------:R-:W-:-:S04]  /*26a0*/  IMAD.WIDE.U32 R12, R90, 0x60, R88 ;  /* 0x000000605a0c7825 */ /* 0x000fc800078e0058 */
[----:B------:R-:W-:Y:S01]  /*26b0*/  IMAD.X R36, R89, 0x1, R80, P3 ;  /* 0x0000000159247824 */ /* 0x000fe200018e0650 */
[----:B------:R-:W-:-:S04]  /*26c0*/  IADD3 R12, P3, R82, R12, RZ ;  /* 0x0000000c520c7210 */ /* 0x000fc80007f7e0ff */
[----:B------:R-:W-:Y:S01]  /*26d0*/  IADD3.X R14, R80, R13, R29, P3, !PT ;  /* 0x0000000d500e7210 */ /* 0x000fe20001ffe41d */
[----:B------:R-:W-:Y:S01]  /*26e0*/  IMAD R13, R19, 0x3000, R70 ;  /* 0x00003000130d7824 */ /* 0x000fe200078e0246 */
[-C--:B-1----:R-:W-:Y:S01]  /*26f0*/  LEA R42, P3, R15, R84.reuse, 0x1 ;  /* 0x000000540f2a7211 */ /* 0x082fe200078608ff */
[----:B------:R-:W-:Y:S02]  /*2700*/  IMAD.MOV.U32 R29, RZ, RZ, R37 ;  /* 0x000000ffff1d7224 */ /* 0x000fe400078e0025 */
[----:B------:R-:W-:Y:S01]  /*2710*/  IMAD R94, R13, 0x2, R28 ;  /* 0x000000020d5e7824 */ /* 0x000fe200078e021c */
[----:B------:R-:W-:Y:S02]  /*2720*/  LEA.HI.X R43, R15, R85, R36, 0x1, P3 ;  /* 0x000000550f2b7211 */ /* 0x000fe400018f0c24 */
[----:B------:R-:W-:Y:S02]  /*2730*/  LEA R40, P3, R12, R84, 0x1 ;  /* 0x000000540c287211 */ /* 0x000fe400078608ff */
[----:B------:R-:W-:-:S02]  /*2740*/  IADD3 R15, R13, 0x20, RZ ;  /* 0x000000200d0f7810 */ /* 0x000fc40007ffe0ff */
[----:B------:R-:W-:Y:S02]  /*2750*/  LEA.HI.X R41, R12, R85, R14, 0x1, P3 ;  /* 0x000000550c297211 */ /* 0x000fe400018f0c0e */
[----:B------:R-:W-:Y:S02]  /*2760*/  ISETP.GT.AND P3, PT, R37, R30, PT ;  /* 0x0000001e2500720c */ /* 0x000fe40003f64270 */
[----:B--2---:R-:W-:Y:S02]  /*2770*/  LOP3.LUT P4, RZ, R44, 0x4, RZ, 0xc0, !PT ;  /* 0x000000042cff7812 */ /* 0x004fe4000788c0ff */
[----:B---3--:R-:W-:-:S09]  /*2780*/  LOP3.LUT R39, R39, 0xfffffffd, RZ, 0xc0, !PT ;  /* 0xfffffffd27277812 */ /* 0x008fd200078ec0ff */
[----:B------:R-:W-:Y:S02]  /*2790*/  @P3 LOP3.LUT R39, R39, 0x2, RZ, 0xfc, !PT ;  /* 0x0000000227273812 */ /* 0x000fe400078efcff */
[----:B----4-:R-:W-:-:S03]  /*27a0*/  ISETP.GE.AND P3, PT, R92, 0x1, PT ;  /* 0x000000015c00780c */ /* 0x010fc60003f66270 */
[----:B------:R0:W-:Y:S01]  /*27b0*/  STL [R1], R39 ;  /* 0x0000002701007387 */ /* 0x0001e20000100800 */
[----:B------:R-:W-:-:S04]  /*27c0*/  @P4 VIADD R15, R13, 0xffffffe0 ;  /* 0xffffffe00d0f4836 */ /* 0x000fc80000000000 */
[----:B------:R-:W-:-:S05]  /*27d0*/  IMAD R86, R15, 0x2, R28 ;  /* 0x000000020f567824 */ /* 0x000fca00078e021c */
[----:B0-----:R-:W-:Y:S05]  /*27e0*/  @!P3 BRA `(.L_x_412) ;  /* 0x0000002c0004b947 */ /* 0x001fea0003800000 */
[----:B------:R-:W-:Y:S01]  /*27f0*/  ULDC.U8 UR4, c[0x0][0x410] ;  /* 0x0001040000047ab9 */ /* 0x000fe20000000000 */
[-C--:B------:R-:W-:Y:S01]  /*2800*/  IMAD R13, R72, R37.reuse, RZ ;  /* 0x00000025480d7224 */ /* 0x080fe200078e02ff */
[----:B------:R-:W-:Y:S01]  /*2810*/  ISETP.NE.AND P3, PT, RZ, UR4, PT ;  /* 0x00000004ff007c0c */ /* 0x000fe2000bf65270 */
[-C--:B------:R-:W-:Y:S02]  /*2820*/  IMAD R15, R71, R37.reuse, RZ ;  /* 0x00000025470f7224 */ /* 0x080fe400078e02ff */
[----:B------:R-:W-:Y:S02]  /*2830*/  IMAD R87, R29, -0xc0, R27 ;  /* 0xffffff401d577824 */ /* 0x000fe400078e021b */
[C---:B------:R-:W-:Y:S02]  /*2840*/  IMAD R13, R38.reuse, R20, R13 ;  /* 0x00000014260d7224 */ /* 0x040fe400078e020d */
[----:B------:R-:W-:Y:S01]  /*2850*/  IMAD R15, R38, R6, R15 ;  /* 0x00000006260f7224 */ /* 0x000fe200078e020f */
[----:B------:R-:W-:Y:S01]  /*2860*/  VIMNMX R87, R87, 0xc0, PT ;  /* 0x000000c057577848 */ /* 0x000fe20003fe0100 */
[----:B------:R-:W-:-:S04]  /*2870*/  IMAD.WIDE.U32 R50, R20, R37, RZ ;  /* 0x0000002514327225 */ /* 0x000fc800078e00ff */
[----:B------:R-:W-:-:S04]  /*2880*/  IMAD.WIDE.U32 R48, R6, R37, RZ ;  /* 0x0000002506307225 */ /* 0x000fc800078e00ff */
[----:B------:R-:W-:Y:S02]  /*2890*/  IMAD.IADD R93, R51, 0x1, R13 ;  /* 0x00000001335d7824 */ /* 0x000fe400078e020d */
[----:B------:R-:W-:Y:S01]  /*28a0*/  IMAD.IADD R83, R49, 0x1, R15 ;  /* 0x0000000131537824 */ /* 0x000fe200078e020f */
[----:B------:R-:W-:Y:S06]  /*28b0*/  @!P3 BRA `(.L_x_413) ;  /* 0x000000140018b947 */ /* 0x000fec0003800000 */
[----:B------:R-:W-:Y:S01]  /*28c0*/  ISETP.GE.AND P4, PT, R18, R87, PT ;  /* 0x000000571200720c */ /* 0x000fe20003f86270 */
[----:B------:R-:W-:Y:S01]  /*28d0*/  BSSY B1, `(.L_x_414) ;  /* 0x000001e000017945 */ /* 0x000fe20003800000 */
[----:B------:R-:W-:Y:S02]  /*28e0*/  CS2R R36, SRZ ;  /* 0x0000000000247805 */ /* 0x000fe4000001ff00 */
[----:B------:R-:W-:Y:S02]  /*28f0*/  CS2R R52, SRZ ;  /* 0x0000000000347805 */ /* 0x000fe4000001ff00 */
[----:B------:R-:W-:Y:S02]  /*2900*/  CS2R R84, SRZ ;  /* 0x0000000000547805 */ /* 0x000fe4000001ff00 */
[----:B------:R-:W-:Y:S02]  /*2910*/  CS2R R54, SRZ ;  /* 0x0000000000367805 */ /* 0x000fe4000001ff00 */
[----:B------:R-:W-:-:S02]  /*2920*/  CS2R R88, SRZ ;  /* 0x0000000000587805 */ /* 0x000fc4000001ff00 */
[----:B------:R-:W-:Y:S02]  /*2930*/  CS2R R44, SRZ ;  /* 0x00000000002c7805 */ /* 0x000fe4000001ff00 */
[----:B------:R-:W-:Y:S02]  /*2940*/  CS2R R38, SRZ ;  /* 0x0000000000267805 */ /* 0x000fe4000001ff00 */
[----:B------:R-:W-:Y:S01]  /*2950*/  CS2R R46, SRZ ;  /* 0x00000000002e7805 */ /* 0x000fe2000001ff00 */
[----:B------:R-:W-:Y:S06]  /*2960*/  @P4 BRA `(.L_x_415) ;  /* 0x0000000000504947 */ /* 0x000fec0003800000 */
[----:B------:R-:W-:Y:S01]  /*2970*/  IADD3 R13, P3, R56, R50, RZ ;  /* 0x00000032380d7210 */ /* 0x000fe20007f7e0ff */
[----:B------:R-:W-:Y:S01]  /*2980*/  ULDC.64 UR4, c[0x0][0x3e8] ;  /* 0x0000fa0000047ab9 */ /* 0x000fe20000000a00 */
[----:B------:R-:W-:Y:S02]  /*2990*/  CS2R R84, SRZ ;  /* 0x0000000000547805 */ /* 0x000fe4000001ff00 */
[----:B------:R-:W-:Y:S01]  /*29a0*/  CS2R R88, SRZ ;  /* 0x0000000000587805 */ /* 0x000fe2000001ff00 */
[----:B------:R-:W-:Y:S01]  /*29b0*/  IMAD.X R14, R93, 0x1, R69, P3 ;  /* 0x000000015d0e7824 */ /* 0x000fe200018e0645 */
[----:B------:R-:W-:-:S05]  /*29c0*/  IADD3 R15, P3, R10, R48, RZ ;  /* 0x000000300a0f7210 */ /* 0x000fca0007f7e0ff */
[----:B------:R-:W-:Y:S01]  /*29d0*/  IMAD.X R52, R83, 0x1, R67, P3 ;  /* 0x0000000153347824 */ /* 0x000fe200018e0643 */
[----:B------:R-:W-:-:S04]  /*29e0*/  LEA R12, P3, R13, UR4, 0x1 ;  /* 0x000000040d0c7c11 */ /* 0x000fc8000f8608ff */
[----:B------:R-:W-:Y:S01]  /*29f0*/  LEA.HI.X R13, R13, UR5, R14, 0x1, P3 ;  /* 0x000000050d0d7c11 */ /* 0x000fe200098f0c0e */
[----:B------:R-:W-:Y:S02]  /*2a00*/  ULDC.64 UR4, c[0x0][0x400] ;  /* 0x0001000000047ab9 */ /* 0x000fe40000000a00 */
[----:B------:R-:W-:-:S04]  /*2a10*/  LEA R14, P3, R15, UR4, 0x1 ;  /* 0x000000040f0e7c11 */ /* 0x000fc8000f8608ff */
[----:B------:R-:W-:Y:S02]  /*2a20*/  LEA.HI.X R15, R15, UR5, R52, 0x1, P3 ;  /* 0x000000050f0f7c11 */ /* 0x000fe400098f0c34 */
[----:B------:R-:W-:Y:S02]  /*2a30*/  ISETP.GE.AND P3, PT, R22, R92, PT ;  /* 0x0000005c1600720c */ /* 0x000fe40003f66270 */
[----:B------:R-:W-:Y:S02]  /*2a40*/  CS2R R52, SRZ ;  /* 0x0000000000347805 */ /* 0x000fe4000001ff00 */
[----:B------:R-:W-:-:S09]  /*2a50*/  CS2R R54, SRZ ;  /* 0x0000000000367805 */ /* 0x000fd2000001ff00 */
[----:B------:R0:W5:Y:S04]  /*2a60*/  @!P3 LDG.E.64 R84, desc[UR56][R12.64] ;  /* 0x000000380c54b981 */ /* 0x000168000c1e1b00 */
[----:B------:R0:W5:Y:S01]  /*2a70*/  @!P3 LDG.E.64 R88, desc[UR56][R14.64] ;  /* 0x000000380e58b981 */ /* 0x000162000c1e1b00 */
[----:B------:R-:W-:-:S13]  /*2a80*/  ISETP.GE.AND P3, PT, R154, R92, PT ;  /* 0x0000005c9a00720c */ /* 0x000fda0003f66270 */
[----:B------:R0:W5:Y:S04]  /*2a90*/  @!P3 LDG.E.64 R52, desc[UR56][R12.64+0x20] ;  /* 0x000020380c34b981 */ /* 0x000168000c1e1b00 */
[----:B------:R0:W5:Y:S02]  /*2aa0*/  @!P3 LDG.E.64 R54, desc[UR56][R14.64+0x20] ;  /* 0x000020380e36b981 */ /* 0x000164000c1e1b00 */
.L_x_415:
[----:B------:R-:W-:Y:S05]  /*2ab0*/  BSYNC B1 ;  /* 0x0000000000017941 */ /* 0x000fea0003800000 */
.L_x_414:
[----:B0-----:R-:W-:Y:S01]  /*2ac0*/  IADD3 R12, R18, 0x60, RZ ;  /* 0x00000060120c7810 */ /* 0x001fe20007ffe0ff */
[----:B------:R-:W-:Y:S01]  /*2ad0*/  BSSY B1, `(.L_x_416) ;  /* 0x0000021000017945 */ /* 0x000fe20003800000 */
[----:B-----5:R-:W-:Y:S02]  /*2ae0*/  IMAD.MOV.U32 R90, RZ, RZ, R52 ;  /* 0x000000ffff5a7224 */ /* 0x020fe400078e0034 */
[----:B------:R-:W-:Y:S01]  /*2af0*/  ISETP.GE.AND P5, PT, R12, R87, PT ;  /* 0x000000570c00720c */ /* 0x000fe20003fa6270 */
[----:B------:R-:W-:-:S12]  /*2b00*/  IMAD.MOV.U32 R91, RZ, RZ, R53 ;  /* 0x000000ffff5b7224 */ /* 0x000fd800078e0035 */
[----:B------:R-:W-:Y:S05]  /*2b10*/  @P5 BRA `(.L_x_417) ;  /* 0x0000000000705947 */ /* 0x000fea0003800000 */
[----:B------:R-:W0:Y:S01]  /*2b20*/  LDC.64 R12, c[0x0][0x3f8] ;  /* 0x0000fe00ff0c7b82 */ /* 0x000e220000000a00 */
[----:B------:R-:W-:Y:S01]  /*2b30*/  IMAD.MOV.U32 R51, RZ, RZ, R93 ;  /* 0x000000ffff337224 */ /* 0x000fe200078e005d */
[----:B------:R-:W-:Y:S01]  /*2b40*/  ULDC.64 UR4, c[0x0][0x3e8] ;  /* 0x0000fa0000047ab9 */ /* 0x000fe20000000a00 */
[----:B------:R-:W-:Y:S01]  /*2b50*/  IMAD.MOV.U32 R49, RZ, RZ, R83 ;  /* 0x000000ffff317224 */ /* 0x000fe200078e0053 */
[----:B------:R-:W-:Y:S02]  /*2b60*/  CS2R R44, SRZ ;  /* 0x00000000002c7805 */ /* 0x000fe4000001ff00 */
[----:B------:R-:W-:Y:S01]  /*2b70*/  CS2R R46, SRZ ;  /* 0x00000000002e7805 */ /* 0x000fe2000001ff00 */
[----:B0-----:R-:W-:-:S04]  /*2b80*/  IMAD.WIDE.U32 R50, R12, 0x60, R50 ;  /* 0x000000600c327825 */ /* 0x001fc800078e0032 */
[----:B------:R-:W-:Y:S01]  /*2b90*/  IMAD R13, R13, 0x60, RZ ;  /* 0x000000600d0d7824 */ /* 0x000fe200078e02ff */
[----:B------:R-:W-:-:S04]  /*2ba0*/  IADD3 R14, P3, R56, R50, RZ ;  /* 0x00000032380e7210 */ /* 0x000fc80007f7e0ff */
[----:B------:R-:W-:Y:S02]  /*2bb0*/  IADD3.X R51, R69, R51, R13, P3, !PT ;  /* 0x0000003345337210 */ /* 0x000fe40001ffe40d */
[----:B------:R-:W0:Y:S02]  /*2bc0*/  LDC.64 R12, c[0x0][0x408] ;  /* 0x00010200ff0c7b82 */ /* 0x000e240000000a00 */
[----:B0-----:R-:W-:-:S04]  /*2bd0*/  IMAD.WIDE.U32 R48, R12, 0x60, R48 ;  /* 0x000000600c307825 */ /* 0x001fc800078e0030 */
[----:B------:R-:W-:Y:S01]  /*2be0*/  IMAD R13, R13, 0x60, RZ ;  /* 0x000000600d0d7824 */ /* 0x000fe200078e02ff */
[----:B------:R-:W-:-:S04]  /*2bf0*/  IADD3 R15, P3, R10, R48, RZ ;  /* 0x000000300a0f7210 */ /* 0x000fc80007f7e0ff */
[----:B------:R-:W-:Y:S02]  /*2c00*/  IADD3.X R48, R67, R49, R13, P3, !PT ;  /* 0x0000003143307210 */ /* 0x000fe40001ffe40d */
        /* <DEDUP_REMOVED lines=13> */
.L_x_417:
[----:B------:R-:W-:Y:S05]  /*2ce0*/  BSYNC B1 ;  /* 0x0000000000017941 */ /* 0x000fea0003800000 */
.L_x_416:
[----:B0-----:R-:W-:Y:S01]  /*2cf0*/  IMAD.MOV.U32 R12, RZ, RZ, R84 ;  /* 0x000000ffff0c7224 */ /* 0x001fe200078e0054 */
[----:B------:R-:W-:Y:S01]  /*2d00*/  MOV R14, R88 ;  /* 0x00000058000e7202 */ /* 0x000fe20000000f00 */
[----:B------:R-:W-:Y:S01]  /*2d10*/  IMAD.MOV.U32 R13, RZ, RZ, R85 ;  /* 0x000000ffff0d7224 */ /* 0x000fe200078e0055 */
[----:B------:R-:W-:Y:S01]  /*2d20*/  ISETP.NE.AND P3, PT, R156, 0x3, PT ;  /* 0x000000039c00780c */ /* 0x000fe20003f65270 */
[----:B------:R-:W-:Y:S01]  /*2d30*/  IMAD.MOV.U32 R15, RZ, RZ, R89 ;  /* 0x000000ffff0f7224 */ /* 0x000fe200078e0059 */
[----:B------:R-:W-:Y:S01]  /*2d40*/  PRMT R49, R49, 0x5410, R12 ;  /* 0x0000541031317816 */ /* 0x000fe2000000000c */
[----:B------:R-:W-:Y:S01]  /*2d50*/  IMAD.MOV.U32 R12, RZ, RZ, R54 ;  /* 0x000000ffff0c7224 */ /* 0x000fe200078e0036 */
[----:B------:R-:W-:Y:S01]  /*2d60*/  PRMT R51, R51, 0x5410, R13 ;  /* 0x0000541033337816 */ /* 0x000fe2000000000d */
[----:B------:R-:W-:Y:S01]  /*2d70*/  IMAD.MOV.U32 R13, RZ, RZ, R55 ;  /* 0x000000ffff0d7224 */ /* 0x000fe200078e0037 */
[----:B------:R-:W-:Y:S01]  /*2d80*/  PRMT R102, R14, 0x7610, R102 ;  /* 0x000076100e667816 */ /* 0x000fe20000000066 */
[----:B-----5:R-:W-:Y:S01]  /*2d90*/  IMAD.MOV.U32 R14, RZ, RZ, R44 ;  /* 0x000000ffff0e7224 */ /* 0x020fe200078e002c */
[----:B------:R-:W-:Y:S01]  /*2da0*/  PRMT R99, R12, 0x7610, R99 ;  /* 0x000076100c637816 */ /* 0x000fe20000000063 */
[----:B------:R-:W-:Y:S01]  /*2db0*/  IMAD.MOV.U32 R12, RZ, RZ, R36 ;  /* 0x000000ffff0c7224 */ /* 0x000fe200078e0024 */
[----:B------:R-:W-:Y:S01]  /*2dc0*/  PRMT R98, R13, 0x7610, R98 ;  /* 0x000076100d627816 */ /* 0x000fe20000000062 */
[----:B------:R-:W-:Y:S01]  /*2dd0*/  IMAD.MOV.U32 R13, RZ, RZ, R37 ;  /* 0x000000ffff0d7224 */ /* 0x000fe200078e0025 */
[----:B------:R-:W-:Y:S01]  /*2de0*/  PRMT R104, R15, 0x7610, R104 ;  /* 0x000076100f687816 */ /* 0x000fe20000000068 */
[----:B------:R-:W-:Y:S01]  /*2df0*/  IMAD.MOV.U32 R15, RZ, RZ, R45 ;  /* 0x000000ffff0f7224 */ /* 0x000fe200078e002d */
[----:B------:R-:W-:-:S02]  /*2e00*/  PRMT R100, R91, 0x7610, R100 ;  /* 0x000076105b647816 */ /* 0x000fc40000000064 */
[----:B------:R-:W-:Y:S01]  /*2e10*/  PRMT R49, R12, 0x7610, R49 ;  /* 0x000076100c317816 */ /* 0x000fe20000000031 */
[----:B------:R-:W-:Y:S01]  /*2e20*/  IMAD.MOV.U32 R12, RZ, RZ, R38 ;  /* 0x000000ffff0c7224 */ /* 0x000fe200078e0026 */
[----:B------:R-:W-:Y:S01]  /*2e30*/  PRMT R50, R13, 0x7610, R50 ;  /* 0x000076100d327816 */ /* 0x000fe20000000032 */
[----:B------:R-:W-:Y:S01]  /*2e40*/  IMAD.MOV.U32 R13, RZ, RZ, R39 ;  /* 0x000000ffff0d7224 */ /* 0x000fe200078e0027 */
[----:B------:R-:W-:Y:S01]  /*2e50*/  PRMT R91, R14, 0x7610, R91 ;  /* 0x000076100e5b7816 */ /* 0x000fe2000000005b */
[----:B------:R-:W-:Y:S01]  /*2e60*/  IMAD.MOV.U32 R14, RZ, RZ, R46 ;  /* 0x000000ffff0e7224 */ /* 0x000fe200078e002e */
[----:B------:R-:W-:Y:S02]  /*2e70*/  PRMT R93, R15, 0x7610, R93 ;  /* 0x000076100f5d7816 */ /* 0x000fe4000000005d */
[----:B------:R-:W-:Y:S02]  /*2e80*/  MOV R15, R47 ;  /* 0x0000002f000f7202 */ /* 0x000fe40000000f00 */
[----:B------:R-:W-:-:S02]  /*2e90*/  PRMT R101, R90, 0x7610, R101 ;  /* 0x000076105a657816 */ /* 0x000fc40000000065 */
[----:B------:R-:W-:Y:S02]  /*2ea0*/  PRMT R51, R12, 0x7610, R51 ;  /* 0x000076100c337816 */ /* 0x000fe40000000033 */
[----:B------:R-:W-:Y:S02]  /*2eb0*/  PRMT R90, R13, 0x7610, R90 ;  /* 0x000076100d5a7816 */ /* 0x000fe4000000005a */
[----:B------:R-:W-:Y:S02]  /*2ec0*/  PRMT R96, R14, 0x7610, R96 ;  /* 0x000076100e607816 */ /* 0x000fe40000000060 */
[----:B------:R-:W-:Y:S01]  /*2ed0*/  PRMT R97, R15, 0x7610, R97 ;  /* 0x000076100f617816 */ /* 0x000fe20000000061 */
[----:B------:R-:W-:Y:S06]  /*2ee0*/  @!P3 BRA `(.L_x_418) ;  /* 0x000000000004b947 */ /* 0x000fec0003800000 */
[----:B------:R-:W-:Y:S01]  /*2ef0*/  BPT.TRAP 0x1 ;  /* 0x000000040000795c */ /* 0x000fe20000300000 */
.L_x_418:
[----:B------:R-:W-:Y:S01]  /*2f00*/  IMAD R83, R19, 0x8, R2 ;  /* 0x0000000813537824 */ /* 0x000fe200078e0202 */
[----:B------:R-:W-:Y:S01]  /*2f10*/  SHF.L.U32 R95, R153, 0x1f, RZ ;  /* 0x0000001f995f7819 */ /* 0x000fe200000006ff */
[----:B------:R-:W-:Y:S03]  /*2f20*/  BSSY B1, `(.L_x_419) ;  /* 0x0000003000017945 */ /* 0x000fe60003800000 */
[----:B------:R-:W0:Y:S02]  /*2f30*/  SYNCS.PHASECHK.TRANS64.TRYWAIT P6, [R83+URZ+0x30890], R95 ;  /* 0x0308905f530075a7 */ /* 0x000e2400080c017f */
[----:B0-----:R-:W-:Y:S05]  /*2f40*/  @!P6 BRA `(.L_x_420) ;  /* 0x0000016800bce947 */ /* 0x001fea0003800000 */
.L_x_672:
[----:B------:R-:W-:Y:S05]  /*2f50*/  BSYNC B1 ;  /* 0x0000000000017941 */ /* 0x000fea0003800000 */
.L_x_419:
[----:B------:R-:W-:Y:S04]  /*2f60*/  BSSY B1, `(.L_x_421) ;  /* 0x000006d000017945 */ /* 0x000fe80003800000 */
[----:B------:R-:W-:Y:S05]  /*2f70*/  @P4 BRA `(.L_x_422) ;  /* 0x0000000400ac4947 */ /* 0x000fea0003800000 */
[----:B------:R-:W-:Y:S04]  /*2f80*/  BSSY B2, `(.L_x_423) ;  /* 0x0000036000027945 */ /* 0x000fe80003800000 */
[----:B------:R-:W-:Y:S05]  /*2f90*/  @P1 BRA `(.L_x_424) ;  /* 0x0000000000d01947 */ /* 0x000fea0003800000 */
[----:B------:R1:W2:Y:S01]  /*2fa0*/  LDS.128 R12, [R94+0x12000] ;  /* 0x012000005e0c7984 */ /* 0x0002a20000000c00 */
[----:B------:R-:W-:Y:S01]  /*2fb0*/  ISETP.GE.AND P4, PT, R22, R92, PT ;  /* 0x0000005c1600720c */ /* 0x000fe20003f86270 */
[----:B------:R-:W-:-:S12]  /*2fc0*/  BSSY B3, `(.L_x_425) ;  /* 0x0000030000037945 */ /* 0x000fd80003800000 */
[----:B-1----:R-:W-:Y:S05]  /*2fd0*/  @P4 BRA `(.L_x_426) ;  /* 0x0000000000b84947 */ /* 0x002fea0003800000 */
[----:B------:R-:W-:Y:S01]  /*2fe0*/  SHF.R.U64 R84, R84, 0x10, R85 ;  /* 0x0000001054547819 */ /* 0x000fe20000001255 */
[----:B--2---:R-:W-:Y:S01]  /*2ff0*/  IMAD.U32 R48, R14, 0x10000, RZ ;  /* 0x000100000e307824 */ /* 0x004fe200078e00ff */
[--C-:B------:R-:W-:Y:S02]  /*3000*/  SHF.R.U64 R105, R88, 0x10, R89.reuse ;  /* 0x0000001058697819 */ /* 0x100fe40000001259 */
[----:B------:R-:W-:Y:S01]  /*3010*/  SHF.R.U32.HI R107, RZ, 0x10, R89 ;  /* 0x00000010ff6b7819 */ /* 0x000fe20000011659 */
[----:B------:R-:W-:Y:S01]  /*3020*/  IMAD.U32 R89, R13, 0x10000, RZ ;  /* 0x000100000d597824 */ /* 0x000fe200078e00ff */
[----:B------:R-:W-:Y:S02]  /*3030*/  SHF.R.U32.HI R103, RZ, 0x10, R85 ;  /* 0x00000010ff677819 */ /* 0x000fe40000011655 */
[----:B------:R-:W-:Y:S02]  /*3040*/  PRMT R84, R49, 0x5432, R84 ;  /* 0x0000543231547816 */ /* 0x000fe40000000054 */
[----:B------:R-:W-:-:S02]  /*3050*/  PRMT R105, R102, 0x5410, R105 ;  /* 0x0000541066697816 */ /* 0x000fc40000000069 */
[----:B------:R-:W-:Y:S02]  /*3060*/  PRMT R107, R104, 0x5410, R107 ;  /* 0x00005410686b7816 */ /* 0x000fe4000000006b */
[----:B------:R-:W-:Y:S02]  /*3070*/  PRMT R103, R51, 0x5432, R103 ;  /* 0x0000543233677816 */ /* 0x000fe40000000067 */
[----:B------:R-:W-:Y:S01]  /*3080*/  LOP3.LUT R85, R14, 0xffff0000, RZ, 0xc0, !PT ;  /* 0xffff00000e557812 */ /* 0x000fe200078ec0ff */
[----:B------:R-:W-:Y:S01]  /*3090*/  IMAD.U32 R108, R107, 0x10000, RZ ;  /* 0x000100006b6c7824 */ /* 0x000fe200078e00ff */
[----:B------:R-:W-:Y:S01]  /*30a0*/  LOP3.LUT R88, R13, 0xffff0000, RZ, 0xc0, !PT ;  /* 0xffff00000d587812 */ /* 0x000fe200078ec0ff */
[----:B------:R-:W-:Y:S01]  /*30b0*/  IMAD.U32 R104, R103, 0x10000, RZ ;  /* 0x0001000067687824 */ /* 0x000fe200078e00ff */
[----:B------:R-:W-:Y:S01]  /*30c0*/  LOP3.LUT R106, R105, 0xffff0000, RZ, 0xc0, !PT ;  /* 0xffff0000696a7812 */ /* 0x000fe200078ec0ff */
[----:B------:R-:W-:Y:S01]  /*30d0*/  FMUL.FTZ R111, R85, R108 ;  /* 0x0000006c556f7220 */ /* 0x000fe20000410000 */
[----:B------:R-:W-:Y:S01]  /*30e0*/  LOP3.LUT R102, R84, 0xffff0000, RZ, 0xc0, !PT ;  /* 0xffff000054667812 */ /* 0x000fe200078ec0ff */
[----:B------:R-:W-:Y:S01]  /*30f0*/  IMAD.U32 R105, R105, 0x10000, RZ ;  /* 0x0001000069697824 */ /* 0x000fe200078e00ff */
[----:B------:R-:W-:Y:S01]  /*3100*/  LOP3.LUT R14, R15, 0xffff0000, RZ, 0xc0, !PT ;  /* 0xffff00000f0e7812 */ /* 0x000fe200078ec0ff */
[C---:B------:R-:W-:Y:S01]  /*3110*/  FMUL.FTZ R110, R88.reuse, R106 ;  /* 0x0000006a586e7220 */ /* 0x040fe20000410000 */
[----:B------:R-:W-:Y:S01]  /*3120*/  LOP3.LUT R107, R107, 0xffff0000, RZ, 0xc0, !PT ;  /* 0xffff00006b6b7812 */ /* 0x000fe200078ec0ff */
[----:B------:R-:W-:Y:S01]  /*3130*/  FMUL.FTZ R109, R88, R102 ;  /* 0x00000066586d7220 */ /* 0x000fe20000410000 */
[----:B------:R-:W-:Y:S01]  /*3140*/  LOP3.LUT R103, R103, 0xffff0000, RZ, 0xc0, !PT ;  /* 0xffff000067677812 */ /* 0x000fe200078ec0ff */
[C---:B------:R-:W-:Y:S01]  /*3150*/  IMAD.U32 R13, R12.reuse, 0x10000, RZ ;  /* 0x000100000c0d7824 */ /* 0x040fe200078e00ff */
[----:B------:R-:W-:Y:S01]  /*3160*/  LOP3.LUT R88, R12, 0xffff0000, RZ, 0xc0, !PT ;  /* 0xffff00000c587812 */ /* 0x000fe200078ec0ff */
[----:B------:R-:W-:Y:S01]  /*3170*/  FMUL.FTZ R85, R85, R104 ;  /* 0x0000006855557220 */ /* 0x000fe20000410000 */
[----:B------:R-:W-:Y:S01]  /*3180*/  SHF.L.U32 R84, R84, 0x10, RZ ;  /* 0x0000001054547819 */ /* 0x000fe200000006ff */
[----:B------:R-:W-:Y:S01]  /*3190*/  FFMA.FTZ R12, R89, R102, -R110 ;  /* 0x00000066590c7223 */ /* 0x000fe2000001086e */
[----:B------:R-:W-:Y:S01]  /*31a0*/  FFMA.FTZ R111, R48, R104, -R111 ;  /* 0x00000068306f7223 */ /* 0x000fe2000001086f */
[C---:B------:R-:W-:Y:S01]  /*31b0*/  FMUL.FTZ R102, R14.reuse, R107 ;  /* 0x0000006b0e667220 */ /* 0x040fe20000410000 */
[----:B------:R-:W-:Y:S01]  /*31c0*/  FMUL.FTZ R104, R14, R103 ;  /* 0x000000670e687220 */ /* 0x000fe20000410000 */
[----:B------:R-:W-:Y:S01]  /*31d0*/  FMUL.FTZ R14, R88, R105 ;  /* 0x00000069580e7220 */ /* 0x000fe20000410000 */
[----:B------:R-:W-:-:S02]  /*31e0*/  IMAD.U32 R15, R15, 0x10000, RZ ;  /* 0x000100000f0f7824 */ /* 0x000fc400078e00ff */
[----:B------:R-:W-:Y:S01]  /*31f0*/  FFMA.FTZ R109, R89, R106, R109 ;  /* 0x0000006a596d7223 */ /* 0x000fe2000001006d */
[----:B------:R-:W-:Y:S01]  /*3200*/  FFMA.FTZ R48, R48, R108, R85 ;  /* 0x0000006c30307223 */ /* 0x000fe20000010055 */
[-C--:B------:R-:W-:Y:S01]  /*3210*/  FMUL.FTZ R88, R88, R84.reuse ;  /* 0x0000005458587220 */ /* 0x080fe20000410000 */
[----:B------:R-:W-:Y:S01]  /*3220*/  FFMA.FTZ R14, R13, R84, -R14 ;  /* 0x000000540d0e7223 */ /* 0x000fe2000001080e */
[C---:B------:R-:W-:Y:S01]  /*3230*/  FFMA.FTZ R102, R15.reuse, R103, -R102 ;  /* 0x000000670f667223 */ /* 0x040fe20000010866 */
[----:B------:R-:W-:Y:S01]  /*3240*/  FFMA.FTZ R15, R15, R107, R104 ;  /* 0x0000006b0f0f7223 */ /* 0x000fe20000010068 */
[----:B------:R-:W-:Y:S01]  /*3250*/  FFMA.FTZ R13, R13, R105, R88 ;  /* 0x000000690d0d7223 */ /* 0x000fe20000010058 */
[----:B------:R-:W-:Y:S02]  /*3260*/  F2FP.BF16.F32.PACK_AB R109, R109, R12 ;  /* 0x0000000c6d6d723e */ /* 0x000fe400000010ff */
[----:B------:R-:W-:Y:S02]  /*3270*/  F2FP.BF16.F32.PACK_AB R48, R48, R111 ;  /* 0x0000006f3030723e */ /* 0x000fe400000010ff */
[----:B------:R-:W-:Y:S01]  /*3280*/  F2FP.BF16.F32.PACK_AB R12, R13, R14 ;  /* 0x0000000e0d0c723e */ /* 0x000fe200000010ff */
[----:B------:R-:W-:Y:S01]  /*3290*/  IMAD.MOV.U32 R13, RZ, RZ, R109 ;  /* 0x000000ffff0d7224 */ /* 0x000fe200078e006d */
[----:B------:R-:W-:Y:S01]  /*32a0*/  F2FP.BF16.F32.PACK_AB R15, R15, R102 ;  /* 0x000000660f0f723e */ /* 0x000fe200000010ff */
[----:B------:R-:W-:-:S07]  /*32b0*/  IMAD.MOV.U32 R14, RZ, RZ, R48 ;  /* 0x000000ffff0e7224 */ /* 0x000fce00078e0030 */
.L_x_426:
[----:B------:R-:W-:Y:S05]  /*32c0*/  BSYNC B3 ;  /* 0x0000000000037941 */ /* 0x000fea0003800000 */
.L_x_425:
[----:B--2---:R1:W-:Y:S02]  /*32d0*/  STG.E.128 desc[UR56][R42.64], R12 ;  /* 0x0000000c2a007986 */ /* 0x0043e4000c101d38 */
.L_x_424:
[----:B------:R-:W-:Y:S05]  /*32e0*/  BSYNC B2 ;  /* 0x0000000000027941 */ /* 0x000fea0003800000 */
.L_x_423:
[----:B------:R-:W-:Y:S05]  /*32f0*/  @P2 BRA `(.L_x_422) ;  /* 0x0000000000cc2947 */ /* 0x000fea0003800000 */
[----:B-1----:R1:W2:Y:S01]  /*3300*/  LDS.128 R12, [R86+0x12000] ;  /* 0x01200000560c7984 */ /* 0x0022a20000000c00 */
[----:B------:R-:W-:Y:S01]  /*3310*/  ISETP.GE.AND P4, PT, R154, R92, PT ;  /* 0x0000005c9a00720c */ /* 0x000fe20003f86270 */
[----:B------:R-:W-:-:S12]  /*3320*/  BSSY B2, `(.L_x_427) ;  /* 0x000002f000027945 */ /* 0x000fd80003800000 */
[----:B-1----:R-:W-:Y:S05]  /*3330*/  @P4 BRA `(.L_x_428) ;  /* 0x0000000000b44947 */ /* 0x002fea0003800000 */
[----:B------:R-:W-:Y:S02]  /*3340*/  SHF.R.U64 R84, R54, 0x10, R55 ;  /* 0x0000001036547819 */ /* 0x000fe40000001237 */
[--C-:B------:R-:W-:Y:S01]  /*3350*/  SHF.R.U64 R88, R52, 0x10, R53.reuse ;  /* 0x0000001034587819 */ /* 0x100fe20000001235 */
[----:B--2---:R-:W-:Y:S01]  /*3360*/  IMAD.U32 R52, R14, 0x10000, RZ ;  /* 0x000100000e347824 */ /* 0x004fe200078e00ff */
[----:B------:R-:W-:Y:S02]  /*3370*/  SHF.R.U32.HI R53, RZ, 0x10, R53 ;  /* 0x00000010ff357819 */ /* 0x000fe40000011635 */
[----:B------:R-:W-:Y:S02]  /*3380*/  PRMT R99, R99, 0x5410, R84 ;  /* 0x0000541063637816 */ /* 0x000fe40000000054 */
[----:B------:R-:W-:Y:S02]  /*3390*/  PRMT R101, R101, 0x5410, R88 ;  /* 0x0000541065657816 */ /* 0x000fe40000000058 */
[----:B------:R-:W-:-:S02]  /*33a0*/  SHF.R.U32.HI R55, RZ, 0x10, R55 ;  /* 0x00000010ff377819 */ /* 0x000fc40000011637 */
[----:B------:R-:W-:Y:S02]  /*33b0*/  PRMT R100, R100, 0x5410, R53 ;  /* 0x0000541064647816 */ /* 0x000fe40000000035 */
[----:B------:R-:W-:Y:S02]  /*33c0*/  LOP3.LUT R53, R13, 0xffff0000, RZ, 0xc0, !PT ;  /* 0xffff00000d357812 */ /* 0x000fe400078ec0ff */
[----:B------:R-:W-:Y:S02]  /*33d0*/  LOP3.LUT R88, R99, 0xffff0000, RZ, 0xc0, !PT ;  /* 0xffff000063587812 */ /* 0x000fe400078ec0ff */
[C---:B------:R-:W-:Y:S01]  /*33e0*/  LOP3.LUT R84, R101.reuse, 0xffff0000, RZ, 0xc0, !PT ;  /* 0xffff000065547812 */ /* 0x040fe200078ec0ff */
[----:B------:R-:W-:Y:S01]  /*33f0*/  IMAD.U32 R101, R101, 0x10000, RZ ;  /* 0x0001000065657824 */ /* 0x000fe200078e00ff */
[----:B------:R-:W-:Y:S01]  /*3400*/  PRMT R98, R98, 0x5410, R55 ;  /* 0x0000541062627816 */ /* 0x000fe20000000037 */
[----:B------:R-:W-:Y:S01]  /*3410*/  FMUL.FTZ R102, R53, R88 ;  /* 0x0000005835667220 */ /* 0x000fe20000410000 */
[----:B------:R-:W-:Y:S01]  /*3420*/  LOP3.LUT R54, R14, 0xffff0000, RZ, 0xc0, !PT ;  /* 0xffff00000e367812 */ /* 0x000fe200078ec0ff */
[C---:B------:R-:W-:Y:S01]  /*3430*/  IMAD.U32 R14, R15.reuse, 0x10000, RZ ;  /* 0x000100000f0e7824 */ /* 0x040fe200078e00ff */
[----:B------:R-:W-:Y:S01]  /*3440*/  LOP3.LUT R48, R15, 0xffff0000, RZ, 0xc0, !PT ;  /* 0xffff00000f307812 */ /* 0x000fe200078ec0ff */
[----:B------:R-:W-:-:S02]  /*3450*/  IMAD.U32 R15, R13, 0x10000, RZ ;  /* 0x000100000d0f7824 */ /* 0x000fc400078e00ff */
[-C--:B------:R-:W-:Y:S01]  /*3460*/  FMUL.FTZ R53, R53, R84.reuse ;  /* 0x0000005435357220 */ /* 0x080fe20000410000 */
[----:B------:R-:W-:Y:S01]  /*3470*/  IMAD.U32 R85, R98, 0x10000, RZ ;  /* 0x0001000062557824 */ /* 0x000fe200078e00ff */
[----:B------:R-:W-:Y:S01]  /*3480*/  SHF.L.U32 R99, R99, 0x10, RZ ;  /* 0x0000001063637819 */ /* 0x000fe200000006ff */
[C---:B------:R-:W-:Y:S01]  /*3490*/  FFMA.FTZ R102, R15.reuse, R84, -R102 ;  /* 0x000000540f667223 */ /* 0x040fe20000010866 */
[----:B------:R-:W-:Y:S01]  /*34a0*/  FFMA.FTZ R89, R15, R88, R53 ;  /* 0x000000580f597223 */ /* 0x000fe20000010035 */
[----:B------:R-:W-:Y:S02]  /*34b0*/  IMAD.U32 R13, R12, 0x10000, RZ ;  /* 0x000100000c0d7824 */ /* 0x000fe400078e00ff */
[----:B------:R-:W-:Y:S01]  /*34c0*/  FMUL.FTZ R103, R54, R85 ;  /* 0x0000005536677220 */ /* 0x000fe20000410000 */
[----:B------:R-:W-:Y:S01]  /*34d0*/  IMAD.U32 R55, R100, 0x10000, RZ ;  /* 0x0001000064377824 */ /* 0x000fe200078e00ff */
[----:B------:R-:W-:Y:S02]  /*34e0*/  LOP3.LUT R53, R98, 0xffff0000, RZ, 0xc0, !PT ;  /* 0xffff000062357812 */ /* 0x000fe400078ec0ff */
[----:B------:R-:W-:Y:S01]  /*34f0*/  LOP3.LUT R15, R100, 0xffff0000, RZ, 0xc0, !PT ;  /* 0xffff0000640f7812 */ /* 0x000fe200078ec0ff */
[-C--:B------:R-:W-:Y:S01]  /*3500*/  FMUL.FTZ R105, R54, R55.reuse ;  /* 0x0000003736697220 */ /* 0x080fe20000410000 */
[----:B------:R-:W-:Y:S01]  /*3510*/  LOP3.LUT R12, R12, 0xffff0000, RZ, 0xc0, !PT ;  /* 0xffff00000c0c7812 */ /* 0x000fe200078ec0ff */
[----:B------:R-:W-:Y:S01]  /*3520*/  FFMA.FTZ R103, R52, R55, -R103 ;  /* 0x0000003734677223 */ /* 0x000fe20000010867 */
[C---:B------:R-:W-:Y:S01]  /*3530*/  FMUL.FTZ R55, R48.reuse, R53 ;  /* 0x0000003530377220 */ /* 0x040fe20000410000 */
[----:B------:R-:W-:Y:S01]  /*3540*/  FMUL.FTZ R54, R48, R15 ;  /* 0x0000000f30367220 */ /* 0x000fe20000410000 */
[----:B------:R-:W-:Y:S01]  /*3550*/  FFMA.FTZ R52, R52, R85, R105 ;  /* 0x0000005534347223 */ /* 0x000fe20000010069 */
[C---:B------:R-:W-:Y:S01]  /*3560*/  FMUL.FTZ R48, R12.reuse, R99 ;  /* 0x000000630c307220 */ /* 0x040fe20000410000 */
[----:B------:R-:W-:Y:S01]  /*3570*/  FMUL.FTZ R12, R12, R101 ;  /* 0x000000650c0c7220 */ /* 0x000fe20000410000 */
[C---:B------:R-:W-:Y:S01]  /*3580*/  FFMA.FTZ R55, R14.reuse, R15, -R55 ;  /* 0x0000000f0e377223 */ /* 0x040fe20000010837 */
[----:B------:R-:W-:Y:S01]  /*3590*/  FFMA.FTZ R54, R14, R53, R54 ;  /* 0x000000350e367223 */ /* 0x000fe20000010036 */
[C---:B------:R-:W-:Y:S01]  /*35a0*/  FFMA.FTZ R48, R13.reuse, R101, -R48 ;  /* 0x000000650d307223 */ /* 0x040fe20000010830 */
[----:B------:R-:W-:Y:S01]  /*35b0*/  FFMA.FTZ R13, R13, R99, R12 ;  /* 0x000000630d0d7223 */ /* 0x000fe2000001000c */
[----:B------:R-:W-:-:S02]  /*35c0*/  F2FP.BF16.F32.PACK_AB R89, R89, R102 ;  /* 0x000000665959723e */ /* 0x000fc400000010ff */
[----:B------:R-:W-:Y:S02]  /*35d0*/  F2FP.BF16.F32.PACK_AB R15, R54, R55 ;  /* 0x00000037360f723e */ /* 0x000fe400000010ff */
[----:B------:R-:W-:Y:S01]  /*35e0*/  F2FP.BF16.F32.PACK_AB R12, R13, R48 ;  /* 0x000000300d0c723e */ /* 0x000fe200000010ff */
[----:B------:R-:W-:Y:S01]  /*35f0*/  IMAD.MOV.U32 R13, RZ, RZ, R89 ;  /* 0x000000ffff0d7224 */ /* 0x000fe200078e0059 */
[----:B------:R-:W-:-:S07]  /*3600*/  F2FP.BF16.F32.PACK_AB R14, R52, R103 ;  /* 0x00000067340e723e */ /* 0x000fce00000010ff */
.L_x_428:
[----:B------:R-:W-:Y:S05]  /*3610*/  BSYNC B2 ;  /* 0x0000000000027941 */ /* 0x000fea0003800000 */
.L_x_427:
[----:B--2---:R2:W-:Y:S02]  /*3620*/  STG.E.128 desc[UR56][R42.64+0x40], R12 ;  /* 0x0000400c2a007986 */ /* 0x0045e4000c101d38 */
.L_x_422:
[----:B------:R-:W-:Y:S05]  /*3630*/  BSYNC B1 ;  /* 0x0000000000017941 */ /* 0x000fea0003800000 */
.L_x_421:
[----:B------:R-:W-:Y:S05]  /*3640*/  @P5 BRA `(.L_x_429) ;  /* 0x0000001c00d45947 */ /* 0x000fea0003800000 */
[----:B------:R-:W-:Y:S04]  /*3650*/  BSSY B1, `(.L_x_430) ;  /* 0x0000036000017945 */ /* 0x000fe80003800000 */
[----:B------:R-:W-:Y:S05]  /*3660*/  @P1 BRA `(.L_x_431) ;  /* 0x0000000000d01947 */ /* 0x000fea0003800000 */
[----:B-12---:R1:W2:Y:S01]  /*3670*/  LDS.128 R12, [R94+0x15000] ;  /* 0x015000005e0c7984 */ /* 0x0062a20000000c00 */
[----:B------:R-:W-:Y:S01]  /*3680*/  ISETP.GE.AND P4, PT, R22, R92, PT ;  /* 0x0000005c1600720c */ /* 0x000fe20003f86270 */
[----:B------:R-:W-:-:S12]  /*3690*/  BSSY B2, `(.L_x_432) ;  /* 0x0000030000027945 */ /* 0x000fd80003800000 */
[----:B-1----:R-:W-:Y:S05]  /*36a0*/  @P4 BRA `(.L_x_433) ;  /* 0x0000000000b84947 */ /* 0x002fea0003800000 */
[--C-:B------:R-:W-:Y:S01]  /*36b0*/  SHF.R.U64 R53, R46, 0x10, R47.reuse ;  /* 0x000000102e357819 */ /* 0x100fe2000000122f */
[----:B--2---:R-:W-:Y:S01]  /*36c0*/  IMAD.U32 R42, R14, 0x10000, RZ ;  /* 0x000100000e2a7824 */ /* 0x004fe200078e00ff */
[----:B------:R-:W-:Y:S02]  /*36d0*/  SHF.R.U32.HI R46, RZ, 0x10, R47 ;  /* 0x00000010ff2e7819 */ /* 0x000fe4000001162f */
[--C-:B------:R-:W-:Y:S02]  /*36e0*/  SHF.R.U32.HI R48, RZ, 0x10, R45.reuse ;  /* 0x00000010ff307819 */ /* 0x100fe4000001162d */
[----:B------:R-:W-:Y:S01]  /*36f0*/  SHF.R.U64 R52, R44, 0x10, R45 ;  /* 0x000000102c347819 */ /* 0x000fe2000000122d */
[----:B------:R-:W-:Y:S01]  /*3700*/  IMAD.U32 R44, R15, 0x10000, RZ ;  /* 0x000100000f2c7824 */ /* 0x000fe200078e00ff */
[----:B------:R-:W-:Y:S02]  /*3710*/  PRMT R97, R97, 0x5410, R46 ;  /* 0x0000541061617816 */ /* 0x000fe4000000002e */
[----:B------:R-:W-:-:S02]  /*3720*/  PRMT R93, R93, 0x5410, R48 ;  /* 0x000054105d5d7816 */ /* 0x000fc40000000030 */
[----:B------:R-:W-:Y:S02]  /*3730*/  PRMT R96, R96, 0x5410, R53 ;  /* 0x0000541060607816 */ /* 0x000fe40000000035 */
[----:B------:R-:W-:Y:S01]  /*3740*/  LOP3.LUT R43, R14, 0xffff0000, RZ, 0xc0, !PT ;  /* 0xffff00000e2b7812 */ /* 0x000fe200078ec0ff */
[----:B------:R-:W-:Y:S01]  /*3750*/  IMAD.U32 R47, R93, 0x10000, RZ ;  /* 0x000100005d2f7824 */ /* 0x000fe200078e00ff */
[----:B------:R-:W-:Y:S01]  /*3760*/  LOP3.LUT R45, R15, 0xffff0000, RZ, 0xc0, !PT ;  /* 0xffff00000f2d7812 */ /* 0x000fe200078ec0ff */
[----:B------:R-:W-:Y:S01]  /*3770*/  IMAD.U32 R14, R13, 0x10000, RZ ;  /* 0x000100000d0e7824 */ /* 0x000fe200078e00ff */
[----:B------:R-:W-:Y:S01]  /*3780*/  PRMT R91, R91, 0x5410, R52 ;  /* 0x000054105b5b7816 */ /* 0x000fe20000000034 */
[----:B------:R-:W-:Y:S01]  /*3790*/  IMAD.U32 R52, R97, 0x10000, RZ ;  /* 0x0001000061347824 */ /* 0x000fe200078e00ff */
[----:B------:R-:W-:Y:S01]  /*37a0*/  LOP3.LUT R15, R13, 0xffff0000, RZ, 0xc0, !PT ;  /* 0xffff00000d0f7812 */ /* 0x000fe200078ec0ff */
[----:B------:R-:W-:Y:S01]  /*37b0*/  IMAD.U32 R13, R12, 0x10000, RZ ;  /* 0x000100000c0d7824 */ /* 0x000fe200078e00ff */
[----:B------:R-:W-:Y:S01]  /*37c0*/  LOP3.LUT R48, R96, 0xffff0000, RZ, 0xc0, !PT ;  /* 0xffff000060307812 */ /* 0x000fe200078ec0ff */
[----:B------:R-:W-:Y:S01]  /*37d0*/  FMUL.FTZ R55, R43, R52 ;  /* 0x000000342b377220 */ /* 0x000fe20000410000 */
[----:B------:R-:W-:Y:S01]  /*37e0*/  LOP3.LUT R46, R91, 0xffff0000, RZ, 0xc0, !PT ;  /* 0xffff00005b2e7812 */ /* 0x000fe200078ec0ff */
[-C--:B------:R-:W-:Y:S01]  /*37f0*/  FMUL.FTZ R43, R43, R47.reuse ;  /* 0x0000002f2b2b7220 */ /* 0x080fe20000410000 */
[----:B------:R-:W-:Y:S01]  /*3800*/  LOP3.LUT R97, R97, 0xffff0000, RZ, 0xc0, !PT ;  /* 0xffff000061617812 */ /* 0x000fe200078ec0ff */
[----:B------:R-:W-:Y:S01]  /*3810*/  FMUL.FTZ R53, R15, R48 ;  /* 0x000000300f357220 */ /* 0x000fe20000410000 */
[----:B------:R-:W-:Y:S01]  /*3820*/  LOP3.LUT R93, R93, 0xffff0000, RZ, 0xc0, !PT ;  /* 0xffff00005d5d7812 */ /* 0x000fe200078ec0ff */
[----:B------:R-:W-:Y:S01]  /*3830*/  FFMA.FTZ R55, R42, R47, -R55 ;  /* 0x0000002f2a377223 */ /* 0x000fe20000010837 */
[-C--:B------:R-:W-:Y:S01]  /*3840*/  FMUL.FTZ R15, R15, R46.reuse ;  /* 0x0000002e0f0f7220 */ /* 0x080fe20000410000 */
[----:B------:R-:W-:Y:S01]  /*3850*/  LOP3.LUT R12, R12, 0xffff0000, RZ, 0xc0, !PT ;  /* 0xffff00000c0c7812 */ /* 0x000fe200078ec0ff */
[----:B------:R-:W-:Y:S01]  /*3860*/  FFMA.FTZ R53, R14, R46, -R53 ;  /* 0x0000002e0e357223 */ /* 0x000fe20000010835 */
[----:B------:R-:W-:Y:S01]  /*3870*/  SHF.L.U32 R96, R96, 0x10, RZ ;  /* 0x0000001060607819 */ /* 0x000fe200000006ff */
[----:B------:R-:W-:Y:S01]  /*3880*/  FFMA.FTZ R42, R42, R52, R43 ;  /* 0x000000342a2a7223 */ /* 0x000fe2000001002b */
[----:B------:R-:W-:-:S02]  /*3890*/  IMAD.U32 R91, R91, 0x10000, RZ ;  /* 0x000100005b5b7824 */ /* 0x000fc400078e00ff */
[C---:B------:R-:W-:Y:S01]  /*38a0*/  FMUL.FTZ R43, R45.reuse, R97 ;  /* 0x000000612d2b7220 */ /* 0x040fe20000410000 */
[----:B------:R-:W-:Y:S01]  /*38b0*/  FMUL.FTZ R46, R45, R93 ;  /* 0x0000005d2d2e7220 */ /* 0x000fe20000410000 */
[----:B------:R-:W-:Y:S01]  /*38c0*/  FFMA.FTZ R48, R14, R48, R15 ;  /* 0x000000300e307223 */ /* 0x000fe2000001000f */
[CC--:B------:R-:W-:Y:S01]  /*38d0*/  FMUL.FTZ R14, R12.reuse, R96.reuse ;  /* 0x000000600c0e7220 */ /* 0x0c0fe20000410000 */
[----:B------:R-:W-:Y:S01]  /*38e0*/  FMUL.FTZ R15, R12, R91 ;  /* 0x0000005b0c0f7220 */ /* 0x000fe20000410000 */
[C---:B------:R-:W-:Y:S01]  /*38f0*/  FFMA.FTZ R43, R44.reuse, R93, -R43 ;  /* 0x0000005d2c2b7223 */ /* 0x040fe2000001082b */
[----:B------:R-:W-:Y:S01]  /*3900*/  FFMA.FTZ R46, R44, R97, R46 ;  /* 0x000000612c2e7223 */ /* 0x000fe2000001002e */
[C---:B------:R-:W-:Y:S01]  /*3910*/  FFMA.FTZ R14, R13.reuse, R91, -R14 ;  /* 0x0000005b0d0e7223 */ /* 0x040fe2000001080e */
[----:B------:R-:W-:Y:S01]  /*3920*/  FFMA.FTZ R15, R13, R96, R15 ;  /* 0x000000600d0f7223 */ /* 0x000fe2000001000f */
[----:B------:R-:W-:Y:S02]  /*3930*/  F2FP.BF16.F32.PACK_AB R42, R42, R55 ;  /* 0x000000372a2a723e */ /* 0x000fe400000010ff */
[----:B------:R-:W-:-:S02]  /*3940*/  F2FP.BF16.F32.PACK_AB R43, R46, R43 ;  /* 0x0000002b2e2b723e */ /* 0x000fc400000010ff */
[----:B------:R-:W-:Y:S01]  /*3950*/  F2FP.BF16.F32.PACK_AB R12, R15, R14 ;  /* 0x0000000e0f0c723e */ /* 0x000fe200000010ff */
[----:B------:R-:W-:Y:S01]  /*3960*/  IMAD.MOV.U32 R14, RZ, RZ, R42 ;  /* 0x000000ffff0e7224 */ /* 0x000fe200078e002a */
[----:B------:R-:W-:Y:S01]  /*3970*/  F2FP.BF16.F32.PACK_AB R13, R48, R53 ;  /* 0x00000035300d723e */ /* 0x000fe200000010ff */
[----:B------:R-:W-:-:S07]  /*3980*/  IMAD.MOV.U32 R15, RZ, RZ, R43 ;  /* 0x000000ffff0f7224 */ /* 0x000fce00078e002b */
.L_x_433:
[----:B------:R-:W-:Y:S05]  /*3990*/  BSYNC B2 ;  /* 0x0000000000027941 */ /* 0x000fea0003800000 */
.L_x_432:
[----:B--2---:R3:W-:Y:S02]  /*39a0*/  STG.E.128 desc[UR56][R40.64], R12 ;  /* 0x0000000c28007986 */ /* 0x0047e4000c101d38 */
.L_x_431:
[----:B------:R-:W-:Y:S05]  /*39b0*/  BSYNC B1 ;  /* 0x0000000000017941 */ /* 0x000fea0003800000 */
.L_x_430:
[----:B------:R-:W-:Y:S05]  /*39c0*/  @P2 BRA `(.L_x_429) ;  /* 0x0000001800f42947 */ /* 0x000fea0003800000 */
[----:B-123--:R1:W2:Y:S01]  /*39d0*/  LDS.128 R12, [R86+0x15000] ;  /* 0x01500000560c7984 */ /* 0x00e2a20000000c00 */
[----:B------:R-:W-:Y:S01]  /*39e0*/  ISETP.GE.AND P4, PT, R154, R92, PT ;  /* 0x0000005c9a00720c */ /* 0x000fe20003f86270 */
[----:B------:R-:W-:-:S12]  /*39f0*/  BSSY B1, `(.L_x_434) ;  /* 0x0000030000017945 */ /* 0x000fd80003800000 */
[----:B-1----:R-:W-:Y:S05]  /*3a00*/  @P4 BRA `(.L_x_435) ;  /* 0x0000000000b84947 */ /* 0x002fea0003800000 */
[----:B------:R-:W-:Y:S01]  /*3a10*/  SHF.R.U64 R42, R38, 0x10, R39 ;  /* 0x00000010262a7819 */ /* 0x000fe20000001227 */
[----:B--2---:R-:W-:Y:S01]  /*3a20*/  IMAD.U32 R38, R15, 0x10000, RZ ;  /* 0x000100000f267824 */ /* 0x004fe200078e00ff */
[----:B------:R-:W-:Y:S01]  /*3a30*/  SHF.R.U64 R44, R36, 0x10, R37 ;  /* 0x00000010242c7819 */ /* 0x000fe20000001225 */
[----:B------:R-:W-:Y:S01]  /*3a40*/  IMAD.U32 R36, R14, 0x10000, RZ ;  /* 0x000100000e247824 */ /* 0x000fe200078e00ff */
[----:B------:R-:W-:Y:S02]  /*3a50*/  SHF.R.U32.HI R43, RZ, 0x10, R39 ;  /* 0x00000010ff2b7819 */ /* 0x000fe40000011627 */
[----:B------:R-:W-:Y:S02]  /*3a60*/  SHF.R.U32.HI R45, RZ, 0x10, R37 ;  /* 0x00000010ff2d7819 */ /* 0x000fe40000011625 */
[----:B------:R-:W-:Y:S02]  /*3a70*/  PRMT R51, R51, 0x5410, R42 ;  /* 0x0000541033337816 */ /* 0x000fe4000000002a */
[----:B------:R-:W-:-:S02]  /*3a80*/  PRMT R49, R49, 0x5410, R44 ;  /* 0x0000541031317816 */ /* 0x000fc4000000002c */
[----:B------:R-:W-:Y:S02]  /*3a90*/  PRMT R90, R90, 0x5410, R43 ;  /* 0x000054105a5a7816 */ /* 0x000fe4000000002b */
[----:B------:R-:W-:Y:S02]  /*3aa0*/  LOP3.LUT R39, R15, 0xffff0000, RZ, 0xc0, !PT ;  /* 0xffff00000f277812 */ /* 0x000fe400078ec0ff */
[----:B------:R-:W-:Y:S01]  /*3ab0*/  PRMT R50, R50, 0x5410, R45 ;  /* 0x0000541032327816 */ /* 0x000fe2000000002d */
[----:B------:R-:W-:Y:S01]  /*3ac0*/  IMAD.U32 R45, R90, 0x10000, RZ ;  /* 0x000100005a2d7824 */ /* 0x000fe200078e00ff */
[----:B------:R-:W-:Y:S02]  /*3ad0*/  LOP3.LUT R15, R13, 0xffff0000, RZ, 0xc0, !PT ;  /* 0xffff00000d0f7812 */ /* 0x000fe400078ec0ff */
[C---:B------:R-:W-:Y:S01]  /*3ae0*/  LOP3.LUT R44, R51.reuse, 0xffff0000, RZ, 0xc0, !PT ;  /* 0xffff0000332c7812 */ /* 0x040fe200078ec0ff */
[----:B------:R-:W-:Y:S01]  /*3af0*/  IMAD.U32 R51, R51, 0x10000, RZ ;  /* 0x0001000033337824 */ /* 0x000fe200078e00ff */
[C---:B------:R-:W-:Y:S01]  /*3b00*/  LOP3.LUT R42, R49.reuse, 0xffff0000, RZ, 0xc0, !PT ;  /* 0xffff0000312a7812 */ /* 0x040fe200078ec0ff */
[----:B------:R-:W-:Y:S01]  /*3b10*/  IMAD.U32 R49, R49, 0x10000, RZ ;  /* 0x0001000031317824 */ /* 0x000fe200078e00ff */
[----:B------:R-:W-:Y:S01]  /*3b20*/  LOP3.LUT R37, R14, 0xffff0000, RZ, 0xc0, !PT ;  /* 0xffff00000e257812 */ /* 0x000fe200078ec0ff */
[----:B------:R-:W-:Y:S01]  /*3b30*/  IMAD.U32 R14, R13, 0x10000, RZ ;  /* 0x000100000d0e7824 */ /* 0x000fe200078e00ff */
[----:B------:R-:W-:Y:S01]  /*3b40*/  SHF.L.U32 R43, R50, 0x10, RZ ;  /* 0x00000010322b7819 */ /* 0x000fe200000006ff */
[----:B------:R-:W-:-:S02]  /*3b50*/  IMAD.U32 R13, R12, 0x10000, RZ ;  /* 0x000100000c0d7824 */ /* 0x000fc400078e00ff */
[C---:B------:R-:W-:Y:S01]  /*3b60*/  FMUL.FTZ R47, R15.reuse, R44 ;  /* 0x0000002c0f2f7220 */ /* 0x040fe20000410000 */
[-C--:B------:R-:W-:Y:S01]  /*3b70*/  FMUL.FTZ R15, R15, R42.reuse ;  /* 0x0000002a0f0f7220 */ /* 0x080fe20000410000 */
[----:B------:R-:W-:Y:S01]  /*3b80*/  LOP3.LUT R12, R12, 0xffff0000, RZ, 0xc0, !PT ;  /* 0xffff00000c0c7812 */ /* 0x000fe200078ec0ff */
[C---:B------:R-:W-:Y:S01]  /*3b90*/  FMUL.FTZ R53, R37.reuse, R45 ;  /* 0x0000002d25357220 */ /* 0x040fe20000410000 */
[----:B------:R-:W-:Y:S01]  /*3ba0*/  LOP3.LUT R90, R90, 0xffff0000, RZ, 0xc0, !PT ;  /* 0xffff00005a5a7812 */ /* 0x000fe200078ec0ff */
[-C--:B------:R-:W-:Y:S01]  /*3bb0*/  FMUL.FTZ R37, R37, R43.reuse ;  /* 0x0000002b25257220 */ /* 0x080fe20000410000 */
[----:B------:R-:W-:Y:S01]  /*3bc0*/  LOP3.LUT R50, R50, 0xffff0000, RZ, 0xc0, !PT ;  /* 0xffff000032327812 */ /* 0x000fe200078ec0ff */
[C---:B------:R-:W-:Y:S01]  /*3bd0*/  FFMA.FTZ R47, R14.reuse, R42, -R47 ;  /* 0x0000002a0e2f7223 */ /* 0x040fe2000001082f */
[----:B------:R-:W-:Y:S01]  /*3be0*/  FFMA.FTZ R44, R14, R44, R15 ;  /* 0x0000002c0e2c7223 */ /* 0x000fe2000001000f */
[----:B------:R-:W-:Y:S01]  /*3bf0*/  FFMA.FTZ R53, R36, R43, -R53 ;  /* 0x0000002b24357223 */ /* 0x000fe20000010835 */
[----:B------:R-:W-:Y:S01]  /*3c00*/  FMUL.FTZ R14, R12, R51 ;  /* 0x000000330c0e7220 */ /* 0x000fe20000410000 */
[----:B------:R-:W-:Y:S01]  /*3c10*/  FFMA.FTZ R36, R36, R45, R37 ;  /* 0x0000002d24247223 */ /* 0x000fe20000010025 */
[C---:B------:R-:W-:Y:S01]  /*3c20*/  FMUL.FTZ R15, R39.reuse, R90 ;  /* 0x0000005a270f7220 */ /* 0x040fe20000410000 */
[-C--:B------:R-:W-:Y:S01]  /*3c30*/  FMUL.FTZ R12, R12, R49.reuse ;  /* 0x000000310c0c7220 */ /* 0x080fe20000410000 */
[-C--:B------:R-:W-:Y:S01]  /*3c40*/  FMUL.FTZ R39, R39, R50.reuse ;  /* 0x0000003227277220 */ /* 0x080fe20000410000 */
[C---:B------:R-:W-:Y:S01]  /*3c50*/  FFMA.FTZ R14, R13.reuse, R49, -R14 ;  /* 0x000000310d0e7223 */ /* 0x040fe2000001080e */
[C---:B------:R-:W-:Y:S01]  /*3c60*/  FFMA.FTZ R15, R38.reuse, R50, -R15 ;  /* 0x00000032260f7223 */ /* 0x040fe2000001080f */
[----:B------:R-:W-:Y:S01]  /*3c70*/  FFMA.FTZ R13, R13, R51, R12 ;  /* 0x000000330d0d7223 */ /* 0x000fe2000001000c */
[----:B------:R-:W-:Y:S01]  /*3c80*/  FFMA.FTZ R38, R38, R90, R39 ;  /* 0x0000005a26267223 */ /* 0x000fe20000010027 */
[----:B------:R-:W-:-:S02]  /*3c90*/  F2FP.BF16.F32.PACK_AB R44, R44, R47 ;  /* 0x0000002f2c2c723e */ /* 0x000fc400000010ff */
[----:B------:R-:W-:Y:S02]  /*3ca0*/  F2FP.BF16.F32.PACK_AB R36, R36, R53 ;  /* 0x000000352424723e */ /* 0x000fe400000010ff */
[----:B------:R-:W-:Y:S01]  /*3cb0*/  F2FP.BF16.F32.PACK_AB R12, R13, R14 ;  /* 0x0000000e0d0c723e */ /* 0x000fe200000010ff */
[----:B------:R-:W-:Y:S01]  /*3cc0*/  IMAD.MOV.U32 R13, RZ, RZ, R44 ;  /* 0x000000ffff0d7224 */ /* 0x000fe200078e002c */
[----:B------:R-:W-:Y:S01]  /*3cd0*/  F2FP.BF16.F32.PACK_AB R15, R38, R15 ;  /* 0x0000000f260f723e */ /* 0x000fe200000010ff */
[----:B------:R-:W-:-:S07]  /*3ce0*/  IMAD.MOV.U32 R14, RZ, RZ, R36 ;  /* 0x000000ffff0e7224 */ /* 0x000fce00078e0024 */
.L_x_435:
[----:B------:R-:W-:Y:S05]  /*3cf0*/  BSYNC B1 ;  /* 0x0000000000017941 */ /* 0x000fea0003800000 */
.L_x_434:
[----:B--2---:R4:W-:Y:S01]  /*3d00*/  STG.E.128 desc[UR56][R40.64+0x40], R12 ;  /* 0x0000400c28007986 */ /* 0x0049e2000c101d38 */
[----:B------:R-:W-:Y:S05]  /*3d10*/  BRA `(.L_x_429) ;  /* 0x0000001800207947 */ /* 0x000fea0003800000 */
.L_x_413:
[C---:B------:R-:W-:Y:S02]  /*3d20*/  ISETP.GE.AND P3, PT, R18.reuse, R87, PT ;  /* 0x000000571200720c */ /* 0x040fe40003f66270 */
[----:B------:R-:W-:Y:S02]  /*3d30*/  CS2R R38, SRZ ;  /* 0x0000000000267805 */ /* 0x000fe4000001ff00 */
[----:B------:R-:W-:Y:S01]  /*3d40*/  CS2R R36, SRZ ;  /* 0x0000000000247805 */ /* 0x000fe2000001ff00 */
[----:B------:R-:W-:Y:S01]  /*3d50*/  VIADD R44, R18, 0x60 ;  /* 0x00000060122c7836 */ /* 0x000fe20000000000 */
[----:B------:R-:W-:-:S13]  /*3d60*/  ISETP.GE.OR P3, PT, R16, R92, P3 ;  /* 0x0000005c1000720c */ /* 0x000fda0001f66670 */
[----:B------:R-:W0:Y:S01]  /*3d70*/  @!P3 LDC.64 R40, c[0x0][0x3e8] ;  /* 0x0000fa00ff28bb82 */ /* 0x000e220000000a00 */
[----:B------:R-:W-:-:S05]  /*3d80*/  @!P3 IADD3 R14, P4, R34, R50, RZ ;  /* 0x00000032220eb210 */ /* 0x000fca0007f9e0ff */
[----:B------:R-:W-:Y:S01]  /*3d90*/  @!P3 IMAD.X R15, R93, 0x1, R68, P4 ;  /* 0x000000015d0fb824 */ /* 0x000fe200020e0644 */
[----:B------:R-:W-:Y:S01]  /*3da0*/  @!P3 IADD3 R12, P4, R8, R48, RZ ;  /* 0x00000030080cb210 */ /* 0x000fe20007f9e0ff */
[----:B------:R-:W1:Y:S04]  /*3db0*/  @!P3 LDC.64 R42, c[0x0][0x400] ;  /* 0x00010000ff2abb82 */ /* 0x000e680000000a00 */
[----:B------:R-:W-:Y:S01]  /*3dc0*/  @!P3 IMAD.X R13, R83, 0x1, R66, P4 ;  /* 0x00000001530db824 */ /* 0x000fe200020e0642 */
[----:B0-----:R-:W-:-:S04]  /*3dd0*/  @!P3 LEA R40, P4, R14, R40, 0x1 ;  /* 0x000000280e28b211 */ /* 0x001fc800078808ff */
[----:B------:R-:W-:Y:S02]  /*3de0*/  @!P3 LEA.HI.X R41, R14, R41, R15, 0x1, P4 ;  /* 0x000000290e29b211 */ /* 0x000fe400020f0c0f */
[----:B------:R-:W-:Y:S02]  /*3df0*/  CS2R R14, SRZ ;  /* 0x00000000000e7805 */ /* 0x000fe4000001ff00 */
[----:B-1----:R-:W-:-:S04]  /*3e00*/  @!P3 LEA R42, P4, R12, R42, 0x1 ;  /* 0x0000002a0c2ab211 */ /* 0x002fc800078808ff */
[----:B------:R-:W-:Y:S02]  /*3e10*/  @!P3 LEA.HI.X R43, R12, R43, R13, 0x1, P4 ;  /* 0x0000002b0c2bb211 */ /* 0x000fe400020f0c0d */
[----:B------:R-:W-:-:S03]  /*3e20*/  CS2R R12, SRZ ;  /* 0x00000000000c7805 */ /* 0x000fc6000001ff00 */
[----:B------:R0:W5:Y:S04]  /*3e30*/  @!P3 LDG.E.128 R36, desc[UR56][R42.64] ;  /* 0x000000382a24b981 */ /* 0x000168000c1e1d00 */
[----:B------:R1:W5:Y:S01]  /*3e40*/  @!P3 LDG.E.128 R12, desc[UR56][R40.64] ;  /* 0x00000038280cb981 */ /* 0x000362000c1e1d00 */
[----:B------:R-:W-:-:S04]  /*3e50*/  ISETP.GE.AND P3, PT, R44, R87, PT ;  /* 0x000000572c00720c */ /* 0x000fc80003f66270 */
[----:B------:R-:W-:Y:S01]  /*3e60*/  ISETP.GE.OR P3, PT, R16, R92, P3 ;  /* 0x0000005c1000720c */ /* 0x000fe20001f66670 */
[----:B------:R-:W-:Y:S01]  /*3e70*/  BSSY B1, `(.L_x_436) ;  /* 0x000001a000017945 */ /* 0x000fe20003800000 */
[----:B0-----:R-:W-:Y:S02]  /*3e80*/  CS2R R42, SRZ ;  /* 0x00000000002a7805 */ /* 0x001fe4000001ff00 */
[----:B------:R-:W-:Y:S02]  /*3e90*/  CS2R R46, SRZ ;  /* 0x00000000002e7805 */ /* 0x000fe4000001ff00 */
[----:B------:R-:W-:Y:S02]  /*3ea0*/  CS2R R44, SRZ ;  /* 0x00000000002c7805 */ /* 0x000fe4000001ff00 */
[----:B-1----:R-:W-:-:S05]  /*3eb0*/  CS2R R40, SRZ ;  /* 0x0000000000287805 */ /* 0x002fca000001ff00 */
[----:B------:R-:W-:Y:S05]  /*3ec0*/  @P3 BRA `(.L_x_437) ;  /* 0x0000000000503947 */ /* 0x000fea0003800000 */
[----:B------:R-:W0:Y:S01]  /*3ed0*/  LDC.64 R40, c[0x0][0x3f8] ;  /* 0x0000fe00ff287b82 */ /* 0x000e220000000a00 */
[----:B------:R-:W-:Y:S01]  /*3ee0*/  IMAD.MOV.U32 R51, RZ, RZ, R93 ;  /* 0x000000ffff337224 */ /* 0x000fe200078e005d */
[----:B------:R-:W-:Y:S01]  /*3ef0*/  MOV R49, R83 ;  /* 0x0000005300317202 */ /* 0x000fe20000000f00 */
[----:B------:R-:W-:Y:S01]  /*3f00*/  ULDC.64 UR4, c[0x0][0x3e8] ;  /* 0x0000fa0000047ab9 */ /* 0x000fe20000000a00 */
        /* <DEDUP_REMOVED lines=14> */
[----:B------:R-:W5:Y:S04]  /*3ff0*/  LDG.E.128 R40, desc[UR56][R40.64] ;  /* 0x0000003828287981 */ /* 0x000f68000c1e1d00 */
[----:B------:R-:W5:Y:S03]  /*4000*/  LDG.E.128 R44, desc[UR56][R44.64] ;  /* 0x000000382c2c7981 */ /* 0x000f66000c1e1d00 */
.L_x_437:
[----:B------:R-:W-:Y:S05]  /*4010*/  BSYNC B1 ;  /* 0x0000000000017941 */ /* 0x000fea0003800000 */
.L_x_436:
[----:B-----5:R-:W-:Y:S01]  /*4020*/  IMAD.MOV.U32 R49, RZ, RZ, R43 ;  /* 0x000000ffff317224 */ /* 0x020fe200078e002b */
[----:B------:R-:W-:Y:S01]  /*4030*/  ISETP.NE.AND P3, PT, R156, 0x3, PT ;  /* 0x000000039c00780c */ /* 0x000fe20003f65270 */
[----:B------:R-:W-:Y:S01]  /*4040*/  IMAD.MOV.U32 R50, RZ, RZ, R40 ;  /* 0x000000ffff327224 */ /* 0x000fe200078e0028 */
[----:B------:R-:W-:Y:S01]  /*4050*/  ISETP.GE.AND P4, PT, R16, R92, PT ;  /* 0x0000005c1000720c */ /* 0x000fe20003f86270 */
[----:B------:R-:W-:Y:S01]  /*4060*/  IMAD.MOV.U32 R51, RZ, RZ, R41 ;  /* 0x000000ffff337224 */ /* 0x000fe200078e0029 */
[----:B------:R-:W-:Y:S01]  /*4070*/  PRMT R109, R49, 0x7610, R109 ;  /* 0x00007610316d7816 */ /* 0x000fe2000000006d */
        /* <DEDUP_REMOVED lines=15> */
[----:B------:R-:W-:-:S02]  /*4170*/  MOV R48, R14 ;  /* 0x0000000e00307202 */ /* 0x000fc40000000f00 */
        /* <DEDUP_REMOVED lines=8> */
[----:B------:R-:W-:Y:S02]  /*4200*/  PRMT R108, R108, 0x5410, R48 ;  /* 0x000054106c6c7816 */ /* 0x000fe40000000030 */
[----:B------:R-:W-:-:S02]  /*4210*/  PRMT R118, R49, 0x7610, R118 ;  /* 0x0000761031767816 */ /* 0x000fc40000000076 */
[----:B------:R-:W-:Y:S02]  /*4220*/  PRMT R109, R109, 0x5410, R50 ;  /* 0x000054106d6d7816 */ /* 0x000fe40000000032 */
[----:B------:R-:W-:Y:S01]  /*4230*/  PRMT R103, R51, 0x7610, R103 ;  /* 0x0000761033677816 */ /* 0x000fe20000000067 */
[----:B------:R-:W-:Y:S06]  /*4240*/  @!P3 BRA `(.L_x_438) ;  /* 0x000000000004b947 */ /* 0x000fec0003800000 */
[----:B------:R-:W-:Y:S01]  /*4250*/  BPT.TRAP 0x1 ;  /* 0x000000040000795c */ /* 0x000fe20000300000 */
.L_x_438:
[----:B------:R-:W-:Y:S01]  /*4260*/  IMAD R83, R19, 0x8, R2 ;  /* 0x0000000813537824 */ /* 0x000fe200078e0202 */
[----:B------:R-:W-:Y:S01]  /*4270*/  SHF.L.U32 R95, R153, 0x1f, RZ ;  /* 0x0000001f995f7819 */ /* 0x000fe200000006ff */
[----:B------:R-:W0:Y:S01]  /*4280*/  LDC R97, c[0x0][0x2f4] ;  /* 0x0000bd00ff617b82 */ /* 0x000e220000000800 */
[----:B------:R-:W-:Y:S02]  /*4290*/  BSSY B1, `(.L_x_439) ;  /* 0x0000004000017945 */ /* 0x000fe40003800000 */
[----:B------:R-:W1:Y:S01]  /*42a0*/  SYNCS.PHASECHK.TRANS64.TRYWAIT P5, [R83+URZ+0x30890], R95 ;  /* 0x0308905f530075a7 */ /* 0x000e6200080a017f */
[----:B0-----:R-:W-:Y:S01]  /*42b0*/  IADD3 R99, -R74, R97, RZ ;  /* 0x000000614a637210 */ /* 0x001fe20007ffe1ff */
[----:B-1----:R-:W-:Y:S06]  /*42c0*/  @!P5 BRA `(.L_x_440) ;  /* 0x0000015400f0d947 */ /* 0x002fec0003800000 */
.L_x_673:
[----:B------:R-:W-:Y:S05]  /*42d0*/  BSYNC B1 ;  /* 0x0000000000017941 */ /* 0x000fea0003800000 */
.L_x_439:
[----:B------:R-:W-:Y:S01]  /*42e0*/  ISETP.GE.OR P5, PT, R18, R87, P1 ;  /* 0x000000571200720c */ /* 0x000fe20000fa6670 */
[----:B------:R-:W-:-:S12]  /*42f0*/  BSSY B1, `(.L_x_441) ;  /* 0x0000085000017945 */ /* 0x000fd80003800000 */
[----:B------:R-:W-:Y:S05]  /*4300*/  @P5 BRA `(.L_x_442) ;  /* 0x00000008000c5947 */ /* 0x000fea0003800000 */
[----:B------:R-:W1:Y:S01]  /*4310*/  S2R R50, SR_TID.X ;  /* 0x0000000000327919 */ /* 0x000e620000002100 */
[----:B------:R-:W-:Y:S01]  /*4320*/  SHF.R.S32.HI R48, RZ, 0x1f, R18 ;  /* 0x0000001fff307819 */ /* 0x000fe20000011412 */
[-C--:B------:R-:W-:Y:S01]  /*4330*/  IMAD.WIDE.U32 R92, R18, R90.reuse, R88 ;  /* 0x0000005a125c7225 */ /* 0x080fe200078e0058 */
[----:B------:R-:W-:Y:S03]  /*4340*/  BSSY B2, `(.L_x_443) ;  /* 0x0000073000027945 */ /* 0x000fe60003800000 */
[----:B------:R-:W-:Y:S01]  /*4350*/  IMAD R48, R48, R90, RZ ;  /* 0x0000005a30307224 */ /* 0x000fe200078e02ff */
[----:B------:R-:W-:-:S03]  /*4360*/  IADD3 R96, P5, P6, R62, R92, R65 ;  /* 0x0000005c3e607210 */ /* 0x000fc60007ebe041 */
[----:B------:R-:W-:Y:S01]  /*4370*/  IMAD R49, R18, R91, R48 ;  /* 0x0000005b12317224 */ /* 0x000fe200078e0230 */
[----:B------:R-:W-:-:S03]  /*4380*/  SEL R48, R74, R99, !P0 ;  /* 0x000000634a307207 */ /* 0x000fc60004000000 */
[----:B------:R-:W-:Y:S01]  /*4390*/  IMAD.IADD R100, R49, 0x1, R93 ;  /* 0x0000000131647824 */ /* 0x000fe200078e025d */
[----:B------:R-:W-:-:S04]  /*43a0*/  SHF.R.S32.HI R49, RZ, 0x1f, R48 ;  /* 0x0000001fff317819 */ /* 0x000fc80000011430 */
[----:B------:R-:W-:Y:S02]  /*43b0*/  LEA.HI R49, R49, R48, RZ, 0x4 ;  /* 0x0000003031317211 */ /* 0x000fe400078f20ff */
[----:B------:R-:W-:Y:S02]  /*43c0*/  IADD3.X R98, R81, R100, R32, P5, P6 ;  /* 0x0000006451627210 */ /* 0x000fe40002fec420 */
[----:B------:R-:W-:-:S05]  /*43d0*/  LEA.HI.SX32 R49, R49, R64, 0x1c ;  /* 0x0000004031317211 */ /* 0x000fca00078fe2ff */
[----:B------:R-:W-:Y:S02]  /*43e0*/  IMAD.SHL.U32 R101, R49, 0x8, RZ ;  /* 0x0000000831657824 */ /* 0x000fe400078e00ff */
[----:B-1----:R-:W-:-:S03]  /*43f0*/  VIADD R51, R50, 0xffffff80 ;  /* 0xffffff8032337836 */ /* 0x002fc60000000000 */
[----:B------:R-:W-:Y:S02]  /*4400*/  LOP3.LUT R49, R79, 0x38, R101, 0xf8, !PT ;  /* 0x000000384f317812 */ /* 0x000fe400078ef865 */
[----:B------:R-:W-:Y:S02]  /*4410*/  SHF.R.S32.HI R50, RZ, 0x1f, R51 ;  /* 0x0000001fff327819 */ /* 0x000fe40000011433 */
[----:B------:R-:W-:Y:S02]  /*4420*/  LOP3.LUT R49, R49, R76, RZ, 0x3c, !PT ;  /* 0x0000004c31317212 */ /* 0x000fe400078e3cff */
[----:B------:R-:W-:-:S04]  /*4430*/  LEA.HI R50, R50, R51, RZ, 0x5 ;  /* 0x0000003332327211 */ /* 0x000fc800078f28ff */
[----:B------:R-:W-:-:S05]  /*4440*/  SHF.R.S32.HI R50, RZ, 0x5, R50 ;  /* 0x00000005ff327819 */ /* 0x000fca0000011432 */
[----:B------:R-:W-:Y:S02]  /*4450*/  IMAD R48, R50, 0x200, R49 ;  /* 0x0000020032307824 */ /* 0x000fe400078e0231 */
[C---:B------:R-:W-:Y:S02]  /*4460*/  IMAD R49, R19.reuse, 0x3000, R31 ;  /* 0x0000300013317824 */ /* 0x040fe400078e021f */
[----:B------:R-:W-:Y:S02]  /*4470*/  IMAD R51, R19, 0x3000, R48 ;  /* 0x0000300013337824 */ /* 0x000fe400078e0230 */
[--C-:B------:R-:W-:Y:S02]  /*4480*/  IMAD R49, R49, 0x2, R2.reuse ;  /* 0x0000000231317824 */ /* 0x100fe400078e0202 */
[----:B------:R-:W-:-:S04]  /*4490*/  IMAD R52, R51, 0x2, R2 ;  /* 0x0000000233347824 */ /* 0x000fc800078e0202 */
[----:B------:R-:W1:Y:S04]  /*44a0*/  LDS.128 R48, [R49+0x12400] ;  /* 0x0124000031307984 */ /* 0x000e680000000c00 */
[----:B------:R-:W2:Y:S01]  /*44b0*/  LDS.128 R52, [R52+0x12400] ;  /* 0x0124000034347984 */ /* 0x000ea20000000c00 */
[----:B------:R-:W-:Y:S05]  /*44c0*/  @P4 BRA `(.L_x_444) ;  /* 0x0000000400684947 */ /* 0x000fea0003800000 */
[----:B------:R-:W-:Y:S01]  /*44d0*/  SHF.R.U32.HI R104, RZ, 0x10, R13 ;  /* 0x00000010ff687819 */ /* 0x000fe2000001160d */
[----:B--2---:R-:W-:Y:S01]  /*44e0*/  IMAD.U32 R102, R53, 0x10000, RZ ;  /* 0x0001000035667824 */ /* 0x004fe200078e00ff */
[----:B------:R-:W-:Y:S01]  /*44f0*/  SHF.R.U32.HI R105, RZ, 0x10, R37 ;  /* 0x00000010ff697819 */ /* 0x000fe20000011625 */
[----:B-1----:R-:W-:Y:S01]  /*4500*/  IMAD.U32 R106, R49, 0x10000, RZ ;  /* 0x00010000316a7824 */ /* 0x002fe200078e00ff */
[C---:B------:R-:W-:Y:S02]  /*4510*/  PRMT R104, R103.reuse, 0x5432, R104 ;  /* 0x0000543267687816 */ /* 0x040fe40000000068 */
[----:B------:R-:W-:Y:S02]  /*4520*/  PRMT R105, R103, 0x5410, R105 ;  /* 0x0000541067697816 */ /* 0x000fe40000000069 */
[----:B------:R-:W-:Y:S02]  /*4530*/  SHF.L.U32 R107, R104, 0x10, RZ ;  /* 0x00000010686b7819 */ /* 0x000fe400000006ff */
[----:B------:R-:W-:Y:S01]  /*4540*/  SHF.R.U64 R36, R36, 0x10, R37 ;  /* 0x0000001024247819 */ /* 0x000fe20000001225 */
[C---:B------:R-:W-:Y:S01]  /*4550*/  IMAD.U32 R103, R105.reuse, 0x10000, RZ ;  /* 0x0001000069677824 */ /* 0x040fe200078e00ff */
[----:B------:R-:W-:Y:S01]  /*4560*/  LOP3.LUT R105, R105, 0xffff0000, RZ, 0xc0, !PT ;  /* 0xffff000069697812 */ /* 0x000fe200078ec0ff */
[----:B------:R-:W-:Y:S01]  /*4570*/  FMUL.FTZ R116, R102, R107 ;  /* 0x0000006b66747220 */ /* 0x000fe20000410000 */
[----:B------:R-:W-:Y:S01]  /*4580*/  SHF.R.U64 R12, R12, 0x10, R13 ;  /* 0x000000100c0c7819 */ /* 0x000fe2000000120d */
[-C--:B------:R-:W-:Y:S01]  /*4590*/  FMUL.FTZ R117, R102, R103.reuse ;  /* 0x0000006766757220 */ /* 0x080fe20000410000 */
[----:B------:R-:W-:Y:S01]  /*45a0*/  SHF.R.U64 R38, R38, 0x10, R39 ;  /* 0x0000001026267819 */ /* 0x000fe20000001227 */
[----:B------:R-:W-:Y:S01]  /*45b0*/  FFMA.FTZ R103, R106, R103, R116 ;  /* 0x000000676a677223 */ /* 0x000fe20000010074 */
[----:B------:R-:W-:-:S02]  /*45c0*/  IMAD.U32 R116, R51, 0x10000, RZ ;  /* 0x0001000033747824 */ /* 0x000fc400078e00ff */
[----:B------:R-:W-:Y:S01]  /*45d0*/  FFMA.FTZ R102, R106, R107, -R117 ;  /* 0x0000006b6a667223 */ /* 0x000fe20000010875 */
[----:B------:R-:W-:Y:S01]  /*45e0*/  LOP3.LUT R106, R53, 0xffff0000, RZ, 0xc0, !PT ;  /* 0xffff0000356a7812 */ /* 0x000fe200078ec0ff */
[----:B------:R-:W-:Y:S01]  /*45f0*/  IMAD.U32 R13, R48, 0x10000, RZ ;  /* 0x00010000300d7824 */ /* 0x000fe200078e00ff */
[----:B------:R-:W-:Y:S01]  /*4600*/  LOP3.LUT R53, R104, 0xffff0000, RZ, 0xc0, !PT ;  /* 0xffff000068357812 */ /* 0x000fe200078ec0ff */
[----:B------:R-:W-:Y:S01]  /*4610*/  IMAD.U32 R37, R50, 0x10000, RZ ;  /* 0x0001000032257824 */ /* 0x000fe200078e00ff */
[----:B------:R-:W-:Y:S01]  /*4620*/  LOP3.LUT R104, R49, 0xffff0000, RZ, 0xc0, !PT ;  /* 0xffff000031687812 */ /* 0x000fe200078ec0ff */
[C---:B------:R-:W-:Y:S01]  /*4630*/  FMUL.FTZ R49, R106.reuse, R105 ;  /* 0x000000696a317220 */ /* 0x040fe20000410000 */
[----:B------:R-:W-:Y:S01]  /*4640*/  PRMT R12, R111, 0x5432, R12 ;  /* 0x000054326f0c7816 */ /* 0x000fe2000000000c */
[-C--:B------:R-:W-:Y:S01]  /*4650*/  FMUL.FTZ R106, R106, R53.reuse ;  /* 0x000000356a6a7220 */ /* 0x080fe20000410000 */
[----:B------:R-:W-:Y:S01]  /*4660*/  SHF.R.U64 R14, R14, 0x10, R15 ;  /* 0x000000100e0e7819 */ /* 0x000fe2000000120f */
[C---:B------:R-:W-:Y:S01]  /*4670*/  FFMA.FTZ R49, R104.reuse, R53, -R49 ;  /* 0x0000003568317223 */ /* 0x040fe20000010831 */
[----:B------:R-:W-:Y:S01]  /*4680*/  SHF.R.U32.HI R53, RZ, 0x10, R15 ;  /* 0x00000010ff357819 */ /* 0x000fe2000001160f */
[----:B------:R-:W-:Y:S01]  /*4690*/  FFMA.FTZ R104, R104, R105, R106 ;  /* 0x0000006968687223 */ /* 0x000fe2000001006a */
[----:B------:R-:W-:Y:S01]  /*46a0*/  SHF.R.U32.HI R105, RZ, 0x10, R39 ;  /* 0x00000010ff697819 */ /* 0x000fe20000011627 */
[----:B------:R-:W-:Y:S01]  /*46b0*/  IMAD.U32 R15, R52, 0x10000, RZ ;  /* 0x00010000340f7824 */ /* 0x000fe200078e00ff */
[----:B------:R-:W-:-:S02]  /*46c0*/  PRMT R53, R112, 0x5432, R53 ;  /* 0x0000543270357816 */ /* 0x000fc40000000035 */
[----:B------:R-:W-:Y:S01]  /*46d0*/  PRMT R105, R118, 0x5410, R105 ;  /* 0x0000541076697816 */ /* 0x000fe20000000069 */
[C---:B------:R-:W-:Y:S01]  /*46e0*/  IMAD.U32 R118, R55.reuse, 0x10000, RZ ;  /* 0x0001000037767824 */ /* 0x040fe200078e00ff */
[----:B------:R-:W-:Y:S01]  /*46f0*/  LOP3.LUT R55, R55, 0xffff0000, RZ, 0xc0, !PT ;  /* 0xffff000037377812 */ /* 0x000fe200078ec0ff */
[----:B------:R-:W-:Y:S01]  /*4700*/  IMAD.U32 R117, R53, 0x10000, RZ ;  /* 0x0001000035757824 */ /* 0x000fe200078e00ff */
[----:B------:R-:W-:Y:S01]  /*4710*/  LOP3.LUT R39, R51, 0xffff0000, RZ, 0xc0, !PT ;  /* 0xffff000033277812 */ /* 0x000fe200078ec0ff */
[----:B------:R-:W-:Y:S01]  /*4720*/  IMAD.U32 R107, R105, 0x10000, RZ ;  /* 0x00010000696b7824 */ /* 0x000fe200078e00ff */
[----:B------:R-:W-:Y:S02]  /*4730*/  LOP3.LUT R52, R52, 0xffff0000, RZ, 0xc0, !PT ;  /* 0xffff000034347812 */ /* 0x000fe400078ec0ff */
[----:B------:R-:W-:Y:S01]  /*4740*/  LOP3.LUT R48, R48, 0xffff0000, RZ, 0xc0, !PT ;  /* 0xffff000030307812 */ /* 0x000fe200078ec0ff */
[C---:B------:R-:W-:Y:S01]  /*4750*/  FMUL.FTZ R119, R118.reuse, R107 ;  /* 0x0000006b76777220 */ /* 0x040fe20000410000 */
[----:B------:R-:W-:Y:S01]  /*4760*/  FMUL.FTZ R118, R118, R117 ;  /* 0x0000007576767220 */ /* 0x000fe20000410000 */
[----:B------:R-:W-:-:S02]  /*4770*/  PRMT R38, R108, 0x5432, R38 ;  /* 0x000054326c267816 */ /* 0x000fc40000000026 */
[C---:B------:R-:W-:Y:S01]  /*4780*/  FFMA.FTZ R106, R116.reuse, R117, -R119 ;  /* 0x00000075746a7223 */ /* 0x040fe20000010877 */
[----:B------:R-:W-:Y:S01]  /*4790*/  FFMA.FTZ R107, R116, R107, R118 ;  /* 0x0000006b746b7223 */ /* 0x000fe20000010076 */
[----:B------:R-:W-:Y:S02]  /*47a0*/  LOP3.LUT R116, R105, 0xffff0000, RZ, 0xc0, !PT ;  /* 0xffff000069747812 */ /* 0x000fe400078ec0ff */
[----:B------:R-:W-:Y:S02]  /*47b0*/  LOP3.LUT R118, R53, 0xffff0000, RZ, 0xc0, !PT ;  /* 0xffff000035767812 */ /* 0x000fe400078ec0ff */
[----:B------:R-:W-:Y:S01]  /*47c0*/  PRMT R105, R109, 0x5432, R36 ;  /* 0x000054326d697816 */ /* 0x000fe20000000024 */
[C---:B------:R-:W-:Y:S01]  /*47d0*/  FMUL.FTZ R36, R55.reuse, R116 ;  /* 0x0000007437247220 */ /* 0x040fe20000410000 */
[----:B------:R-:W-:Y:S01]  /*47e0*/  PRMT R14, R110, 0x5432, R14 ;  /* 0x000054326e0e7816 */ /* 0x000fe2000000000e */
[-C--:B------:R-:W-:Y:S01]  /*47f0*/  FMUL.FTZ R55, R55, R118.reuse ;  /* 0x0000007637377220 */ /* 0x080fe20000410000 */
[----:B------:R-:W-:Y:S01]  /*4800*/  SHF.L.U32 R51, R54, 0x10, RZ ;  /* 0x0000001036337819 */ /* 0x000fe200000006ff */
[----:B------:R-:W-:Y:S01]  /*4810*/  FFMA.FTZ R53, R39, R118, -R36 ;  /* 0x0000007627357223 */ /* 0x000fe20000010824 */
[----:B------:R-:W-:-:S02]  /*4820*/  IMAD.U32 R36, R105, 0x10000, RZ ;  /* 0x0001000069247824 */ /* 0x000fc400078e00ff */
[----:B------:R-:W-:Y:S01]  /*4830*/  FFMA.FTZ R116, R39, R116, R55 ;  /* 0x0000007427747223 */ /* 0x000fe20000010037 */
[C---:B------:R-:W-:Y:S01]  /*4840*/  IMAD.U32 R118, R12.reuse, 0x10000, RZ ;  /* 0x000100000c767824 */ /* 0x040fe200078e00ff */
[----:B------:R-:W-:Y:S01]  /*4850*/  LOP3.LUT R39, R105, 0xffff0000, RZ, 0xc0, !PT ;  /* 0xffff000069277812 */ /* 0x000fe200078ec0ff */
[C---:B------:R-:W-:Y:S01]  /*4860*/  FMUL.FTZ R120, R15.reuse, R36 ;  /* 0x000000240f787220 */ /* 0x040fe20000410000 */
[----:B------:R-:W-:Y:S01]  /*4870*/  LOP3.LUT R55, R12, 0xffff0000, RZ, 0xc0, !PT ;  /* 0xffff00000c377812 */ /* 0x000fe200078ec0ff */
[-C--:B------:R-:W-:Y:S01]  /*4880*/  FMUL.FTZ R15, R15, R118.reuse ;  /* 0x000000760f0f7220 */ /* 0x080fe20000410000 */
[----:B------:R-:W-:Y:S01]  /*4890*/  LOP3.LUT R54, R54, 0xffff0000, RZ, 0xc0, !PT ;  /* 0xffff000036367812 */ /* 0x000fe200078ec0ff */
[C---:B------:R-:W-:Y:S01]  /*48a0*/  FMUL.FTZ R105, R52.reuse, R39 ;  /* 0x0000002734697220 */ /* 0x040fe20000410000 */
[C---:B------:R-:W-:Y:S01]  /*48b0*/  FFMA.FTZ R12, R13.reuse, R118, -R120 ;  /* 0x000000760d0c7223 */ /* 0x040fe20000010878 */
[----:B------:R-:W-:Y:S01]  /*48c0*/  FFMA.FTZ R13, R13, R36, R15 ;  /* 0x000000240d0d7223 */ /* 0x000fe2000001000f */
[-C--:B------:R-:W-:Y:S01]  /*48d0*/  FMUL.FTZ R117, R52, R55.reuse ;  /* 0x0000003734757220 */ /* 0x080fe20000410000 */
[----:B------:R-:W-:Y:S01]  /*48e0*/  FFMA.FTZ R15, R48, R55, -R105 ;  /* 0x00000037300f7223 */ /* 0x000fe20000010869 */
[C---:B------:R-:W-:Y:S01]  /*48f0*/  LOP3.LUT R55, R38.reuse, 0xffff0000, RZ, 0xc0, !PT ;  /* 0xffff000026377812 */ /* 0x040fe200078ec0ff */
[----:B------:R-:W-:Y:S01]  /*4900*/  IMAD.U32 R36, R38, 0x10000, RZ ;  /* 0x0001000026247824 */ /* 0x000fe200078e00ff */
[C---:B------:R-:W-:Y:S01]  /*4910*/  LOP3.LUT R105, R14.reuse, 0xffff0000, RZ, 0xc0, !PT ;  /* 0xffff00000e697812 */ /* 0x040fe200078ec0ff */
[----:B------:R-:W-:-:S02]  /*4920*/  IMAD.U32 R52, R14, 0x10000, RZ ;  /* 0x000100000e347824 */ /* 0x000fc400078e00ff */
[----:B------:R-:W-:Y:S01]  /*4930*/  FFMA.FTZ R48, R48, R39, R117 ;  /* 0x0000002730307223 */ /* 0x000fe20000010075 */
[----:B------:R-:W-:Y:S01]  /*4940*/  LOP3.LUT R50, R50, 0xffff0000, RZ, 0xc0, !PT ;  /* 0xffff000032327812 */ /* 0x000fe200078ec0ff */
[C---:B------:R-:W-:Y:S01]  /*4950*/  FMUL.FTZ R14, R51.reuse, R36 ;  /* 0x00000024330e7220 */ /* 0x040fe20000410000 */
        /* <DEDUP_REMOVED lines=9> */
[----:B------:R-:W-:Y:S02]  /*49f0*/  F2FP.BF16.F32.PACK_AB R52, R48, R13 ;  /* 0x0000000d3034723e */ /* 0x000fe400000010ff */
[----:B------:R-:W-:Y:S01]  /*4a00*/  F2FP.BF16.F32.PACK_AB R54, R54, R51 ;  /* 0x000000333636723e */ /* 0x000fe200000010ff */
[----:B------:R-:W-:Y:S01]  /*4a10*/  IMAD.MOV.U32 R48, RZ, RZ, R12 ;  /* 0x000000ffff307224 */ /* 0x000fe200078e000c */
[----:B------:R-:W-:Y:S01]  /*4a20*/  F2FP.BF16.F32.PACK_AB R49, R49, R102 ;  /* 0x000000663131723e */ /* 0x000fe200000010ff */
[----:B------:R-:W-:Y:S01]  /*4a30*/  IMAD.MOV.U32 R51, RZ, RZ, R106 ;  /* 0x000000ffff337224 */ /* 0x000fe200078e006a */
[----:B------:R-:W-:Y:S02]  /*4a40*/  F2FP.BF16.F32.PACK_AB R53, R104, R103 ;  /* 0x000000676835723e */ /* 0x000fe400000010ff */
[----:B------:R-:W-:-:S02]  /*4a50*/  F2FP.BF16.F32.PACK_AB R55, R116, R107 ;  /* 0x0000006b7437723e */ /* 0x000fc400000010ff */
[----:B------:R-:W-:-:S07]  /*4a60*/  F2FP.BF16.F32.PACK_AB R50, R39, R14 ;  /* 0x0000000e2732723e */ /* 0x000fce00000010ff */
.L_x_444:
[----:B------:R-:W-:Y:S05]  /*4a70*/  BSYNC B2 ;  /* 0x0000000000027941 */ /* 0x000fea0003800000 */
.L_x_443:
[----:B------:R-:W-:Y:S02]  /*4a80*/  ISETP.GE.AND P5, PT, R101, R97, PT ;  /* 0x000000616500720c */ /* 0x000fe40003fa6270 */
[----:B------:R-:W-:-:S11]  /*4a90*/  P2R R13, PR, RZ, 0x1 ;  /* 0x00000001ff0d7803 */ /* 0x000fd60000000000 */
[--C-:B------:R-:W-:Y:S02]  /*4aa0*/  @!P5 SHF.R.S32.HI R12, RZ, 0x1f, R101.reuse ;  /* 0x0000001fff0cd819 */ /* 0x100fe40000011465 */
[----:B------:R-:W-:-:S04]  /*4ab0*/  @!P5 IADD3 R92, P0, P6, R62, R92, R101 ;  /* 0x0000005c3e5cd210 */ /* 0x000fc80007e1e065 */
[----:B------:R-:W-:Y:S02]  /*4ac0*/  @!P5 IADD3.X R100, R81, R100, R12, P0, P6 ;  /* 0x000000645164d210 */ /* 0x000fe400007ec40c */
[CC--:B------:R-:W-:Y:S02]  /*4ad0*/  LEA R12, P6, R96.reuse, R84.reuse, 0x1 ;  /* 0x00000054600c7211 */ /* 0x0c0fe400078c08ff */
[----:B------:R-:W-:Y:S02]  /*4ae0*/  ISETP.NE.AND P0, PT, R13, RZ, PT ;  /* 0x000000ff0d00720c */ /* 0x000fe40003f05270 */
[----:B------:R-:W-:Y:S02]  /*4af0*/  LEA.HI.X R13, R96, R85, R98, 0x1, P6 ;  /* 0x00000055600d7211 */ /* 0x000fe400030f0c62 */
[----:B------:R-:W-:-:S03]  /*4b00*/  @!P5 LEA R14, P6, R92, R84, 0x1 ;  /* 0x000000545c0ed211 */ /* 0x000fc600078c08ff */
[----:B-1----:R1:W-:Y:S01]  /*4b10*/  STG.E.128 desc[UR56][R12.64], R48 ;  /* 0x000000300c007986 */ /* 0x0023e2000c101d38 */
[----:B------:R-:W-:-:S05]  /*4b20*/  @!P5 LEA.HI.X R15, R92, R85, R100, 0x1, P6 ;  /* 0x000000555c0fd211 */ /* 0x000fca00030f0c64 */
[----:B--2---:R1:W-:Y:S04]  /*4b30*/  @!P5 STG.E.128 desc[UR56][R14.64], R52 ;  /* 0x000000340e00d986 */ /* 0x0043e8000c101d38 */
.L_x_442:
[----:B------:R-:W-:Y:S05]  /*4b40*/  BSYNC B1 ;  /* 0x0000000000017941 */ /* 0x000fea0003800000 */
.L_x_441:
[----:B-1----:R-:W-:Y:S02]  /*4b50*/  VIADD R13, R18, 0x60 ;  /* 0x00000060120d7836 */ /* 0x002fe40000000000 */
[-C--:B------:R-:W-:Y:S02]  /*4b60*/  IMAD R12, R77, R90.reuse, RZ ;  /* 0x0000005a4d0c7224 */ /* 0x080fe400078e02ff */
[C---:B------:R-:W-:Y:S01]  /*4b70*/  IMAD.WIDE.U32 R88, R13.reuse, R90, R88 ;  /* 0x0000005a0d587225 */ /* 0x040fe200078e0058 */
[----:B------:R-:W-:-:S03]  /*4b80*/  ISETP.GE.OR P5, PT, R13, R87, P1 ;  /* 0x000000570d00720c */ /* 0x000fc60000fa6670 */
[----:B------:R-:W-:-:S10]  /*4b90*/  IMAD R91, R13, R91, R12 ;  /* 0x0000005b0d5b7224 */ /* 0x000fd400078e020c */
[----:B------:R-:W-:Y:S05]  /*4ba0*/  @P5 BRA `(.L_x_429) ;  /* 0x00000008007c5947 */ /* 0x000fea0003800000 */
[----:B------:R-:W2:Y:S01]  /*4bb0*/  LDL R14, [R1+0x7c] ;  /* 0x00007c00010e7983 */ /* 0x000ea20000100800 */
[----:B------:R-:W-:Y:S01]  /*4bc0*/  IMAD.IADD R50, R89, 0x1, R91 ;  /* 0x0000000159327824 */ /* 0x000fe200078e025b */
[----:B------:R-:W-:Y:S01]  /*4bd0*/  IADD3 R12, P5, P6, R62, R88, R65 ;  /* 0x000000583e0c7210 */ /* 0x000fe20007ebe041 */
[----:B------:R-:W-:Y:S01]  /*4be0*/  VIADD R36, R18, 0x60 ;  /* 0x0000006012247836 */ /* 0x000fe20000000000 */
[----:B------:R-:W-:Y:S01]  /*4bf0*/  SEL R99, R74, R99, !P0 ;  /* 0x000000634a637207 */ /* 0x000fe20004000000 */
[----:B------:R-:W-:Y:S01]  /*4c00*/  BSSY B1, `(.L_x_445) ;  /* 0x0000075000017945 */ /* 0x000fe20003800000 */
[----:B------:R-:W-:Y:S01]  /*4c10*/  IADD3.X R13, R81, R50, R32, P5, P6 ;  /* 0x00000032510d7210 */ /* 0x000fe20002fec420 */
[----:B------:R-:W-:Y:S01]  /*4c20*/  IMAD.SHL.U32 R36, R36, 0x40, RZ ;  /* 0x0000004024247824 */ /* 0x000fe200078e00ff */
[----:B------:R-:W-:Y:S02]  /*4c30*/  LEA R48, P5, R12, R84, 0x1 ;  /* 0x000000540c307211 */ /* 0x000fe400078a08ff */
[----:B------:R-:W-:-:S02]  /*4c40*/  IADD3 R15, R18, 0x60, RZ ;  /* 0x00000060120f7810 */ /* 0x000fc40007ffe0ff */
[----:B------:R-:W-:Y:S01]  /*4c50*/  LEA.HI.X R49, R12, R85, R13, 0x1, P5 ;  /* 0x000000550c317211 */ /* 0x000fe200028f0c0d */
[----:B------:R-:W-:Y:S01]  /*4c60*/  IMAD R13, R19, 0x3000, R3 ;  /* 0x00003000130d7824 */ /* 0x000fe200078e0203 */
[----:B------:R-:W-:Y:S01]  /*4c70*/  SHF.R.S32.HI R12, RZ, 0x1f, R99 ;  /* 0x0000001fff0c7819 */ /* 0x000fe20000011463 */
[----:B------:R-:W-:Y:S01]  /*4c80*/  IMAD.SHL.U32 R15, R15, 0x40, RZ ;  /* 0x000000400f0f7824 */ /* 0x000fe200078e00ff */
[----:B------:R-:W-:Y:S01]  /*4c90*/  LOP3.LUT R36, R36, 0x1c0, RZ, 0xc0, !PT ;  /* 0x000001c024247812 */ /* 0x000fe200078ec0ff */
[----:B------:R-:W-:Y:S01]  /*4ca0*/  IMAD R13, R13, 0x2, R2 ;  /* 0x000000020d0d7824 */ /* 0x000fe200078e0202 */
[----:B------:R-:W-:Y:S02]  /*4cb0*/  LEA.HI R99, R12, R99, RZ, 0x4 ;  /* 0x000000630c637211 */ /* 0x000fe400078f20ff */
[----:B------:R-:W-:Y:S02]  /*4cc0*/  LOP3.LUT R15, R15, 0x1c0, RZ, 0xc0, !PT ;  /* 0x000001c00f0f7812 */ /* 0x000fe400078ec0ff */
[----:B------:R-:W-:-:S02]  /*4cd0*/  LEA.HI.SX32 R51, R99, R64, 0x1c ;  /* 0x0000004063337211 */ /* 0x000fc400078fe2ff */
[----:B------:R-:W-:-:S03]  /*4ce0*/  SHF.R.U32.HI R15, RZ, 0x3, R15 ;  /* 0x00000003ff0f7819 */ /* 0x000fc6000001160f */
[----:B------:R-:W-:-:S05]  /*4cf0*/  IMAD.SHL.U32 R51, R51, 0x8, RZ ;  /* 0x0000000833337824 */ /* 0x000fca00078e00ff */
[----:B------:R-:W-:-:S04]  /*4d00*/  LOP3.LUT R12, R36, 0x38, R51, 0xf8, !PT ;  /* 0x00000038240c7812 */ /* 0x000fc800078ef833 */
[----:B------:R-:W-:-:S05]  /*4d10*/  LOP3.LUT R12, R12, R15, RZ, 0x3c, !PT ;  /* 0x0000000f0c0c7212 */ /* 0x000fca00078e3cff */
[----:B--2---:R-:W-:-:S04]  /*4d20*/  IMAD.IADD R12, R14, 0x1, R12 ;  /* 0x000000010e0c7824 */ /* 0x004fc800078e020c */
[----:B------:R-:W-:-:S04]  /*4d30*/  IMAD R15, R19, 0x3000, R12 ;  /* 0x00003000130f7824 */ /* 0x000fc800078e020c */
[----:B------:R-:W-:Y:S02]  /*4d40*/  IMAD R36, R15, 0x2, R2 ;  /* 0x000000020f247824 */ /* 0x000fe400078e0202 */
[----:B------:R-:W1:Y:S04]  /*4d50*/  LDS.128 R12, [R13+0x12400] ;  /* 0x012400000d0c7984 */ /* 0x000e680000000c00 */
[----:B------:R-:W2:Y:S01]  /*4d60*/  LDS.128 R36, [R36+0x12400] ;  /* 0x0124000024247984 */ /* 0x000ea20000000c00 */
[----:B------:R-:W-:Y:S05]  /*4d70*/  @P4 BRA `(.L_x_446) ;  /* 0x0000000400744947 */ /* 0x000fea0003800000 */
[----:B------:R-:W-:Y:S01]  /*4d80*/  SHF.R.U32.HI R54, RZ, 0x10, R45 ;  /* 0x00000010ff367819 */ /* 0x000fe2000001162d */
[----:B--2---:R-:W-:Y:S01]  /*4d90*/  IMAD.U32 R52, R37, 0x10000, RZ ;  /* 0x0001000025347824 */ /* 0x004fe200078e00ff */
[----:B------:R-:W-:Y:S02]  /*4da0*/  SHF.R.U32.HI R96, RZ, 0x10, R41 ;  /* 0x00000010ff607819 */ /* 0x000fe40000011629 */
[----:B------:R-:W-:Y:S02]  /*4db0*/  SHF.R.U64 R53, R42, 0x10, R43 ;  /* 0x000000102a357819 */ /* 0x000fe4000000122b */
[----:B------:R-:W-:Y:S02]  /*4dc0*/  PRMT R115, R115, 0x5410, R54 ;  /* 0x0000541073737816 */ /* 0x000fe40000000036 */
[----:B------:R-:W-:Y:S02]  /*4dd0*/  PRMT R111, R111, 0x5410, R96 ;  /* 0x000054106f6f7816 */ /* 0x000fe40000000060 */
[----:B------:R-:W-:Y:S01]  /*4de0*/  PRMT R108, R108, 0x5410, R53 ;  /* 0x000054106c6c7816 */ /* 0x000fe20000000035 */
[----:B------:R-:W-:Y:S01]  /*4df0*/  IMAD.U32 R53, R115, 0x10000, RZ ;  /* 0x0001000073357824 */ /* 0x000fe200078e00ff */
[----:B------:R-:W-:-:S02]  /*4e00*/  SHF.R.U64 R55, R46, 0x10, R47 ;  /* 0x000000102e377819 */ /* 0x000fc4000000122f */
[----:B------:R-:W-:Y:S01]  /*4e10*/  SHF.R.U32.HI R90, RZ, 0x10, R47 ;  /* 0x00000010ff5a7819 */ /* 0x000fe2000001162f */
[C---:B------:R-:W-:Y:S01]  /*4e20*/  IMAD.U32 R47, R39.reuse, 0x10000, RZ ;  /* 0x00010000272f7824 */ /* 0x040fe200078e00ff */
[----:B------:R-:W-:Y:S01]  /*4e30*/  LOP3.LUT R42, R39, 0xffff0000, RZ, 0xc0, !PT ;  /* 0xffff0000272a7812 */ /* 0x000fe200078ec0ff */
[----:B------:R-:W-:Y:S01]  /*4e40*/  IMAD.U32 R39, R111, 0x10000, RZ ;  /* 0x000100006f277824 */ /* 0x000fe200078e00ff */
[----:B------:R-:W-:Y:S01]  /*4e50*/  SHF.R.U32.HI R92, RZ, 0x10, R43 ;  /* 0x00000010ff5c7819 */ /* 0x000fe2000001162b */
[----:B------:R-:W-:Y:S01]  /*4e60*/  FMUL.FTZ R54, R52, R53 ;  /* 0x0000003534367220 */ /* 0x000fe20000410000 */
[----:B------:R-:W-:Y:S01]  /*4e70*/  SHF.R.U64 R91, R44, 0x10, R45 ;  /* 0x000000102c5b7819 */ /* 0x000fe2000000122d */
[----:B-1----:R-:W-:Y:S01]  /*4e80*/  IMAD.U32 R45, R13, 0x10000, RZ ;  /* 0x000100000d2d7824 */ /* 0x002fe200078e00ff */
[----:B------:R-:W-:Y:S01]  /*4e90*/  PRMT R113, R113, 0x5410, R90 ;  /* 0x0000541071717816 */ /* 0x000fe2000000005a */
[-C--:B------:R-:W-:Y:S01]  /*4ea0*/  FMUL.FTZ R52, R52, R39.reuse ;  /* 0x0000002734347220 */ /* 0x080fe20000410000 */
[----:B------:R-:W-:Y:S01]  /*4eb0*/  PRMT R109, R109, 0x5410, R92 ;  /* 0x000054106d6d7816 */ /* 0x000fe2000000005c */
[----:B------:R-:W-:Y:S01]  /*4ec0*/  FFMA.FTZ R39, R45, R39, -R54 ;  /* 0x000000272d277223 */ /* 0x000fe20000010836 */
[----:B------:R-:W-:Y:S01]  /*4ed0*/  LOP3.LUT R46, R37, 0xffff0000, RZ, 0xc0, !PT ;  /* 0xffff0000252e7812 */ /* 0x000fe200078ec0ff */
[----:B------:R-:W-:Y:S01]  /*4ee0*/  FFMA.FTZ R45, R45, R53, R52 ;  /* 0x000000352d2d7223 */ /* 0x000fe20000010034 */
[----:B------:R-:W-:Y:S01]  /*4ef0*/  LOP3.LUT R115, R115, 0xffff0000, RZ, 0xc0, !PT ;  /* 0xffff000073737812 */ /* 0x000fe200078ec0ff */
[----:B------:R-:W-:Y:S01]  /*4f00*/  IMAD.U32 R53, R109, 0x10000, RZ ;  /* 0x000100006d357824 */ /* 0x000fe200078e00ff */
[----:B------:R-:W-:Y:S01]  /*4f10*/  LOP3.LUT R111, R111, 0xffff0000, RZ, 0xc0, !PT ;  /* 0xffff00006f6f7812 */ /* 0x000fe200078ec0ff */
[----:B------:R-:W-:Y:S01]  /*4f20*/  IMAD.U32 R44, R15, 0x10000, RZ ;  /* 0x000100000f2c7824 */ /* 0x000fe200078e00ff */
[----:B------:R-:W-:Y:S01]  /*4f30*/  SHF.L.U32 R54, R113, 0x10, RZ ;  /* 0x0000001071367819 */ /* 0x000fe200000006ff */
[----:B------:R-:W-:Y:S01]  /*4f40*/  FMUL.FTZ R90, R46, R115 ;  /* 0x000000732e5a7220 */ /* 0x000fe20000410000 */
[----:B------:R-:W-:Y:S01]  /*4f50*/  SHF.R.U64 R93, R40, 0x10, R41 ;  /* 0x00000010285d7819 */ /* 0x000fe20000001229 */
[----:B------:R-:W-:Y:S01]  /*4f60*/  FMUL.FTZ R52, R46, R111 ;  /* 0x0000006f2e347220 */ /* 0x000fe20000410000 */
[----:B------:R-:W-:Y:S01]  /*4f70*/  LOP3.LUT R43, R13, 0xffff0000, RZ, 0xc0, !PT ;  /* 0xffff00000d2b7812 */ /* 0x000fe200078ec0ff */
[----:B------:R-:W-:Y:S01]  /*4f80*/  IMAD.U32 R37, R36, 0x10000, RZ ;  /* 0x0001000024257824 */ /* 0x000fe200078e00ff */
[----:B------:R-:W-:Y:S01]  /*4f90*/  PRMT R112, R112, 0x5410, R55 ;  /* 0x0000541070707816 */ /* 0x000fe20000000037 */
[CC--:B------:R-:W-:Y:S01]  /*4fa0*/  FMUL.FTZ R55, R47.reuse, R54.reuse ;  /* 0x000000362f377220 */ /* 0x0c0fe20000410000 */
[----:B------:R-:W-:Y:S01]  /*4fb0*/  PRMT R114, R114, 0x5410, R91 ;  /* 0x0000541072727816 */ /* 0x000fe2000000005b */
[----:B------:R-:W-:Y:S01]  /*4fc0*/  FMUL.FTZ R47, R47, R53 ;  /* 0x000000352f2f7220 */ /* 0x000fe20000410000 */
[----:B------:R-:W-:Y:S01]  /*4fd0*/  PRMT R110, R110, 0x5410, R93 ;  /* 0x000054106e6e7816 */ /* 0x000fe2000000005d */
[----:B------:R-:W-:Y:S01]  /*4fe0*/  FFMA.FTZ R46, R43, R111, -R90 ;  /* 0x0000006f2b2e7223 */ /* 0x000fe2000001085a */
[----:B------:R-:W-:Y:S01]  /*4ff0*/  LOP3.LUT R113, R113, 0xffff0000, RZ, 0xc0, !PT ;  /* 0xffff000071717812 */ /* 0x000fe200078ec0ff */
[----:B------:R-:W-:Y:S01]  /*5000*/  FFMA.FTZ R52, R43, R115, R52 ;  /* 0x000000732b347223 */ /* 0x000fe20000010034 */
[----:B------:R-:W-:Y:S01]  /*5010*/  LOP3.LUT R109, R109, 0xffff0000, RZ, 0xc0, !PT ;  /* 0xffff00006d6d7812 */ /* 0x000fe200078ec0ff */
[C---:B------:R-:W-:Y:S01]  /*5020*/  FFMA.FTZ R43, R44.reuse, R53, -R55 ;  /* 0x000000352c2b7223 */ /* 0x040fe20000010837 */
[----:B------:R-:W-:Y:S01]  /*5030*/  LOP3.LUT R40, R15, 0xffff0000, RZ, 0xc0, !PT ;  /* 0xffff00000f287812 */ /* 0x000fe200078ec0ff */
[----:B------:R-:W-:Y:S01]  /*5040*/  FFMA.FTZ R44, R44, R54, R47 ;  /* 0x000000362c2c7223 */ /* 0x000fe2000001002f */
[----:B------:R-:W-:-:S02]  /*5050*/  IMAD.U32 R90, R114, 0x10000, RZ ;  /* 0x00010000725a7824 */ /* 0x000fc400078e00ff */
[----:B------:R-:W-:Y:S01]  /*5060*/  FMUL.FTZ R47, R42, R113 ;  /* 0x000000712a2f7220 */ /* 0x000fe20000410000 */
[----:B------:R-:W-:Y:S02]  /*5070*/  IMAD.U32 R54, R110, 0x10000, RZ ;  /* 0x000100006e367824 */ /* 0x000fe400078e00ff */
[-C--:B------:R-:W-:Y:S01]  /*5080*/  FMUL.FTZ R55, R42, R109.reuse ;  /* 0x0000006d2a377220 */ /* 0x080fe20000410000 */
[----:B------:R-:W-:Y:S01]  /*5090*/  SHF.L.U32 R13, R12, 0x10, RZ ;  /* 0x000000100c0d7819 */ /* 0x000fe200000006ff */
[C---:B------:R-:W-:Y:S01]  /*50a0*/  FMUL.FTZ R42, R37.reuse, R90 ;  /* 0x0000005a252a7220 */ /* 0x040fe20000410000 */
[----:B------:R-:W-:Y:S01]  /*50b0*/  LOP3.LUT R36, R36, 0xffff0000, RZ, 0xc0, !PT ;  /* 0xffff000024247812 */ /* 0x000fe200078ec0ff */
[----:B------:R-:W-:Y:S01]  /*50c0*/  FFMA.FTZ R92, R40, R109, -R47 ;  /* 0x0000006d285c7223 */ /* 0x000fe2000001082f */
[----:B------:R-:W-:Y:S01]  /*50d0*/  LOP3.LUT R53, R114, 0xffff0000, RZ, 0xc0, !PT ;  /* 0xffff000072357812 */ /* 0x000fe200078ec0ff */
[-C--:B------:R-:W-:Y:S01]  /*50e0*/  FMUL.FTZ R37, R37, R54.reuse ;  /* 0x0000003625257220 */ /* 0x080fe20000410000 */
[----:B------:R-:W-:Y:S01]  /*50f0*/  LOP3.LUT R47, R110, 0xffff0000, RZ, 0xc0, !PT ;  /* 0xffff00006e2f7812 */ /* 0x000fe200078ec0ff */
[----:B------:R-:W-:Y:S01]  /*5100*/  IMAD.U32 R15, R14, 0x10000, RZ ;  /* 0x000100000e0f7824 */ /* 0x000fe200078e00ff */
[----:B------:R-:W-:Y:S01]  /*5110*/  LOP3.LUT R12, R12, 0xffff0000, RZ, 0xc0, !PT ;  /* 0xffff00000c0c7812 */ /* 0x000fe200078ec0ff */
[----:B------:R-:W-:Y:S01]  /*5120*/  FFMA.FTZ R113, R40, R113, R55 ;  /* 0x0000007128717223 */ /* 0x000fe20000010037 */
[----:B------:R-:W-:Y:S01]  /*5130*/  LOP3.LUT R41, R14, 0xffff0000, RZ, 0xc0, !PT ;  /* 0xffff00000e297812 */ /* 0x000fe200078ec0ff */
[C---:B------:R-:W-:Y:S01]  /*5140*/  FFMA.FTZ R42, R13.reuse, R54, -R42 ;  /* 0x000000360d2a7223 */ /* 0x040fe2000001082a */
[----:B------:R-:W-:Y:S01]  /*5150*/  FFMA.FTZ R37, R13, R90, R37 ;  /* 0x0000005a0d257223 */ /* 0x000fe20000010025 */
[----:B------:R-:W-:-:S02]  /*5160*/  IMAD.U32 R14, R38, 0x10000, RZ ;  /* 0x00010000260e7824 */ /* 0x000fc400078e00ff */
[----:B------:R-:W-:Y:S01]  /*5170*/  FMUL.FTZ R55, R36, R53 ;  /* 0x0000003524377220 */ /* 0x000fe20000410000 */
[----:B------:R-:W-:Y:S01]  /*5180*/  IMAD.U32 R13, R108, 0x10000, RZ ;  /* 0x000100006c0d7824 */ /* 0x000fe200078e00ff */
[----:B------:R-:W-:Y:S01]  /*5190*/  LOP3.LUT R38, R38, 0xffff0000, RZ, 0xc0, !PT ;  /* 0xffff000026267812 */ /* 0x000fe200078ec0ff */
[-C--:B------:R-:W-:Y:S01]  /*51a0*/  FMUL.FTZ R91, R36, R47.reuse ;  /* 0x0000002f245b7220 */ /* 0x080fe20000410000 */
[----:B------:R-:W-:Y:S01]  /*51b0*/  LOP3.LUT R108, R108, 0xffff0000, RZ, 0xc0, !PT ;  /* 0xffff00006c6c7812 */ /* 0x000fe200078ec0ff */
[C---:B------:R-:W-:Y:S01]  /*51c0*/  IMAD.U32 R36, R112.reuse, 0x10000, RZ ;  /* 0x0001000070247824 */ /* 0x040fe200078e00ff */
[----:B------:R-:W-:Y:S01]  /*51d0*/  LOP3.LUT R112, R112, 0xffff0000, RZ, 0xc0, !PT ;  /* 0xffff000070707812 */ /* 0x000fe200078ec0ff */
[C---:B------:R-:W-:Y:S01]  /*51e0*/  FFMA.FTZ R55, R12.reuse, R47, -R55 ;  /* 0x0000002f0c377223 */ /* 0x040fe20000010837 */
[----:B------:R-:W-:Y:S01]  /*51f0*/  FFMA.FTZ R12, R12, R53, R91 ;  /* 0x000000350c0c7223 */ /* 0x000fe2000001005b */
[-C--:B------:R-:W-:Y:S01]  /*5200*/  FMUL.FTZ R47, R14, R13.reuse ;  /* 0x0000000d0e2f7220 */ /* 0x080fe20000410000 */
[----:B------:R-:W-:Y:S01]  /*5210*/  FMUL.FTZ R53, R38, R108 ;  /* 0x0000006c26357220 */ /* 0x000fe20000410000 */
[----:B------:R-:W-:Y:S01]  /*5220*/  FMUL.FTZ R40, R14, R36 ;  /* 0x000000240e287220 */ /* 0x000fe20000410000 */
[----:B------:R-:W-:Y:S01]  /*5230*/  FMUL.FTZ R14, R38, R112 ;  /* 0x00000070260e7220 */ /* 0x000fe20000410000 */
[----:B------:R-:W-:Y:S01]  /*5240*/  FFMA.FTZ R47, R15, R36, R47 ;  /* 0x000000240f2f7223 */ /* 0x000fe2000001002f */
[----:B------:R-:W-:Y:S01]  /*5250*/  FFMA.FTZ R112, R41, R112, R53 ;  /* 0x0000007029707223 */ /* 0x000fe20000010035 */
[----:B------:R-:W-:Y:S01]  /*5260*/  FFMA.FTZ R40, R15, R13, -R40 ;  /* 0x0000000d0f287223 */ /* 0x000fe20000010828 */
[----:B------:R-:W-:Y:S01]  /*5270*/  FFMA.FTZ R13, R41, R108, -R14 ;  /* 0x0000006c290d7223 */ /* 0x000fe2000001080e */
[----:B------:R-:W-:-:S02]  /*5280*/  F2FP.BF16.F32.PACK_AB R39, R46, R39 ;  /* 0x000000272e27723e */ /* 0x000fc400000010ff */
[----:B------:R-:W-:Y:S02]  /*5290*/  F2FP.BF16.F32.PACK_AB R38, R55, R42 ;  /* 0x0000002a3726723e */ /* 0x000fe400000010ff */
[----:B------:R-:W-:Y:S02]  /*52a0*/  F2FP.BF16.F32.PACK_AB R45, R52, R45 ;  /* 0x0000002d342d723e */ /* 0x000fe400000010ff */
[----:B------:R-:W-:Y:S02]  /*52b0*/  F2FP.BF16.F32.PACK_AB R44, R113, R44 ;  /* 0x0000002c712c723e */ /* 0x000fe400000010ff */
[----:B------:R-:W-:Y:S02]  /*52c0*/  F2FP.BF16.F32.PACK_AB R47, R112, R47 ;  /* 0x0000002f702f723e */ /* 0x000fe400000010ff */
[----:B------:R-:W-:Y:S01]  /*52d0*/  F2FP.BF16.F32.PACK_AB R36, R12, R37 ;  /* 0x000000250c24723e */ /* 0x000fe200000010ff */
[----:B------:R-:W-:Y:S01]  /*52e0*/  IMAD.MOV.U32 R12, RZ, RZ, R38 ;  /* 0x000000ffff0c7224 */ /* 0x000fe200078e0026 */
[----:B------:R-:W-:Y:S01]  /*52f0*/  F2FP.BF16.F32.PACK_AB R14, R13, R40 ;  /* 0x000000280d0e723e */ /* 0x000fe200000010ff */
[----:B------:R-:W-:Y:S01]  /*5300*/  IMAD.MOV.U32 R13, RZ, RZ, R39 ;  /* 0x000000ffff0d7224 */ /* 0x000fe200078e0027 */
[----:B------:R-:W-:Y:S01]  /*5310*/  F2FP.BF16.F32.PACK_AB R15, R92, R43 ;  /* 0x0000002b5c0f723e */ /* 0x000fe200000010ff */
[----:B------:R-:W-:Y:S01]  /*5320*/  IMAD.MOV.U32 R37, RZ, RZ, R45 ;  /* 0x000000ffff257224 */ /* 0x000fe200078e002d */
[----:B------:R-:W-:Y:S01]  /*5330*/  MOV R38, R47 ;  /* 0x0000002f00267202 */ /* 0x000fe20000000f00 */
[----:B------:R-:W-:-:S07]  /*5340*/  IMAD.MOV.U32 R39, RZ, RZ, R44 ;  /* 0x000000ffff277224 */ /* 0x000fce00078e002c */
.L_x_446:
[----:B------:R-:W-:Y:S05]  /*5350*/  BSYNC B1 ;  /* 0x0000000000017941 */ /* 0x000fea0003800000 */
.L_x_445:
[----:B-1----:R1:W-:Y:S01]  /*5360*/  STG.E.128 desc[UR56][R48.64], R12 ;  /* 0x0000000c30007986 */ /* 0x0023e2000c101d38 */
[----:B------:R-:W-:-:S13]  /*5370*/  ISETP.GE.AND P4, PT, R51, R97, PT ;  /* 0x000000613300720c */ /* 0x000fda0003f86270 */
[----:B------:R-:W-:Y:S05]  /*5380*/  @P4 BRA `(.L_x_429) ;  /* 0x0000000000844947 */ /* 0x000fea0003800000 */
[--C-:B-1----:R-:W-:Y:S02]  /*5390*/  SHF.R.S32.HI R12, RZ, 0x1f, R51.reuse ;  /* 0x0000001fff0c7819 */ /* 0x102fe40000011433 */
[----:B------:R-:W-:-:S04]  /*53a0*/  IADD3 R51, P4, P5, R62, R88, R51 ;  /* 0x000000583e337210 */ /* 0x000fc80007d9e033 */
[----:B------:R-:W-:Y:S02]  /*53b0*/  IADD3.X R50, R81, R50, R12, P4, P5 ;  /* 0x0000003251327210 */ /* 0x000fe400027ea40c */
[----:B------:R-:W-:-:S04]  /*53c0*/  LEA R84, P4, R51, R84, 0x1 ;  /* 0x0000005433547211 */ /* 0x000fc800078808ff */
[----:B------:R-:W-:-:S05]  /*53d0*/  LEA.HI.X R85, R51, R85, R50, 0x1, P4 ;  /* 0x0000005533557211 */ /* 0x000fca00020f0c32 */
[----:B--2---:R1:W-:Y:S01]  /*53e0*/  STG.E.128 desc[UR56][R84.64], R36 ;  /* 0x0000002454007986 */ /* 0x0043e2000c101d38 */
[----:B------:R-:W-:Y:S05]  /*53f0*/  BRA `(.L_x_429) ;  /* 0x0000000000687947 */ /* 0x000fea0003800000 */
.L_x_412:
[----:B------:R-:W-:-:S13]  /*5400*/  ISETP.NE.AND P3, PT, R156, 0x3, PT ;  /* 0x000000039c00780c */ /* 0x000fda0003f65270 */
[----:B------:R-:W-:Y:S05]  /*5410*/  @!P3 BRA `(.L_x_447) ;  /* 0x000000000004b947 */ /* 0x000fea0003800000 */
[----:B------:R-:W-:Y:S01]  /*5420*/  BPT.TRAP 0x1 ;  /* 0x000000040000795c */ /* 0x000fe20000300000 */
.L_x_447:
[----:B------:R-:W-:Y:S01]  /*5430*/  IMAD R83, R19, 0x8, R2 ;  /* 0x0000000813537824 */ /* 0x000fe200078e0202 */
[----:B------:R-:W-:Y:S01]  /*5440*/  SHF.L.U32 R95, R153, 0x1f, RZ ;  /* 0x0000001f995f7819 */ /* 0x000fe200000006ff */
[----:B------:R-:W-:Y:S01]  /*5450*/  IMAD R87, R29, -0xc0, R27 ;  /* 0xffffff401d577824 */ /* 0x000fe200078e021b */
[----:B------:R-:W-:Y:S02]  /*5460*/  BSSY B1, `(.L_x_448) ;  /* 0x0000004000017945 */ /* 0x000fe40003800000 */
[----:B------:R-:W0:Y:S02]  /*5470*/  SYNCS.PHASECHK.TRANS64.TRYWAIT P4, [R83+URZ+0x30890], R95 ;  /* 0x0308905f530075a7 */ /* 0x000e24000808017f */
[----:B------:R-:W-:Y:S01]  /*5480*/  VIMNMX R87, R87, 0xc0, PT ;  /* 0x000000c057577848 */ /* 0x000fe20003fe0100 */
[----:B0-----:R-:W-:Y:S06]  /*5490*/  @!P4 BRA `(.L_x_449) ;  /* 0x000001440090c947 */ /* 0x001fec0003800000 */
.L_x_674:
[----:B------:R-:W-:Y:S05]  /*54a0*/  BSYNC B1 ;  /* 0x0000000000017941 */ /* 0x000fea0003800000 */
.L_x_448:
[----:B------:R-:W-:Y:S01]  /*54b0*/  ISETP.GE.AND P4, PT, R18, R87, PT ;  /* 0x000000571200720c */ /* 0x000fe20003f86270 */
[----:B------:R-:W-:-:S12]  /*54c0*/  BSSY B1, `(.L_x_450) ;  /* 0x0000006000017945 */ /* 0x000fd80003800000 */
[----:B------:R-:W-:Y:S05]  /*54d0*/  @P4 BRA `(.L_x_451) ;  /* 0x0000000000104947 */ /* 0x000fea0003800000 */
[----:B------:R-:W1:Y:S04]  /*54e0*/  @!P1 LDS.128 R12, [R94+0x12000] ;  /* 0x012000005e0c9984 */ /* 0x000e680000000c00 */
[----:B------:R-:W2:Y:S04]  /*54f0*/  @!P2 LDS.128 R36, [R86+0x12000] ;  /* 0x012000005624a984 */ /* 0x000ea80000000c00 */
[----:B-1----:R1:W-:Y:S04]  /*5500*/  @!P1 STG.E.128 desc[UR56][R42.64], R12 ;  /* 0x0000000c2a009986 */ /* 0x0023e8000c101d38 */
[----:B--2---:R1:W-:Y:S02]  /*5510*/  @!P2 STG.E.128 desc[UR56][R42.64+0x40], R36 ;  /* 0x000040242a00a986 */ /* 0x0043e4000c101d38 */
.L_x_451:
[----:B------:R-:W-:Y:S05]  /*5520*/  BSYNC B1 ;  /* 0x0000000000017941 */ /* 0x000fea0003800000 */
.L_x_450:
[----:B-1----:R-:W-:-:S05]  /*5530*/  VIADD R12, R18, 0x60 ;  /* 0x00000060120c7836 */ /* 0x002fca0000000000 */
[----:B------:R-:W-:-:S13]  /*5540*/  ISETP.GE.AND P4, PT, R12, R87, PT ;  /* 0x000000570c00720c */ /* 0x000fda0003f86270 */
[----:B------:R-:W-:Y:S05]  /*5550*/  @P4 BRA `(.L_x_429) ;  /* 0x0000000000104947 */ /* 0x000fea0003800000 */
[----:B------:R-:W1:Y:S04]  /*5560*/  @!P1 LDS.128 R12, [R94+0x15000] ;  /* 0x015000005e0c9984 */ /* 0x000e680000000c00 */
[----:B------:R-:W2:Y:S04]  /*5570*/  @!P2 LDS.128 R36, [R86+0x15000] ;  /* 0x015000005624a984 */ /* 0x000ea80000000c00 */
[----:B-1----:R1:W-:Y:S04]  /*5580*/  @!P1 STG.E.128 desc[UR56][R40.64], R12 ;  /* 0x0000000c28009986 */ /* 0x0023e8000c101d38 */
[----:B--2---:R1:W-:Y:S02]  /*5590*/  @!P2 STG.E.128 desc[UR56][R40.64+0x40], R36 ;  /* 0x000040242800a986 */ /* 0x0043e4000c101d38 */
.L_x_429:
[----:B------:R-:W-:Y:S05]  /*55a0*/  BSYNC B0 ;  /* 0x0000000000007941 */ /* 0x000fea0003800000 */
.L_x_411:
[----:B-1234-:R-:W1:Y:S01]  /*55b0*/  S2R R12, SR_TID.X ;  /* 0x00000000000c7919 */ /* 0x01ee620000002100 */
[----:B------:R-:W-:Y:S01]  /*55c0*/  @!PT LDS RZ, [RZ] ;  /* 0x00000000fffff984 */ /* 0x000fe20000000800 */
[----:B------:R-:W-:Y:S01]  /*55d0*/  @!PT LDS RZ, [RZ] ;  /* 0x00000000fffff984 */ /* 0x000fe20000000800 */
[----:B------:R-:W-:Y:S01]  /*55e0*/  @!PT LDS RZ, [RZ] ;  /* 0x00000000fffff984 */ /* 0x000fe20000000800 */
[----:B------:R-:W-:Y:S01]  /*55f0*/  @!PT LDS RZ, [RZ] ;  /* 0x00000000fffff984 */ /* 0x000fe20000000800 */
[----:B------:R2:W-:Y:S06]  /*5600*/  MEMBAR.ALL.CTA ;  /* 0x0000000000007992 */ /* 0x0005ec0000008000 */
[----:B--2---:R-:W2:Y:S01]  /*5610*/  FENCE.VIEW.ASYNC.S ;  /* 0x00000000000073c6 */ /* 0x004ea20000000000 */
[----:B------:R-:W-:Y:S05]  /*5620*/  WARPSYNC.ALL ;  /* 0x0000000000007948 */ /* 0x000fea0003800000 */
[----:B------:R-:W-:Y:S01]  /*5630*/  BSSY B0, `(.L_x_452) ;  /* 0x0000009000007945 */ /* 0x000fe20003800000 */
[----:B-1----:R-:W-:Y:S01]  /*5640*/  LOP3.LUT R12, R12, 0x7f, RZ, 0xc0, !PT ;  /* 0x0000007f0c0c7812 */ /* 0x002fe200078ec0ff */
[----:B--2---:R1:W-:Y:S03]  /*5650*/  BAR.SYNC.DEFER_BLOCKING R75, 0x80 ;  /* 0x0002004b0000751d */ /* 0x0043e60000010000 */
[----:B------:R-:W-:-:S13]  /*5660*/  ISETP.NE.AND P4, PT, R12, RZ, PT ;  /* 0x000000ff0c00720c */ /* 0x000fda0003f85270 */
[----:B------:R-:W-:-:S05]  /*5670*/  @!P4 VIADD R12, R83, 0x308a0 ;  /* 0x000308a0530cc836 */ /* 0x000fca0000000000 */
[----:B------:R-:W-:-:S04]  /*5680*/  @!P4 PRMT R12, RZ, 0x654, R12 ;  /* 0x00000654ff0cc816 */ /* 0x000fc8000000000c */
[----:B------:R1:W-:Y:S01]  /*5690*/  @!P4 SYNCS.ARRIVE.TRANS64.RED.A1T0 RZ, [R12+URZ], RZ ;  /* 0x000000ff0cffc9a7 */ /* 0x0003e2000810043f */
[----:B------:R-:W-:Y:S05]  /*56a0*/  @!P3 BRA `(.L_x_453) ;  /* 0x000000000004b947 */ /* 0x000fea0003800000 */
[----:B------:R-:W-:Y:S01]  /*56b0*/  BPT.TRAP 0x1 ;  /* 0x000000040000795c */ /* 0x000fe20000300000 */
.L_x_453:
[----:B------:R-:W-:Y:S05]  /*56c0*/  BSYNC B0 ;  /* 0x0000000000007941 */ /* 0x000fea0003800000 */
.L_x_452:
[----:B------:R-:W2:Y:S01]  /*56d0*/  SYNCS.PHASECHK.TRANS64.TRYWAIT P3, [R83+URZ+0x308b0], R95 ;  /* 0x0308b05f530075a7 */ /* 0x000ea2000806017f */
[----:B------:R-:W-:Y:S01]  /*56e0*/  ULDC UR58, c[0x0][0x2f4] ;  /* 0x0000bd00003a7ab9 */ /* 0x000fe20000000800 */
[----:B------:R-:W-:Y:S01]  /*56f0*/  ULDC.64 UR38, c[0x0][0x328] ;  /* 0x0000ca0000267ab9 */ /* 0x000fe20000000a00 */
[----:B------:R-:W-:Y:S01]  /*5700*/  ULDC.64 UR36, c[0x0][0x318] ;  /* 0x0000c60000247ab9 */ /* 0x000fe20000000a00 */
[----:B------:R-:W-:Y:S01]  /*5710*/  BSSY B0, `(.L_x_454) ;  /* 0x0000003000007945 */ /* 0x000fe20003800000 */
[----:B------:R-:W-:-:S03]  /*5720*/  IMAD.WIDE R36, R29, 0xc0, R4 ;  /* 0x000000c01d247825 */ /* 0x000fc600078e0204 */
[----:B--2---:R-:W-:Y:S05]  /*5730*/  @!P3 BRA `(.L_x_455) ;  /* 0x0000014000fcb947 */ /* 0x004fea0003800000 */
.L_x_675:
[----:B------:R-:W-:Y:S05]  /*5740*/  BSYNC B0 ;  /* 0x0000000000007941 */ /* 0x000fea0003800000 */
.L_x_454:
[----:B------:R-:W-:Y:S01]  /*5750*/  ISETP.GE.AND P3, PT, R18, R87, PT ;  /* 0x000000571200720c */ /* 0x000fe20003f66270 */
[----:B------:R-:W-:-:S12]  /*5760*/  BSSY B0, `(.L_x_456) ;  /* 0x0000010000007945 */ /* 0x000fd80003800000 */
[----:B------:R-:W-:Y:S05]  /*5770*/  @P3 BRA `(.L_x_457) ;  /* 0x0000000000383947 */ /* 0x000fea0003800000 */
[----:B------:R-:W-:Y:S02]  /*5780*/  IMAD R15, R37, UR38, RZ ;  /* 0x00000026250f7c24 */ /* 0x000fe4000f8e02ff */
[----:B-1----:R-:W-:Y:S02]  /*5790*/  IMAD.MOV.U32 R12, RZ, RZ, R60 ;  /* 0x000000ffff0c7224 */ /* 0x002fe400078e003c */
[----:B------:R-:W-:Y:S02]  /*57a0*/  IMAD.MOV.U32 R13, RZ, RZ, R0 ;  /* 0x000000ffff0d7224 */ /* 0x000fe400078e0000 */
[C---:B------:R-:W-:Y:S02]  /*57b0*/  IMAD R15, R36.reuse, UR39, R15 ;  /* 0x00000027240f7c24 */ /* 0x040fe4000f8e020f */
[----:B------:R-:W-:-:S04]  /*57c0*/  IMAD.WIDE.U32 R12, R36, UR38, R12 ;  /* 0x00000026240c7c25 */ /* 0x000fc8000f8e000c */
[----:B------:R-:W-:Y:S01]  /*57d0*/  IMAD.IADD R13, R13, 0x1, R15 ;  /* 0x000000010d0d7824 */ /* 0x000fe200078e020f */
[----:B------:R-:W-:-:S04]  /*57e0*/  LEA R38, P3, R12, UR36, 0x1 ;  /* 0x000000240c267c11 */ /* 0x000fc8000f8608ff */
[----:B------:R-:W-:Y:S02]  /*57f0*/  LEA.HI.X R39, R12, UR37, R13, 0x1, P3 ;  /* 0x000000250c277c11 */ /* 0x000fe400098f0c0d */
[----:B------:R-:W-:-:S13]  /*5800*/  ISETP.GE.AND P3, PT, R16, UR58, PT ;  /* 0x0000003a10007c0c */ /* 0x000fda000bf66270 */
[----:B------:R-:W1:Y:S04]  /*5810*/  @!P3 LDS.128 R12, [R94] ;  /* 0x000000005e0cb984 */ /* 0x000e680000000c00 */
[----:B-1----:R-:W-:Y:S01]  /*5820*/  @!P3 STG.E.128 desc[UR56][R38.64], R12 ;  /* 0x0000000c2600b986 */ /* 0x002fe2000c101d38 */
[----:B------:R-:W-:-:S13]  /*5830*/  ISETP.GE.AND P3, PT, R78, UR58, PT ;  /* 0x0000003a4e007c0c */ /* 0x000fda000bf66270 */
[----:B------:R-:W1:Y:S04]  /*5840*/  @!P3 LDS.128 R12, [R86] ;  /* 0x00000000560cb984 */ /* 0x000e680000000c00 */
[----:B-1----:R3:W-:Y:S02]  /*5850*/  @!P3 STG.E.128 desc[UR56][R38.64+0x40], R12 ;  /* 0x0000400c2600b986 */ /* 0x0027e4000c101d38 */
.L_x_457:
[----:B------:R-:W-:Y:S05]  /*5860*/  BSYNC B0 ;  /* 0x0000000000007941 */ /* 0x000fea0003800000 */
.L_x_456:
[----:B-1-3--:R-:W-:Y:S01]  /*5870*/  VIADD R12, R18, 0x60 ;  /* 0x00000060120c7836 */ /* 0x00afe20000000000 */
[----:B------:R-:W-:Y:S04]  /*5880*/  BSSY B0, `(.L_x_458) ;  /* 0x0000013000007945 */ /* 0x000fe80003800000 */
[----:B------:R-:W-:-:S13]  /*5890*/  ISETP.GE.AND P3, PT, R12, R87, PT ;  /* 0x000000570c00720c */ /* 0x000fda0003f66270 */
[----:B------:R-:W-:Y:S05]  /*58a0*/  @P3 BRA `(.L_x_459) ;  /* 0x0000000000403947 */ /* 0x000fea0003800000 */
[----:B------:R-:W-:Y:S01]  /*58b0*/  IADD3 R15, P3, R36, 0x60, RZ ;  /* 0x00000060240f7810 */ /* 0x000fe20007f7e0ff */
[----:B------:R-:W-:Y:S02]  /*58c0*/  IMAD.MOV.U32 R12, RZ, RZ, R60 ;  /* 0x000000ffff0c7224 */ /* 0x000fe400078e003c */
[----:B------:R-:W-:Y:S01]  /*58d0*/  IMAD.MOV.U32 R13, RZ, RZ, R0 ;  /* 0x000000ffff0d7224 */ /* 0x000fe200078e0000 */
[----:B------:R-:W-:Y:S01]  /*58e0*/  IADD3.X R36, RZ, R37, RZ, P3, !PT ;  /* 0x00000025ff247210 */ /* 0x000fe20001ffe4ff */
[----:B------:R-:W-:-:S04]  /*58f0*/  IMAD.WIDE.U32 R12, R15, UR38, R12 ;  /* 0x000000260f0c7c25 */ /* 0x000fc8000f8e000c */
[----:B------:R-:W-:-:S04]  /*5900*/  IMAD R36, R36, UR38, RZ ;  /* 0x0000002624247c24 */ /* 0x000fc8000f8e02ff */
[----:B------:R-:W-:Y:S01]  /*5910*/  IMAD R15, R15, UR39, R36 ;  /* 0x000000270f0f7c24 */ /* 0x000fe2000f8e0224 */
[----:B------:R-:W-:-:S03]  /*5920*/  LEA R36, P3, R12, UR36, 0x1 ;  /* 0x000000240c247c11 */ /* 0x000fc6000f8608ff */
[----:B------:R-:W-:-:S05]  /*5930*/  IMAD.IADD R13, R13, 0x1, R15 ;  /* 0x000000010d0d7824 */ /* 0x000fca00078e020f */
[----:B------:R-:W-:Y:S02]  /*5940*/  LEA.HI.X R37, R12, UR37, R13, 0x1, P3 ;  /* 0x000000250c257c11 */ /* 0x000fe400098f0c0d */
[----:B------:R-:W-:-:S13]  /*5950*/  ISETP.GE.AND P3, PT, R16, UR58, PT ;  /* 0x0000003a10007c0c */ /* 0x000fda000bf66270 */
[----:B------:R-:W1:Y:S04]  /*5960*/  @!P3 LDS.128 R12, [R94+0x3000] ;  /* 0x003000005e0cb984 */ /* 0x000e680000000c00 */
[----:B-1----:R-:W-:Y:S01]  /*5970*/  @!P3 STG.E.128 desc[UR56][R36.64], R12 ;  /* 0x0000000c2400b986 */ /* 0x002fe2000c101d38 */
[----:B------:R-:W-:-:S13]  /*5980*/  ISETP.GE.AND P3, PT, R78, UR58, PT ;  /* 0x0000003a4e007c0c */ /* 0x000fda000bf66270 */
[----:B------:R-:W1:Y:S04]  /*5990*/  @!P3 LDS.128 R12, [R86+0x3000] ;  /* 0x00300000560cb984 */ /* 0x000e680000000c00 */
[----:B-1----:R1:W-:Y:S02]  /*59a0*/  @!P3 STG.E.128 desc[UR56][R36.64+0x40], R12 ;  /* 0x0000400c2400b986 */ /* 0x0023e4000c101d38 */
.L_x_459:
[----:B------:R-:W-:Y:S05]  /*59b0*/  BSYNC B0 ;  /* 0x0000000000007941 */ /* 0x000fea0003800000 */
.L_x_458:
[----:B-1----:R-:W3:Y:S01]  /*59c0*/  LDL R12, [R1] ;  /* 0x00000000010c7983 */ /* 0x002ee20000100800 */
[----:B------:R-:W-:Y:S02]  /*59d0*/  VIADD R19, R19, 0x1 ;  /* 0x0000000113137836 */ /* 0x000fe40000000000 */
[----:B0-2---:R-:W-:Y:S01]  /*59e0*/  @!P4 VIADD R83, R83, 0x308c0 ;  /* 0x000308c05353c836 */ /* 0x005fe20000000000 */
[----:B------:R-:W-:Y:S01]  /*59f0*/  @!PT LDS RZ, [RZ] ;  /* 0x00000000fffff984 */ /* 0x000fe20000000800 */
[----:B------:R-:W-:Y:S01]  /*5a00*/  @!PT LDS RZ, [RZ] ;  /* 0x00000000fffff984 */ /* 0x000fe20000000800 */
[----:B------:R-:W-:Y:S01]  /*5a10*/  @!PT LDS RZ, [RZ] ;  /* 0x00000000fffff984 */ /* 0x000fe20000000800 */
[----:B------:R-:W-:Y:S01]  /*5a20*/  @!PT LDS RZ, [RZ] ;  /* 0x00000000fffff984 */ /* 0x000fe20000000800 */
[----:B------:R0:W-:Y:S06]  /*5a30*/  MEMBAR.ALL.CTA ;  /* 0x0000000000007992 */ /* 0x0001ec0000008000 */
[----:B0-----:R-:W0:Y:S02]  /*5a40*/  FENCE.VIEW.ASYNC.S ;  /* 0x00000000000073c6 */ /* 0x001e240000000000 */
[----:B0-----:R0:W-:Y:S01]  /*5a50*/  BAR.SYNC.DEFER_BLOCKING R75, 0x80 ;  /* 0x0002004b0000751d */ /* 0x0011e20000010000 */
[----:B------:R-:W-:-:S02]  /*5a60*/  ISETP.NE.AND P3, PT, R19, 0x2, PT ;  /* 0x000000021300780c */ /* 0x000fc40003f65270 */
[----:B------:R-:W-:Y:S02]  /*5a70*/  @!P4 PRMT R83, RZ, 0x654, R83 ;  /* 0x00000654ff53c816 */ /* 0x000fe40000000053 */
[----:B------:R-:W-:Y:S02]  /*5a80*/  SEL R19, R19, RZ, P3 ;  /* 0x000000ff13137207 */ /* 0x000fe40001800000 */
[----:B------:R0:W-:Y:S01]  /*5a90*/  @!P4 SYNCS.ARRIVE.TRANS64.RED.A1T0 RZ, [R83+URZ], RZ ;  /* 0x000000ff53ffc9a7 */ /* 0x0001e2000810043f */
[----:B---3--:R-:W-:Y:S02]  /*5aa0*/  LOP3.LUT P5, RZ, R12, 0x2, RZ, 0xc0, !PT ;  /* 0x000000020cff7812 */ /* 0x008fe400078ac0ff */
[----:B------:R-:W-:-:S04]  /*5ab0*/  SEL R12, RZ, 0x1, P3 ;  /* 0x00000001ff0c7807 */ /* 0x000fc80001800000 */
[----:B------:R-:W-:-:S07]  /*5ac0*/  LOP3.LUT R153, R153, R12, RZ, 0x3c, !PT ;  /* 0x0000000c99997212 */ /* 0x000fce00078e3cff */
[----:B0-----:R-:W-:Y:S05]  /*5ad0*/  @P5 BRA `(.L_x_460) ;  /* 0xffffffc800b45947 */ /* 0x001fea000383ffff */
[----:B------:R-:W0:Y:S01]  /*5ae0*/  S2R R13, SR_TID.X ;  /* 0x00000000000d7919 */ /* 0x000e220000002100 */
[----:B------:R-:W-:Y:S02]  /*5af0*/  PLOP3.LUT P0, PT, PT, PT, PT, 0x8, 0x0 ;  /* 0x000000000000781c */ /* 0x000fe40003f0e170 */
[----:B0-----:R-:W-:-:S04]  /*5b00*/  SHF.R.U32.HI R13, RZ, 0x7, R13 ;  /* 0x00000007ff0d7819 */ /* 0x001fc8000001160d */
[----:B------:R-:W-:-:S13]  /*5b10*/  ISETP.NE.AND P5, PT, R13, 0x1, PT ;  /* 0x000000010d00780c */ /* 0x000fda0003fa5270 */
[----:B------:R-:W-:Y:S06]  /*5b20*/  @!P5 BAR.ARV 0x9, 0x100 ;  /* 0x024400000000db1d */ /* 0x000fec0000002000 */
.L_x_406:
[----:B------:R-:W-:Y:S01]  /*5b30*/  IMAD.MOV.U32 R3, RZ, RZ, RZ ;  /* 0x000000ffff037224 */ /* 0x000fe200078e00ff */
[----:B------:R-:W-:Y:S06]  /*5b40*/  @P0 BRA `(.L_x_461) ;  /* 0x00000000000c0947 */ /* 0x000fec0003800000 */
[----:B------:R-:W1:Y:S01]  /*5b50*/  FENCE.VIEW.ASYNC.G ;  /* 0x00000000000073c6 */ /* 0x000e620000000100 */
[----:B------:R-:W-:Y:S05]  /*5b60*/  WARPSYNC.ALL ;  /* 0x0000000000007948 */ /* 0x000fea0003800000 */
[----:B-1----:R-:W-:Y:S06]  /*5b70*/  BAR.ARV 0xc, 0x200 ;  /* 0x0308000000007b1d */ /* 0x002fec0000002000 */
.L_x_461:
[----:B------:R-:W2:Y:S01]  /*5b80*/  LDL R0, [R1] ;  /* 0x0000000001007983 */ /* 0x000ea20000100800 */
[----:B------:R-:W-:Y:S01]  /*5b90*/  BSSY B0, `(.L_x_462) ;  /* 0x0000021000007945 */ /* 0x000fe20003800000 */
[----:B--2---:R-:W-:-:S13]  /*5ba0*/  LOP3.LUT P0, RZ, R0, 0x8, RZ, 0xc0, !PT ;  /* 0x0000000800ff7812 */ /* 0x004fda000780c0ff */
[----:B------:R-:W-:Y:S05]  /*5bb0*/  @!P0 BRA `(.L_x_463) ;  /* 0x0000000000788947 */ /* 0x000fea0003800000 */
[----:B------:R-:W2:Y:S01]  /*5bc0*/  LDL R0, [R1+0x94] ;  /* 0x0000940001007983 */ /* 0x000ea20000100800 */
[----:B------:R-:W-:Y:S01]  /*5bd0*/  ULDC UR4, c[0x0][0x9f0] ;  /* 0x00027c0000047ab9 */ /* 0x000fe20000000800 */
[----:B--2---:R-:W-:-:S04]  /*5be0*/  ISETP.NE.AND P0, PT, R0, RZ, PT ;  /* 0x000000ff0000720c */ /* 0x004fc80003f05270 */
        /* <DEDUP_REMOVED lines=9> */
[----:B0-----:R-:W-:Y:S01]  /*5c80*/  VIADD R4, R3, 0xffffffe ;  /* 0x0ffffffe03047836 */ /* 0x001fe20000000000 */
[----:B------:R-:W-:-:S05]  /*5c90*/  IADD3 R3, RZ, -R10, RZ ;  /* 0x8000000aff037210 */ /* 0x000fca0007ffe0ff */
[----:B------:R0:W1:Y:S02]  /*5ca0*/  F2I.FTZ.U32.TRUNC.NTZ R5, R4 ;  /* 0x0000000400057305 */ /* 0x000064000021f000 */
[----:B0-----:R-:W-:Y:S02]  /*5cb0*/  IMAD.MOV.U32 R4, RZ, RZ, RZ ;  /* 0x000000ffff047224 */ /* 0x001fe400078e00ff */
        /* <DEDUP_REMOVED lines=14> */
.L_x_463:
[----:B------:R-:W-:Y:S05]  /*5da0*/  BSYNC B0 ;  /* 0x0000000000007941 */ /* 0x000fea0003800000 */
.L_x_462:
[----:B------:R-:W2:Y:S01]  /*5db0*/  LDL R0, [R1+0xa0] ;  /* 0x0000a00001007983 */ /* 0x000ea20000100800 */
[----:B------:R-:W-:Y:S02]  /*5dc0*/  PLOP3.LUT P0, PT, PT, PT, PT, 0x80, 0x0 ;  /* 0x000000000000781c */ /* 0x000fe40003f0f070 */
        /* <DEDUP_REMOVED lines=15> */
[----:B--2---:R-:W-:Y:S02]  /*5ec0*/  IMAD R4, R0, R3, RZ ;  /* 0x0000000300047224 */ /* 0x004fe400078e02ff */
[----:B------:R-:W-:-:S03]  /*5ed0*/  IMAD.MOV.U32 R0, RZ, RZ, RZ ;  /* 0x000000ffff007224 */ /* 0x000fc600078e00ff */
[----:B------:R1:W-:Y:S01]  /*5ee0*/  STL [R1+0x6c], R4 ;  /* 0x00006c0401007387 */ /* 0x0003e20000100800 */
[----:B------:R-:W-:Y:S01]  /*5ef0*/  VIADDMNMX R120, R4, R3, R26, PT ;  /* 0x0000000304787246 */ /* 0x000fe2000380011a */
[----:B------:R-:W-:Y:S01]  /*5f00*/  IMAD.MOV.U32 R3, RZ, RZ, RZ ;  /* 0x000000ffff037224 */ /* 0x000fe200078e00ff */
[----:B------:R-:W-:Y:S02]  /*5f10*/  CS2R R26, SRZ ;  /* 0x00000000001a7805 */ /* 0x000fe4000001ff00 */
[----:B------:R-:W-:-:S13]  /*5f20*/  ISETP.GT.AND P1, PT, R120, R4, PT ;  /* 0x000000047800720c */ /* 0x000fda0003f24270 */
[----:B-1----:R-:W-:Y:S05]  /*5f30*/  @!P1 BRA `(.L_x_464) ;  /* 0x000000a800a49947 */ /* 0x002fea0003800000 */
[----:B------:R-:W-:-:S03]  /*5f40*/  UMOV UR4, 0xffffffff ;  /* 0xffffffff00047882 */ /* 0x000fc60000000000 */
[----:B------:R-:W-:Y:S05]  /*5f50*/  BRA.DIV UR4, `(.L_x_465) ;  /* 0x0000013e04087947 */ /* 0x000fea000b800000 */
[----:B------:R-:W1:Y:S02]  /*5f60*/  S2R R0, SR_TID.X ;  /* 0x0000000000007919 */ /* 0x000e640000002100 */
[----:B-1----:R-:W-:-:S04]  /*5f70*/  IADD3 R3, R0, -0x80, RZ ;  /* 0xffffff8000037810 */ /* 0x002fc80007ffe0ff */
[----:B------:R-:W-:-:S04]  /*5f80*/  SHF.R.S32.HI R0, RZ, 0x1f, R3 ;  /* 0x0000001fff007819 */ /* 0x000fc80000011403 */
[----:B------:R-:W-:-:S04]  /*5f90*/  LEA.HI R0, R0, R3, RZ, 0x7 ;  /* 0x0000000300007211 */ /* 0x000fc800078f38ff */
[----:B------:R-:W-:-:S06]  /*5fa0*/  SHF.R.S32.HI R0, RZ, 0x7, R0 ;  /* 0x00000007ff007819 */ /* 0x000fcc0000011400 */
[----:B------:R-:W1:Y:S04]  /*5fb0*/  SHFL.IDX PT, R0, R0, RZ, 0x1f ;  /* 0x00001fff00007589 */ /* 0x000e6800000e0000 */
[----:B-1----:R1:W-:Y:S02]  /*5fc0*/  STL [R1+0x74], R0 ;  /* 0x0000740001007387 */ /* 0x0023e40000100800 */
.L_x_678:
[----:B------:R-:W1:Y:S01]  /*5fd0*/  LDL R3, [R1+0x74] ;  /* 0x0000740001037983 */ /* 0x000e620000100800 */
[----:B------:R-:W-:Y:S01]  /*5fe0*/  BSSY B6, `(.L_x_466) ;  /* 0x000001c000067945 */ /* 0x000fe20003800000 */
[----:B-1----:R-:W-:-:S05]  /*5ff0*/  IMAD.HI R0, R3, 0x55555556, RZ ;  /* 0x5555555603007827 */ /* 0x002fca00078e02ff */
[----:B------:R-:W-:-:S05]  /*6000*/  LEA.HI R0, R0, R0, RZ, 0x1 ;  /* 0x0000000000007211 */ /* 0x000fca00078f08ff */
[----:B------:R-:W-:-:S04]  /*6010*/  IMAD R3, R0, -0x3, R3 ;  /* 0xfffffffd00037824 */ /* 0x000fc800078e0203 */
[----:B------:R-:W-:Y:S01]  /*6020*/  IMAD R0, R3, 0x2000, R2 ;  /* 0x0000200003007824 */ /* 0x000fe200078e0202 */
[----:B------:R1:W-:Y:S03]  /*6030*/  STL [R1+0x70], R3 ;  /* 0x0000700301007387 */ /* 0x0003e60000100800 */
[----:B------:R-:W-:-:S05]  /*6040*/  VIADD R0, R0, 0xc400 ;  /* 0x0000c40000007836 */ /* 0x000fca0000000000 */
[----:B------:R-:W-:Y:S01]  /*6050*/  SHF.R.U32.HI R0, RZ, 0x4, R0 ;  /* 0x00000004ff007819 */ /* 0x000fe20000011600 */
[----:B-1----:R-:W-:-:S03]  /*6060*/  VIADD R3, R2, 0x1e800 ;  /* 0x0001e80002037836 */ /* 0x002fc60000000000 */
[----:B------:R-:W-:Y:S02]  /*6070*/  LOP3.LUT R29, R0, 0x3fff, RZ, 0xc0, !PT ;  /* 0x00003fff001d7812 */ /* 0x000fe400078ec0ff */
[----:B------:R-:W-:-:S13]  /*6080*/  LOP3.LUT P0, RZ, R3, 0x3ff, RZ, 0xc0, !PT ;  /* 0x000003ff03ff7812 */ /* 0x000fda000780c0ff */
[----:B------:R-:W-:Y:S05]  /*6090*/  @!P0 BRA `(.L_x_467) ;  /* 0x0000000000408947 */ /* 0x000fea0003800000 */
        /* <DEDUP_REMOVED lines=15> */
[----:B-1---5:R-:W-:Y:S05]  /*6190*/  CALL.ABS.NOINC R14 ;  /* 0x000000000e007343 */ /* 0x022fea0003c00000 */
.L_x_467:
[----:B------:R-:W-:Y:S05]  /*61a0*/  BSYNC B6 ;  /* 0x0000000000067941 */ /* 0x000fea0003800000 */
.L_x_466:
[----:B------:R-:W-:Y:S02]  /*61b0*/  ULDC UR4, c[0x0][0x3f4] ;  /* 0x0000fd0000047ab9 */ /* 0x000fe40000000800 */
[----:B------:R-:W-:-:S13]  /*61c0*/  ISETP.LT.AND P0, PT, RZ, UR4, PT ;  /* 0x00000004ff007c0c */ /* 0x000fda000bf01270 */
[----:B------:R-:W-:Y:S05]  /*61d0*/  @P0 BRA `(.L_x_468) ;  /* 0x0000000000400947 */ /* 0x000fea0003800000 */
[----:B------:R-:W2:Y:S02]  /*61e0*/  LDL R20, [R1+0x98] ;  /* 0x0000980001147983 */ /* 0x000ea40000100800 */
[----:B--2---:R-:W-:-:S04]  /*61f0*/  LEA.HI R0, R20, R20, RZ, 0x1 ;  /* 0x0000001414007211 */ /* 0x004fc800078f08ff */
[----:B------:R-:W-:-:S05]  /*6200*/  LOP3.LUT R0, R0, 0xfffffffe, RZ, 0xc0, !PT ;  /* 0xfffffffe00007812 */ /* 0x000fca00078ec0ff */
[----:B------:R-:W-:-:S05]  /*6210*/  IMAD.IADD R0, R20, 0x1, -R0 ;  /* 0x0000000114007824 */ /* 0x000fca00078e0a00 */
[----:B------:R-:W-:-:S04]  /*6220*/  SHF.L.U32 R3, R0, 0x1f, RZ ;  /* 0x0000001f00037819 */ /* 0x000fc800000006ff */
[----:B------:R1:W2:Y:S03]  /*6230*/  SYNCS.PHASECHK.TRANS64.TRYWAIT P0, [R2+URZ+0x30800], R3 ;  /* 0x03080003020075a7 */ /* 0x0002a6000800017f */
[----:B--2---:R-:W-:Y:S05]  /*6240*/  @!P0 NANOSLEEP.SYNCS 0x989680 ;  /* 0x009896800000895d */ /* 0x004fea0003900000 */
[----:B------:R-:W2:Y:S01]  /*6250*/  @!P0 SYNCS.PHASECHK.TRANS64 P0, [R2+URZ+0x30800], R3 ;  /* 0x03080003020085a7 */ /* 0x000ea2000800007f */
[----:B------:R-:W-:Y:S04]  /*6260*/  BSSY B0, `(.L_x_469) ;  /* 0x0000006000007945 */ /* 0x000fe80003800000 */
[----:B--2---:R-:W-:Y:S05]  /*6270*/  @P0 BRA `(.L_x_470) ;  /* 0x0000000000100947 */ /* 0x004fea0003800000 */
.L_x_471:
[----:B--2---:R2:W3:Y:S02]  /*6280*/  SYNCS.PHASECHK.TRANS64.TRYWAIT P0, [R2+URZ+0x30800], R3 ;  /* 0x03080003020075a7 */ /* 0x0044e4000800017f */
[----:B---3--:R-:W-:Y:S05]  /*6290*/  @!P0 NANOSLEEP.SYNCS 0x989680 ;  /* 0x009896800000895d */ /* 0x008fea0003900000 */
[----:B------:R-:W3:Y:S02]  /*62a0*/  @!P0 SYNCS.PHASECHK.TRANS64 P0, [R2+URZ+0x30800], R3 ;  /* 0x03080003020085a7 */ /* 0x000ee4000800007f */
[----:B---3--:R-:W-:Y:S05]  /*62b0*/  @!P0 BRA `(.L_x_471) ;  /* 0xfffffffc00f08947 */ /* 0x008fea000383ffff */
.L_x_470:
[----:B------:R-:W-:Y:S05]  /*62c0*/  BSYNC B0 ;  /* 0x0000000000007941 */ /* 0x000fea0003800000 */
.L_x_469:
[----:B------:R-:W-:Y:S05]  /*62d0*/  BRA `(.L_x_472) ;  /* 0x0000002000f87947 */ /* 0x000fea0003800000 */
.L_x_468:
[----:B-----5:R-:W-:Y:S01]  /*62e0*/  SHF.R.S32.HI R0, RZ, 0x1f, R25 ;  /* 0x0000001fff007819 */ /* 0x020fe20000011419 */
[----:B------:R-:W-:Y:S01]  /*62f0*/  VIADD R3, R2, 0xc400 ;  /* 0x0000c40002037836 */ /* 0x000fe20000000000 */
[----:B------:R-:W-:Y:S01]  /*6300*/  ULDC.64 UR4, c[0x0][0x3f8] ;  /* 0x0000fe0000047ab9 */ /* 0x000fe20000000a00 */
[----:B------:R-:W-:Y:S01]  /*6310*/  ULDC.64 UR6, c[0x0][0x408] ;  /* 0x0001020000067ab9 */ /* 0x000fe20000000a00 */
[----:B------:R-:W-:Y:S01]  /*6320*/  IMAD.WIDE.U32 R4, R25, UR4, RZ ;  /* 0x0000000419047c25 */ /* 0x000fe2000f8e00ff */
[----:B------:R-:W-:Y:S01]  /*6330*/  BSSY B6, `(.L_x_473) ;  /* 0x0000020000067945 */ /* 0x000fe20003800000 */
[----:B------:R-:W-:Y:S02]  /*6340*/  LOP3.LUT P0, RZ, R3, 0x3ff, RZ, 0xc0, !PT ;  /* 0x000003ff03ff7812 */ /* 0x000fe4000780c0ff */
[C---:B0-----:R-:W-:Y:S02]  /*6350*/  IMAD R6, R0.reuse, UR4, RZ ;  /* 0x0000000400067c24 */ /* 0x041fe4000f8e02ff */
[----:B------:R-:W-:-:S02]  /*6360*/  IMAD R0, R0, UR6, RZ ;  /* 0x0000000600007c24 */ /* 0x000fc4000f8e02ff */
[C---:B------:R-:W-:Y:S01]  /*6370*/  IMAD R3, R25.reuse, UR5, R6 ;  /* 0x0000000519037c24 */ /* 0x040fe2000f8e0206 */
[----:B------:R-:W-:Y:S01]  /*6380*/  ULDC.64 UR4, c[0x0][0x3e8] ;  /* 0x0000fa0000047ab9 */ /* 0x000fe20000000a00 */
[----:B------:R-:W-:-:S04]  /*6390*/  IMAD.WIDE.U32 R6, R25, UR6, RZ ;  /* 0x0000000619067c25 */ /* 0x000fc8000f8e00ff */
[----:B------:R-:W-:Y:S01]  /*63a0*/  IMAD R9, R25, UR7, R0 ;  /* 0x0000000719097c24 */ /* 0x000fe2000f8e0200 */
[----:B------:R-:W-:Y:S01]  /*63b0*/  ULDC.64 UR6, c[0x0][0x400] ;  /* 0x0001000000067ab9 */ /* 0x000fe20000000a00 */
[----:B------:R-:W-:Y:S01]  /*63c0*/  IMAD.IADD R5, R3, 0x1, R5 ;  /* 0x0000000103057824 */ /* 0x000fe200078e0205 */
[----:B------:R-:W-:Y:S01]  /*63d0*/  LEA R25, P1, R4, UR4, 0x1 ;  /* 0x0000000404197c11 */ /* 0x000fe2000f8208ff */
[----:B------:R-:W-:Y:S01]  /*63e0*/  IMAD.IADD R3, R9, 0x1, R7 ;  /* 0x0000000109037824 */ /* 0x000fe200078e0207 */
[----:B------:R-:W-:Y:S02]  /*63f0*/  LEA R27, P2, R6, UR6, 0x1 ;  /* 0x00000006061b7c11 */ /* 0x000fe4000f8408ff */
[----:B------:R-:W-:Y:S02]  /*6400*/  LEA.HI.X R26, R4, UR5, R5, 0x1, P1 ;  /* 0x00000005041a7c11 */ /* 0x000fe400088f0c05 */
[----:B------:R-:W-:Y:S01]  /*6410*/  LEA.HI.X R28, R6, UR7, R3, 0x1, P2 ;  /* 0x00000007061c7c11 */ /* 0x000fe200090f0c03 */
[----:B------:R-:W-:Y:S08]  /*6420*/  @!P0 BRA `(.L_x_474) ;  /* 0x0000000000408947 */ /* 0x000ff00003800000 */
[----:B------:R-:W-:Y:S01]  /*6430*/  MOV R0, 0x0 ;  /* 0x0000000000007802 */ /* 0x000fe20000000f00 */
[----:B------:R-:W-:Y:S01]  /*6440*/  ULDC.64 UR4, c[0x4][0xa8] ;  /* 0x01002a0000047ab9 */ /* 0x000fe20000000a00 */
[----:B------:R-:W-:Y:S01]  /*6450*/  ULDC.64 UR6, c[0x4][0xb0] ;  /* 0x01002c0000067ab9 */ /* 0x000fe20000000a00 */
[----:B------:R-:W-:Y:S01]  /*6460*/  IMAD.U32 R4, RZ, RZ, UR4 ;  /* 0x00000004ff047e24 */ /* 0x000fe2000f8e00ff */
[----:B------:R0:W1:Y:S01]  /*6470*/  LDC.64 R14, c[0x4][R0] ;  /* 0x01000000000e7b82 */ /* 0x0000620000000a00 */
[----:B------:R-:W-:Y:S01]  /*6480*/  MOV R5, UR5 ;  /* 0x0000000500057c02 */ /* 0x000fe20008000f00 */
[----:B------:R-:W-:Y:S01]  /*6490*/  ULDC.64 UR4, c[0x4][0x20] ;  /* 0x0100080000047ab9 */ /* 0x000fe20000000a00 */
        /* <DEDUP_REMOVED lines=9> */
.L_x_474:
[----:B------:R-:W-:Y:S05]  /*6530*/  BSYNC B6 ;  /* 0x0000000000067941 */ /* 0x000fea0003800000 */
.L_x_473:
[----:B------:R-:W-:Y:S01]  /*6540*/  ULDC.U8 UR4, c[0x0][0x410] ;  /* 0x0001040000047ab9 */ /* 0x000fe20000000000 */
[----:B------:R-:W-:Y:S01]  /*6550*/  BSSY B0, `(.L_x_475) ;  /* 0x000020e000007945 */ /* 0x000fe20003800000 */
[----:B------:R-:W-:Y:S01]  /*6560*/  ISETP.NE.AND P0, PT, RZ, UR4, PT ;  /* 0x00000004ff007c0c */ /* 0x000fe2000bf05270 */
[----:B------:R-:W-:-:S12]  /*6570*/  IMAD R4, R33, 0xc0, R18 ;  /* 0x000000c021047824 */ /* 0x000fd800078e0212 */
[----:B------:R-:W-:Y:S05]  /*6580*/  @!P0 BRA `(.L_x_476) ;  /* 0x0000001000248947 */ /* 0x000fea0003800000 */
[----:B------:R-:W-:-:S03]  /*6590*/  UMOV UR4, 0xffffffff ;  /* 0xffffffff00047882 */ /* 0x000fc60000000000 */
[----:B------:R-:W-:Y:S05]  /*65a0*/  BRA.DIV UR4, `(.L_x_477) ;  /* 0x0000013604b47947 */ /* 0x000fea000b800000 */
[----:B------:R0:W1:Y:S04]  /*65b0*/  SHFL.IDX PT, R3, R26, RZ, 0x1c1f ;  /* 0x001c1fff1a037589 */ /* 0x00006800000e0000 */
[----:B------:R0:W2:Y:S04]  /*65c0*/  SHFL.IDX PT, R0, R25, RZ, 0x1c1f ;  /* 0x001c1fff19007589 */ /* 0x0000a800000e0000 */
[----:B------:R0:W3:Y:S04]  /*65d0*/  SHFL.IDX PT, R5, R28, RZ, 0x1c1f ;  /* 0x001c1fff1c057589 */ /* 0x0000e800000e0000 */
[----:B------:R0:W4:Y:S02]  /*65e0*/  SHFL.IDX PT, R14, R27, RZ, 0x1c1f ;  /* 0x001c1fff1b0e7589 */ /* 0x00012400000e0000 */
.L_x_684:
[----:B------:R-:W5:Y:S01]  /*65f0*/  LDL R7, [R1+0x98] ;  /* 0x0000980001077983 */ /* 0x000f620000100800 */
[----:B------:R-:W-:-:S03]  /*6600*/  ULDC UR4, c[0x0][0x448] ;  /* 0x0001120000047ab9 */ /* 0x000fc60000000800 */
[----:B0-----:R-:W2:Y:S01]  /*6610*/  LDL R28, [R1+0x68] ;  /* 0x00006800011c7983 */ /* 0x001ea20000100800 */
[----:B------:R-:W-:Y:S01]  /*6620*/  IMAD R26, R24, UR4, RZ ;  /* 0x00000004181a7c24 */ /* 0x000fe2000f8e02ff */
[----:B------:R-:W-:Y:S01]  /*6630*/  BSSY B1, `(.L_x_478) ;  /* 0x0000024000017945 */ /* 0x000fe20003800000 */
[----:B------:R-:W-:Y:S02]  /*6640*/  CS2R R8, SRZ ;  /* 0x0000000000087805 */ /* 0x000fe4000001ff00 */
[----:B------:R-:W-:Y:S02]  /*6650*/  CS2R R10, SRZ ;  /* 0x00000000000a7805 */ /* 0x000fe4000001ff00 */
[----:B------:R-:W-:Y:S02]  /*6660*/  CS2R R12, SRZ ;  /* 0x00000000000c7805 */ /* 0x000fe4000001ff00 */
[----:B------:R-:W-:Y:S02]  /*6670*/  ISETP.GE.AND P0, PT, R4, R26, PT ;  /* 0x0000001a0400720c */ /* 0x000fe40003f06270 */
[----:B-----5:R-:W-:-:S04]  /*6680*/  LEA.HI R6, R7, R7, RZ, 0x1 ;  /* 0x0000000707067211 */ /* 0x020fc800078f08ff */
[----:B------:R-:W-:Y:S01]  /*6690*/  LOP3.LUT R6, R6, 0xfffffffe, RZ, 0xc0, !PT ;  /* 0xfffffffe06067812 */ /* 0x000fe200078ec0ff */
[----:B--2---:R-:W-:-:S03]  /*66a0*/  IMAD.SHL.U32 R4, R28, 0x40, RZ ;  /* 0x000000401c047824 */ /* 0x004fc600078e00ff */
[----:B------:R-:W-:Y:S02]  /*66b0*/  IADD3 R27, R7, -R6, RZ ;  /* 0x80000006071b7210 */ /* 0x000fe40007ffe0ff */
[----:B------:R-:W-:Y:S02]  /*66c0*/  CS2R R6, SRZ ;  /* 0x0000000000067805 */ /* 0x000fe4000001ff00 */
[----:B------:R-:W-:Y:S02]  /*66d0*/  LOP3.LUT R31, R4, 0x1c0, RZ, 0xc0, !PT ;  /* 0x000001c0041f7812 */ /* 0x000fe400078ec0ff */
[----:B------:R-:W-:Y:S01]  /*66e0*/  SHF.L.U32 R27, R27, 0x1f, RZ ;  /* 0x0000001f1b1b7819 */ /* 0x000fe200000006ff */
[----:B------:R-:W-:Y:S06]  /*66f0*/  @P0 BRA `(.L_x_479) ;  /* 0x00000000005c0947 */ /* 0x000fec0003800000 */
[----:B------:R-:W-:Y:S01]  /*6700*/  ULDC UR4, c[0x0][0x3f4] ;  /* 0x0000fd0000047ab9 */ /* 0x000fe20000000800 */
[----:B------:R-:W-:Y:S01]  /*6710*/  IMAD.SHL.U32 R9, R154, 0x2, RZ ;  /* 0x000000029a097824 */ /* 0x000fe200078e00ff */
[----:B------:R-:W-:Y:S01]  /*6720*/  ISETP.GE.AND P2, PT, R22, UR4, PT ;  /* 0x0000000416007c0c */ /* 0x000fe2000bf46270 */
[----:B------:R-:W-:Y:S01]  /*6730*/  IMAD.MOV.U32 R6, RZ, RZ, R0 ;  /* 0x000000ffff067224 */ /* 0x000fe200078e0000 */
[----:B------:R-:W-:Y:S01]  /*6740*/  ISETP.GE.AND P3, PT, R154, UR4, PT ;  /* 0x000000049a007c0c */ /* 0x000fe2000bf66270 */
[----:B-1----:R-:W-:Y:S01]  /*6750*/  IMAD.MOV.U32 R7, RZ, RZ, R3 ;  /* 0x000000ffff077224 */ /* 0x002fe200078e0003 */
[----:B------:R-:W-:Y:S01]  /*6760*/  SHF.R.S32.HI R13, RZ, 0x1f, R154 ;  /* 0x0000001fff0d7819 */ /* 0x000fe2000001149a */
[----:B---3--:R-:W-:Y:S01]  /*6770*/  IMAD.MOV.U32 R15, RZ, RZ, R5 ;  /* 0x000000ffff0f7224 */ /* 0x008fe200078e0005 */
[----:B------:R-:W-:-:S07]  /*6780*/  CS2R R10, SRZ ;  /* 0x00000000000a7805 */ /* 0x000fce000001ff00 */
[----:B------:R-:W-:Y:S01]  /*6790*/  @!P2 IMAD.WIDE R20, R22, 0x2, R6 ;  /* 0x000000021614a825 */ /* 0x000fe200078e0206 */
[----:B------:R-:W-:Y:S02]  /*67a0*/  SHF.L.U64.HI R6, R154, 0x1, R13 ;  /* 0x000000019a067819 */ /* 0x000fe4000001020d */
[-C--:B------:R-:W-:Y:S02]  /*67b0*/  @!P3 IADD3 R24, P0, R0, R9.reuse, RZ ;  /* 0x000000090018b210 */ /* 0x080fe40007f1e0ff */
[----:B----4-:R-:W-:Y:S02]  /*67c0*/  @!P3 IADD3 R4, P1, R14, R9, RZ ;  /* 0x000000090e04b210 */ /* 0x010fe40007f3e0ff */
[----:B------:R-:W-:Y:S02]  /*67d0*/  CS2R R8, SRZ ;  /* 0x0000000000087805 */ /* 0x000fe4000001ff00 */
[----:B------:R-:W-:Y:S01]  /*67e0*/  CS2R R12, SRZ ;  /* 0x00000000000c7805 */ /* 0x000fe2000001ff00 */
[--C-:B------:R-:W-:Y:S01]  /*67f0*/  @!P3 IMAD.X R25, R3, 0x1, R6.reuse, P0 ;  /* 0x000000010319b824 */ /* 0x100fe200000e0606 */
[----:B------:R0:W5:Y:S01]  /*6800*/  @!P2 LD.E.64 R10, desc[UR56][R20.64] ;  /* 0x00000038140aa980 */ /* 0x000162000c101b00 */
[----:B------:R-:W-:Y:S01]  /*6810*/  @!P3 IMAD.X R5, R5, 0x1, R6, P1 ;  /* 0x000000010505b824 */ /* 0x000fe200008e0606 */
[----:B------:R-:W-:Y:S01]  /*6820*/  CS2R R6, SRZ ;  /* 0x0000000000067805 */ /* 0x000fe2000001ff00 */
[----:B------:R-:W-:Y:S01]  /*6830*/  @!P2 IMAD.WIDE R14, R22, 0x2, R14 ;  /* 0x00000002160ea825 */ /* 0x000fe200078e020e */
[----:B------:R0:W5:Y:S04]  /*6840*/  @!P3 LD.E.64 R12, desc[UR56][R24.64] ;  /* 0x00000038180cb980 */ /* 0x000168000c101b00 */
[----:B------:R0:W5:Y:S04]  /*6850*/  @!P2 LD.E.64 R8, desc[UR56][R14.64] ;  /* 0x000000380e08a980 */ /* 0x000168000c101b00 */
[----:B------:R0:W5:Y:S02]  /*6860*/  @!P3 LD.E.64 R6, desc[UR56][R4.64] ;  /* 0x000000380406b980 */ /* 0x000164000c101b00 */
.L_x_479:
[----:B------:R-:W-:Y:S05]  /*6870*/  BSYNC B1 ;  /* 0x0000000000017941 */ /* 0x000fea0003800000 */
.L_x_478:
[----:B0--3--:R-:W0:Y:S01]  /*6880*/  S2R R5, SR_TID.X ;  /* 0x0000000000057919 */ /* 0x009e220000002100 */
[----:B------:R-:W2:Y:S01]  /*6890*/  SYNCS.PHASECHK.TRANS64.TRYWAIT P0, [R2+URZ+0x30800], R27 ;  /* 0x0308001b020075a7 */ /* 0x000ea2000800017f */
[----:B------:R-:W-:Y:S01]  /*68a0*/  LOP3.LUT R0, R31, 0x18, R16, 0xf8, !PT ;  /* 0x000000181f007812 */ /* 0x000fe200078ef810 */
[----:B------:R-:W-:Y:S01]  /*68b0*/  IMAD R15, R33, -0xc0, R26 ;  /* 0xffffff40210f7824 */ /* 0x000fe200078e021a */
[----:B------:R-:W-:Y:S01]  /*68c0*/  SHF.R.U32.HI R31, RZ, 0x3, R31 ;  /* 0x00000003ff1f7819 */ /* 0x000fe2000001161f */
[----:B-----5:R-:W-:Y:S01]  /*68d0*/  IMAD.MOV.U32 R4, RZ, RZ, R13 ;  /* 0x000000ffff047224 */ /* 0x020fe200078e000d */
[--C-:B------:R-:W-:Y:S01]  /*68e0*/  SHF.R.U64 R35, R10, 0x10, R11.reuse ;  /* 0x000000100a237819 */ /* 0x100fe2000000120b */
[----:B----4-:R-:W-:Y:S01]  /*68f0*/  IMAD.MOV.U32 R14, RZ, RZ, R10 ;  /* 0x000000ffff0e7224 */ /* 0x010fe200078e000a */
[----:B------:R-:W-:Y:S01]  /*6900*/  LOP3.LUT R26, R0, R31, RZ, 0x3c, !PT ;  /* 0x0000001f001a7212 */ /* 0x000fe200078e3cff */
[--C-:B------:R-:W-:Y:S01]  /*6910*/  IMAD.MOV.U32 R0, RZ, RZ, R11.reuse ;  /* 0x000000ffff007224 */ /* 0x100fe200078e000b */
[----:B------:R-:W-:Y:S01]  /*6920*/  SHF.R.U32.HI R33, RZ, 0x10, R11 ;  /* 0x00000010ff217819 */ /* 0x000fe2000001160b */
[----:B------:R-:W-:Y:S01]  /*6930*/  IMAD.MOV.U32 R20, RZ, RZ, R8 ;  /* 0x000000ffff147224 */ /* 0x000fe200078e0008 */
[----:B------:R-:W-:Y:S01]  /*6940*/  SHF.R.U32.HI R31, RZ, 0x10, R13 ;  /* 0x00000010ff1f7819 */ /* 0x000fe2000001160d */
[----:B------:R-:W-:Y:S01]  /*6950*/  BSSY B1, `(.L_x_480) ;  /* 0x000001b000017945 */ /* 0x000fe20003800000 */
[----:B-1----:R-:W-:Y:S01]  /*6960*/  MOV R3, R12 ;  /* 0x0000000c00037202 */ /* 0x002fe20000000f00 */
[----:B------:R-:W-:Y:S01]  /*6970*/  IMAD.MOV.U32 R10, RZ, RZ, R7 ;  /* 0x000000ffff0a7224 */ /* 0x000fe200078e0007 */
[----:B------:R-:W-:Y:S01]  /*6980*/  SHF.R.U64 R24, R12, 0x10, R13 ;  /* 0x000000100c187819 */ /* 0x000fe2000000120d */
[--C-:B------:R-:W-:Y:S01]  /*6990*/  IMAD.MOV.U32 R12, RZ, RZ, R9.reuse ;  /* 0x000000ffff0c7224 */ /* 0x100fe200078e0009 */
[----:B------:R-:W-:-:S02]  /*69a0*/  SHF.R.U64 R25, R8, 0x10, R9 ;  /* 0x0000001008197819 */ /* 0x000fc40000001209 */
[----:B------:R-:W-:Y:S02]  /*69b0*/  VIMNMX R15, R15, 0xc0, PT ;  /* 0x000000c00f0f7848 */ /* 0x000fe40003fe0100 */
[----:B------:R-:W-:Y:S01]  /*69c0*/  SHF.R.U32.HI R21, RZ, 0x10, R9 ;  /* 0x00000010ff157819 */ /* 0x000fe20000011609 */
[----:B------:R-:W-:Y:S01]  /*69d0*/  IMAD.MOV.U32 R9, RZ, RZ, R6 ;  /* 0x000000ffff097224 */ /* 0x000fe200078e0006 */
[----:B------:R-:W-:Y:S02]  /*69e0*/  PRMT R13, R0, 0x5410, R33 ;  /* 0x00005410000d7816 */ /* 0x000fe40000000021 */
[----:B------:R-:W-:Y:S02]  /*69f0*/  PRMT R8, R4, 0x5410, R31 ;  /* 0x0000541004087816 */ /* 0x000fe4000000001f */
[----:B------:R-:W-:Y:S02]  /*6a00*/  SHF.R.U64 R6, R6, 0x10, R7 ;  /* 0x0000001006067819 */ /* 0x000fe40000001207 */
[----:B------:R-:W-:Y:S01]  /*6a10*/  PRMT R14, R14, 0x5410, R35 ;  /* 0x000054100e0e7816 */ /* 0x000fe20000000023 */
[----:B0-----:R-:W-:Y:S01]  /*6a20*/  VIADD R5, R5, 0xffffff80 ;  /* 0xffffff8005057836 */ /* 0x001fe20000000000 */
[----:B------:R-:W-:-:S02]  /*6a30*/  LOP3.LUT P2, RZ, R28, 0x4, RZ, 0xc0, !PT ;  /* 0x000000041cff7812 */ /* 0x000fc4000784c0ff */
[----:B------:R-:W-:Y:S02]  /*6a40*/  ISETP.GE.AND P1, PT, R18, R15, PT ;  /* 0x0000000f1200720c */ /* 0x000fe40003f26270 */
[----:B------:R-:W-:Y:S02]  /*6a50*/  SHF.R.S32.HI R30, RZ, 0x1f, R5 ;  /* 0x0000001fff1e7819 */ /* 0x000fe40000011405 */
[----:B------:R-:W-:Y:S02]  /*6a60*/  PRMT R3, R3, 0x5410, R24 ;  /* 0x0000541003037816 */ /* 0x000fe40000000018 */
[----:B------:R-:W-:Y:S02]  /*6a70*/  LEA.HI R30, R30, R5, RZ, 0x5 ;  /* 0x000000051e1e7211 */ /* 0x000fe400078f28ff */
[----:B------:R-:W-:Y:S02]  /*6a80*/  SHF.R.U32.HI R5, RZ, 0x10, R7 ;  /* 0x00000010ff057819 */ /* 0x000fe40000011607 */
[----:B------:R-:W-:-:S02]  /*6a90*/  SHF.R.S32.HI R30, RZ, 0x5, R30 ;  /* 0x00000005ff1e7819 */ /* 0x000fc4000001141e */
[----:B------:R-:W-:-:S03]  /*6aa0*/  PRMT R20, R20, 0x5410, R25 ;  /* 0x0000541014147816 */ /* 0x000fc60000000019 */
[----:B------:R-:W-:-:S04]  /*6ab0*/  IMAD R11, R30, 0x200, R26 ;  /* 0x000002001e0b7824 */ /* 0x000fc800078e021a */
[----:B------:R-:W-:-:S04]  /*6ac0*/  IMAD R11, R11, 0x2, R2 ;  /* 0x000000020b0b7824 */ /* 0x000fc800078e0202 */
[C---:B------:R-:W-:Y:S01]  /*6ad0*/  VIADD R0, R11.reuse, 0xc440 ;  /* 0x0000c4400b007836 */ /* 0x040fe20000000000 */
[----:B------:R-:W-:Y:S01]  /*6ae0*/  IADD3 R4, R11, 0xc400, RZ ;  /* 0x0000c4000b047810 */ /* 0x000fe20007ffe0ff */
[----:B--2---:R-:W-:Y:S06]  /*6af0*/  @!P0 BRA `(.L_x_481) ;  /* 0x0000013000d08947 */ /* 0x004fec0003800000 */
.L_x_685:
[----:B------:R-:W-:Y:S05]  /*6b00*/  BSYNC B1 ;  /* 0x0000000000017941 */ /* 0x000fea0003800000 */
.L_x_480:
[----:B------:R-:W-:Y:S01]  /*6b10*/  BSSY B1, `(.L_x_482) ;  /* 0x0000059000017945 */ /* 0x000fe20003800000 */
[----:B------:R-:W-:Y:S01]  /*6b20*/  PRMT R12, R12, 0x5410, R21 ;  /* 0x000054100c0c7816 */ /* 0x000fe20000000015 */
[----:B------:R-:W-:Y:S01]  /*6b30*/  @P2 VIADD R0, R4, 0xffffffc0 ;  /* 0xffffffc004002836 */ /* 0x000fe20000000000 */
[----:B------:R-:W-:Y:S02]  /*6b40*/  PRMT R9, R9, 0x5410, R6 ;  /* 0x0000541009097816 */ /* 0x000fe40000000006 */
[----:B------:R-:W-:Y:S01]  /*6b50*/  PRMT R10, R10, 0x5410, R5 ;  /* 0x000054100a0a7816 */ /* 0x000fe20000000005 */
[----:B------:R-:W-:Y:S06]  /*6b60*/  @P1 BRA `(.L_x_483) ;  /* 0x00000004004c1947 */ /* 0x000fec0003800000 */
[----:B------:R-:W1:Y:S01]  /*6b70*/  LDC R5, c[0x0][0x3f4] ;  /* 0x0000fd00ff057b82 */ /* 0x000e620000000800 */
[----:B------:R-:W-:Y:S01]  /*6b80*/  BSSY B2, `(.L_x_484) ;  /* 0x000002a000027945 */ /* 0x000fe20003800000 */
[-C--:B-1----:R-:W-:Y:S02]  /*6b90*/  ISETP.GE.AND P0, PT, R22, R5.reuse, PT ;  /* 0x000000051600720c */ /* 0x082fe40003f06270 */
[----:B------:R-:W-:-:S11]  /*6ba0*/  ISETP.GE.AND P1, PT, R154, R5, PT ;  /* 0x000000059a00720c */ /* 0x000fd60003f26270 */
[----:B------:R-:W-:Y:S05]  /*6bb0*/  @P0 BRA `(.L_x_485) ;  /* 0x0000000000980947 */ /* 0x000fea0003800000 */
[----:B------:R-:W1:Y:S01]  /*6bc0*/  LDS.128 R4, [R11+0xc400] ;  /* 0x00c400000b047984 */ /* 0x000e620000000c00 */
[C---:B0-----:R-:W-:Y:S01]  /*6bd0*/  IMAD.U32 R27, R14.reuse, 0x10000, RZ ;  /* 0x000100000e1b7824 */ /* 0x041fe200078e00ff */
[----:B------:R-:W-:Y:S01]  /*6be0*/  LOP3.LUT R28, R14, 0xffff0000, RZ, 0xc0, !PT ;  /* 0xffff00000e1c7812 */ /* 0x000fe200078ec0ff */
[C---:B------:R-:W-:Y:S01]  /*6bf0*/  IMAD.U32 R30, R20.reuse, 0x10000, RZ ;  /* 0x00010000141e7824 */ /* 0x040fe200078e00ff */
[----:B------:R-:W-:Y:S01]  /*6c00*/  LOP3.LUT R31, R20, 0xffff0000, RZ, 0xc0, !PT ;  /* 0xffff0000141f7812 */ /* 0x000fe200078ec0ff */
[C---:B-1----:R-:W-:Y:S01]  /*6c10*/  IMAD.U32 R21, R4.reuse, 0x10000, RZ ;  /* 0x0001000004157824 */ /* 0x042fe200078e00ff */
[----:B------:R-:W-:Y:S01]  /*6c20*/  LOP3.LUT R4, R4, 0xffff0000, RZ, 0xc0, !PT ;  /* 0xffff000004047812 */ /* 0x000fe200078ec0ff */
[C---:B------:R-:W-:Y:S01]  /*6c30*/  IMAD.U32 R24, R5.reuse, 0x10000, RZ ;  /* 0x0001000005187824 */ /* 0x040fe200078e00ff */
[----:B------:R-:W-:Y:S01]  /*6c40*/  LOP3.LUT R5, R5, 0xffff0000, RZ, 0xc0, !PT ;  /* 0xffff000005057812 */ /* 0x000fe200078ec0ff */
[C---:B------:R-:W-:Y:S01]  /*6c50*/  IMAD.U32 R25, R6.reuse, 0x10000, RZ ;  /* 0x0001000006197824 */ /* 0x040fe200078e00ff */
[----:B------:R-:W-:Y:S01]  /*6c60*/  LOP3.LUT R6, R6, 0xffff0000, RZ, 0xc0, !PT ;  /* 0xffff000006067812 */ /* 0x000fe200078ec0ff */
[C---:B------:R-:W-:Y:S01]  /*6c70*/  FMUL.FTZ R32, R4.reuse, R30 ;  /* 0x0000001e04207220 */ /* 0x040fe20000410000 */
[----:B------:R-:W-:Y:S01]  /*6c80*/  FMUL.FTZ R33, R4, R27 ;  /* 0x0000001b04217220 */ /* 0x000fe20000410000 */
[----:B------:R-:W-:-:S02]  /*6c90*/  IMAD.U32 R26, R7, 0x10000, RZ ;  /* 0x00010000071a7824 */ /* 0x000fc400078e00ff */
[----:B------:R-:W-:Y:S01]  /*6ca0*/  FMUL.FTZ R35, R5, R31 ;  /* 0x0000001f05237220 */ /* 0x000fe20000410000 */
[C---:B------:R-:W-:Y:S01]  /*6cb0*/  FFMA.FTZ R32, R21.reuse, R27, -R32 ;  /* 0x0000001b15207223 */ /* 0x040fe20000010820 */
[----:B------:R-:W-:Y:S01]  /*6cc0*/  FFMA.FTZ R33, R21, R30, R33 ;  /* 0x0000001e15217223 */ /* 0x000fe20000010021 */
[-C--:B------:R-:W-:Y:S01]  /*6cd0*/  FMUL.FTZ R37, R5, R28.reuse ;  /* 0x0000001c05257220 */ /* 0x080fe20000410000 */
[----:B------:R-:W-:Y:S01]  /*6ce0*/  LOP3.LUT R7, R7, 0xffff0000, RZ, 0xc0, !PT ;  /* 0xffff000007077812 */ /* 0x000fe200078ec0ff */
[C---:B------:R-:W-:Y:S01]  /*6cf0*/  IMAD.U32 R4, R13.reuse, 0x10000, RZ ;  /* 0x000100000d047824 */ /* 0x040fe200078e00ff */
[----:B------:R-:W-:Y:S01]  /*6d00*/  SHF.L.U32 R21, R12, 0x10, RZ ;  /* 0x000000100c157819 */ /* 0x000fe200000006ff */
[----:B------:R-:W-:Y:S01]  /*6d10*/  FFMA.FTZ R35, R24, R28, -R35 ;  /* 0x0000001c18237223 */ /* 0x000fe20000010823 */
[----:B------:R-:W-:Y:S01]  /*6d20*/  LOP3.LUT R27, R12, 0xffff0000, RZ, 0xc0, !PT ;  /* 0xffff00000c1b7812 */ /* 0x000fe200078ec0ff */
[----:B------:R-:W-:Y:S01]  /*6d30*/  FFMA.FTZ R24, R24, R31, R37 ;  /* 0x0000001f18187223 */ /* 0x000fe20000010025 */
[----:B------:R-:W-:Y:S01]  /*6d40*/  LOP3.LUT R5, R13, 0xffff0000, RZ, 0xc0, !PT ;  /* 0xffff00000d057812 */ /* 0x000fe200078ec0ff */
[C---:B------:R-:W-:Y:S01]  /*6d50*/  FMUL.FTZ R28, R6.reuse, R21 ;  /* 0x00000015061c7220 */ /* 0x040fe20000410000 */
[----:B------:R-:W-:Y:S01]  /*6d60*/  FMUL.FTZ R30, R6, R4 ;  /* 0x00000004061e7220 */ /* 0x000fe20000410000 */
[----:B------:R-:W-:-:S02]  /*6d70*/  FMUL.FTZ R31, R7, R27 ;  /* 0x0000001b071f7220 */ /* 0x000fc40000410000 */
[----:B------:R-:W-:Y:S01]  /*6d80*/  FMUL.FTZ R34, R7, R5 ;  /* 0x0000000507227220 */ /* 0x000fe20000410000 */
[C---:B------:R-:W-:Y:S01]  /*6d90*/  FFMA.FTZ R6, R25.reuse, R4, -R28 ;  /* 0x0000000419067223 */ /* 0x040fe2000001081c */
[----:B------:R-:W-:Y:S01]  /*6da0*/  FFMA.FTZ R21, R25, R21, R30 ;  /* 0x0000001519157223 */ /* 0x000fe2000001001e */
[C---:B------:R-:W-:Y:S01]  /*6db0*/  FFMA.FTZ R7, R26.reuse, R5, -R31 ;  /* 0x000000051a077223 */ /* 0x040fe2000001081f */
[----:B------:R-:W-:Y:S01]  /*6dc0*/  FFMA.FTZ R34, R26, R27, R34 ;  /* 0x0000001b1a227223 */ /* 0x000fe20000010022 */
[----:B------:R-:W-:Y:S02]  /*6dd0*/  F2FP.BF16.F32.PACK_AB R4, R33, R32 ;  /* 0x000000202104723e */ /* 0x000fe400000010ff */
[----:B------:R-:W-:Y:S02]  /*6de0*/  F2FP.BF16.F32.PACK_AB R5, R24, R35 ;  /* 0x000000231805723e */ /* 0x000fe400000010ff */
[----:B------:R-:W-:Y:S02]  /*6df0*/  F2FP.BF16.F32.PACK_AB R6, R21, R6 ;  /* 0x000000061506723e */ /* 0x000fe400000010ff */
[----:B------:R-:W-:-:S05]  /*6e00*/  F2FP.BF16.F32.PACK_AB R7, R34, R7 ;  /* 0x000000072207723e */ /* 0x000fca00000010ff */
[----:B------:R1:W-:Y:S02]  /*6e10*/  STS.128 [R11+0xc400], R4 ;  /* 0x00c400040b007388 */ /* 0x0003e40000000c00 */
.L_x_485:
[----:B------:R-:W-:Y:S05]  /*6e20*/  BSYNC B2 ;  /* 0x0000000000027941 */ /* 0x000fea0003800000 */
.L_x_484:
[----:B------:R-:W-:Y:S05]  /*6e30*/  @P1 BRA `(.L_x_483) ;  /* 0x0000000000981947 */ /* 0x000fea0003800000 */
[----:B-1----:R-:W1:Y:S01]  /*6e40*/  LDS.128 R4, [R0] ;  /* 0x0000000000047984 */ /* 0x002e620000000c00 */
[----:B------:R-:W-:Y:S01]  /*6e50*/  IMAD.U32 R30, R9, 0x10000, RZ ;  /* 0x00010000091e7824 */ /* 0x000fe200078e00ff */
[C---:B------:R-:W-:Y:S01]  /*6e60*/  LOP3.LUT R28, R3.reuse, 0xffff0000, RZ, 0xc0, !PT ;  /* 0xffff0000031c7812 */ /* 0x040fe200078ec0ff */
[----:B0-----:R-:W-:Y:S01]  /*6e70*/  IMAD.U32 R27, R3, 0x10000, RZ ;  /* 0x00010000031b7824 */ /* 0x001fe200078e00ff */
        /* <DEDUP_REMOVED lines=11> */
[----:B------:R-:W-:Y:S01]  /*6f30*/  FFMA.FTZ R32, R21, R27, -R32 ;  /* 0x0000001b15207223 */ /* 0x000fe20000010820 */
[----:B------:R-:W-:Y:S01]  /*6f40*/  FMUL.FTZ R37, R5, R28 ;  /* 0x0000001c05257220 */ /* 0x000fe20000410000 */
[----:B------:R-:W-:Y:S01]  /*6f50*/  LOP3.LUT R7, R7, 0xffff0000, RZ, 0xc0, !PT ;  /* 0xffff000007077812 */ /* 0x000fe200078ec0ff */
[----:B------:R-:W-:Y:S01]  /*6f60*/  FFMA.FTZ R33, R21, R30, R33 ;  /* 0x0000001e15217223 */ /* 0x000fe20000010021 */
[----:B------:R-:W-:Y:S01]  /*6f70*/  SHF.L.U32 R4, R8, 0x10, RZ ;  /* 0x0000001008047819 */ /* 0x000fe200000006ff */
[C---:B------:R-:W-:Y:S01]  /*6f80*/  IMAD.U32 R21, R10.reuse, 0x10000, RZ ;  /* 0x000100000a157824 */ /* 0x040fe200078e00ff */
[----:B------:R-:W-:Y:S01]  /*6f90*/  LOP3.LUT R27, R10, 0xffff0000, RZ, 0xc0, !PT ;  /* 0xffff00000a1b7812 */ /* 0x000fe200078ec0ff */
[----:B------:R-:W-:Y:S01]  /*6fa0*/  FFMA.FTZ R35, R24, R28, -R35 ;  /* 0x0000001c18237223 */ /* 0x000fe20000010823 */
[----:B------:R-:W-:Y:S01]  /*6fb0*/  LOP3.LUT R5, R8, 0xffff0000, RZ, 0xc0, !PT ;  /* 0xffff000008057812 */ /* 0x000fe200078ec0ff */
[----:B------:R-:W-:Y:S01]  /*6fc0*/  FFMA.FTZ R24, R24, R31, R37 ;  /* 0x0000001f18187223 */ /* 0x000fe20000010025 */
[C---:B------:R-:W-:Y:S01]  /*6fd0*/  FMUL.FTZ R28, R6.reuse, R21 ;  /* 0x00000015061c7220 */ /* 0x040fe20000410000 */
[-C--:B------:R-:W-:Y:S01]  /*6fe0*/  FMUL.FTZ R30, R6, R4.reuse ;  /* 0x00000004061e7220 */ /* 0x080fe20000410000 */
        /* <DEDUP_REMOVED lines=8> */
[----:B------:R-:W-:Y:S02]  /*7070*/  F2FP.BF16.F32.PACK_AB R6, R21, R6 ;  /* 0x000000061506723e */ /* 0x000fe400000010ff */
[----:B------:R-:W-:-:S05]  /*7080*/  F2FP.BF16.F32.PACK_AB R7, R34, R7 ;  /* 0x000000072207723e */ /* 0x000fca00000010ff */
[----:B------:R2:W-:Y:S02]  /*7090*/  STS.128 [R0], R4 ;  /* 0x0000000400007388 */ /* 0x0005e40000000c00 */
.L_x_483:
[----:B------:R-:W-:Y:S05]  /*70a0*/  BSYNC B1 ;  /* 0x0000000000017941 */ /* 0x000fea0003800000 */
.L_x_482:
[----:B-12---:R-:W-:-:S05]  /*70b0*/  VIADD R4, R18, 0x60 ;  /* 0x0000006012047836 */ /* 0x006fca0000000000 */
[----:B------:R-:W-:-:S13]  /*70c0*/  ISETP.GE.AND P0, PT, R4, R15, PT ;  /* 0x0000000f0400720c */ /* 0x000fda0003f06270 */
[----:B------:R-:W-:Y:S05]  /*70d0*/  @P0 BRA `(.L_x_486) ;  /* 0x0000001400540947 */ /* 0x000fea0003800000 */
[----:B------:R-:W1:Y:S01]  /*70e0*/  LDC R5, c[0x0][0x3f4] ;  /* 0x0000fd00ff057b82 */ /* 0x000e620000000800 */
[----:B------:R-:W-:Y:S01]  /*70f0*/  BSSY B1, `(.L_x_487) ;  /* 0x000002a000017945 */ /* 0x000fe20003800000 */
[-C--:B-1----:R-:W-:Y:S02]  /*7100*/  ISETP.GE.AND P0, PT, R22, R5.reuse, PT ;  /* 0x000000051600720c */ /* 0x082fe40003f06270 */
[----:B------:R-:W-:-:S11]  /*7110*/  ISETP.GE.AND P1, PT, R154, R5, PT ;  /* 0x000000059a00720c */ /* 0x000fd60003f26270 */
[----:B------:R-:W-:Y:S05]  /*7120*/  @P0 BRA `(.L_x_488) ;  /* 0x0000000000980947 */ /* 0x000fea0003800000 */
[----:B------:R-:W1:Y:S01]  /*7130*/  LDS.128 R4, [R11+0xf400] ;  /* 0x00f400000b047984 */ /* 0x000e620000000c00 */
[C---:B------:R-:W-:Y:S01]  /*7140*/  IMAD.U32 R31, R20.reuse, 0x10000, RZ ;  /* 0x00010000141f7824 */ /* 0x040fe200078e00ff */
[----:B------:R-:W-:Y:S01]  /*7150*/  LOP3.LUT R33, R20, 0xffff0000, RZ, 0xc0, !PT ;  /* 0xffff000014217812 */ /* 0x000fe200078ec0ff */
[C---:B------:R-:W-:Y:S01]  /*7160*/  IMAD.U32 R25, R14.reuse, 0x10000, RZ ;  /* 0x000100000e197824 */ /* 0x040fe200078e00ff */
[----:B0-----:R-:W-:Y:S02]  /*7170*/  LOP3.LUT R27, R14, 0xffff0000, RZ, 0xc0, !PT ;  /* 0xffff00000e1b7812 */ /* 0x001fe400078ec0ff */
[----:B------:R-:W-:Y:S01]  /*7180*/  LOP3.LUT R30, R12, 0xffff0000, RZ, 0xc0, !PT ;  /* 0xffff00000c1e7812 */ /* 0x000fe200078ec0ff */
[C---:B-1----:R-:W-:Y:S01]  /*7190*/  IMAD.U32 R15, R4.reuse, 0x10000, RZ ;  /* 0x00010000040f7824 */ /* 0x042fe200078e00ff */
[----:B------:R-:W-:Y:S01]  /*71a0*/  LOP3.LUT R4, R4, 0xffff0000, RZ, 0xc0, !PT ;  /* 0xffff000004047812 */ /* 0x000fe200078ec0ff */
[C---:B------:R-:W-:Y:S01]  /*71b0*/  IMAD.U32 R21, R5.reuse, 0x10000, RZ ;  /* 0x0001000005157824 */ /* 0x040fe200078e00ff */
[----:B------:R-:W-:Y:S01]  /*71c0*/  LOP3.LUT R5, R5, 0xffff0000, RZ, 0xc0, !PT ;  /* 0xffff000005057812 */ /* 0x000fe200078ec0ff */
[C---:B------:R-:W-:Y:S01]  /*71d0*/  IMAD.U32 R20, R7.reuse, 0x10000, RZ ;  /* 0x0001000007147824 */ /* 0x040fe200078e00ff */
[----:B------:R-:W-:Y:S01]  /*71e0*/  LOP3.LUT R7, R7, 0xffff0000, RZ, 0xc0, !PT ;  /* 0xffff000007077812 */ /* 0x000fe200078ec0ff */
[-C--:B------:R-:W-:Y:S01]  /*71f0*/  FMUL.FTZ R24, R31, R4.reuse ;  /* 0x000000041f187220 */ /* 0x080fe20000410000 */
[----:B------:R-:W-:Y:S01]  /*7200*/  FMUL.FTZ R26, R25, R4 ;  /* 0x00000004191a7220 */ /* 0x000fe20000410000 */
[----:B------:R-:W-:Y:S01]  /*7210*/  FMUL.FTZ R28, R33, R5 ;  /* 0x00000005211c7220 */ /* 0x000fe20000410000 */
[----:B------:R-:W-:-:S02]  /*7220*/  IMAD.U32 R14, R6, 0x10000, RZ ;  /* 0x00010000060e7824 */ /* 0x000fc400078e00ff */
[----:B------:R-:W-:Y:S01]  /*7230*/  FFMA.FTZ R4, R25, R15, -R24 ;  /* 0x0000000f19047223 */ /* 0x000fe20000010818 */
[C---:B------:R-:W-:Y:S01]  /*7240*/  FMUL.FTZ R24, R27.reuse, R5 ;  /* 0x000000051b187220 */ /* 0x040fe20000410000 */
[----:B------:R-:W-:Y:S01]  /*7250*/  FFMA.FTZ R5, R27, R21, -R28 ;  /* 0x000000151b057223 */ /* 0x000fe2000001081c */
[----:B------:R-:W-:Y:S01]  /*7260*/  FFMA.FTZ R15, R31, R15, R26 ;  /* 0x0000000f1f0f7223 */ /* 0x000fe2000001001a */
[----:B------:R-:W-:Y:S01]  /*7270*/  IMAD.U32 R28, R12, 0x10000, RZ ;  /* 0x000100000c1c7824 */ /* 0x000fe200078e00ff */
[----:B------:R-:W-:Y:S01]  /*7280*/  LOP3.LUT R6, R6, 0xffff0000, RZ, 0xc0, !PT ;  /* 0xffff000006067812 */ /* 0x000fe200078ec0ff */
[----:B------:R-:W-:Y:S01]  /*7290*/  FFMA.FTZ R24, R33, R21, R24 ;  /* 0x0000001521187223 */ /* 0x000fe20000010018 */
[C---:B------:R-:W-:Y:S01]  /*72a0*/  SHF.L.U32 R26, R13.reuse, 0x10, RZ ;  /* 0x000000100d1a7819 */ /* 0x040fe200000006ff */
[----:B------:R-:W-:Y:S01]  /*72b0*/  FMUL.FTZ R25, R30, R7 ;  /* 0x000000071e197220 */ /* 0x000fe20000410000 */
[----:B------:R-:W-:Y:S01]  /*72c0*/  LOP3.LUT R12, R13, 0xffff0000, RZ, 0xc0, !PT ;  /* 0xffff00000d0c7812 */ /* 0x000fe200078ec0ff */
[----:B------:R-:W-:Y:S01]  /*72d0*/  FMUL.FTZ R13, R28, R6 ;  /* 0x000000061c0d7220 */ /* 0x000fe20000410000 */
[----:B------:R-:W-:Y:S01]  /*72e0*/  F2FP.BF16.F32.PACK_AB R4, R15, R4 ;  /* 0x000000040f04723e */ /* 0x000fe200000010ff */
[----:B------:R-:W-:Y:S01]  /*72f0*/  FMUL.FTZ R21, R26, R6 ;  /* 0x000000061a157220 */ /* 0x000fe20000410000 */
[----:B------:R-:W-:Y:S01]  /*7300*/  F2FP.BF16.F32.PACK_AB R5, R24, R5 ;  /* 0x000000051805723e */ /* 0x000fe200000010ff */
[C---:B------:R-:W-:Y:S01]  /*7310*/  FMUL.FTZ R27, R12.reuse, R7 ;  /* 0x000000070c1b7220 */ /* 0x040fe20000410000 */
[----:B------:R-:W-:Y:S01]  /*7320*/  FFMA.FTZ R7, R12, R20, -R25 ;  /* 0x000000140c077223 */ /* 0x000fe20000010819 */
[-C--:B------:R-:W-:Y:S01]  /*7330*/  FFMA.FTZ R6, R26, R14.reuse, -R13 ;  /* 0x0000000e1a067223 */ /* 0x080fe2000001080d */
[----:B------:R-:W-:Y:S01]  /*7340*/  FFMA.FTZ R21, R28, R14, R21 ;  /* 0x0000000e1c157223 */ /* 0x000fe20000010015 */
[----:B------:R-:W-:-:S04]  /*7350*/  FFMA.FTZ R20, R30, R20, R27 ;  /* 0x000000141e147223 */ /* 0x000fc8000001001b */
[----:B------:R-:W-:Y:S02]  /*7360*/  F2FP.BF16.F32.PACK_AB R6, R21, R6 ;  /* 0x000000061506723e */ /* 0x000fe400000010ff */
[----:B------:R-:W-:-:S05]  /*7370*/  F2FP.BF16.F32.PACK_AB R7, R20, R7 ;  /* 0x000000071407723e */ /* 0x000fca00000010ff */
[----:B------:R1:W-:Y:S02]  /*7380*/  STS.128 [R11+0xf400], R4 ;  /* 0x00f400040b007388 */ /* 0x0003e40000000c00 */
.L_x_488:
[----:B------:R-:W-:Y:S05]  /*7390*/  BSYNC B1 ;  /* 0x0000000000017941 */ /* 0x000fea0003800000 */
.L_x_487:
[----:B------:R-:W-:Y:S05]  /*73a0*/  @P1 BRA `(.L_x_486) ;  /* 0x0000001000a01947 */ /* 0x000fea0003800000 */
[----:B-1----:R-:W1:Y:S01]  /*73b0*/  LDS.128 R4, [R0+0x3000] ;  /* 0x0030000000047984 */ /* 0x002e620000000c00 */
[C---:B------:R-:W-:Y:S01]  /*73c0*/  IMAD.U32 R21, R9.reuse, 0x10000, RZ ;  /* 0x0001000009157824 */ /* 0x040fe200078e00ff */
[----:B------:R-:W-:Y:S01]  /*73d0*/  LOP3.LUT R26, R9, 0xffff0000, RZ, 0xc0, !PT ;  /* 0xffff0000091a7812 */ /* 0x000fe200078ec0ff */
[C---:B------:R-:W-:Y:S01]  /*73e0*/  IMAD.U32 R15, R3.reuse, 0x10000, RZ ;  /* 0x00010000030f7824 */ /* 0x040fe200078e00ff */
[----:B------:R-:W-:Y:S01]  /*73f0*/  LOP3.LUT R24, R3, 0xffff0000, RZ, 0xc0, !PT ;  /* 0xffff000003187812 */ /* 0x000fe200078ec0ff */
[C---:B------:R-:W-:Y:S01]  /*7400*/  IMAD.U32 R25, R10.reuse, 0x10000, RZ ;  /* 0x000100000a197824 */ /* 0x040fe200078e00ff */
[----:B0-----:R-:W-:Y:S01]  /*7410*/  LOP3.LUT R27, R10, 0xffff0000, RZ, 0xc0, !PT ;  /* 0xffff00000a1b7812 */ /* 0x001fe200078ec0ff */
        /* <DEDUP_REMOVED lines=10> */
[-C--:B------:R-:W-:Y:S01]  /*74c0*/  FFMA.FTZ R4, R15, R11.reuse, -R14 ;  /* 0x0000000b0f047223 */ /* 0x080fe2000001080e */
[----:B------:R-:W-:Y:S01]  /*74d0*/  FFMA.FTZ R11, R21, R11, R20 ;  /* 0x0000000b150b7223 */ /* 0x000fe20000010014 */
[C---:B------:R-:W-:Y:S01]  /*74e0*/  FMUL.FTZ R15, R24.reuse, R5 ;  /* 0x00000005180f7220 */ /* 0x040fe20000410000 */
[----:B------:R-:W-:Y:S01]  /*74f0*/  LOP3.LUT R7, R7, 0xffff0000, RZ, 0xc0, !PT ;  /* 0xffff000007077812 */ /* 0x000fe200078ec0ff */
[----:B------:R-:W-:Y:S01]  /*7500*/  FFMA.FTZ R5, R24, R12, -R13 ;  /* 0x0000000c18057223 */ /* 0x000fe2000001080d */
[C---:B------:R-:W-:Y:S01]  /*7510*/  LOP3.LUT R21, R8.reuse, 0xffff0000, RZ, 0xc0, !PT ;  /* 0xffff000008157812 */ /* 0x040fe200078ec0ff */
[----:B------:R-:W-:Y:S02]  /*7520*/  IMAD.U32 R13, R8, 0x10000, RZ ;  /* 0x00010000080d7824 */ /* 0x000fe400078e00ff */
[----:B------:R-:W-:Y:S01]  /*7530*/  FMUL.FTZ R8, R25, R6 ;  /* 0x0000000619087220 */ /* 0x000fe20000410000 */
[-C--:B------:R-:W-:Y:S01]  /*7540*/  FMUL.FTZ R14, R27, R7.reuse ;  /* 0x000000071b0e7220 */ /* 0x080fe20000410000 */
[----:B------:R-:W-:Y:S01]  /*7550*/  FFMA.FTZ R12, R26, R12, R15 ;  /* 0x0000000c1a0c7223 */ /* 0x000fe2000001000f */
[----:B------:R-:W-:Y:S01]  /*7560*/  FMUL.FTZ R10, R13, R6 ;  /* 0x000000060d0a7220 */ /* 0x000fe20000410000 */
[----:B------:R-:W-:Y:S01]  /*7570*/  FMUL.FTZ R20, R21, R7 ;  /* 0x0000000715147220 */ /* 0x000fe20000410000 */
[----:B------:R-:W-:Y:S01]  /*7580*/  FFMA.FTZ R6, R13, R3, -R8 ;  /* 0x000000030d067223 */ /* 0x000fe20000010808 */
[----:B------:R-:W-:Y:S01]  /*7590*/  FFMA.FTZ R7, R21, R9, -R14 ;  /* 0x0000000915077223 */ /* 0x000fe2000001080e */
[----:B------:R-:W-:Y:S01]  /*75a0*/  FFMA.FTZ R3, R25, R3, R10 ;  /* 0x0000000319037223 */ /* 0x000fe2000001000a */
[----:B------:R-:W-:Y:S01]  /*75b0*/  FFMA.FTZ R20, R27, R9, R20 ;  /* 0x000000091b147223 */ /* 0x000fe20000010014 */
[----:B------:R-:W-:-:S02]  /*75c0*/  F2FP.BF16.F32.PACK_AB R4, R11, R4 ;  /* 0x000000040b04723e */ /* 0x000fc400000010ff */
[----:B------:R-:W-:Y:S02]  /*75d0*/  F2FP.BF16.F32.PACK_AB R5, R12, R5 ;  /* 0x000000050c05723e */ /* 0x000fe400000010ff */
[----:B------:R-:W-:Y:S02]  /*75e0*/  F2FP.BF16.F32.PACK_AB R6, R3, R6 ;  /* 0x000000060306723e */ /* 0x000fe400000010ff */
[----:B------:R-:W-:-:S05]  /*75f0*/  F2FP.BF16.F32.PACK_AB R7, R20, R7 ;  /* 0x000000071407723e */ /* 0x000fca00000010ff */
[----:B------:R2:W-:Y:S01]  /*7600*/  STS.128 [R0+0x3000], R4 ;  /* 0x0030000400007388 */ /* 0x0005e20000000c00 */
[----:B------:R-:W-:Y:S05]  /*7610*/  BRA `(.L_x_486) ;  /* 0x0000001000047947 */ /* 0x000fea0003800000 */
.L_x_476:
[----:B------:R-:W-:-:S03]  /*7620*/  UMOV UR4, 0xffffffff ;  /* 0xffffffff00047882 */ /* 0x000fc60000000000 */
[----:B------:R-:W-:Y:S05]  /*7630*/  BRA.DIV UR4, `(.L_x_489) ;  /* 0x0000012a04147947 */ /* 0x000fea000b800000 */
[----:B------:R0:W1:Y:S04]  /*7640*/  SHFL.IDX PT, R0, R26, RZ, 0x1c1f ;  /* 0x001c1fff1a007589 */ /* 0x00006800000e0000 */
[----:B------:R0:W2:Y:S04]  /*7650*/  SHFL.IDX PT, R3, R25, RZ, 0x1c1f ;  /* 0x001c1fff19037589 */ /* 0x0000a800000e0000 */
[----:B------:R0:W3:Y:S04]  /*7660*/  SHFL.IDX PT, R20, R28, RZ, 0x1c1f ;  /* 0x001c1fff1c147589 */ /* 0x0000e800000e0000 */
[----:B------:R0:W4:Y:S02]  /*7670*/  SHFL.IDX PT, R14, R27, RZ, 0x1c1f ;  /* 0x001c1fff1b0e7589 */ /* 0x00012400000e0000 */
.L_x_691:
[----:B------:R-:W5:Y:S01]  /*7680*/  LDL R6, [R1+0x98] ;  /* 0x0000980001067983 */ /* 0x000f620000100800 */
[----:B------:R-:W-:Y:S01]  /*7690*/  ULDC UR4, c[0x0][0x448] ;  /* 0x0001120000047ab9 */ /* 0x000fe20000000800 */
[----:B------:R-:W0:Y:S01]  /*76a0*/  LDC R13, c[0x0][0x3f4] ;  /* 0x0000fd00ff0d7b82 */ /* 0x000e220000000800 */
[----:B------:R-:W-:Y:S01]  /*76b0*/  IMAD R12, R24, UR4, RZ ;  /* 0x00000004180c7c24 */ /* 0x000fe2000f8e02ff */
[----:B------:R-:W-:Y:S01]  /*76c0*/  BSSY B1, `(.L_x_490) ;  /* 0x0000018000017945 */ /* 0x000fe20003800000 */
[----:B------:R-:W-:Y:S02]  /*76d0*/  CS2R R8, SRZ ;  /* 0x0000000000087805 */ /* 0x000fe4000001ff00 */
[----:B------:R-:W-:Y:S02]  /*76e0*/  CS2R R10, SRZ ;  /* 0x00000000000a7805 */ /* 0x000fe4000001ff00 */
[----:B------:R-:W-:Y:S02]  /*76f0*/  ISETP.GE.AND P0, PT, R4, R12, PT ;  /* 0x0000000c0400720c */ /* 0x000fe40003f06270 */
[----:B-----5:R-:W-:-:S04]  /*7700*/  LEA.HI R5, R6, R6, RZ, 0x1 ;  /* 0x0000000606057211 */ /* 0x020fc800078f08ff */
[----:B------:R-:W-:-:S04]  /*7710*/  LOP3.LUT R5, R5, 0xfffffffe, RZ, 0xc0, !PT ;  /* 0xfffffffe05057812 */ /* 0x000fc800078ec0ff */
[----:B0-----:R-:W-:Y:S02]  /*7720*/  IADD3 R27, R6, -R5, RZ ;  /* 0x80000005061b7210 */ /* 0x001fe40007ffe0ff */
[----:B------:R-:W-:Y:S02]  /*7730*/  CS2R R4, SRZ ;  /* 0x0000000000047805 */ /* 0x000fe4000001ff00 */
[----:B------:R-:W-:Y:S02]  /*7740*/  CS2R R6, SRZ ;  /* 0x0000000000067805 */ /* 0x000fe4000001ff00 */
[----:B------:R-:W-:Y:S01]  /*7750*/  SHF.L.U32 R27, R27, 0x1f, RZ ;  /* 0x0000001f1b1b7819 */ /* 0x000fe200000006ff */
[----:B------:R-:W-:Y:S06]  /*7760*/  @P0 BRA `(.L_x_491) ;  /* 0x0000000000340947 */ /* 0x000fec0003800000 */
[----:B------:R-:W-:Y:S01]  /*7770*/  ULDC UR4, c[0x0][0x3f4] ;  /* 0x0000fd0000047ab9 */ /* 0x000fe20000000800 */
[C---:B------:R-:W-:Y:S01]  /*7780*/  IMAD.SHL.U32 R15, R16.reuse, 0x2, RZ ;  /* 0x00000002100f7824 */ /* 0x040fe200078e00ff */
[C---:B------:R-:W-:Y:S02]  /*7790*/  ISETP.GE.AND P2, PT, R16.reuse, UR4, PT ;  /* 0x0000000410007c0c */ /* 0x040fe4000bf46270 */
[----:B------:R-:W-:Y:S02]  /*77a0*/  SHF.R.S32.HI R5, RZ, 0x1f, R16 ;  /* 0x0000001fff057819 */ /* 0x000fe40000011410 */
[----:B--2---:R-:W-:Y:S02]  /*77b0*/  IADD3 R24, P0, R3, R15, RZ ;  /* 0x0000000f03187210 */ /* 0x004fe40007f1e0ff */
[----:B------:R-:W-:Y:S02]  /*77c0*/  SHF.L.U64.HI R3, R16, 0x1, R5 ;  /* 0x0000000110037819 */ /* 0x000fe40000010205 */
[----:B------:R-:W-:-:S02]  /*77d0*/  CS2R R4, SRZ ;  /* 0x0000000000047805 */ /* 0x000fc4000001ff00 */
[----:B----4-:R-:W-:Y:S01]  /*77e0*/  IADD3 R14, P1, R14, R15, RZ ;  /* 0x0000000f0e0e7210 */ /* 0x010fe20007f3e0ff */
[----:B-1----:R-:W-:-:S04]  /*77f0*/  IMAD.X R25, R0, 0x1, R3, P0 ;  /* 0x0000000100197824 */ /* 0x002fc800000e0603 */
[----:B---3--:R-:W-:Y:S01]  /*7800*/  IMAD.X R15, R20, 0x1, R3, P1 ;  /* 0x00000001140f7824 */ /* 0x008fe200008e0603 */
[----:B------:R-:W-:Y:S07]  /*7810*/  @P2 BRA `(.L_x_491) ;  /* 0x0000000000082947 */ /* 0x000fee0003800000 */
[----:B------:R0:W5:Y:S04]  /*7820*/  LD.E.128 R4, desc[UR56][R24.64] ;  /* 0x0000003818047980 */ /* 0x000168000c101d00 */
[----:B------:R0:W5:Y:S02]  /*7830*/  LD.E.128 R8, desc[UR56][R14.64] ;  /* 0x000000380e087980 */ /* 0x000164000c101d00 */
.L_x_491:
[----:B------:R-:W-:Y:S05]  /*7840*/  BSYNC B1 ;  /* 0x0000000000017941 */ /* 0x000fea0003800000 */
.L_x_490:
[----:B------:R-:W4:Y:S01]  /*7850*/  SYNCS.PHASECHK.TRANS64.TRYWAIT P1, [R2+URZ+0x30800], R27 ;  /* 0x0308001b020075a7 */ /* 0x000f22000802017f */
[----:B-1----:R-:W-:Y:S01]  /*7860*/  IMAD R0, R33, -0xc0, R12 ;  /* 0xffffff4021007824 */ /* 0x002fe200078e020c */
[--C-:B-----5:R-:W-:Y:S01]  /*7870*/  SHF.R.U64 R26, R6, 0x10, R7.reuse ;  /* 0x00000010061a7819 */ /* 0x120fe20000001207 */
[----:B--2---:R-:W-:Y:S01]  /*7880*/  IMAD.MOV.U32 R3, RZ, RZ, R6 ;  /* 0x000000ffff037224 */ /* 0x004fe200078e0006 */
[--C-:B0-----:R-:W-:Y:S01]  /*7890*/  SHF.R.U32.HI R25, RZ, 0x10, R7.reuse ;  /* 0x00000010ff197819 */ /* 0x101fe20000011607 */
[----:B---3--:R-:W-:Y:S01]  /*78a0*/  IMAD.MOV.U32 R20, RZ, RZ, R7 ;  /* 0x000000ffff147224 */ /* 0x008fe200078e0007 */
[----:B------:R-:W-:Y:S01]  /*78b0*/  SHF.R.U64 R7, R8, 0x10, R9 ;  /* 0x0000001008077819 */ /* 0x000fe20000001209 */
[----:B------:R-:W-:Y:S01]  /*78c0*/  IMAD.MOV.U32 R24, RZ, RZ, R4 ;  /* 0x000000ffff187224 */ /* 0x000fe200078e0004 */
[----:B------:R-:W-:Y:S01]  /*78d0*/  MOV R15, R9 ;  /* 0x00000009000f7202 */ /* 0x000fe20000000f00 */
[----:B----4-:R-:W-:Y:S01]  /*78e0*/  IMAD.MOV.U32 R14, RZ, RZ, R5 ;  /* 0x000000ffff0e7224 */ /* 0x010fe200078e0005 */
[----:B------:R-:W-:Y:S01]  /*78f0*/  SHF.R.U32.HI R6, RZ, 0x10, R9 ;  /* 0x00000010ff067819 */ /* 0x000fe20000011609 */
[----:B------:R-:W-:Y:S01]  /*7900*/  IMAD.MOV.U32 R12, RZ, RZ, R8 ;  /* 0x000000ffff0c7224 */ /* 0x000fe200078e0008 */
[----:B------:R-:W-:Y:S01]  /*7910*/  VIMNMX R9, R0, 0xc0, PT ;  /* 0x000000c000097848 */ /* 0x000fe20003fe0100 */
[----:B------:R-:W-:Y:S01]  /*7920*/  IMAD.MOV.U32 R21, RZ, RZ, R10 ;  /* 0x000000ffff157224 */ /* 0x000fe200078e000a */
[----:B------:R-:W-:Y:S01]  /*7930*/  SHF.R.U64 R33, R4, 0x10, R5 ;  /* 0x0000001004217819 */ /* 0x000fe20000001205 */
[----:B------:R-:W-:Y:S01]  /*7940*/  IMAD.MOV.U32 R0, RZ, RZ, R11 ;  /* 0x000000ffff007224 */ /* 0x000fe200078e000b */
[----:B------:R-:W-:Y:S01]  /*7950*/  SHF.R.U32.HI R31, RZ, 0x10, R5 ;  /* 0x00000010ff1f7819 */ /* 0x000fe20000011605 */
[----:B------:R-:W-:Y:S01]  /*7960*/  VIADD R28, R18, 0x60 ;  /* 0x00000060121c7836 */ /* 0x000fe20000000000 */
[----:B------:R-:W-:Y:S01]  /*7970*/  ISETP.GE.AND P0, PT, R16, R13, PT ;  /* 0x0000000d1000720c */ /* 0x000fe20003f06270 */
[----:B------:R-:W-:Y:S01]  /*7980*/  BSSY B1, `(.L_x_492) ;  /* 0x000000e000017945 */ /* 0x000fe20003800000 */
[----:B------:R-:W-:-:S02]  /*7990*/  SHF.R.U64 R4, R10, 0x10, R11 ;  /* 0x000000100a047819 */ /* 0x000fc4000000120b */
[----:B------:R-:W-:Y:S02]  /*79a0*/  SHF.R.U32.HI R5, RZ, 0x10, R11 ;  /* 0x00000010ff057819 */ /* 0x000fe4000001160b */
[-C--:B------:R-:W-:Y:S02]  /*79b0*/  ISETP.GE.OR P2, PT, R18, R9.reuse, P0 ;  /* 0x000000091200720c */ /* 0x080fe40000746670 */
[----:B------:R-:W-:Y:S02]  /*79c0*/  PRMT R24, R24, 0x5410, R33 ;  /* 0x0000541018187816 */ /* 0x000fe40000000021 */
[----:B------:R-:W-:Y:S02]  /*79d0*/  ISETP.GE.OR P0, PT, R28, R9, P0 ;  /* 0x000000091c00720c */ /* 0x000fe40000706670 */
[----:B------:R-:W-:Y:S02]  /*79e0*/  PRMT R14, R14, 0x5410, R31 ;  /* 0x000054100e0e7816 */ /* 0x000fe4000000001f */
[----:B------:R-:W-:-:S02]  /*79f0*/  PRMT R3, R3, 0x5410, R26 ;  /* 0x0000541003037816 */ /* 0x000fc4000000001a */
[----:B------:R-:W-:Y:S02]  /*7a00*/  PRMT R20, R20, 0x5410, R25 ;  /* 0x0000541014147816 */ /* 0x000fe40000000019 */
[----:B------:R-:W-:Y:S02]  /*7a10*/  PRMT R12, R12, 0x5410, R7 ;  /* 0x000054100c0c7816 */ /* 0x000fe40000000007 */
[----:B------:R-:W-:Y:S02]  /*7a20*/  PRMT R15, R15, 0x5410, R6 ;  /* 0x000054100f0f7816 */ /* 0x000fe40000000006 */
[----:B------:R-:W-:Y:S02]  /*7a30*/  PRMT R21, R21, 0x5410, R4 ;  /* 0x0000541015157816 */ /* 0x000fe40000000004 */
[----:B------:R-:W-:Y:S01]  /*7a40*/  PRMT R0, R0, 0x5410, R5 ;  /* 0x0000541000007816 */ /* 0x000fe20000000005 */
[----:B------:R-:W-:Y:S06]  /*7a50*/  @!P1 BRA `(.L_x_493) ;  /* 0x00000124007c9947 */ /* 0x000fec0003800000 */
.L_x_692:
[----:B------:R-:W-:Y:S05]  /*7a60*/  BSYNC B1 ;  /* 0x0000000000017941 */ /* 0x000fea0003800000 */
.L_x_492:
[----:B------:R-:W-:Y:S04]  /*7a70*/  BSSY B1, `(.L_x_494) ;  /* 0x0000060000017945 */ /* 0x000fe80003800000 */
[----:B------:R-:W-:Y:S05]  /*7a80*/  @P2 BRA `(.L_x_495) ;  /* 0x0000000400782947 */ /* 0x000fea0003800000 */
[----:B------:R-:W2:Y:S01]  /*7a90*/  LDL R4, [R1+0x68] ;  /* 0x0000680001047983 */ /* 0x000ea20000100800 */
[----:B------:R-:W-:Y:S01]  /*7aa0*/  SHF.L.U32 R34, R24, 0x10, RZ ;  /* 0x0000001018227819 */ /* 0x000fe200000006ff */
[C---:B------:R-:W-:Y:S01]  /*7ab0*/  IMAD.U32 R36, R12.reuse, 0x10000, RZ ;  /* 0x000100000c247824 */ /* 0x040fe200078e00ff */
[----:B------:R-:W-:Y:S01]  /*7ac0*/  LOP3.LUT R37, R12, 0xffff0000, RZ, 0xc0, !PT ;  /* 0xffff00000c257812 */ /* 0x000fe200078ec0ff */
[----:B------:R-:W1:Y:S01]  /*7ad0*/  S2R R5, SR_TID.X ;  /* 0x0000000000057919 */ /* 0x000e620000002100 */
[----:B------:R-:W-:Y:S01]  /*7ae0*/  LOP3.LUT R35, R24, 0xffff0000, RZ, 0xc0, !PT ;  /* 0xffff000018237812 */ /* 0x000fe200078ec0ff */
[----:B-1----:R-:W-:-:S05]  /*7af0*/  VIADD R5, R5, 0xffffff80 ;  /* 0xffffff8005057836 */ /* 0x002fca0000000000 */
[----:B------:R-:W-:-:S04]  /*7b00*/  SHF.R.S32.HI R8, RZ, 0x1f, R5 ;  /* 0x0000001fff087819 */ /* 0x000fc80000011405 */
[----:B------:R-:W-:Y:S01]  /*7b10*/  LEA.HI R8, R8, R5, RZ, 0x5 ;  /* 0x0000000508087211 */ /* 0x000fe200078f28ff */
[----:B------:R-:W-:-:S03]  /*7b20*/  IMAD.IADD R5, R16, 0x1, R13 ;  /* 0x0000000110057824 */ /* 0x000fc600078e020d */
[----:B------:R-:W-:Y:S01]  /*7b30*/  SHF.R.S32.HI R8, RZ, 0x5, R8 ;  /* 0x00000005ff087819 */ /* 0x000fe20000011408 */
[----:B--2---:R-:W-:-:S05]  /*7b40*/  IMAD.SHL.U32 R4, R4, 0x40, RZ ;  /* 0x0000004004047824 */ /* 0x004fca00078e00ff */
[----:B------:R-:W-:-:S04]  /*7b50*/  LOP3.LUT R6, R4, 0x1c0, RZ, 0xc0, !PT ;  /* 0x000001c004067812 */ /* 0x000fc800078ec0ff */
[C---:B------:R-:W-:Y:S02]  /*7b60*/  LOP3.LUT R4, R6.reuse, 0x38, R16, 0xf8, !PT ;  /* 0x0000003806047812 */ /* 0x040fe400078ef810 */
[----:B------:R-:W-:Y:S02]  /*7b70*/  SHF.R.U32.HI R7, RZ, 0x3, R6 ;  /* 0x00000003ff077819 */ /* 0x000fe40000011606 */
[----:B------:R-:W-:Y:S02]  /*7b80*/  LOP3.LUT R6, R6, 0x38, R5, 0xf8, !PT ;  /* 0x0000003806067812 */ /* 0x000fe400078ef805 */
[-C--:B------:R-:W-:Y:S02]  /*7b90*/  LOP3.LUT R4, R4, R7.reuse, RZ, 0x3c, !PT ;  /* 0x0000000704047212 */ /* 0x080fe400078e3cff */
[----:B------:R-:W-:-:S03]  /*7ba0*/  LOP3.LUT R6, R6, R7, RZ, 0x3c, !PT ;  /* 0x0000000706067212 */ /* 0x000fc600078e3cff */
[C---:B------:R-:W-:Y:S01]  /*7bb0*/  IMAD R5, R8.reuse, 0x200, R4 ;  /* 0x0000020008057824 */ /* 0x040fe200078e0204 */
[----:B------:R-:W-:-:S03]  /*7bc0*/  LEA R9, R8, R6, 0x9 ;  /* 0x0000000608097211 */ /* 0x000fc600078e48ff */
[--C-:B------:R-:W-:Y:S02]  /*7bd0*/  IMAD R42, R5, 0x2, R2.reuse ;  /* 0x00000002052a7824 */ /* 0x100fe400078e0202 */
[----:B------:R-:W-:-:S03]  /*7be0*/  IMAD R44, R9, 0x2, R2 ;  /* 0x00000002092c7824 */ /* 0x000fc600078e0202 */
[----:B------:R-:W1:Y:S04]  /*7bf0*/  LDS.128 R4, [R42+0xc400] ;  /* 0x00c400002a047984 */ /* 0x000e680000000c00 */
[----:B------:R-:W2:Y:S01]  /*7c00*/  LDS.128 R8, [R44+0xc400] ;  /* 0x00c400002c087984 */ /* 0x000ea20000000c00 */
[C---:B-1----:R-:W-:Y:S01]  /*7c10*/  IMAD.U32 R25, R4.reuse, 0x10000, RZ ;  /* 0x0001000004197824 */ /* 0x042fe200078e00ff */
[----:B------:R-:W-:Y:S01]  /*7c20*/  LOP3.LUT R4, R4, 0xffff0000, RZ, 0xc0, !PT ;  /* 0xffff000004047812 */ /* 0x000fe200078ec0ff */
[C---:B0-----:R-:W-:Y:S01]  /*7c30*/  IMAD.U32 R27, R6.reuse, 0x10000, RZ ;  /* 0x00010000061b7824 */ /* 0x041fe200078e00ff */
[----:B------:R-:W-:Y:S01]  /*7c40*/  LOP3.LUT R6, R6, 0xffff0000, RZ, 0xc0, !PT ;  /* 0xffff000006067812 */ /* 0x000fe200078ec0ff */
[C---:B--2---:R-:W-:Y:S01]  /*7c50*/  IMAD.U32 R30, R8.reuse, 0x10000, RZ ;  /* 0x00010000081e7824 */ /* 0x044fe200078e00ff */
[----:B------:R-:W-:Y:S01]  /*7c60*/  LOP3.LUT R8, R8, 0xffff0000, RZ, 0xc0, !PT ;  /* 0xffff000008087812 */ /* 0x000fe200078ec0ff */
[C---:B------:R-:W-:Y:S01]  /*7c70*/  IMAD.U32 R32, R10.reuse, 0x10000, RZ ;  /* 0x000100000a207824 */ /* 0x040fe200078e00ff */
[----:B------:R-:W-:Y:S01]  /*7c80*/  LOP3.LUT R10, R10, 0xffff0000, RZ, 0xc0, !PT ;  /* 0xffff00000a0a7812 */ /* 0x000fe200078ec0ff */
[C---:B------:R-:W-:Y:S01]  /*7c90*/  FMUL.FTZ R38, R30.reuse, R36 ;  /* 0x000000241e267220 */ /* 0x040fe20000410000 */
[----:B------:R-:W-:Y:S01]  /*7ca0*/  FMUL.FTZ R40, R30, R34 ;  /* 0x000000221e287220 */ /* 0x000fe20000410000 */
[----:B------:R-:W-:-:S02]  /*7cb0*/  IMAD.U32 R30, R21, 0x10000, RZ ;  /* 0x00010000151e7824 */ /* 0x000fc400078e00ff */
[C---:B------:R-:W-:Y:S01]  /*7cc0*/  FMUL.FTZ R39, R8.reuse, R37 ;  /* 0x0000002508277220 */ /* 0x040fe20000410000 */
[C---:B------:R-:W-:Y:S01]  /*7cd0*/  FFMA.FTZ R38, R25.reuse, R34, -R38 ;  /* 0x0000002219267223 */ /* 0x040fe20000010826 */
[----:B------:R-:W-:Y:S01]  /*7ce0*/  FFMA.FTZ R40, R25, R36, R40 ;  /* 0x0000002419287223 */ /* 0x000fe20000010028 */
[----:B------:R-:W-:Y:S02]  /*7cf0*/  IMAD.U32 R25, R3, 0x10000, RZ ;  /* 0x0001000003197824 */ /* 0x000fe400078e00ff */
[-C--:B------:R-:W-:Y:S01]  /*7d00*/  FMUL.FTZ R41, R8, R35.reuse ;  /* 0x0000002308297220 */ /* 0x080fe20000410000 */
[-C--:B------:R-:W-:Y:S01]  /*7d10*/  FMUL.FTZ R8, R32, R30.reuse ;  /* 0x0000001e20087220 */ /* 0x080fe20000410000 */
[----:B------:R-:W-:Y:S01]  /*7d20*/  FFMA.FTZ R39, R4, R35, -R39 ;  /* 0x0000002304277223 */ /* 0x000fe20000010827 */
[-C--:B------:R-:W-:Y:S01]  /*7d30*/  FMUL.FTZ R43, R32, R25.reuse ;  /* 0x00000019202b7220 */ /* 0x080fe20000410000 */
[----:B------:R-:W-:Y:S01]  /*7d40*/  LOP3.LUT R35, R21, 0xffff0000, RZ, 0xc0, !PT ;  /* 0xffff000015237812 */ /* 0x000fe200078ec0ff */
[----:B------:R-:W-:Y:S01]  /*7d50*/  FFMA.FTZ R32, R27, R25, -R8 ;  /* 0x000000191b207223 */ /* 0x000fe20000010808 */
[----:B------:R-:W-:Y:S01]  /*7d60*/  LOP3.LUT R25, R3, 0xffff0000, RZ, 0xc0, !PT ;  /* 0xffff000003197812 */ /* 0x000fe200078ec0ff */
[----:B------:R-:W-:Y:S01]  /*7d70*/  FFMA.FTZ R41, R4, R37, R41 ;  /* 0x0000002504297223 */ /* 0x000fe20000010029 */
[----:B------:R-:W-:Y:S01]  /*7d80*/  FFMA.FTZ R43, R27, R30, R43 ;  /* 0x0000001e1b2b7223 */ /* 0x000fe2000001002b */
[----:B------:R-:W-:Y:S01]  /*7d90*/  FMUL.FTZ R37, R10, R35 ;  /* 0x000000230a257220 */ /* 0x000fe20000410000 */
[----:B------:R-:W-:-:S02]  /*7da0*/  IMAD.U32 R31, R9, 0x10000, RZ ;  /* 0x00010000091f7824 */ /* 0x000fc400078e00ff */
[-C--:B------:R-:W-:Y:S01]  /*7db0*/  FMUL.FTZ R45, R10, R25.reuse ;  /* 0x000000190a2d7220 */ /* 0x080fe20000410000 */
[----:B------:R-:W-:Y:S02]  /*7dc0*/  IMAD.U32 R4, R14, 0x10000, RZ ;  /* 0x000100000e047824 */ /* 0x000fe400078e00ff */
[----:B------:R-:W-:Y:S01]  /*7dd0*/  FFMA.FTZ R37, R6, R25, -R37 ;  /* 0x0000001906257223 */ /* 0x000fe20000010825 */
[----:B------:R-:W-:Y:S01]  /*7de0*/  IMAD.U32 R27, R15, 0x10000, RZ ;  /* 0x000100000f1b7824 */ /* 0x000fe200078e00ff */
[----:B------:R-:W-:Y:S01]  /*7df0*/  LOP3.LUT R9, R9, 0xffff0000, RZ, 0xc0, !PT ;  /* 0xffff000009097812 */ /* 0x000fe200078ec0ff */
[----:B------:R-:W-:Y:S02]  /*7e00*/  IMAD.U32 R33, R11, 0x10000, RZ ;  /* 0x000100000b217824 */ /* 0x000fe400078e00ff */
[C---:B------:R-:W-:Y:S01]  /*7e10*/  FMUL.FTZ R30, R31.reuse, R4 ;  /* 0x000000041f1e7220 */ /* 0x040fe20000410000 */
[----:B------:R-:W-:Y:S02]  /*7e20*/  IMAD.U32 R10, R0, 0x10000, RZ ;  /* 0x00010000000a7824 */ /* 0x000fe400078e00ff */
[----:B------:R-:W-:Y:S01]  /*7e30*/  FMUL.FTZ R25, R31, R27 ;  /* 0x0000001b1f197220 */ /* 0x000fe20000410000 */
[----:B------:R-:W-:Y:S01]  /*7e40*/  IMAD.U32 R26, R5, 0x10000, RZ ;  /* 0x00010000051a7824 */ /* 0x000fe200078e00ff */
[----:B------:R-:W-:Y:S01]  /*7e50*/  LOP3.LUT R11, R11, 0xffff0000, RZ, 0xc0, !PT ;  /* 0xffff00000b0b7812 */ /* 0x000fe200078ec0ff */
[----:B------:R-:W-:-:S02]  /*7e60*/  IMAD.U32 R28, R7, 0x10000, RZ ;  /* 0x00010000071c7824 */ /* 0x000fc400078e00ff */
[C---:B------:R-:W-:Y:S01]  /*7e70*/  FMUL.FTZ R31, R33.reuse, R10 ;  /* 0x0000000a211f7220 */ /* 0x040fe20000410000 */
[----:B------:R-:W-:Y:S02]  /*7e80*/  IMAD.U32 R8, R20, 0x10000, RZ ;  /* 0x0001000014087824 */ /* 0x000fe400078e00ff */
[C---:B------:R-:W-:Y:S01]  /*7e90*/  FFMA.FTZ R25, R26.reuse, R4, -R25 ;  /* 0x000000041a197223 */ /* 0x040fe20000010819 */
[----:B------:R-:W-:Y:S01]  /*7ea0*/  FFMA.FTZ R30, R26, R27, R30 ;  /* 0x0000001b1a1e7223 */ /* 0x000fe2000001001e */
[----:B------:R-:W-:Y:S01]  /*7eb0*/  FFMA.FTZ R34, R6, R35, R45 ;  /* 0x0000002306227223 */ /* 0x000fe2000001002d */
[-C--:B------:R-:W-:Y:S01]  /*7ec0*/  FMUL.FTZ R33, R33, R8.reuse ;  /* 0x0000000821217220 */ /* 0x080fe20000410000 */
[----:B------:R-:W-:Y:S01]  /*7ed0*/  FFMA.FTZ R31, R28, R8, -R31 ;  /* 0x000000081c1f7223 */ /* 0x000fe2000001081f */
[----:B------:R-:W-:Y:S02]  /*7ee0*/  LOP3.LUT R8, R15, 0xffff0000, RZ, 0xc0, !PT ;  /* 0xffff00000f087812 */ /* 0x000fe400078ec0ff */
[----:B------:R-:W-:Y:S01]  /*7ef0*/  LOP3.LUT R26, R0, 0xffff0000, RZ, 0xc0, !PT ;  /* 0xffff0000001a7812 */ /* 0x000fe200078ec0ff */
[----:B------:R-:W-:Y:S01]  /*7f00*/  FFMA.FTZ R33, R28, R10, R33 ;  /* 0x0000000a1c217223 */ /* 0x000fe20000010021 */
[----:B------:R-:W-:Y:S01]  /*7f10*/  LOP3.LUT R4, R14, 0xffff0000, RZ, 0xc0, !PT ;  /* 0xffff00000e047812 */ /* 0x000fe200078ec0ff */
[----:B------:R-:W-:Y:S01]  /*7f20*/  FMUL.FTZ R10, R9, R8 ;  /* 0x00000008090a7220 */ /* 0x000fe20000410000 */
[----:B------:R-:W-:Y:S01]  /*7f30*/  LOP3.LUT R6, R20, 0xffff0000, RZ, 0xc0, !PT ;  /* 0xffff000014067812 */ /* 0x000fe200078ec0ff */
[----:B------:R-:W-:Y:S01]  /*7f40*/  FMUL.FTZ R36, R11, R26 ;  /* 0x0000001a0b247220 */ /* 0x000fe20000410000 */
[----:B------:R-:W-:Y:S01]  /*7f50*/  LOP3.LUT R5, R5, 0xffff0000, RZ, 0xc0, !PT ;  /* 0xffff000005057812 */ /* 0x000fe200078ec0ff */
[----:B------:R-:W-:Y:S01]  /*7f60*/  FMUL.FTZ R9, R9, R4 ;  /* 0x0000000409097220 */ /* 0x000fe20000410000 */
[----:B------:R-:W-:Y:S01]  /*7f70*/  LOP3.LUT R7, R7, 0xffff0000, RZ, 0xc0, !PT ;  /* 0xffff000007077812 */ /* 0x000fe200078ec0ff */
[----:B------:R-:W-:-:S02]  /*7f80*/  FMUL.FTZ R11, R11, R6 ;  /* 0x000000060b0b7220 */ /* 0x000fc40000410000 */
[C---:B------:R-:W-:Y:S01]  /*7f90*/  FFMA.FTZ R28, R5.reuse, R4, -R10 ;  /* 0x00000004051c7223 */ /* 0x040fe2000001080a */
[----:B------:R-:W-:Y:S01]  /*7fa0*/  FFMA.FTZ R9, R5, R8, R9 ;  /* 0x0000000805097223 */ /* 0x000fe20000010009 */
[C---:B------:R-:W-:Y:S01]  /*7fb0*/  FFMA.FTZ R36, R7.reuse, R6, -R36 ;  /* 0x0000000607247223 */ /* 0x040fe20000010824 */
[----:B------:R-:W-:Y:S01]  /*7fc0*/  FFMA.FTZ R26, R7, R26, R11 ;  /* 0x0000001a071a7223 */ /* 0x000fe2000001000b */
[----:B------:R-:W-:Y:S02]  /*7fd0*/  F2FP.BF16.F32.PACK_AB R4, R39, R38 ;  /* 0x000000262704723e */ /* 0x000fe400000010ff */
[----:B------:R-:W-:Y:S02]  /*7fe0*/  F2FP.BF16.F32.PACK_AB R6, R37, R32 ;  /* 0x000000202506723e */ /* 0x000fe400000010ff */
[----:B------:R-:W-:Y:S02]  /*7ff0*/  F2FP.BF16.F32.PACK_AB R5, R28, R25 ;  /* 0x000000191c05723e */ /* 0x000fe400000010ff */
[----:B------:R-:W-:-:S02]  /*8000*/  F2FP.BF16.F32.PACK_AB R7, R36, R31 ;  /* 0x0000001f2407723e */ /* 0x000fc400000010ff */
[----:B------:R-:W-:Y:S02]  /*8010*/  F2FP.BF16.F32.PACK_AB R8, R41, R40 ;  /* 0x000000282908723e */ /* 0x000fe400000010ff */
[----:B------:R-:W-:Y:S01]  /*8020*/  F2FP.BF16.F32.PACK_AB R10, R34, R43 ;  /* 0x0000002b220a723e */ /* 0x000fe200000010ff */
[----:B------:R1:W-:Y:S01]  /*8030*/  STS.128 [R42+0xc400], R4 ;  /* 0x00c400042a007388 */ /* 0x0003e20000000c00 */
[----:B------:R-:W-:Y:S02]  /*8040*/  F2FP.BF16.F32.PACK_AB R9, R9, R30 ;  /* 0x0000001e0909723e */ /* 0x000fe400000010ff */
[----:B------:R-:W-:-:S05]  /*8050*/  F2FP.BF16.F32.PACK_AB R11, R26, R33 ;  /* 0x000000211a0b723e */ /* 0x000fca00000010ff */
[----:B------:R1:W-:Y:S02]  /*8060*/  STS.128 [R44+0xc400], R8 ;  /* 0x00c400082c007388 */ /* 0x0003e40000000c00 */
.L_x_495:
[----:B------:R-:W-:Y:S05]  /*8070*/  BSYNC B1 ;  /* 0x0000000000017941 */ /* 0x000fea0003800000 */
.L_x_494:
[----:B------:R-:W-:Y:S05]  /*8080*/  @P0 BRA `(.L_x_486) ;  /* 0x0000000400680947 */ /* 0x000fea0003800000 */
[----:B-1----:R-:W2:Y:S01]  /*8090*/  LDL R5, [R1+0x7c] ;  /* 0x00007c0001057983 */ /* 0x002ea20000100800 */
[C---:B------:R-:W-:Y:S01]  /*80a0*/  IADD3 R6, R18.reuse, 0x60, RZ ;  /* 0x0000006012067810 */ /* 0x040fe20007ffe0ff */
[----:B------:R-:W-:Y:S02]  /*80b0*/  VIADD R7, R18, 0x60 ;  /* 0x0000006012077836 */ /* 0x000fe40000000000 */
[----:B------:R-:W3:Y:S02]  /*80c0*/  LDL R40, [R1+0xa4] ;  /* 0x0000a40001287983 */ /* 0x000ee40000100800 */
[----:B------:R-:W-:Y:S02]  /*80d0*/  IMAD.SHL.U32 R6, R6, 0x40, RZ ;  /* 0x0000004006067824 */ /* 0x000fe400078e00ff */
[----:B------:R-:W-:Y:S02]  /*80e0*/  IMAD.SHL.U32 R7, R7, 0x40, RZ ;  /* 0x0000004007077824 */ /* 0x000fe400078e00ff */
[----:B------:R-:W-:Y:S01]  /*80f0*/  IMAD.IADD R4, R16, 0x1, R13 ;  /* 0x0000000110047824 */ /* 0x000fe200078e020d */
[----:B------:R-:W-:-:S02]  /*8100*/  LOP3.LUT R6, R6, 0x1c0, RZ, 0xc0, !PT ;  /* 0x000001c006067812 */ /* 0x000fc400078ec0ff */
[----:B------:R-:W-:Y:S02]  /*8110*/  LOP3.LUT R7, R7, 0x1c0, RZ, 0xc0, !PT ;  /* 0x000001c007077812 */ /* 0x000fe400078ec0ff */
[----:B------:R-:W-:Y:S02]  /*8120*/  SHF.R.U32.HI R6, RZ, 0x3, R6 ;  /* 0x00000003ff067819 */ /* 0x000fe40000011606 */
[----:B------:R-:W-:-:S04]  /*8130*/  LOP3.LUT R4, R7, 0x38, R4, 0xf8, !PT ;  /* 0x0000003807047812 */ /* 0x000fc800078ef804 */
[----:B------:R-:W-:Y:S01]  /*8140*/  LOP3.LUT R4, R4, R6, RZ, 0x3c, !PT ;  /* 0x0000000604047212 */ /* 0x000fe200078e3cff */
[----:B------:R-:W-:Y:S02]  /*8150*/  IMAD.U32 R37, R12, 0x10000, RZ ;  /* 0x000100000c257824 */ /* 0x000fe400078e00ff */
[----:B------:R-:W-:Y:S01]  /*8160*/  IMAD.U32 R35, R24, 0x10000, RZ ;  /* 0x0001000018237824 */ /* 0x000fe200078e00ff */
[----:B------:R-:W-:Y:S01]  /*8170*/  LOP3.LUT R36, R12, 0xffff0000, RZ, 0xc0, !PT ;  /* 0xffff00000c247812 */ /* 0x000fe200078ec0ff */
[----:B------:R-:W-:Y:S01]  /*8180*/  IMAD.U32 R38, R15, 0x10000, RZ ;  /* 0x000100000f267824 */ /* 0x000fe200078e00ff */
[----:B------:R-:W-:Y:S02]  /*8190*/  LOP3.LUT R24, R24, 0xffff0000, RZ, 0xc0, !PT ;  /* 0xffff000018187812 */ /* 0x000fe400078ec0ff */
[----:B------:R-:W-:Y:S01]  /*81a0*/  SHF.L.U32 R12, R14, 0x10, RZ ;  /* 0x000000100e0c7819 */ /* 0x000fe200000006ff */
[----:B------:R-:W-:Y:S02]  /*81b0*/  IMAD.U32 R41, R21, 0x10000, RZ ;  /* 0x0001000015297824 */ /* 0x000fe400078e00ff */
[----:B------:R-:W-:Y:S01]  /*81c0*/  IMAD.U32 R39, R3, 0x10000, RZ ;  /* 0x0001000003277824 */ /* 0x000fe200078e00ff */
[----:B------:R-:W-:Y:S01]  /*81d0*/  LOP3.LUT R43, R0, 0xffff0000, RZ, 0xc0, !PT ;  /* 0xffff0000002b7812 */ /* 0x000fe200078ec0ff */
[----:B--2---:R-:W-:-:S04]  /*81e0*/  IMAD.IADD R9, R5, 0x1, R4 ;  /* 0x0000000105097824 */ /* 0x004fc800078e0204 */
[----:B------:R-:W-:Y:S01]  /*81f0*/  IMAD R13, R9, 0x2, R2 ;  /* 0x00000002090d7824 */ /* 0x000fe200078e0202 */
[----:B---3--:R-:W-:Y:S04]  /*8200*/  LDS.128 R4, [R40+0xc400] ;  /* 0x00c4000028047984 */ /* 0x008fe80000000c00 */
[----:B------:R-:W1:Y:S02]  /*8210*/  LDS.128 R8, [R13+0xc400] ;  /* 0x00c400000d087984 */ /* 0x000e640000000c00 */
[----:B-1----:R-:W-:Y:S02]  /*8220*/  IMAD.U32 R30, R8, 0x10000, RZ ;  /* 0x00010000081e7824 */ /* 0x002fe400078e00ff */
[----:B------:R-:W-:Y:S02]  /*8230*/  IMAD.U32 R25, R4, 0x10000, RZ ;  /* 0x0001000004197824 */ /* 0x000fe400078e00ff */
[-C--:B------:R-:W-:Y:S01]  /*8240*/  FMUL.FTZ R34, R37, R30.reuse ;  /* 0x0000001e25227220 */ /* 0x080fe20000410000 */
[----:B------:R-:W-:Y:S01]  /*8250*/  FMUL.FTZ R30, R35, R30 ;  /* 0x0000001e231e7220 */ /* 0x000fe20000410000 */
[----:B------:R-:W-:Y:S01]  /*8260*/  IMAD.U32 R31, R9, 0x10000, RZ ;  /* 0x00010000091f7824 */ /* 0x000fe200078e00ff */
[----:B------:R-:W-:Y:S01]  /*8270*/  LOP3.LUT R8, R8, 0xffff0000, RZ, 0xc0, !PT ;  /* 0xffff000008087812 */ /* 0x000fe200078ec0ff */
[----:B------:R-:W-:-:S02]  /*8280*/  IMAD.U32 R26, R5, 0x10000, RZ ;  /* 0x00010000051a7824 */ /* 0x000fc400078e00ff */
[----:B------:R-:W-:Y:S01]  /*8290*/  FFMA.FTZ R30, R37, R25, R30 ;  /* 0x00000019251e7223 */ /* 0x000fe2000001001e */
[----:B------:R-:W-:Y:S01]  /*82a0*/  FMUL.FTZ R37, R38, R31 ;  /* 0x0000001f26257220 */ /* 0x000fe20000410000 */
[----:B------:R-:W-:Y:S01]  /*82b0*/  LOP3.LUT R4, R4, 0xffff0000, RZ, 0xc0, !PT ;  /* 0xffff000004047812 */ /* 0x000fe200078ec0ff */
[----:B------:R-:W-:Y:S01]  /*82c0*/  FFMA.FTZ R34, R35, R25, -R34 ;  /* 0x0000001923227223 */ /* 0x000fe20000010822 */
[-C--:B------:R-:W-:Y:S01]  /*82d0*/  FMUL.FTZ R35, R36, R8.reuse ;  /* 0x0000000824237220 */ /* 0x080fe20000410000 */
[----:B------:R-:W-:Y:S01]  /*82e0*/  FMUL.FTZ R25, R24, R8 ;  /* 0x0000000818197220 */ /* 0x000fe20000410000 */
[----:B------:R-:W-:Y:S02]  /*82f0*/  IMAD.U32 R32, R10, 0x10000, RZ ;  /* 0x000100000a207824 */ /* 0x000fe400078e00ff */
[C---:B------:R-:W-:Y:S01]  /*8300*/  FMUL.FTZ R31, R12.reuse, R31 ;  /* 0x0000001f0c1f7220 */ /* 0x040fe20000410000 */
[----:B------:R-:W-:Y:S01]  /*8310*/  FFMA.FTZ R37, R12, R26, -R37 ;  /* 0x0000001a0c257223 */ /* 0x000fe20000010825 */
[----:B------:R-:W-:Y:S01]  /*8320*/  LOP3.LUT R10, R10, 0xffff0000, RZ, 0xc0, !PT ;  /* 0xffff00000a0a7812 */ /* 0x000fe200078ec0ff */
[-C--:B------:R-:W-:Y:S01]  /*8330*/  FFMA.FTZ R35, R24, R4.reuse, -R35 ;  /* 0x0000000418237223 */ /* 0x080fe20000010823 */
[----:B------:R-:W-:Y:S01]  /*8340*/  LOP3.LUT R12, R21, 0xffff0000, RZ, 0xc0, !PT ;  /* 0xffff0000150c7812 */ /* 0x000fe200078ec0ff */
[----:B------:R-:W-:Y:S01]  /*8350*/  FFMA.FTZ R25, R36, R4, R25 ;  /* 0x0000000424197223 */ /* 0x000fe20000010019 */
[C---:B0-----:R-:W-:Y:S01]  /*8360*/  SHF.L.U32 R27, R6.reuse, 0x10, RZ ;  /* 0x00000010061b7819 */ /* 0x041fe200000006ff */
[-C--:B------:R-:W-:Y:S01]  /*8370*/  FMUL.FTZ R4, R41, R32.reuse ;  /* 0x0000002029047220 */ /* 0x080fe20000410000 */
[----:B------:R-:W-:Y:S01]  /*8380*/  LOP3.LUT R8, R3, 0xffff0000, RZ, 0xc0, !PT ;  /* 0xffff000003087812 */ /* 0x000fe200078ec0ff */
[----:B------:R-:W-:Y:S01]  /*8390*/  FMUL.FTZ R32, R39, R32 ;  /* 0x0000002027207220 */ /* 0x000fe20000410000 */
[----:B------:R-:W-:Y:S01]  /*83a0*/  LOP3.LUT R6, R6, 0xffff0000, RZ, 0xc0, !PT ;  /* 0xffff000006067812 */ /* 0x000fe200078ec0ff */
[----:B------:R-:W-:Y:S01]  /*83b0*/  FMUL.FTZ R21, R12, R10 ;  /* 0x0000000a0c157220 */ /* 0x000fe20000410000 */
[----:B------:R-:W-:-:S02]  /*83c0*/  IMAD.U32 R33, R11, 0x10000, RZ ;  /* 0x000100000b217824 */ /* 0x000fc400078e00ff */
[-C--:B------:R-:W-:Y:S01]  /*83d0*/  FFMA.FTZ R3, R39, R27.reuse, -R4 ;  /* 0x0000001b27037223 */ /* 0x080fe20000010804 */
[----:B------:R-:W-:Y:S02]  /*83e0*/  IMAD.U32 R24, R0, 0x10000, RZ ;  /* 0x0001000000187824 */ /* 0x000fe400078e00ff */
[C---:B------:R-:W-:Y:S01]  /*83f0*/  FMUL.FTZ R39, R8.reuse, R10 ;  /* 0x0000000a08277220 */ /* 0x040fe20000410000 */
[----:B------:R-:W-:Y:S01]  /*8400*/  FFMA.FTZ R10, R41, R27, R32 ;  /* 0x0000001b290a7223 */ /* 0x000fe20000010020 */
[----:B------:R-:W-:Y:S01]  /*8410*/  LOP3.LUT R9, R9, 0xffff0000, RZ, 0xc0, !PT ;  /* 0xffff000009097812 */ /* 0x000fe200078ec0ff */
[----:B------:R-:W-:Y:S01]  /*8420*/  FFMA.FTZ R8, R8, R6, -R21 ;  /* 0x0000000608087223 */ /* 0x000fe20000010815 */
[----:B------:R-:W-:Y:S01]  /*8430*/  LOP3.LUT R11, R11, 0xffff0000, RZ, 0xc0, !PT ;  /* 0xffff00000b0b7812 */ /* 0x000fe200078ec0ff */
[----:B------:R-:W-:Y:S01]  /*8440*/  IMAD.U32 R28, R7, 0x10000, RZ ;  /* 0x00010000071c7824 */ /* 0x000fe200078e00ff */
[----:B------:R-:W-:Y:S01]  /*8450*/  LOP3.LUT R41, R15, 0xffff0000, RZ, 0xc0, !PT ;  /* 0xffff00000f297812 */ /* 0x000fe200078ec0ff */
[----:B------:R-:W-:-:S02]  /*8460*/  IMAD.U32 R4, R20, 0x10000, RZ ;  /* 0x0001000014047824 */ /* 0x000fc400078e00ff */
[-C--:B------:R-:W-:Y:S01]  /*8470*/  FMUL.FTZ R27, R24, R33.reuse ;  /* 0x00000021181b7220 */ /* 0x080fe20000410000 */
[----:B------:R-:W-:Y:S02]  /*8480*/  LOP3.LUT R15, R14, 0xffff0000, RZ, 0xc0, !PT ;  /* 0xffff00000e0f7812 */ /* 0x000fe400078ec0ff */
[----:B------:R-:W-:Y:S01]  /*8490*/  LOP3.LUT R21, R20, 0xffff0000, RZ, 0xc0, !PT ;  /* 0xffff000014157812 */ /* 0x000fe200078ec0ff */
[----:B------:R-:W-:Y:S01]  /*84a0*/  FFMA.FTZ R39, R12, R6, R39 ;  /* 0x000000060c277223 */ /* 0x000fe20000010027 */
[----:B------:R-:W-:Y:S01]  /*84b0*/  LOP3.LUT R5, R5, 0xffff0000, RZ, 0xc0, !PT ;  /* 0xffff000005057812 */ /* 0x000fe200078ec0ff */
[C---:B------:R-:W-:Y:S01]  /*84c0*/  FMUL.FTZ R33, R4.reuse, R33 ;  /* 0x0000002104217220 */ /* 0x040fe20000410000 */
[----:B------:R-:W-:Y:S01]  /*84d0*/  LOP3.LUT R7, R7, 0xffff0000, RZ, 0xc0, !PT ;  /* 0xffff000007077812 */ /* 0x000fe200078ec0ff */
[----:B------:R-:W-:Y:S01]  /*84e0*/  FFMA.FTZ R27, R4, R28, -R27 ;  /* 0x0000001c041b7223 */ /* 0x000fe2000001081b */
[----:B------:R-:W-:Y:S01]  /*84f0*/  FMUL.FTZ R0, R41, R9 ;  /* 0x0000000929007220 */ /* 0x000fe20000410000 */
[----:B------:R-:W-:Y:S01]  /*8500*/  FMUL.FTZ R6, R43, R11 ;  /* 0x0000000b2b067220 */ /* 0x000fe20000410000 */
[----:B------:R-:W-:Y:S01]  /*8510*/  FMUL.FTZ R4, R15, R9 ;  /* 0x000000090f047220 */ /* 0x000fe20000410000 */
[----:B------:R-:W-:Y:S01]  /*8520*/  FMUL.FTZ R20, R21, R11 ;  /* 0x0000000b15147220 */ /* 0x000fe20000410000 */
[----:B------:R-:W-:Y:S01]  /*8530*/  FFMA.FTZ R0, R15, R5, -R0 ;  /* 0x000000050f007223 */ /* 0x000fe20000010800 */
[----:B------:R-:W-:Y:S01]  /*8540*/  FFMA.FTZ R14, R21, R7, -R6 ;  /* 0x00000007150e7223 */ /* 0x000fe20000010806 */
[----:B------:R-:W-:Y:S01]  /*8550*/  FFMA.FTZ R31, R38, R26, R31 ;  /* 0x0000001a261f7223 */ /* 0x000fe2000001001f */
[----:B------:R-:W-:Y:S01]  /*8560*/  FFMA.FTZ R33, R24, R28, R33 ;  /* 0x0000001c18217223 */ /* 0x000fe20000010021 */
[----:B------:R-:W-:Y:S01]  /*8570*/  FFMA.FTZ R12, R41, R5, R4 ;  /* 0x00000005290c7223 */ /* 0x000fe20000010004 */
[----:B------:R-:W-:Y:S01]  /*8580*/  FFMA.FTZ R20, R43, R7, R20 ;  /* 0x000000072b147223 */ /* 0x000fe20000010014 */
[----:B------:R-:W-:-:S02]  /*8590*/  F2FP.BF16.F32.PACK_AB R6, R8, R3 ;  /* 0x000000030806723e */ /* 0x000fc400000010ff */
[----:B------:R-:W-:Y:S02]  /*85a0*/  F2FP.BF16.F32.PACK_AB R4, R35, R34 ;  /* 0x000000222304723e */ /* 0x000fe400000010ff */
[----:B------:R-:W-:Y:S02]  /*85b0*/  F2FP.BF16.F32.PACK_AB R5, R0, R37 ;  /* 0x000000250005723e */ /* 0x000fe400000010ff */
[----:B------:R-:W-:Y:S02]  /*85c0*/  F2FP.BF16.F32.PACK_AB R7, R14, R27 ;  /* 0x0000001b0e07723e */ /* 0x000fe400000010ff */
[----:B------:R-:W-:Y:S02]  /*85d0*/  F2FP.BF16.F32.PACK_AB R10, R39, R10 ;  /* 0x0000000a270a723e */ /* 0x000fe400000010ff */
[----:B------:R-:W-:Y:S02]  /*85e0*/  F2FP.BF16.F32.PACK_AB R8, R25, R30 ;  /* 0x0000001e1908723e */ /* 0x000fe400000010ff */
[----:B------:R-:W-:-:S02]  /*85f0*/  F2FP.BF16.F32.PACK_AB R9, R12, R31 ;  /* 0x0000001f0c09723e */ /* 0x000fc400000010ff */
[----:B------:R-:W-:Y:S01]  /*8600*/  F2FP.BF16.F32.PACK_AB R11, R20, R33 ;  /* 0x00000021140b723e */ /* 0x000fe200000010ff */
[----:B------:R3:W-:Y:S04]  /*8610*/  STS.128 [R40+0xc400], R4 ;  /* 0x00c4000428007388 */ /* 0x0007e80000000c00 */
[----:B------:R3:W-:Y:S02]  /*8620*/  STS.128 [R13+0xc400], R8 ;  /* 0x00c400080d007388 */ /* 0x0007e40000000c00 */
.L_x_486:
[----:B------:R-:W-:Y:S05]  /*8630*/  BSYNC B0 ;  /* 0x0000000000007941 */ /* 0x000fea0003800000 */
.L_x_475:
[----:B------:R-:W-:Y:S01]  /*8640*/  @!PT LDS RZ, [RZ] ;  /* 0x00000000fffff984 */ /* 0x000fe20000000800 */
[----:B------:R-:W-:Y:S01]  /*8650*/  @!PT LDS RZ, [RZ] ;  /* 0x00000000fffff984 */ /* 0x000fe20000000800 */
[----:B------:R-:W-:Y:S01]  /*8660*/  @!PT LDS RZ, [RZ] ;  /* 0x00000000fffff984 */ /* 0x000fe20000000800 */
[----:B------:R-:W-:Y:S01]  /*8670*/  @!PT LDS RZ, [RZ] ;  /* 0x00000000fffff984 */ /* 0x000fe20000000800 */
[----:B------:R4:W-:Y:S06]  /*8680*/  MEMBAR.ALL.CTA ;  /* 0x0000000000007992 */ /* 0x0009ec0000008000 */
[----:B----4-:R-:W4:Y:S01]  /*8690*/  FENCE.VIEW.ASYNC.S ;  /* 0x00000000000073c6 */ /* 0x010f220000000000 */
[----:B------:R-:W-:Y:S05]  /*86a0*/  WARPSYNC.ALL ;  /* 0x0000000000007948 */ /* 0x000fea0003800000 */
[----:B----4-:R-:W-:Y:S06]  /*86b0*/  BAR.SYNC.DEFER_BLOCKING 0xd, 0x180 ;  /* 0x0346000000007b1d */ /* 0x010fec0000010000 */
.L_x_472:
[----:B------:R-:W-:-:S13]  /*86c0*/  ISETP.NE.AND P0, PT, R156, 0x3, PT ;  /* 0x000000039c00780c */ /* 0x000fda0003f05270 */
[----:B------:R-:W-:Y:S05]  /*86d0*/  @!P0 BRA `(.L_x_496) ;  /* 0x0000000000048947 */ /* 0x000fea0003800000 */
[----:B------:R-:W-:Y:S01]  /*86e0*/  BPT.TRAP 0x1 ;  /* 0x000000040000795c */ /* 0x000fe20000300000 */
.L_x_496:
[----:B-12---:R-:W3:Y:S01]  /*86f0*/  LDL R3, [R1+0x18] ;  /* 0x0000180001037983 */ /* 0x006ee20000100800 */
[----:B------:R-:W-:Y:S01]  /*8700*/  IMAD R0, R152, 0x8, R2 ;  /* 0x0000000898007824 */ /* 0x000fe200078e0202 */
[----:B---3--:R-:W-:-:S04]  /*8710*/  SHF.L.U32 R5, R3, 0x1f, RZ ;  /* 0x0000001f03057819 */ /* 0x008fc800000006ff */
[----:B------:R1:W2:Y:S01]  /*8720*/  SYNCS.PHASECHK.TRANS64.TRYWAIT P1, [R0+URZ+0x30830], R5 ;  /* 0x03083005000075a7 */ /* 0x0002a2000802017f */
[----:B------:R-:W-:Y:S05]  /*8730*/  @!P0 BRA `(.L_x_497) ;  /* 0x0000000000048947 */ /* 0x000fea0003800000 */
[----:B------:R-:W-:Y:S01]  /*8740*/  BPT.TRAP 0x1 ;  /* 0x000000040000795c */ /* 0x000fe20000300000 */
.L_x_497:
[----:B------:R-:W-:Y:S01]  /*8750*/  VIADD R3, R2, 0x12400 ;  /* 0x0001240002037836 */ /* 0x000fe20000000000 */
[----:B0-----:R-:W-:Y:S01]  /*8760*/  LOP3.LUT R6, R29, 0x10000, RZ, 0xfc, !PT ;  /* 0x000100001d067812 */ /* 0x001fe200078efcff */
[----:B------:R-:W-:-:S03]  /*8770*/  IMAD.MOV.U32 R7, RZ, RZ, 0x40000040 ;  /* 0x40000040ff077424 */ /* 0x000fc600078e00ff */
[----:B------:R-:W-:Y:S02]  /*8780*/  SHF.R.U32.HI R3, RZ, 0x4, R3 ;  /* 0x00000004ff037819 */ /* 0x000fe40000011603 */
[----:B------:R0:W-:Y:S02]  /*8790*/  STL.64 [R1+0x48], R6 ;  /* 0x0000480601007387 */ /* 0x0001e40000100a00 */
[----:B------:R-:W-:-:S04]  /*87a0*/  LOP3.LUT R3, R3, 0x3fff, RZ, 0xc0, !PT ;  /* 0x00003fff03037812 */ /* 0x000fc800078ec0ff */
[----:B------:R-:W-:-:S05]  /*87b0*/  LOP3.LUT R3, R3, 0x10000, RZ, 0xfc, !PT ;  /* 0x0001000003037812 */ /* 0x000fca00078efcff */
[----:B------:R0:W-:Y:S01]  /*87c0*/  STL [R1+0x78], R3 ;  /* 0x0000780301007387 */ /* 0x0001e20000100800 */
[----:B--2---:R-:W-:Y:S05]  /*87d0*/  @P1 BRA `(.L_x_498) ;  /* 0x0000000000081947 */ /* 0x004fea0003800000 */
[----:B------:R-:W2:Y:S02]  /*87e0*/  SYNCS.PHASECHK.TRANS64.TRYWAIT P1, [R0+URZ+0x30830], R5 ;  /* 0x03083005000075a7 */ /* 0x000ea4000802017f */
[----:B--2---:R-:W-:Y:S05]  /*87f0*/  @!P1 BRA `(.L_x_499) ;  /* 0x0000011800289947 */ /* 0x004fea0003800000 */
.L_x_498:
[----:B0-----:R-:W3:Y:S04]  /*8800*/  LDL R3, [R1+0x78] ;  /* 0x0000780001037983 */ /* 0x001ee80000100800 */
[----:B------:R-:W4:Y:S01]  /*8810*/  LDL.64 R8, [R1+0x48] ;  /* 0x0000480001087983 */ /* 0x000f220000100a00 */
[----:B-12---:R-:W-:Y:S01]  /*8820*/  IMAD.MOV.U32 R5, RZ, RZ, 0x40000040 ;  /* 0x40000040ff057424 */ /* 0x006fe200078e00ff */
[----:B------:R-:W-:Y:S05]  /*8830*/  WARPSYNC.ALL ;  /* 0x0000000000007948 */ /* 0x000fea0003800000 */
[----:B------:R-:W-:Y:S01]  /*8840*/  R2UR UR7, R5 ;  /* 0x00000000050772ca */ /* 0x000fe200000e0000 */
[----:B-----5:R-:W-:Y:S01]  /*8850*/  WARPGROUP.ARRIVE ;  /* 0x00000000000079c5 */ /* 0x020fe20000000000 */
[----:B------:R-:W-:Y:S01]  /*8860*/  IMAD.MOV.U32 R7, RZ, RZ, 0x40000040 ;  /* 0x40000040ff077424 */ /* 0x000fe200078e00ff */
[----:B------:R-:W-:Y:S01]  /*8870*/  MOV R5, 0x40000040 ;  /* 0x4000004000057802 */ /* 0x000fe20000000f00 */
[----:B------:R-:W-:-:S03]  /*8880*/  IMAD.MOV.U32 R13, RZ, RZ, 0x40000040 ;  /* 0x40000040ff0d7424 */ /* 0x000fc600078e00ff */
[----:B------:R-:W0:Y:S01]  /*8890*/  S2R R131, SR_TID.X ;  /* 0x0000000000837919 */ /* 0x000e220000002100 */
[----:B------:R-:W-:Y:S01]  /*88a0*/  IMAD.MOV.U32 R11, RZ, RZ, 0x40000040 ;  /* 0x40000040ff0b7424 */ /* 0x000fe200078e00ff */
[----:B0-----:R-:W-:Y:S01]  /*88b0*/  LOP3.LUT R131, R131, 0x7f, RZ, 0xc0, !PT ;  /* 0x0000007f83837812 */ /* 0x001fe200078ec0ff */
[----:B---3--:R-:W-:Y:S01]  /*88c0*/  IMAD R4, R152, 0x600, R3 ;  /* 0x0000060098047824 */ /* 0x008fe200078e0203 */
[C---:B----4-:R-:W-:Y:S01]  /*88d0*/  R2UR UR4, R8.reuse ;  /* 0x00000000080472ca */ /* 0x050fe200000e0000 */
[C---:B------:R-:W-:Y:S01]  /*88e0*/  VIADD R12, R8.reuse, 0x2 ;  /* 0x00000002080c7836 */ /* 0x040fe20000000000 */
[----:B------:R-:W-:Y:S01]  /*88f0*/  R2UR UR5, R9 ;  /* 0x00000000090572ca */ /* 0x000fe200000e0000 */
[----:B------:R-:W-:Y:S01]  /*8900*/  VIADD R10, R8, 0x4 ;  /* 0x00000004080a7836 */ /* 0x000fe20000000000 */
[C---:B------:R-:W-:Y:S02]  /*8910*/  R2UR UR6, R4.reuse ;  /* 0x00000000040672ca */ /* 0x040fe400000e0000 */
[----:B------:R-:W-:Y:S01]  /*8920*/  IADD3 R6, R4, 0x2, RZ ;  /* 0x0000000204067810 */ /* 0x000fe20007ffe0ff */
[----:B------:R-:W-:Y:S04]  /*8930*/  STL.64 [R1+0x60], R12 ;  /* 0x0000600c01007387 */ /* 0x000fe80000100a00 */
[----:B------:R-:W-:Y:S06]  /*8940*/  STL.64 [R1+0x58], R10 ;  /* 0x0000580a01007387 */ /* 0x000fec0000100a00 */
[----:B------:R-:W-:Y:S01]  /*8950*/  HGMMA.64x192x16.F32.BF16 R24, gdesc[UR4], RZ, !UPT, gsb0 ;  /* 0x02e00000041879f0 */ /* 0x000fe2000c0018ff */
[----:B------:R-:W-:Y:S01]  /*8960*/  R2UR UR6, R6 ;  /* 0x00000000060672ca */ /* 0x000fe200000e0000 */
[----:B------:R-:W-:Y:S01]  /*8970*/  VIADD R6, R4, 0x4 ;  /* 0x0000000404067836 */ /* 0x000fe20000000000 */
[----:B------:R-:W-:Y:S01]  /*8980*/  R2UR UR7, R7 ;  /* 0x00000000070772ca */ /* 0x000fe200000e0000 */
[----:B------:R-:W-:Y:S01]  /*8990*/  IMAD.MOV.U32 R7, RZ, RZ, 0x40000040 ;  /* 0x40000040ff077424 */ /* 0x000fe200078e00ff */
[----:B------:R-:W-:Y:S01]  /*89a0*/  R2UR UR4, R12 ;  /* 0x000000000c0472ca */ /* 0x000fe200000e0000 */
[----:B------:R-:W-:Y:S01]  /*89b0*/  VIADD R4, R4, 0x6 ;  /* 0x0000000604047836 */ /* 0x000fe20000000000 */
[----:B------:R-:W-:Y:S01]  /*89c0*/  R2UR UR5, R13 ;  /* 0x000000000d0572ca */ /* 0x000fe200000e0000 */
[----:B------:R-:W-:-:S02]  /*89d0*/  WARPGROUP.DEPBAR.LE gsb0, 0x0 ;  /* 0x00008000000079c5 */ /* 0x000fc40000010000 */
[----:B------:R-:W-:-:S10]  /*89e0*/  WARPGROUP.ARRIVE ;  /* 0x00000000000079c5 */ /* 0x000fd40000000000 */
[----:B------:R-:W-:Y:S01]  /*89f0*/  HGMMA.64x192x16.F32.BF16 R24, gdesc[UR4], R24, gsb0 ;  /* 0x02e00000041879f0 */ /* 0x000fe20008001818 */
[----:B------:R-:W-:Y:S01]  /*8a00*/  R2UR UR6, R6 ;  /* 0x00000000060672ca */ /* 0x000fe200000e0000 */
[----:B------:R-:W-:Y:S01]  /*8a10*/  VIADD R6, R8, 0x6 ;  /* 0x0000000608067836 */ /* 0x000fe20000000000 */
[----:B------:R-:W-:Y:S01]  /*8a20*/  R2UR UR7, R7 ;  /* 0x00000000070772ca */ /* 0x000fe200000e0000 */
[----:B------:R-:W-:Y:S01]  /*8a30*/  IMAD.MOV.U32 R7, RZ, RZ, 0x40000040 ;  /* 0x40000040ff077424 */ /* 0x000fe200078e00ff */
[----:B------:R-:W-:Y:S02]  /*8a40*/  R2UR UR4, R10 ;  /* 0x000000000a0472ca */ /* 0x000fe400000e0000 */
[----:B------:R-:W-:Y:S02]  /*8a50*/  R2UR UR5, R11 ;  /* 0x000000000b0572ca */ /* 0x000fe400000e0000 */
[----:B------:R0:W-:Y:S01]  /*8a60*/  STL.64 [R1+0x50], R6 ;  /* 0x0000500601007387 */ /* 0x0001e20000100a00 */
[----:B------:R-:W-:-:S02]  /*8a70*/  WARPGROUP.DEPBAR.LE gsb0, 0x0 ;  /* 0x00008000000079c5 */ /* 0x000fc40000010000 */
[----:B------:R-:W-:-:S08]  /*8a80*/  WARPGROUP.ARRIVE ;  /* 0x00000000000079c5 */ /* 0x000fd00000000000 */
[----:B------:R-:W-:Y:S01]  /*8a90*/  HGMMA.64x192x16.F32.BF16 R24, gdesc[UR4], R24, gsb0 ;  /* 0x02e00000041879f0 */ /* 0x000fe20008001818 */
[----:B------:R-:W-:Y:S02]  /*8aa0*/  R2UR UR6, R4 ;  /* 0x00000000040672ca */ /* 0x000fe400000e0000 */
[----:B------:R-:W-:Y:S01]  /*8ab0*/  R2UR UR7, R5 ;  /* 0x00000000050772ca */ /* 0x000fe200000e0000 */
[----:B------:R-:W1:Y:S01]  /*8ac0*/  S2R R4, SR_TID.X ;  /* 0x0000000000047919 */ /* 0x000e620000002100 */
[----:B------:R-:W-:Y:S02]  /*8ad0*/  R2UR UR4, R6 ;  /* 0x00000000060472ca */ /* 0x000fe400000e0000 */
[----:B------:R-:W-:Y:S01]  /*8ae0*/  R2UR UR5, R7 ;  /* 0x00000000070572ca */ /* 0x000fe200000e0000 */
[----:B-1----:R-:W-:-:S05]  /*8af0*/  VIADD R128, R4, 0xffffff80 ;  /* 0xffffff8004807836 */ /* 0x002fca0000000000 */
[----:B------:R-:W-:-:S04]  /*8b00*/  SHF.R.S32.HI R125, RZ, 0x1f, R128 ;  /* 0x0000001fff7d7819 */ /* 0x000fc80000011480 */
[----:B------:R-:W-:-:S04]  /*8b10*/  LEA.HI R125, R125, R128, RZ, 0x7 ;  /* 0x000000807d7d7211 */ /* 0x000fc800078f38ff */
[----:B------:R-:W-:-:S05]  /*8b20*/  LOP3.LUT R125, R125, 0xffffff80, RZ, 0xc0, !PT ;  /* 0xffffff807d7d7812 */ /* 0x000fca00078ec0ff */
[----:B------:R-:W-:-:S05]  /*8b30*/  IMAD.IADD R125, R128, 0x1, -R125 ;  /* 0x00000001807d7824 */ /* 0x000fca00078e0a7d */
[----:B------:R-:W-:-:S04]  /*8b40*/  SHF.R.S32.HI R4, RZ, 0x1f, R125 ;  /* 0x0000001fff047819 */ /* 0x000fc8000001147d */
[----:B------:R-:W-:-:S04]  /*8b50*/  LEA.HI R4, R4, R125, RZ, 0x2 ;  /* 0x0000007d04047211 */ /* 0x000fc800078f10ff */
[----:B------:R-:W-:-:S05]  /*8b60*/  LOP3.LUT R4, R4, 0x7ffffffc, RZ, 0xc0, !PT ;  /* 0x7ffffffc04047812 */ /* 0x000fca00078ec0ff */
[----:B------:R-:W-:-:S04]  /*8b70*/  IMAD.IADD R4, R125, 0x1, -R4 ;  /* 0x000000017d047824 */ /* 0x000fc800078e0a04 */
[----:B------:R-:W-:-:S05]  /*8b80*/  IMAD.SHL.U32 R4, R4, 0x2, RZ ;  /* 0x0000000204047824 */ /* 0x000fca00078e00ff */
[----:B------:R-:W-:-:S05]  /*8b90*/  IADD3 R121, R121, 0xc0, -R4 ;  /* 0x000000c079797810 */ /* 0x000fca0007ffe804 */
[----:B------:R-:W-:-:S05]  /*8ba0*/  IMAD R4, R120, -0xc0, R121 ;  /* 0xffffff4078047824 */ /* 0x000fca00078e0279 */
[C---:B------:R-:W-:Y:S02]  /*8bb0*/  ISETP.GT.AND P3, PT, R4.reuse, RZ, PT ;  /* 0x000000ff0400720c */ /* 0x040fe40003f64270 */
[C---:B------:R-:W-:Y:S02]  /*8bc0*/  ISETP.GT.AND P4, PT, R4.reuse, 0x1, PT ;  /* 0x000000010400780c */ /* 0x040fe40003f84270 */
[C---:B------:R-:W-:Y:S02]  /*8bd0*/  ISETP.GT.AND P5, PT, R4.reuse, 0x8, PT ;  /* 0x000000080400780c */ /* 0x040fe40003fa4270 */
[C---:B------:R-:W-:Y:S02]  /*8be0*/  ISETP.GT.AND P1, PT, R4.reuse, 0x9, PT ;  /* 0x000000090400780c */ /* 0x040fe40003f24270 */
[----:B------:R-:W-:Y:S01]  /*8bf0*/  ISETP.GT.AND P2, PT, R4, 0x10, PT ;  /* 0x000000100400780c */ /* 0x000fe20003f44270 */
[----:B------:R-:W-:Y:S02]  /*8c00*/  WARPGROUP.DEPBAR.LE gsb0, 0x0 ;  /* 0x00008000000079c5 */ /* 0x000fe40000010000 */
[----:B------:R-:W-:-:S06]  /*8c10*/  WARPGROUP.ARRIVE ;  /* 0x00000000000079c5 */ /* 0x000fcc0000000000 */
[----:B------:R-:W-:Y:S01]  /*8c20*/  HGMMA.64x192x16.F32.BF16 R24, gdesc[UR4], R24, gsb0 ;  /* 0x02e00000041879f0 */ /* 0x000fe20008001818 */
[----:B------:R-:W-:Y:S01]  /*8c30*/  ULDC UR4, c[0x0][0x9d8] ;  /* 0x0002760000047ab9 */ /* 0x000fe20000000800 */
[----:B------:R-:W-:Y:S01]  /*8c40*/  ULDC UR5, c[0x0][0x988] ;  /* 0x0002620000057ab9 */ /* 0x000fe20000000800 */
[----:B------:R-:W-:Y:S02]  /*8c50*/  WARPGROUP.DEPBAR.LE gsb0, 0x0 ;  /* 0x00008000000079c5 */ /* 0x000fe40000010000 */
[----:B------:R-:W-:Y:S01]  /*8c60*/  FMUL.FTZ R123, R24, UR4 ;  /* 0x00000004187b7c20 */ /* 0x000fe20008410000 */
[----:B------:R-:W-:Y:S01]  /*8c70*/  FMUL.FTZ R3, R25, UR4 ;  /* 0x0000000419037c20 */ /* 0x000fe20008410000 */
[----:B------:R-:W-:Y:S01]  /*8c80*/  FMUL.FTZ R122, R28, UR4 ;  /* 0x000000041c7a7c20 */ /* 0x000fe20008410000 */
[----:B0-----:R-:W-:Y:S01]  /*8c90*/  FMUL.FTZ R6, R29, UR4 ;  /* 0x000000041d067c20 */ /* 0x001fe20008410000 */
        /* <DEDUP_REMOVED lines=11> */
[----:B------:R-:W-:Y:S01]  /*8d50*/  FMUL.FTZ R43, R51, UR4 ;  /* 0x00000004332b7c20 */ /* 0x000fe20008410000 */
[----:B------:R-:W-:Y:S01]  /*8d60*/  FMUL.FTZ R11, R34, UR4 ;  /* 0x00000004220b7c20 */ /* 0x000fe20008410000 */
[----:B------:R-:W-:Y:S01]  /*8d70*/  FMUL.FTZ R51, R59, UR4 ;  /* 0x000000043b337c20 */ /* 0x000fe20008410000 */
[----:B------:R-:W-:Y:S01]  /*8d80*/  FMUL.FTZ R21, R40, UR4 ;  /* 0x0000000428157c20 */ /* 0x000fe20008410000 */
[----:B------:R-:W-:Y:S01]  /*8d90*/  FMUL.FTZ R59, R63, UR4 ;  /* 0x000000043f3b7c20 */ /* 0x000fe20008410000 */
[----:B------:R-:W-:Y:S01]  /*8da0*/  FMUL.FTZ R63, R71, UR4 ;  /* 0x00000004473f7c20 */ /* 0x000fe20008410000 */
[----:B------:R-:W-:Y:S01]  /*8db0*/  FMUL.FTZ R71, R90, UR4 ;  /* 0x000000045a477c20 */ /* 0x000fe20008410000 */
[----:B------:R-:W2:Y:S01]  /*8dc0*/  MUFU.TANH R122, R122 ;  /* 0x0000007a007a7308 */ /* 0x000ea20000002400 */
[----:B0-----:R-:W-:Y:S01]  /*8dd0*/  FSEL R123, R123, -INF , P3 ;  /* 0xff8000007b7b7808 */ /* 0x001fe20001800000 */
[----:B------:R-:W-:Y:S01]  /*8de0*/  FMUL.FTZ R12, R35, UR4 ;  /* 0x00000004230c7c20 */ /* 0x000fe20008410000 */
[----:B------:R-:W-:Y:S01]  /*8df0*/  FMUL.FTZ R31, R41, UR4 ;  /* 0x00000004291f7c20 */ /* 0x000fe20008410000 */
[----:B------:R-:W-:Y:S01]  /*8e00*/  FMUL.FTZ R29, R92, UR4 ;  /* 0x000000045c1d7c20 */ /* 0x000fe20008410000 */
[----:B------:R-:W-:Y:S01]  /*8e10*/  FMUL.FTZ R13, R38, UR4 ;  /* 0x00000004260d7c20 */ /* 0x000fe20008410000 */
[----:B------:R-:W-:Y:S01]  /*8e20*/  FMUL.FTZ R30, R44, UR4 ;  /* 0x000000042c1e7c20 */ /* 0x000fe20008410000 */
[----:B------:R-:W-:Y:S01]  /*8e30*/  FMUL.FTZ R128, R88, UR4 ;  /* 0x0000000458807c20 */ /* 0x000fe20008410000 */
[----:B------:R-:W0:Y:S01]  /*8e40*/  MUFU.TANH R6, R6 ;  /* 0x0000000600067308 */ /* 0x000e220000002400 */
[----:B-1----:R-:W-:Y:S01]  /*8e50*/  FSEL R121, R3, -INF , P4 ;  /* 0xff80000003797808 */ /* 0x002fe20002000000 */
[----:B------:R-:W-:Y:S01]  /*8e60*/  FMUL.FTZ R14, R39, UR4 ;  /* 0x00000004270e7c20 */ /* 0x000fe20008410000 */
[----:B------:R-:W-:Y:S01]  /*8e70*/  FMUL.FTZ R25, R46, UR4 ;  /* 0x000000042e197c20 */ /* 0x000fe20008410000 */
[----:B------:R-:W-:Y:S01]  /*8e80*/  FMUL.FTZ R33, R45, UR4 ;  /* 0x000000042d217c20 */ /* 0x000fe20008410000 */
[----:B------:R-:W-:Y:S01]  /*8e90*/  FMNMX.FTZ R3, R123, R121, !PT ;  /* 0x000000797b037209 */ /* 0x000fe20007810000 */
[----:B------:R-:W-:Y:S01]  /*8ea0*/  FMUL.FTZ R46, R54, UR4 ;  /* 0x00000004362e7c20 */ /* 0x000fe20008410000 */
[----:B------:R-:W-:Y:S01]  /*8eb0*/  FMUL.FTZ R54, R89, UR4 ;  /* 0x0000000459367c20 */ /* 0x000fe20008410000 */
[----:B------:R-:W1:Y:S01]  /*8ec0*/  MUFU.TANH R124, R124 ;  /* 0x0000007c007c7308 */ /* 0x000e620000002400 */
[----:B--2---:R-:W-:Y:S01]  /*8ed0*/  FSEL R122, R122, -INF , P5 ;  /* 0xff8000007a7a7808 */ /* 0x004fe20002800000 */
[----:B------:R-:W-:Y:S01]  /*8ee0*/  FMUL.FTZ R15, R42, UR4 ;  /* 0x000000042a0f7c20 */ /* 0x000fe20008410000 */
[----:B------:R-:W-:Y:S01]  /*8ef0*/  FMUL.FTZ R32, R48, UR4 ;  /* 0x0000000430207c20 */ /* 0x000fe20008410000 */
[----:B------:R-:W-:Y:S01]  /*8f00*/  FMUL.FTZ R45, R68, UR4 ;  /* 0x00000004442d7c20 */ /* 0x000fe20008410000 */
[----:B------:R-:W-:Y:S01]  /*8f10*/  FMNMX.FTZ R3, R122, R3, !PT ;  /* 0x000000037a037209 */ /* 0x000fe20007810000 */
[----:B------:R-:W-:Y:S01]  /*8f20*/  FMUL.FTZ R68, R86, UR4 ;  /* 0x0000000456447c20 */ /* 0x000fe20008410000 */
[----:B------:R-:W-:Y:S01]  /*8f30*/  FMUL.FTZ R38, R56, UR4 ;  /* 0x0000000438267c20 */ /* 0x000fe20008410000 */
[----:B------:R-:W2:Y:S01]  /*8f40*/  MUFU.TANH R5, R5 ;  /* 0x0000000500057308 */ /* 0x000ea20000002400 */
[----:B0-----:R-:W-:Y:S01]  /*8f50*/  FSEL R90, R6, -INF , P1 ;  /* 0xff800000065a7808 */ /* 0x001fe20000800000 */
[----:B------:R-:W-:Y:S01]  /*8f60*/  FMUL.FTZ R37, R49, UR4 ;  /* 0x0000000431257c20 */ /* 0x000fe20008410000 */
[----:B------:R-:W-:Y:S01]  /*8f70*/  FMUL.FTZ R56, R60, UR4 ;  /* 0x000000043c387c20 */ /* 0x000fe20008410000 */
[----:B------:R-:W-:Y:S01]  /*8f80*/  FMUL.FTZ R60, R70, UR4 ;  /* 0x00000004463c7c20 */ /* 0x000fe20008410000 */
[----:B------:R-:W-:Y:S01]  /*8f90*/  FMNMX.FTZ R3, R90, R3, !PT ;  /* 0x000000035a037209 */ /* 0x000fe20007810000 */
[----:B------:R-:W-:Y:S01]  /*8fa0*/  FMUL.FTZ R70, R87, UR4 ;  /* 0x0000000457467c20 */ /* 0x000fe20008410000 */
[----:B------:R-:W-:Y:S01]  /*8fb0*/  FMUL.FTZ R35, R52, UR4 ;  /* 0x0000000434237c20 */ /* 0x000fe20008410000 */
[----:B------:R-:W0:Y:S01]  /*8fc0*/  MUFU.TANH R8, R8 ;  /* 0x0000000800087308 */ /* 0x000e220000002400 */
[----:B-1----:R-:W-:Y:S01]  /*8fd0*/  FSEL R124, R124, -INF , P3 ;  /* 0xff8000007c7c7808 */ /* 0x002fe20001800000 */
[----:B------:R-:W-:Y:S01]  /*8fe0*/  FMUL.FTZ R130, R84, UR4 ;  /* 0x0000000454827c20 */ /* 0x000fe20008410000 */
[----:B------:R-:W-:Y:S01]  /*8ff0*/  ISETP.GT.AND P3, PT, R4, 0x11, PT ;  /* 0x000000110400780c */ /* 0x000fe20003f64270 */
[----:B------:R-:W-:Y:S01]  /*9000*/  FMUL.FTZ R26, R47, UR4 ;  /* 0x000000042f1a7c20 */ /* 0x000fe20008410000 */
[----:B------:R-:W-:Y:S01]  /*9010*/  FMUL.FTZ R39, R53, UR4 ;  /* 0x0000000435277c20 */ /* 0x000fe20008410000 */
        /* <DEDUP_REMOVED lines=13> */
[----:B------:R-:W-:Y:S01]  /*90f0*/  ISETP.GT.AND P4, PT, R4, 0x18, PT ;  /* 0x000000180400780c */ /* 0x000fe20003f84270 */
        /* <DEDUP_REMOVED lines=15> */
[----:B------:R-:W-:Y:S01]  /*91f0*/  ISETP.GT.AND P5, PT, R4, 0x19, PT ;  /* 0x000000190400780c */ /* 0x000fe20003fa4270 */
        /* <DEDUP_REMOVED lines=33> */
[----:B------:R-:W3:Y:S03]  /*9410*/  LDL R115, [R1+0x1c] ;  /* 0x00001c0001737983 */ /* 0x000ee60000100800 */
[----:B------:R-:W0:Y:S01]  /*9420*/  MUFU.TANH R31, R31 ;  /* 0x0000001f001f7308 */ /* 0x000e220000002400 */
[----:B-1----:R-:W-:Y:S01]  /*9430*/  FSEL R87, R21, -INF , P1 ;  /* 0xff80000015577808 */ /* 0x002fe20000800000 */
[----:B------:R-:W-:Y:S01]  /*9440*/  FMUL.FTZ R21, R104, UR4 ;  /* 0x0000000468157c20 */ /* 0x000fe20008410000 */
[----:B------:R-:W-:-:S02]  /*9450*/  FMUL.FTZ R104, R118, UR4 ;  /* 0x0000000476687c20 */ /* 0x000fc40008410000 */
[----:B------:R-:W-:-:S03]  /*9460*/  FMNMX.FTZ R3, R87, R6, !PT ;  /* 0x0000000657037209 */ /* 0x000fc60007810000 */
[----:B------:R-:W1:Y:S01]  /*9470*/  MUFU.TANH R13, R13 ;  /* 0x0000000d000d7308 */ /* 0x000e620000002400 */
[----:B--2---:R-:W-:Y:S02]  /*9480*/  FSEL R12, R12, -INF , P3 ;  /* 0xff8000000c0c7808 */ /* 0x004fe40001800000 */
[----:B------:R-:W-:-:S05]  /*9490*/  ISETP.GT.AND P3, PT, R4, 0x28, PT ;  /* 0x000000280400780c */ /* 0x000fca0003f64270 */
[----:B------:R-:W2:Y:S01]  /*94a0*/  MUFU.TANH R30, R30 ;  /* 0x0000001e001e7308 */ /* 0x000ea20000002400 */
[----:B0-----:R-:W-:-:S04]  /*94b0*/  FSEL R84, R31, -INF , P2 ;  /* 0xff8000001f547808 */ /* 0x001fc80001000000 */
[----:B------:R-:W-:-:S03]  /*94c0*/  FMNMX.FTZ R6, R84, R3, !PT ;  /* 0x0000000354067209 */ /* 0x000fc60007810000 */
[----:B------:R-:W0:Y:S01]  /*94d0*/  MUFU.TANH R14, R14 ;  /* 0x0000000e000e7308 */ /* 0x000e220000002400 */
[----:B-1----:R-:W-:Y:S02]  /*94e0*/  FSEL R13, R13, -INF , P4 ;  /* 0xff8000000d0d7808 */ /* 0x002fe40002000000 */
[----:B------:R-:W-:-:S05]  /*94f0*/  ISETP.GT.AND P4, PT, R4, 0x29, PT ;  /* 0x000000290400780c */ /* 0x000fca0003f84270 */
[----:B------:R-:W1:Y:S01]  /*9500*/  MUFU.TANH R33, R33 ;  /* 0x0000002100217308 */ /* 0x000e620000002400 */
[----:B--2---:R-:W-:-:S04]  /*9510*/  FSEL R85, R30, -INF , P3 ;  /* 0xff8000001e557808 */ /* 0x004fc80001800000 */
[----:B------:R-:W-:-:S03]  /*9520*/  FMNMX.FTZ R3, R85, R6, !PT ;  /* 0x0000000655037209 */ /* 0x000fc60007810000 */
[----:B------:R-:W2:Y:S01]  /*9530*/  MUFU.TANH R15, R15 ;  /* 0x0000000f000f7308 */ /* 0x000ea20000002400 */
[----:B0-----:R-:W-:Y:S02]  /*9540*/  FSEL R14, R14, -INF , P5 ;  /* 0xff8000000e0e7808 */ /* 0x001fe40002800000 */
[----:B------:R-:W-:-:S05]  /*9550*/  ISETP.GT.AND P5, PT, R4, 0x30, PT ;  /* 0x000000300400780c */ /* 0x000fca0003fa4270 */
[----:B------:R-:W0:Y:S01]  /*9560*/  MUFU.TANH R32, R32 ;  /* 0x0000002000207308 */ /* 0x000e220000002400 */
[----:B-1----:R-:W-:Y:S01]  /*9570*/  FSEL R80, R33, -INF , P4 ;  /* 0xff80000021507808 */ /* 0x002fe20002000000 */
[----:B------:R-:W-:Y:S01]  /*9580*/  FMUL.FTZ R33, R100, UR4 ;  /* 0x0000000464217c20 */ /* 0x000fe20008410000 */
[----:B------:R-:W-:Y:S02]  /*9590*/  FMUL.FTZ R100, R109, UR4 ;  /* 0x000000046d647c20 */ /* 0x000fe40008410000 */
[----:B------:R-:W-:-:S03]  /*95a0*/  FMNMX.FTZ R6, R80, R3, !PT ;  /* 0x0000000350067209 */ /* 0x000fc60007810000 */
[----:B------:R-:W1:Y:S01]  /*95b0*/  MUFU.TANH R24, R24 ;  /* 0x0000001800187308 */ /* 0x000e620000002400 */
[----:B--2---:R-:W-:Y:S02]  /*95c0*/  FSEL R15, R15, -INF , P1 ;  /* 0xff8000000f0f7808 */ /* 0x004fe40000800000 */
[----:B------:R-:W-:-:S05]  /*95d0*/  ISETP.GT.AND P1, PT, R4, 0x31, PT ;  /* 0x000000310400780c */ /* 0x000fca0003f24270 */
[----:B------:R-:W2:Y:S01]  /*95e0*/  MUFU.TANH R37, R37 ;  /* 0x0000002500257308 */ /* 0x000ea20000002400 */
[----:B0-----:R-:W-:Y:S01]  /*95f0*/  FSEL R81, R32, -INF , P5 ;  /* 0xff80000020517808 */ /* 0x001fe20002800000 */
[----:B------:R-:W-:Y:S01]  /*9600*/  FMUL.FTZ R32, R101, UR4 ;  /* 0x0000000465207c20 */ /* 0x000fe20008410000 */
[----:B------:R-:W-:Y:S02]  /*9610*/  FMUL.FTZ R101, R111, UR4 ;  /* 0x000000046f657c20 */ /* 0x000fe40008410000 */
        /* <DEDUP_REMOVED lines=31> */
[----:B-1----:R-:W-:-:S04]  /*9810*/  FSEL R53, R53, -INF , P5 ;  /* 0xff80000035357808 */ /* 0x002fc80002800000 */
        /* <DEDUP_REMOVED lines=24> */
[----:B------:R-:W-:Y:S01]  /*99a0*/  FMNMX.FTZ R6, R52, R3, !PT ;  /* 0x0000000334067209 */ /* 0x000fe20007810000 */
[----:B------:R-:W-:Y:S02]  /*99b0*/  FMUL.FTZ R3, R108, UR4 ;  /* 0x000000046c037c20 */ /* 0x000fe40008410000 */
        /* <DEDUP_REMOVED lines=22> */
[----:B--2---:R-:W-:Y:S02]  /*9b20*/  FSEL R60, R60, -INF , P5 ;  /* 0xff8000003c3c7808 */ /* 0x004fe40002800000 */
[----:B------:R-:W-:-:S05]  /*9b30*/  ISETP.GT.AND P5, PT, R4, 0x69, PT ;  /* 0x000000690400780c */ /* 0x000fca0003fa4270 */
[----:B------:R-:W2:Y:S01]  /*9b40*/  MUFU.TANH R63, R63 ;  /* 0x0000003f003f7308 */ /* 0x000ea20000002400 */
[----:B0-----:R-:W-:-:S04]  /*9b50*/  FSEL R44, R44, -INF , P3 ;  /* 0xff8000002c2c7808 */ /* 0x001fc80001800000 */
[----:B------:R-:W-:-:S03]  /*9b60*/  FMNMX.FTZ R5, R44, R5, !PT ;  /* 0x000000052c057209 */ /* 0x000fc60007810000 */
        /* <DEDUP_REMOVED lines=13> */
[----:B--2---:R-:W-:Y:S01]  /*9c40*/  FSEL R38, R127, -INF , P1 ;  /* 0xff8000007f267808 */ /* 0x004fe20000800000 */
[----:B------:R-:W-:-:S03]  /*9c50*/  FMUL.FTZ R127, R107, UR4 ;  /* 0x000000046b7f7c20 */ /* 0x000fc60008410000 */
[----:B------:R-:W-:-:S03]  /*9c60*/  FMNMX.FTZ R6, R38, R5, !PT ;  /* 0x0000000526067209 */ /* 0x000fc60007810000 */
[----:B------:R-:W2:Y:S01]  /*9c70*/  MUFU.TANH R65, R65 ;  /* 0x0000004100417308 */ /* 0x000ea20000002400 */
[----:B0-----:R-:W-:Y:S01]  /*9c80*/  FSEL R28, R128, -INF , P5 ;  /* 0xff800000801c7808 */ /* 0x001fe20002800000 */
[----:B------:R-:W-:-:S06]  /*9c90*/  FMUL.FTZ R128, R110, UR4 ;  /* 0x000000046e807c20 */ /* 0x000fcc0008410000 */
        /* <DEDUP_REMOVED lines=29> */
[----:B------:R-:W-:Y:S02]  /*9e70*/  ISETP.GT.AND P4, PT, R4, 0x90, PT ;  /* 0x000000900400780c */ /* 0x000fe40003f84270 */
[----:B------:R-:W-:-:S03]  /*9e80*/  FMNMX.FTZ R5, R28, R5, !PT ;  /* 0x000000051c057209 */ /* 0x000fc60007810000 */
[----:B------:R-:W1:Y:S01]  /*9e90*/  MUFU.TANH R74, R74 ;  /* 0x0000004a004a7308 */ /* 0x000e620000002400 */
[----:B--2---:R-:W-:Y:S02]  /*9ea0*/  FSEL R71, R71, -INF , P5 ;  /* 0xff80000047477808 */ /* 0x004fe40002800000 */
[----:B------:R-:W-:-:S05]  /*9eb0*/  ISETP.GT.AND P5, PT, R4, 0x91, PT ;  /* 0x000000910400780c */ /* 0x000fca0003fa4270 */
[----:B------:R-:W2:Y:S01]  /*9ec0*/  MUFU.TANH R29, R29 ;  /* 0x0000001d001d7308 */ /* 0x000ea20000002400 */
[----:B0-----:R-:W-:Y:S01]  /*9ed0*/  FSEL R30, R54, -INF , P1 ;  /* 0xff800000361e7808 */ /* 0x001fe20000800000 */
[----:B------:R-:W-:-:S06]  /*9ee0*/  FMUL.FTZ R54, R113, UR4 ;  /* 0x0000000471367c20 */ /* 0x000fcc0008410000 */
[----:B------:R-:W0:Y:S01]  /*9ef0*/  MUFU.TANH R75, R75 ;  /* 0x0000004b004b7308 */ /* 0x000e220000002400 */
[----:B-1----:R-:W-:Y:S02]  /*9f00*/  FSEL R74, R74, -INF , P1 ;  /* 0xff8000004a4a7808 */ /* 0x002fe40000800000 */
[----:B------:R-:W-:-:S05]  /*9f10*/  ISETP.GT.AND P1, PT, R4, 0x98, PT ;  /* 0x000000980400780c */ /* 0x000fca0003f24270 */
[----:B------:R-:W1:Y:S01]  /*9f20*/  MUFU.TANH R36, R36 ;  /* 0x0000002400247308 */ /* 0x000e620000002400 */
[----:B--2---:R-:W-:-:S07]  /*9f30*/  FSEL R29, R29, -INF , P2 ;  /* 0xff8000001d1d7808 */ /* 0x004fce0001000000 */
[----:B------:R-:W2:Y:S01]  /*9f40*/  MUFU.TANH R78, R78 ;  /* 0x0000004e004e7308 */ /* 0x000ea20000002400 */
[----:B0-----:R-:W-:Y:S02]  /*9f50*/  FSEL R75, R75, -INF , P2 ;  /* 0xff8000004b4b7808 */ /* 0x001fe40001000000 */
[----:B------:R-:W-:-:S05]  /*9f60*/  ISETP.GT.AND P2, PT, R4, 0x99, PT ;  /* 0x000000990400780c */ /* 0x000fca0003f44270 */
[----:B------:R-:W0:Y:S01]  /*9f70*/  MUFU.TANH R34, R34 ;  /* 0x0000002200227308 */ /* 0x000e220000002400 */
[----:B-1----:R-:W-:-:S07]  /*9f80*/  FSEL R36, R36, -INF , P3 ;  /* 0xff80000024247808 */ /* 0x002fce0001800000 */
[----:B------:R-:W1:Y:S01]  /*9f90*/  MUFU.TANH R79, R79 ;  /* 0x0000004f004f7308 */ /* 0x000e620000002400 */
[----:B--2---:R-:W-:Y:S02]  /*9fa0*/  FSEL R78, R78, -INF , P3 ;  /* 0xff8000004e4e7808 */ /* 0x004fe40001800000 */
[----:B------:R-:W-:-:S05]  /*9fb0*/  ISETP.GT.AND P3, PT, R4, 0xa0, PT ;  /* 0x000000a00400780c */ /* 0x000fca0003f64270 */
[----:B------:R-:W2:Y:S01]  /*9fc0*/  MUFU.TANH R35, R35 ;  /* 0x0000002300237308 */ /* 0x000ea20000002400 */
[----:B0-----:R-:W-:-:S07]  /*9fd0*/  FSEL R34, R34, -INF , P4 ;  /* 0xff80000022227808 */ /* 0x001fce0002000000 */
        /* <DEDUP_REMOVED lines=32> */
[----:B------:R-:W-:Y:S02]  /*a1e0*/  ISETP.GT.AND P5, PT, R4, 0xb9, PT ;  /* 0x000000b90400780c */ /* 0x000fe40003fa4270 */
[----:B------:R-:W-:-:S03]  /*a1f0*/  FMNMX.FTZ R4, R30, R5, !PT ;  /* 0x000000051e047209 */ /* 0x000fc60007810000 */
[----:B------:R-:W1:Y:S01]  /*a200*/  MUFU.TANH R54, R54 ;  /* 0x0000003600367308 */ /* 0x000e620000002400 */
[----:B------:R-:W-:Y:S02]  /*a210*/  FMNMX.FTZ R5, R29, R4, !PT ;  /* 0x000000041d057209 */ /* 0x000fe40007810000 */
[----:B--2---:R-:W-:Y:S02]  /*a220*/  FSEL R100, R100, -INF , P1 ;  /* 0xff80000064647808 */ /* 0x004fe40000800000 */
[----:B------:R-:W-:-:S03]  /*a230*/  FMNMX.FTZ R5, R36, R5, !PT ;  /* 0x0000000524057209 */ /* 0x000fc60007810000 */
[----:B------:R-:W2:Y:S01]  /*a240*/  MUFU.TANH R7, R117 ;  /* 0x0000007500077308 */ /* 0x000ea20000002400 */
[----:B------:R-:W-:Y:S02]  /*a250*/  FMNMX.FTZ R4, R34, R5, !PT ;  /* 0x0000000522047209 */ /* 0x000fe40007810000 */
[----:B0-----:R-:W-:Y:S02]  /*a260*/  FSEL R97, R97, -INF , P2 ;  /* 0xff80000061617808 */ /* 0x001fe40001000000 */
[----:B------:R-:W-:-:S03]  /*a270*/  FMNMX.FTZ R4, R35, R4, !PT ;  /* 0x0000000423047209 */ /* 0x000fc60007810000 */
[----:B------:R-:W0:Y:S01]  /*a280*/  MUFU.TANH R101, R101 ;  /* 0x0000006500657308 */ /* 0x000e220000002400 */
[----:B------:R-:W-:Y:S01]  /*a290*/  FMNMX.FTZ R5, R33, R4, !PT ;  /* 0x0000000421057209 */ /* 0x000fe20007810000 */
[----:B------:R-:W-:Y:S01]  /*a2a0*/  FMUL.FTZ R4, R116, UR4 ;  /* 0x0000000474047c20 */ /* 0x000fe20008410000 */
[----:B-1----:R-:W-:Y:S01]  /*a2b0*/  FSEL R54, R54, -INF , P3 ;  /* 0xff80000036367808 */ /* 0x002fe20001800000 */
[----:B------:R-:W4:Y:S01]  /*a2c0*/  LDL R116, [R1+0x80] ;  /* 0x0000800001747983 */ /* 0x000f220000100800 */
        /* <DEDUP_REMOVED lines=10> */
[----:B------:R-:W-:Y:S02]  /*a370*/  FMNMX.FTZ R5, R97, R6, !PT ;  /* 0x0000000661057209 */ /* 0x000fe40007810000 */
[----:B-1----:R-:W-:Y:S02]  /*a380*/  FSEL R4, R4, -INF , P4 ;  /* 0xff80000004047808 */ /* 0x002fe40002000000 */
[----:B------:R-:W-:-:S03]  /*a390*/  FMNMX.FTZ R5, R54, R5, !PT ;  /* 0x0000000536057209 */ /* 0x000fc60007810000 */
[----:B------:R-:W1:Y:S01]  /*a3a0*/  MUFU.TANH R104, R104 ;  /* 0x0000006800687308 */ /* 0x000e620000002400 */
[----:B------:R-:W-:Y:S02]  /*a3b0*/  FMNMX.FTZ R6, R4, R5, !PT ;  /* 0x0000000504067209 */ /* 0x000fe40007810000 */
[----:B--2---:R-:W-:Y:S02]  /*a3c0*/  FSEL R102, R102, -INF , P2 ;  /* 0xff80000066667808 */ /* 0x004fe40001000000 */
[----:B------:R-:W-:-:S03]  /*a3d0*/  FMNMX.FTZ R93, R7, R6, !PT ;  /* 0x00000006075d7209 */ /* 0x000fc60007810000 */
[----:B------:R-:W2:Y:S01]  /*a3e0*/  MUFU.TANH R105, R105 ;  /* 0x0000006900697308 */ /* 0x000ea20000002400 */
[----:B0-----:R-:W-:Y:S01]  /*a3f0*/  FSEL R103, R103, -INF , P3 ;  /* 0xff80000067677808 */ /* 0x001fe20001800000 */
[----:B------:R-:W0:Y:S01]  /*a400*/  SHFL.BFLY PT, R6, R93, 0x2, 0x1f ;  /* 0x0c401f005d067f89 */ /* 0x000e2200000e0000 */
[----:B-1----:R-:W-:Y:S02]  /*a410*/  FSEL R104, R104, -INF , P4 ;  /* 0xff80000068687808 */ /* 0x002fe40002000000 */
[----:B--2---:R-:W-:Y:S02]  /*a420*/  FSEL R105, R105, -INF , P5 ;  /* 0xff80000069697808 */ /* 0x004fe40002800000 */
[----:B0-----:R-:W-:Y:S01]  /*a430*/  FMNMX.FTZ R94, R93, R6, !PT ;  /* 0x000000065d5e7209 */ /* 0x001fe20007810000 */
[----:B------:R-:W-:-:S04]  /*a440*/  IMAD.U32 R6, RZ, RZ, UR5 ;  /* 0x00000005ff067e24 */ /* 0x000fc8000f8e00ff */
[----:B------:R-:W0:Y:S02]  /*a450*/  SHFL.BFLY PT, R5, R94, 0x1, 0x1f ;  /* 0x0c201f005e057f89 */ /* 0x000e2400000e0000 */
[----:B0-----:R-:W-:-:S04]  /*a460*/  FMNMX.FTZ R5, R94, R5, !PT ;  /* 0x000000055e057209 */ /* 0x001fc80007810000 */
[C---:B------:R-:W-:Y:S01]  /*a470*/  FSETP.NEU.FTZ.AND P6, PT, R5.reuse, -INF , PT ;  /* 0xff8000000500780b */ /* 0x040fe20003fdd000 */
[----:B------:R-:W-:-:S05]  /*a480*/  FMUL.FTZ R91, R5, R6 ;  /* 0x00000006055b7220 */ /* 0x000fca0000410000 */
[----:B------:R-:W-:-:S05]  /*a490*/  FSEL R91, R91, RZ, P6 ;  /* 0x000000ff5b5b7208 */ /* 0x000fca0003000000 */
[-CC-:B------:R-:W-:Y:S01]  /*a4a0*/  FFMA.FTZ R94, R88, R6.reuse, -R91.reuse ;  /* 0x00000006585e7223 */ /* 0x180fe2000001085b */
[-CC-:B------:R-:W-:Y:S01]  /*a4b0*/  FFMA.FTZ R88, R87, R6.reuse, -R91.reuse ;  /* 0x0000000657587223 */ /* 0x180fe2000001085b */
[-CC-:B------:R-:W-:Y:S01]  /*a4c0*/  FFMA.FTZ R87, R80, R6.reuse, -R91.reuse ;  /* 0x0000000650577223 */ /* 0x180fe2000001085b */
[--C-:B------:R-:W-:Y:S01]  /*a4d0*/  FFMA.FTZ R96, R90, R6, -R91.reuse ;  /* 0x000000065a607223 */ /* 0x100fe2000001085b */
[----:B------:R-:W-:Y:S01]  /*a4e0*/  FMNMX.FTZ R80, R124, R8, !PT ;  /* 0x000000087c507209 */ /* 0x000fe20007810000 */
        /* <DEDUP_REMOVED lines=8> */
[----:B------:R-:W-:Y:S01]  /*a570*/  FMNMX.FTZ R76, R10, R81, !PT ;  /* 0x000000510a4c7209 */ /* 0x000fe20007810000 */
        /* <DEDUP_REMOVED lines=8> */
[----:B------:R-:W-:Y:S01]  /*a600*/  MUFU.EX2 R96, R96 ;  /* 0x0000006000607308 */ /* 0x000fe20000000800 */
[-CC-:B------:R-:W-:Y:S01]  /*a610*/  FFMA.FTZ R108, R36, R6.reuse, -R91.reuse ;  /* 0x00000006246c7223 */ /* 0x180fe2000001085b */
[--C-:B------:R-:W-:Y:S01]  /*a620*/  FFMA.FTZ R36, R32, R6, -R91.reuse ;  /* 0x0000000620247223 */ /* 0x100fe2000001085b */
[----:B------:R-:W-:Y:S01]  /*a630*/  FMNMX.FTZ R77, R13, R76, !PT ;  /* 0x0000004c0d4d7209 */ /* 0x000fe20007810000 */
[-CC-:B------:R-:W-:Y:S01]  /*a640*/  FFMA.FTZ R76, R73, R6.reuse, -R91.reuse ;  /* 0x00000006494c7223 */ /* 0x180fe2000001085b */
[-CC-:B------:R-:W-:Y:S01]  /*a650*/  FFMA.FTZ R32, R100, R6.reuse, -R91.reuse ;  /* 0x0000000664207223 */ /* 0x180fe2000001085b */
[-CC-:B------:R-:W-:Y:S01]  /*a660*/  FFMA.FTZ R28, R28, R6.reuse, -R91.reuse ;  /* 0x000000061c1c7223 */ /* 0x180fe2000001085b */
[----:B------:R-:W-:Y:S01]  /*a670*/  FMNMX.FTZ R72, R14, R77, !PT ;  /* 0x0000004d0e487209 */ /* 0x000fe20007810000 */
[----:B------:R-:W-:Y:S01]  /*a680*/  FFMA.FTZ R77, R53, R6, -R91 ;  /* 0x00000006354d7223 */ /* 0x000fe2000001085b */
[----:B------:R-:W-:Y:S02]  /*a690*/  MUFU.EX2 R98, R98 ;  /* 0x0000006200627308 */ /* 0x000fe40000000800 */
[----:B------:R-:W-:-:S04]  /*a6a0*/  FMNMX.FTZ R73, R15, R72, !PT ;  /* 0x000000480f497209 */ /* 0x000fc80007810000 */
[----:B------:R-:W-:Y:S01]  /*a6b0*/  FMNMX.FTZ R72, R24, R73, !PT ;  /* 0x0000004918487209 */ /* 0x000fe20007810000 */
[-CC-:B------:R-:W-:Y:S01]  /*a6c0*/  FFMA.FTZ R73, R57, R6.reuse, -R91.reuse ;  /* 0x0000000639497223 */ /* 0x180fe2000001085b */
[-CC-:B------:R-:W-:Y:S01]  /*a6d0*/  FFMA.FTZ R57, R52, R6.reuse, -R91.reuse ;  /* 0x0000000634397223 */ /* 0x180fe2000001085b */
[----:B------:R-:W-:Y:S01]  /*a6e0*/  FFMA.FTZ R52, R45, R6, -R91 ;  /* 0x000000062d347223 */ /* 0x000fe2000001085b */
[----:B------:R-:W-:Y:S01]  /*a6f0*/  FMNMX.FTZ R53, R25, R72, !PT ;  /* 0x0000004819357209 */ /* 0x000fe20007810000 */
[----:B------:R-:W0:Y:S03]  /*a700*/  MUFU.EX2 R99, R99 ;  /* 0x0000006300637308 */ /* 0x000e260000000800 */
[----:B------:R-:W-:-:S04]  /*a710*/  FMNMX.FTZ R72, R26, R53, !PT ;  /* 0x000000351a487209 */ /* 0x000fc80007810000 */
[----:B------:R-:W-:Y:S01]  /*a720*/  FMNMX.FTZ R56, R27, R72, !PT ;  /* 0x000000481b387209 */ /* 0x000fe20007810000 */
[----:B------:R-:W1:Y:S03]  /*a730*/  MUFU.EX2 R95, R95 ;  /* 0x0000005f005f7308 */ /* 0x000e660000000800 */
[----:B------:R-:W-:-:S04]  /*a740*/  FMNMX.FTZ R53, R43, R56, !PT ;  /* 0x000000382b357209 */ /* 0x000fc80007810000 */
[----:B------:R-:W-:Y:S01]  /*a750*/  FMNMX.FTZ R56, R46, R53, !PT ;  /* 0x000000352e387209 */ /* 0x000fe20007810000 */
[----:B------:R2:W-:Y:S03]  /*a760*/  MUFU.EX2 R72, R107 ;  /* 0x0000006b00487308 */ /* 0x0005e60000000800 */
[----:B------:R-:W-:Y:S01]  /*a770*/  FMNMX.FTZ R53, R47, R56, !PT ;  /* 0x000000382f357209 */ /* 0x000fe20007810000 */
[----:B------:R-:W-:-:S03]  /*a780*/  FFMA.FTZ R56, R49, R6, -R91 ;  /* 0x0000000631387223 */ /* 0x000fc6000001085b */
[----:B------:R-:W-:Y:S01]  /*a790*/  FMNMX.FTZ R106, R50, R53, !PT ;  /* 0x00000035326a7209 */ /* 0x000fe20007810000 */
[----:B------:R-:W-:Y:S01]  /*a7a0*/  FFMA.FTZ R53, R48, R6, -R91 ;  /* 0x0000000630357223 */ /* 0x000fe2000001085b */
[----:B------:R-:W3:Y:S02]  /*a7b0*/  MUFU.EX2 R93, R93 ;  /* 0x0000005d005d7308 */ /* 0x000ee40000000800 */
[----:B------:R-:W-:-:S04]  /*a7c0*/  FMNMX.FTZ R106, R51, R106, !PT ;  /* 0x0000006a336a7209 */ /* 0x000fc80007810000 */
[----:B------:R-:W-:Y:S02]  /*a7d0*/  FMNMX.FTZ R106, R55, R106, !PT ;  /* 0x0000006a376a7209 */ /* 0x000fe40007810000 */
[----:B------:R-:W3:Y:S02]  /*a7e0*/  MUFU.EX2 R94, R94 ;  /* 0x0000005e005e7308 */ /* 0x000ee40000000800 */
[----:B------:R-:W-:-:S04]  /*a7f0*/  FMNMX.FTZ R49, R59, R106, !PT ;  /* 0x0000006a3b317209 */ /* 0x000fc80007810000 */
[----:B------:R-:W-:Y:S01]  /*a800*/  FMNMX.FTZ R106, R58, R49, !PT ;  /* 0x000000313a6a7209 */ /* 0x000fe20007810000 */
[-CC-:B------:R-:W-:Y:S01]  /*a810*/  FFMA.FTZ R49, R44, R6.reuse, -R91.reuse ;  /* 0x000000062c317223 */ /* 0x180fe2000001085b */
[--C-:B------:R-:W-:Y:S01]  /*a820*/  FFMA.FTZ R44, R40, R6, -R91.reuse ;  /* 0x00000006282c7223 */ /* 0x100fe2000001085b */
[----:B------:R-:W3:Y:S01]  /*a830*/  MUFU.EX2 R90, R90 ;  /* 0x0000005a005a7308 */ /* 0x000ee20000000800 */
[----:B------:R-:W-:Y:S01]  /*a840*/  FMNMX.FTZ R45, R61, R106, !PT ;  /* 0x0000006a3d2d7209 */ /* 0x000fe20007810000 */
[----:B------:R-:W-:-:S03]  /*a850*/  FFMA.FTZ R106, R41, R6, -R91 ;  /* 0x00000006296a7223 */ /* 0x000fc6000001085b */
[----:B------:R-:W-:-:S03]  /*a860*/  FMNMX.FTZ R48, R60, R45, !PT ;  /* 0x0000002d3c307209 */ /* 0x000fc60007810000 */
[----:B------:R-:W3:Y:S01]  /*a870*/  MUFU.EX2 R92, R92 ;  /* 0x0000005c005c7308 */ /* 0x000ee20000000800 */
[----:B------:R-:W-:Y:S01]  /*a880*/  FMNMX.FTZ R45, R63, R48, !PT ;  /* 0x000000303f2d7209 */ /* 0x000fe20007810000 */
[----:B------:R-:W-:-:S03]  /*a890*/  FFMA.FTZ R48, R42, R6, -R91 ;  /* 0x000000062a307223 */ /* 0x000fc6000001085b */
[----:B------:R-:W-:-:S03]  /*a8a0*/  FMNMX.FTZ R42, R62, R45, !PT ;  /* 0x0000002d3e2a7209 */ /* 0x000fc60007810000 */
[----:B------:R-:W-:Y:S01]  /*a8b0*/  MUFU.EX2 R88, R88 ;  /* 0x0000005800587308 */ /* 0x000fe20000000800 */
[----:B------:R-:W-:-:S04]  /*a8c0*/  FMNMX.FTZ R45, R65, R42, !PT ;  /* 0x0000002a412d7209 */ /* 0x000fc80007810000 */
[----:B------:R-:W-:-:S03]  /*a8d0*/  FMNMX.FTZ R45, R64, R45, !PT ;  /* 0x0000002d402d7209 */ /* 0x000fc60007810000 */
[----:B------:R-:W-:Y:S01]  /*a8e0*/  MUFU.EX2 R89, R89 ;  /* 0x0000005900597308 */ /* 0x000fe20000000800 */
[----:B------:R-:W-:-:S04]  /*a8f0*/  FMNMX.FTZ R42, R66, R45, !PT ;  /* 0x0000002d422a7209 */ /* 0x000fc80007810000 */
[----:B------:R-:W-:-:S03]  /*a900*/  FMNMX.FTZ R42, R67, R42, !PT ;  /* 0x0000002a432a7209 */ /* 0x000fc60007810000 */
[----:B------:R-:W-:Y:S01]  /*a910*/  MUFU.EX2 R86, R86 ;  /* 0x0000005600567308 */ /* 0x000fe20000000800 */
[----:B------:R-:W-:Y:S01]  /*a920*/  FMNMX.FTZ R45, R69, R42, !PT ;  /* 0x0000002a452d7209 */ /* 0x000fe20007810000 */
[----:B------:R-:W-:-:S03]  /*a930*/  FFMA.FTZ R42, R39, R6, -R91 ;  /* 0x00000006272a7223 */ /* 0x000fc6000001085b */
[----:B------:R-:W-:-:S03]  /*a940*/  FMNMX.FTZ R41, R68, R45, !PT ;  /* 0x0000002d44297209 */ /* 0x000fc60007810000 */
[----:B------:R0:W-:Y:S01]  /*a950*/  MUFU.EX2 R45, R106 ;  /* 0x0000006a002d7308 */ /* 0x0001e20000000800 */
[----:B------:R-:W-:Y:S01]  /*a960*/  FMNMX.FTZ R40, R70, R41, !PT ;  /* 0x0000002946287209 */ /* 0x000fe20007810000 */
[----:B------:R-:W-:-:S03]  /*a970*/  FFMA.FTZ R41, R38, R6, -R91 ;  /* 0x0000000626297223 */ /* 0x000fc6000001085b */
[----:B--2---:R-:W-:Y:S01]  /*a980*/  FMNMX.FTZ R107, R71, R40, !PT ;  /* 0x00000028476b7209 */ /* 0x004fe20007810000 */
[-CC-:B------:R-:W-:Y:S02]  /*a990*/  FFMA.FTZ R40, R37, R6.reuse, -R91.reuse ;  /* 0x0000000625287223 */ /* 0x180fe4000001085b */
[----:B------:R-:W-:Y:S01]  /*a9a0*/  MUFU.EX2 R87, R87 ;  /* 0x0000005700577308 */ /* 0x000fe20000000800 */
[----:B------:R-:W-:Y:S01]  /*a9b0*/  FMNMX.FTZ R38, R74, R107, !PT ;  /* 0x0000006b4a267209 */ /* 0x000fe20007810000 */
[----:B------:R-:W-:-:S03]  /*a9c0*/  FFMA.FTZ R107, R30, R6, -R91 ;  /* 0x000000061e6b7223 */ /* 0x000fc6000001085b */
[----:B------:R-:W-:-:S03]  /*a9d0*/  FMNMX.FTZ R39, R75, R38, !PT ;  /* 0x000000264b277209 */ /* 0x000fc60007810000 */
[----:B------:R-:W-:Y:S01]  /*a9e0*/  MUFU.EX2 R84, R84 ;  /* 0x0000005400547308 */ /* 0x000fe20000000800 */
        /* <DEDUP_REMOVED lines=10> */
[----:B------:R-:W-:-:S04]  /*aa90*/  FMNMX.FTZ R31, R127, R38, !PT ;  /* 0x000000267f1f7209 */ /* 0x000fc80007810000 */
[----:B------:R-:W-:-:S03]  /*aaa0*/  FMNMX.FTZ R30, R128, R31, !PT ;  /* 0x0000001f801e7209 */ /* 0x000fc60007810000 */
[----:B------:R2:W-:Y:S01]  /*aab0*/  MUFU.EX2 R31, R107 ;  /* 0x0000006b001f7308 */ /* 0x0005e20000000800 */
[----:B------:R-:W-:Y:S01]  /*aac0*/  FMNMX.FTZ R37, R101, R30, !PT ;  /* 0x0000001e65257209 */ /* 0x000fe20007810000 */
[----:B------:R-:W-:-:S03]  /*aad0*/  FFMA.FTZ R30, R29, R6, -R91 ;  /* 0x000000061d1e7223 */ /* 0x000fc6000001085b */
[----:B------:R-:W-:Y:S01]  /*aae0*/  FMNMX.FTZ R38, R102, R37, !PT ;  /* 0x0000002566267209 */ /* 0x000fe20007810000 */
[--C-:B------:R-:W-:Y:S02]  /*aaf0*/  FFMA.FTZ R37, R34, R6, -R91.reuse ;  /* 0x0000000622257223 */ /* 0x100fe4000001085b */
[----:B------:R-:W-:Y:S01]  /*ab00*/  MUFU.EX2 R76, R76 ;  /* 0x0000004c004c7308 */ /* 0x000fe20000000800 */
[----:B------:R-:W-:Y:S01]  /*ab10*/  FMNMX.FTZ R29, R103, R38, !PT ;  /* 0x00000026671d7209 */ /* 0x000fe20007810000 */
[-CC-:B------:R-:W-:Y:S01]  /*ab20*/  FFMA.FTZ R38, R35, R6.reuse, -R91.reuse ;  /* 0x0000000623267223 */ /* 0x180fe2000001085b */
[-CC-:B------:R-:W-:Y:S01]  /*ab30*/  FFMA.FTZ R35, R33, R6.reuse, -R91.reuse ;  /* 0x0000000621237223 */ /* 0x180fe2000001085b */
[-CC-:B------:R-:W-:Y:S01]  /*ab40*/  FFMA.FTZ R33, R21, R6.reuse, -R91.reuse ;  /* 0x0000000615217223 */ /* 0x180fe2000001085b */
[----:B0-----:R-:W-:Y:S01]  /*ab50*/  FMNMX.FTZ R106, R104, R29, !PT ;  /* 0x0000001d686a7209 */ /* 0x001fe20007810000 */
[-CC-:B------:R-:W-:Y:S01]  /*ab60*/  FFMA.FTZ R21, R3, R6.reuse, -R91.reuse ;  /* 0x0000000603157223 */ /* 0x180fe2000001085b */
[----:B------:R-:W-:Y:S01]  /*ab70*/  FFMA.FTZ R3, R54, R6, -R91 ;  /* 0x0000000636037223 */ /* 0x000fe2000001085b */
[----:B------:R0:W-:Y:S01]  /*ab80*/  MUFU.EX2 R29, R108 ;  /* 0x0000006c001d7308 */ /* 0x0001e20000000800 */
[----:B------:R-:W-:-:S05]  /*ab90*/  FMNMX.FTZ R106, R105, R106, !PT ;  /* 0x0000006a696a7209 */ /* 0x000fca0007810000 */
[----:B------:R-:W1:Y:S02]  /*aba0*/  SHFL.BFLY PT, R34, R106, 0x2, 0x1f ;  /* 0x0c401f006a227f89 */ /* 0x000e6400000e0000 */
[----:B------:R-:W-:Y:S08]  /*abb0*/  MUFU.EX2 R77, R77 ;  /* 0x0000004d004d7308 */ /* 0x000ff00000000800 */
[----:B------:R-:W-:Y:S08]  /*abc0*/  MUFU.EX2 R73, R73 ;  /* 0x0000004900497308 */ /* 0x000ff00000000800 */
[----:B------:R-:W-:Y:S01]  /*abd0*/  MUFU.EX2 R56, R56 ;  /* 0x0000003800387308 */ /* 0x000fe20000000800 */
[----:B-1----:R-:W-:Y:S01]  /*abe0*/  FMNMX.FTZ R106, R106, R34, !PT ;  /* 0x000000226a6a7209 */ /* 0x002fe20007810000 */
[-CC-:B------:R-:W-:Y:S01]  /*abf0*/  FFMA.FTZ R34, R20, R6.reuse, -R91.reuse ;  /* 0x0000000614227223 */ /* 0x180fe2000001085b */
[-CC-:B------:R-:W-:Y:S01]  /*ac00*/  FFMA.FTZ R20, R97, R6.reuse, -R91.reuse ;  /* 0x0000000661147223 */ /* 0x180fe2000001085b */
[-CC-:B------:R-:W-:Y:S01]  /*ac10*/  FFMA.FTZ R97, R4, R6.reuse, -R91.reuse ;  /* 0x0000000604617223 */ /* 0x180fe2000001085b */
[----:B------:R-:W-:Y:S01]  /*ac20*/  FFMA.FTZ R4, R7, R6, -R91 ;  /* 0x0000000607047223 */ /* 0x000fe2000001085b */
[----:B--2---:R-:W1:Y:S02]  /*ac30*/  SHFL.BFLY PT, R107, R106, 0x1, 0x1f ;  /* 0x0c201f006a6b7f89 */ /* 0x004e6400000e0000 */
[----:B------:R-:W-:Y:S08]  /*ac40*/  MUFU.EX2 R57, R57 ;  /* 0x0000003900397308 */ /* 0x000ff00000000800 */
[----:B------:R2:W-:Y:S08]  /*ac50*/  MUFU.EX2 R7, R97 ;  /* 0x0000006100077308 */ /* 0x0005f00000000800 */
[----:B------:R-:W-:Y:S01]  /*ac60*/  MUFU.EX2 R52, R52 ;  /* 0x0000003400347308 */ /* 0x000fe20000000800 */
[----:B-1----:R-:W-:-:S07]  /*ac70*/  FMNMX.FTZ R54, R106, R107, !PT ;  /* 0x0000006b6a367209 */ /* 0x002fce0007810000 */
[----:B------:R-:W-:Y:S01]  /*ac80*/  MUFU.EX2 R53, R53 ;  /* 0x0000003500357308 */ /* 0x000fe20000000800 */
[C---:B------:R-:W-:Y:S01]  /*ac90*/  FSETP.NEU.FTZ.AND P1, PT, R54.reuse, -INF , PT ;  /* 0xff8000003600780b */ /* 0x040fe20003f3d000 */
[----:B------:R-:W-:-:S06]  /*aca0*/  FMUL.FTZ R113, R54, R6 ;  /* 0x0000000636717220 */ /* 0x000fcc0000410000 */
[----:B------:R-:W-:Y:S01]  /*acb0*/  MUFU.EX2 R48, R48 ;  /* 0x0000003000307308 */ /* 0x000fe20000000800 */
[----:B------:R-:W-:Y:S02]  /*acc0*/  FSEL R113, R113, RZ, P1 ;  /* 0x000000ff71717208 */ /* 0x000fe40000800000 */
[----:B------:R-:W-:-:S03]  /*acd0*/  ISETP.NE.AND P1, PT, R131, RZ, PT ;  /* 0x000000ff8300720c */ /* 0x000fc60003f25270 */
[-C--:B------:R-:W-:Y:S01]  /*ace0*/  FFMA.FTZ R114, R14, R6.reuse, -R113 ;  /* 0x000000060e727223 */ /* 0x080fe20000010871 */
[----:B------:R-:W-:Y:S01]  /*acf0*/  FADD.FTZ R14, R98, R99 ;  /* 0x00000063620e7221 */ /* 0x000fe20000010000 */
[-CC-:B------:R-:W-:Y:S01]  /*ad00*/  FFMA.FTZ R100, R124, R6.reuse, -R113.reuse ;  /* 0x000000067c647223 */ /* 0x180fe20000010871 */
[-CC-:B------:R-:W-:Y:S01]  /*ad10*/  FFMA.FTZ R107, R8, R6.reuse, -R113.reuse ;  /* 0x00000006086b7223 */ /* 0x180fe20000010871 */
[-CC-:B------:R-:W-:Y:S01]  /*ad20*/  FFMA.FTZ R110, R11, R6.reuse, -R113.reuse ;  /* 0x000000060b6e7223 */ /* 0x180fe20000010871 */
[-CC-:B------:R-:W-:Y:S01]  /*ad30*/  FFMA.FTZ R11, R67, R6.reuse, -R113.reuse ;  /* 0x00000006430b7223 */ /* 0x180fe20000010871 */
[----:B------:R-:W-:Y:S01]  /*ad40*/  FADD.FTZ R67, R95, R14 ;  /* 0x0000000e5f437221 */ /* 0x000fe20000010000 */
[-CC-:B0-----:R-:W-:Y:S01]  /*ad50*/  FFMA.FTZ R108, R9, R6.reuse, -R113.reuse ;  /* 0x00000006096c7223 */ /* 0x181fe20000010871 */
[-CC-:B------:R-:W-:Y:S01]  /*ad60*/  FFMA.FTZ R112, R13, R6.reuse, -R113.reuse ;  /* 0x000000060d707223 */ /* 0x180fe20000010871 */
[-C--:B------:R-:W-:Y:S01]  /*ad70*/  FFMA.FTZ R13, R63, R6.reuse, -R113 ;  /* 0x000000063f0d7223 */ /* 0x080fe20000010871 */
[----:B------:R-:W-:Y:S01]  /*ad80*/  MUFU.EX2 R100, R100 ;  /* 0x0000006400647308 */ /* 0x000fe20000000800 */
[----:B------:R-:W-:Y:S01]  /*ad90*/  FADD.FTZ R14, R96, R67 ;  /* 0x00000043600e7221 */ /* 0x000fe20000010000 */
[-CC-:B------:R-:W-:Y:S01]  /*ada0*/  FFMA.FTZ R109, R10, R6.reuse, -R113.reuse ;  /* 0x000000060a6d7223 */ /* 0x180fe20000010871 */
[-CC-:B------:R-:W-:Y:S01]  /*adb0*/  FFMA.FTZ R8, R62, R6.reuse, -R113.reuse ;  /* 0x000000063e087223 */ /* 0x180fe20000010871 */
[-CC-:B------:R-:W-:Y:S01]  /*adc0*/  FFMA.FTZ R111, R12, R6.reuse, -R113.reuse ;  /* 0x000000060c6f7223 */ /* 0x180fe20000010871 */
[-CC-:B------:R-:W-:Y:S01]  /*add0*/  FFMA.FTZ R106, R26, R6.reuse, -R113.reuse ;  /* 0x000000061a6a7223 */ /* 0x180fe20000010871 */
[-CC-:B------:R-:W-:Y:S01]  /*ade0*/  FFMA.FTZ R91, R15, R6.reuse, -R113.reuse ;  /* 0x000000060f5b7223 */ /* 0x180fe20000010871 */
[-CC-:B--2---:R-:W-:Y:S01]  /*adf0*/  FFMA.FTZ R97, R24, R6.reuse, -R113.reuse ;  /* 0x0000000618617223 */ /* 0x184fe20000010871 */
[----:B------:R-:W0:Y:S01]  /*ae00*/  MUFU.EX2 R107, R107 ;  /* 0x0000006b006b7308 */ /* 0x000e220000000800 */
[-CC-:B------:R-:W-:Y:S01]  /*ae10*/  FFMA.FTZ R25, R25, R6.reuse, -R113.reuse ;  /* 0x0000000619197223 */ /* 0x180fe20000010871 */
[-CC-:B------:R-:W-:Y:S01]  /*ae20*/  FFMA.FTZ R27, R27, R6.reuse, -R113.reuse ;  /* 0x000000061b1b7223 */ /* 0x180fe20000010871 */
[-CC-:B------:R-:W-:Y:S01]  /*ae30*/  FFMA.FTZ R43, R43, R6.reuse, -R113.reuse ;  /* 0x000000062b2b7223 */ /* 0x180fe20000010871 */
[-CC-:B------:R-:W-:Y:S01]  /*ae40*/  FFMA.FTZ R46, R46, R6.reuse, -R113.reuse ;  /* 0x000000062e2e7223 */ /* 0x180fe20000010871 */
[-CC-:B------:R-:W-:Y:S01]  /*ae50*/  FFMA.FTZ R47, R47, R6.reuse, -R113.reuse ;  /* 0x000000062f2f7223 */ /* 0x180fe20000010871 */
[----:B------:R-:W-:-:S02]  /*ae60*/  FFMA.FTZ R50, R50, R6, -R113 ;  /* 0x0000000632327223 */ /* 0x000fc40000010871 */
[----:B------:R3:W-:Y:S08]  /*ae70*/  MUFU.EX2 R62, R13 ;  /* 0x0000000d003e7308 */ /* 0x0007f00000000800 */
[----:B------:R-:W1:Y:S01]  /*ae80*/  MUFU.EX2 R108, R108 ;  /* 0x0000006c006c7308 */ /* 0x000e620000000800 */
[----:B---3--:R-:W-:-:S04]  /*ae90*/  FADD.FTZ R13, R93, R14 ;  /* 0x0000000e5d0d7221 */ /* 0x008fc80000010000 */
[----:B------:R-:W-:-:S03]  /*aea0*/  FADD.FTZ R13, R94, R13 ;  /* 0x0000000d5e0d7221 */ /* 0x000fc60000010000 */
[----:B------:R-:W2:Y:S01]  /*aeb0*/  MUFU.EX2 R109, R109 ;  /* 0x0000006d006d7308 */ /* 0x000ea20000000800 */
[----:B------:R-:W-:-:S07]  /*aec0*/  FADD.FTZ R13, R90, R13 ;  /* 0x0000000d5a0d7221 */ /* 0x000fce0000010000 */
[----:B------:R-:W3:Y:S01]  /*aed0*/  MUFU.EX2 R110, R110 ;  /* 0x0000006e006e7308 */ /* 0x000ee20000000800 */
[----:B------:R-:W-:Y:S01]  /*aee0*/  FADD.FTZ R26, R92, R13 ;  /* 0x0000000d5c1a7221 */ /* 0x000fe20000010000 */
[----:B0-----:R-:W-:Y:S01]  /*aef0*/  FADD.FTZ R13, R100, R107 ;  /* 0x0000006b640d7221 */ /* 0x001fe20000010000 */
[----:B------:R-:W-:-:S05]  /*af00*/  F2FP.BF16.F32.PACK_AB R14, R92, R90 ;  /* 0x0000005a5c0e723e */ /* 0x000fca00000010ff */
[----:B------:R-:W0:Y:S01]  /*af10*/  MUFU.EX2 R111, R111 ;  /* 0x0000006f006f7308 */ /* 0x000e220000000800 */
[----:B-1----:R-:W-:-:S07]  /*af20*/  FADD.FTZ R92, R108, R13 ;  /* 0x0000000d6c5c7221 */ /* 0x002fce0000010000 */
[----:B------:R-:W1:Y:S01]  /*af30*/  MUFU.EX2 R112, R112 ;  /* 0x0000007000707308 */ /* 0x000e620000000800 */
[----:B--2---:R-:W-:Y:S01]  /*af40*/  FADD.FTZ R13, R109, R92 ;  /* 0x0000005c6d0d7221 */ /* 0x004fe20000010000 */
[----:B------:R-:W-:-:S06]  /*af50*/  FFMA.FTZ R12, R64, R6, -R113 ;  /* 0x00000006400c7223 */ /* 0x000fcc0000010871 */
[----:B------:R-:W2:Y:S01]  /*af60*/  MUFU.EX2 R114, R114 ;  /* 0x0000007200727308 */ /* 0x000ea20000000800 */
[----:B---3--:R-:W-:Y:S01]  /*af70*/  FADD.FTZ R92, R110, R13 ;  /* 0x0000000d6e5c7221 */ /* 0x008fe20000010000 */
[----:B------:R-:W-:-:S06]  /*af80*/  FFMA.FTZ R15, R68, R6, -R113 ;  /* 0x00000006440f7223 */ /* 0x000fcc0000010871 */
[----:B------:R3:W-:Y:S01]  /*af90*/  MUFU.EX2 R68, R12 ;  /* 0x0000000c00447308 */ /* 0x0007e20000000800 */
[-CC-:B------:R-:W-:Y:S01]  /*afa0*/  FFMA.FTZ R10, R65, R6.reuse, -R113.reuse ;  /* 0x00000006410a7223 */ /* 0x180fe20000010871 */
[----:B------:R-:W-:-:S06]  /*afb0*/  FFMA.FTZ R9, R66, R6, -R113 ;  /* 0x0000000642097223 */ /* 0x000fcc0000010871 */
[----:B------:R-:W4:Y:S01]  /*afc0*/  MUFU.EX2 R91, R91 ;  /* 0x0000005b005b7308 */ /* 0x000f220000000800 */
[----:B---3--:R-:W-:Y:S01]  /*afd0*/  F2FP.BF16.F32.PACK_AB R12, R94, R93 ;  /* 0x0000005d5e0c723e */ /* 0x008fe200000010ff */
[----:B0-----:R-:W-:Y:S01]  /*afe0*/  FADD.FTZ R93, R111, R92 ;  /* 0x0000005c6f5d7221 */ /* 0x001fe20000010000 */
[----:B------:R-:W-:-:S03]  /*aff0*/  FADD.FTZ R94, R88, R26 ;  /* 0x0000001a585e7221 */ /* 0x000fc60000010000 */
[----:B-1----:R-:W-:Y:S02]  /*b000*/  FADD.FTZ R93, R112, R93 ;  /* 0x0000005d705d7221 */ /* 0x002fe40000010000 */
[----:B------:R-:W0:Y:S02]  /*b010*/  MUFU.EX2 R97, R97 ;  /* 0x0000006100617308 */ /* 0x000e240000000800 */
[----:B--2---:R-:W-:Y:S01]  /*b020*/  FADD.FTZ R26, R114, R93 ;  /* 0x0000005d721a7221 */ /* 0x004fe20000010000 */
[----:B------:R-:W-:-:S04]  /*b030*/  FADD.FTZ R93, R89, R94 ;  /* 0x0000005e595d7221 */ /* 0x000fc80000010000 */
[----:B------:R-:W-:Y:S01]  /*b040*/  FADD.FTZ R94, R86, R93 ;  /* 0x0000005d565e7221 */ /* 0x000fe20000010000 */
[----:B------:R1:W-:Y:S08]  /*b050*/  MUFU.EX2 R67, R10 ;  /* 0x0000000a00437308 */ /* 0x0003f00000000800 */
[----:B------:R-:W2:Y:S01]  /*b060*/  MUFU.EX2 R25, R25 ;  /* 0x0000001900197308 */ /* 0x000ea20000000800 */
[----:B-1----:R-:W-:Y:S01]  /*b070*/  F2FP.BF16.F32.PACK_AB R10, R96, R95 ;  /* 0x0000005f600a723e */ /* 0x002fe200000010ff */
[----:B------:R-:W-:Y:S01]  /*b080*/  FADD.FTZ R95, R87, R94 ;  /* 0x0000005e575f7221 */ /* 0x000fe20000010000 */
[----:B------:R-:W3:Y:S03]  /*b090*/  LDL R96, [R1+0x24] ;  /* 0x0000240001607983 */ /* 0x000ee60000100800 */
[----:B------:R-:W-:-:S02]  /*b0a0*/  FADD.FTZ R94, R84, R95 ;  /* 0x0000005f545e7221 */ /* 0x000fc40000010000 */
[----:B------:R-:W1:Y:S02]  /*b0b0*/  MUFU.EX2 R106, R106 ;  /* 0x0000006a006a7308 */ /* 0x000e640000000800 */
[----:B------:R-:W-:-:S04]  /*b0c0*/  FADD.FTZ R95, R85, R94 ;  /* 0x0000005e555f7221 */ /* 0x000fc80000010000 */
[----:B------:R-:W-:Y:S02]  /*b0d0*/  FADD.FTZ R94, R80, R95 ;  /* 0x0000005f505e7221 */ /* 0x000fe40000010000 */
[----:B------:R4:W-:Y:S08]  /*b0e0*/  MUFU.EX2 R66, R8 ;  /* 0x0000000800427308 */ /* 0x0009f00000000800 */
[----:B------:R-:W1:Y:S01]  /*b0f0*/  MUFU.EX2 R27, R27 ;  /* 0x0000001b001b7308 */ /* 0x000e620000000800 */
[----:B----4-:R-:W-:Y:S01]  /*b100*/  F2FP.BF16.F32.PACK_AB R8, R99, R98 ;  /* 0x000000626308723e */ /* 0x010fe200000010ff */
[----:B------:R-:W-:Y:S01]  /*b110*/  FADD.FTZ R99, R81, R94 ;  /* 0x0000005e51637221 */ /* 0x000fe20000010000 */
[----:B------:R-:W-:-:S05]  /*b120*/  FADD.FTZ R26, R91, R26 ;  /* 0x0000001a5b1a7221 */ /* 0x000fca0000010000 */
[----:B------:R-:W4:Y:S01]  /*b130*/  MUFU.EX2 R43, R43 ;  /* 0x0000002b002b7308 */ /* 0x000f220000000800 */
[----:B------:R-:W-:Y:S01]  /*b140*/  FADD.FTZ R94, R76, R99 ;  /* 0x000000634c5e7221 */ /* 0x000fe20000010000 */
[----:B------:R-:W-:-:S06]  /*b150*/  FFMA.FTZ R51, R51, R6, -R113 ;  /* 0x0000000633337223 */ /* 0x000fcc0000010871 */
[----:B------:R-:W4:Y:S01]  /*b160*/  MUFU.EX2 R46, R46 ;  /* 0x0000002e002e7308 */ /* 0x000f220000000800 */
[----:B------:R-:W-:Y:S01]  /*b170*/  FADD.FTZ R99, R77, R94 ;  /* 0x0000005e4d637221 */ /* 0x000fe20000010000 */
[----:B------:R-:W-:Y:S01]  /*b180*/  @!P1 VIADD R0, R0, 0x30840 ;  /* 0x0003084000009836 */ /* 0x000fe20000000000 */
[----:B------:R-:W3:Y:S01]  /*b190*/  LDL R94, [R1+0x20] ;  /* 0x00002000015e7983 */ /* 0x000ee20000100800 */
[----:B0-----:R-:W-:-:S04]  /*b1a0*/  FADD.FTZ R26, R97, R26 ;  /* 0x0000001a611a7221 */ /* 0x001fc80000010000 */
[----:B------:R-:W0:Y:S01]  /*b1b0*/  MUFU.EX2 R47, R47 ;  /* 0x0000002f002f7308 */ /* 0x000e220000000800 */
[----:B--2---:R-:W-:Y:S01]  /*b1c0*/  FADD.FTZ R93, R25, R26 ;  /* 0x0000001a195d7221 */ /* 0x004fe20000010000 */
[----:B------:R-:W-:-:S06]  /*b1d0*/  FFMA.FTZ R55, R55, R6, -R113 ;  /* 0x0000000637377223 */ /* 0x000fcc0000010871 */
[----:B------:R-:W2:Y:S01]  /*b1e0*/  MUFU.EX2 R50, R50 ;  /* 0x0000003200327308 */ /* 0x000ea20000000800 */
[----:B-1----:R-:W-:Y:S01]  /*b1f0*/  FADD.FTZ R26, R106, R93 ;  /* 0x0000005d6a1a7221 */ /* 0x002fe20000010000 */
[-CC-:B------:R-:W-:Y:S01]  /*b200*/  FFMA.FTZ R59, R59, R6.reuse, -R113.reuse ;  /* 0x000000063b3b7223 */ /* 0x180fe20000010871 */
[-CC-:B------:R-:W-:Y:S01]  /*b210*/  FFMA.FTZ R24, R74, R6.reuse, -R113.reuse ;  /* 0x000000064a187223 */ /* 0x180fe20000010871 */
[----:B------:R-:W-:Y:S01]  /*b220*/  FFMA.FTZ R60, R60, R6, -R113 ;  /* 0x000000063c3c7223 */ /* 0x000fe20000010871 */
[----:B------:R-:W-:Y:S01]  /*b230*/  FADD.FTZ R26, R27, R26 ;  /* 0x0000001a1b1a7221 */ /* 0x000fe20000010000 */
[----:B------:R-:W-:Y:S01]  /*b240*/  @!P1 PRMT R0, RZ, 0x654, R0 ;  /* 0x00000654ff009816 */ /* 0x000fe20000000000 */
[----:B------:R-:W3:Y:S01]  /*b250*/  LDL R98, [R1+0x88] ;  /* 0x0000880001627983 */ /* 0x000ee20000100800 */
[----:B------:R-:W1:Y:S01]  /*b260*/  MUFU.EX2 R51, R51 ;  /* 0x0000003300337308 */ /* 0x000e620000000800 */
[----:B----4-:R-:W-:Y:S01]  /*b270*/  FADD.FTZ R95, R43, R26 ;  /* 0x0000001a2b5f7221 */ /* 0x010fe20000010000 */
[----:B------:R4:W-:Y:S03]  /*b280*/  @!P1 SYNCS.ARRIVE.TRANS64.RED.A1T0 RZ, [R0+URZ], RZ ;  /* 0x000000ff00ff99a7 */ /* 0x0009e6000810043f */
[----:B------:R-:W-:-:S03]  /*b290*/  FADD.FTZ R26, R46, R95 ;  /* 0x0000005f2e1a7221 */ /* 0x000fc60000010000 */
[----:B------:R-:W1:Y:S01]  /*b2a0*/  MUFU.EX2 R55, R55 ;  /* 0x0000003700377308 */ /* 0x000e620000000800 */
[-CC-:B----4-:R-:W-:Y:S01]  /*b2b0*/  FFMA.FTZ R0, R58, R6.reuse, -R113.reuse ;  /* 0x000000063a007223 */ /* 0x190fe20000010871 */
[----:B0-----:R-:W-:Y:S01]  /*b2c0*/  FADD.FTZ R95, R47, R26 ;  /* 0x0000001a2f5f7221 */ /* 0x001fe20000010000 */
[----:B------:R-:W-:-:S05]  /*b2d0*/  FFMA.FTZ R58, R61, R6, -R113 ;  /* 0x000000063d3a7223 */ /* 0x000fca0000010871 */
[----:B------:R-:W0:Y:S01]  /*b2e0*/  MUFU.EX2 R59, R59 ;  /* 0x0000003b003b7308 */ /* 0x000e220000000800 */
[----:B------:R-:W-:-:S07]  /*b2f0*/  FADD.FTZ R26, R72, R99 ;  /* 0x00000063481a7221 */ /* 0x000fce0000010000 */
[----:B------:R4:W-:Y:S08]  /*b300*/  MUFU.EX2 R90, R9 ;  /* 0x00000009005a7308 */ /* 0x0009f00000000800 */
[----:B------:R2:W-:Y:S01]  /*b310*/  MUFU.EX2 R74, R11 ;  /* 0x0000000b004a7308 */ /* 0x0005e20000000800 */
[----:B----4-:R-:W-:-:S07]  /*b320*/  F2FP.BF16.F32.PACK_AB R9, R107, R100 ;  /* 0x000000646b09723e */ /* 0x010fce00000010ff */
[----:B------:R-:W4:Y:S01]  /*b330*/  MUFU.EX2 R0, R0 ;  /* 0x0000000000007308 */ /* 0x000f220000000800 */
[----:B--2---:R-:W-:-:S07]  /*b340*/  F2FP.BF16.F32.PACK_AB R11, R109, R108 ;  /* 0x0000006c6d0b723e */ /* 0x004fce00000010ff */
[----:B------:R2:W-:Y:S01]  /*b350*/  MUFU.EX2 R93, R24 ;  /* 0x00000018005d7308 */ /* 0x0005e20000000800 */
[----:B------:R0:W-:Y:S07]  /*b360*/  STSM.16.M88.4 [R115+0x1e800], R8 ;  /* 0x01e8000873007844 */ /* 0x0001ee0000000200 */
[----:B------:R-:W-:Y:S01]  /*b370*/  MUFU.EX2 R49, R49 ;  /* 0x0000003100317308 */ /* 0x000fe20000000800 */
[----:B--2---:R-:W-:-:S04]  /*b380*/  FADD.FTZ R24, R50, R95 ;  /* 0x0000005f32187221 */ /* 0x004fc80000010000 */
[----:B-1----:R-:W-:-:S03]  /*b390*/  FADD.FTZ R24, R51, R24 ;  /* 0x0000001833187221 */ /* 0x002fc60000010000 */
[----:B------:R-:W1:Y:S01]  /*b3a0*/  MUFU.EX2 R58, R58 ;  /* 0x0000003a003a7308 */ /* 0x000e620000000800 */
[----:B0-----:R-:W-:Y:S01]  /*b3b0*/  F2FP.BF16.F32.PACK_AB R10, R87, R86 ;  /* 0x00000056570a723e */ /* 0x001fe200000010ff */
[----:B------:R-:W-:Y:S01]  /*b3c0*/  FADD.FTZ R87, R73, R26 ;  /* 0x0000001a49577221 */ /* 0x000fe20000010000 */
[----:B------:R-:W-:Y:S01]  /*b3d0*/  F2FP.BF16.F32.PACK_AB R13, R111, R110 ;  /* 0x0000006e6f0d723e */ /* 0x000fe200000010ff */
[----:B------:R-:W-:-:S04]  /*b3e0*/  FADD.FTZ R24, R55, R24 ;  /* 0x0000001837187221 */ /* 0x000fc80000010000 */
[----:B------:R-:W0:Y:S01]  /*b3f0*/  MUFU.EX2 R60, R60 ;  /* 0x0000003c003c7308 */ /* 0x000e220000000800 */
[----:B------:R-:W-:Y:S01]  /*b400*/  FADD.FTZ R26, R56, R87 ;  /* 0x00000057381a7221 */ /* 0x000fe20000010000 */
[----:B------:R-:W-:-:S06]  /*b410*/  FADD.FTZ R9, R59, R24 ;  /* 0x000000183b097221 */ /* 0x000fcc0000010000 */
[----:B------:R2:W-:Y:S01]  /*b420*/  MUFU.EX2 R92, R15 ;  /* 0x0000000f005c7308 */ /* 0x0005e20000000800 */
[----:B----4-:R-:W-:-:S07]  /*b430*/  FADD.FTZ R11, R0, R9 ;  /* 0x00000009000b7221 */ /* 0x010fce0000010000 */
[----:B------:R-:W4:Y:S01]  /*b440*/  MUFU.EX2 R44, R44 ;  /* 0x0000002c002c7308 */ /* 0x000f220000000800 */
[----:B--2---:R-:W-:-:S05]  /*b450*/  F2FP.BF16.F32.PACK_AB R15, R114, R112 ;  /* 0x00000070720f723e */ /* 0x004fca00000010ff */
[----:B------:R2:W-:Y:S02]  /*b460*/  STSM.16.M88.4 [R116], R12 ;  /* 0x0000000c74007844 */ /* 0x0005e40000000200 */
[----:B------:R-:W4:Y:S08]  /*b470*/  MUFU.EX2 R41, R41 ;  /* 0x0000002900297308 */ /* 0x000f300000000800 */
[----:B------:R-:W4:Y:S01]  /*b480*/  MUFU.EX2 R42, R42 ;  /* 0x0000002a002a7308 */ /* 0x000f220000000800 */
[----:B--2---:R-:W-:Y:S01]  /*b490*/  FADD.FTZ R13, R57, R26 ;  /* 0x0000001a390d7221 */ /* 0x004fe20000010000 */
[----:B------:R-:W-:Y:S01]  /*b4a0*/  F2FP.BF16.F32.PACK_AB R26, R73, R72 ;  /* 0x00000048491a723e */ /* 0x000fe200000010ff */
[----:B-1----:R-:W-:-:S05]  /*b4b0*/  FADD.FTZ R15, R58, R11 ;  /* 0x0000000b3a0f7221 */ /* 0x002fca0000010000 */
[----:B------:R-:W1:Y:S01]  /*b4c0*/  MUFU.EX2 R39, R39 ;  /* 0x0000002700277308 */ /* 0x000e620000000800 */
[----:B------:R-:W-:Y:S01]  /*b4d0*/  FADD.FTZ R72, R52, R13 ;  /* 0x0000000d34487221 */ /* 0x000fe20000010000 */
[----:B------:R-:W-:Y:S01]  /*b4e0*/  F2FP.BF16.F32.PACK_AB R11, R106, R25 ;  /* 0x000000196a0b723e */ /* 0x000fe200000010ff */
[----:B0-----:R-:W-:Y:S02]  /*b4f0*/  FADD.FTZ R25, R60, R15 ;  /* 0x0000000f3c197221 */ /* 0x001fe40000010000 */
[----:B------:R-:W-:Y:S01]  /*b500*/  FADD.FTZ R73, R53, R72 ;  /* 0x0000004835497221 */ /* 0x000fe20000010000 */
[----:B------:R-:W-:Y:S01]  /*b510*/  F2FP.BF16.F32.PACK_AB R13, R43, R27 ;  /* 0x0000001b2b0d723e */ /* 0x000fe200000010ff */
[----:B------:R-:W-:Y:S01]  /*b520*/  FADD.FTZ R43, R62, R25 ;  /* 0x000000193e2b7221 */ /* 0x000fe20000010000 */
[----:B------:R-:W-:Y:S01]  /*b530*/  MUFU.EX2 R40, R40 ;  /* 0x0000002800287308 */ /* 0x000fe20000000800 */
[----:B------:R-:W-:Y:S01]  /*b540*/  FADD.FTZ R72, R48, R73 ;  /* 0x0000004930487221 */ /* 0x000fe20000010000 */
[----:B------:R-:W-:Y:S01]  /*b550*/  FFMA.FTZ R69, R69, R6, -R113 ;  /* 0x0000000645457223 */ /* 0x000fe20000010871 */
[----:B------:R-:W-:-:S02]  /*b560*/  F2FP.BF16.F32.PACK_AB R15, R47, R46 ;  /* 0x0000002e2f0f723e */ /* 0x000fc400000010ff */
[----:B------:R-:W-:Y:S01]  /*b570*/  FADD.FTZ R47, R49, R72 ;  /* 0x00000048312f7221 */ /* 0x000fe20000010000 */
[----:B------:R-:W-:Y:S01]  /*b580*/  FADD.FTZ R46, R66, R43 ;  /* 0x0000002b422e7221 */ /* 0x000fe20000010000 */
[----:B------:R-:W-:Y:S01]  /*b590*/  F2FP.BF16.F32.PACK_AB R25, R51, R50 ;  /* 0x000000323319723e */ /* 0x000fe200000010ff */
[----:B------:R-:W0:Y:S01]  /*b5a0*/  MUFU.EX2 R69, R69 ;  /* 0x0000004500457308 */ /* 0x000e220000000800 */
[----:B----4-:R-:W-:Y:S01]  /*b5b0*/  FADD.FTZ R50, R44, R47 ;  /* 0x0000002f2c327221 */ /* 0x010fe20000010000 */
[----:B------:R-:W-:Y:S01]  /*b5c0*/  FADD.FTZ R43, R67, R46 ;  /* 0x0000002e432b7221 */ /* 0x000fe20000010000 */
[----:B------:R-:W-:Y:S02]  /*b5d0*/  FFMA.FTZ R70, R70, R6, -R113 ;  /* 0x0000000646467223 */ /* 0x000fe40000010871 */
[----:B------:R-:W-:Y:S01]  /*b5e0*/  FADD.FTZ R50, R45, R50 ;  /* 0x000000322d327221 */ /* 0x000fe20000010000 */
[----:B------:R-:W-:Y:S01]  /*b5f0*/  F2FP.BF16.F32.PACK_AB R8, R89, R88 ;  /* 0x000000585908723e */ /* 0x000fe200000010ff */
[----:B------:R-:W-:Y:S01]  /*b600*/  FADD.FTZ R43, R68, R43 ;  /* 0x0000002b442b7221 */ /* 0x000fe20000010000 */
[----:B------:R-:W-:Y:S01]  /*b610*/  F2FP.BF16.F32.PACK_AB R9, R97, R91 ;  /* 0x0000005b6109723e */ /* 0x000fe200000010ff */
[----:B------:R-:W2:Y:S01]  /*b620*/  MUFU.EX2 R28, R28 ;  /* 0x0000001c001c7308 */ /* 0x000ea20000000800 */
[----:B------:R-:W-:Y:S01]  /*b630*/  FFMA.FTZ R71, R71, R6, -R113 ;  /* 0x0000000647477223 */ /* 0x000fe20000010871 */
[----:B------:R-:W-:Y:S01]  /*b640*/  F2FP.BF16.F32.PACK_AB R12, R85, R84 ;  /* 0x00000054550c723e */ /* 0x000fe200000010ff */
[----:B------:R-:W-:Y:S01]  /*b650*/  FADD.FTZ R47, R41, R50 ;  /* 0x00000032292f7221 */ /* 0x000fe20000010000 */
[----:B------:R-:W-:Y:S01]  /*b660*/  F2FP.BF16.F32.PACK_AB R14, R81, R80 ;  /* 0x00000050510e723e */ /* 0x000fe200000010ff */
[----:B------:R-:W-:-:S03]  /*b670*/  FADD.FTZ R43, R90, R43 ;  /* 0x0000002b5a2b7221 */ /* 0x000fc60000010000 */
[----:B------:R-:W4:Y:S01]  /*b680*/  MUFU.EX2 R70, R70 ;  /* 0x0000004600467308 */ /* 0x000f220000000800 */
[----:B------:R-:W-:Y:S01]  /*b690*/  FADD.FTZ R50, R42, R47 ;  /* 0x0000002f2a327221 */ /* 0x000fe20000010000 */
[----:B------:R-:W-:Y:S02]  /*b6a0*/  F2FP.BF16.F32.PACK_AB R24, R77, R76 ;  /* 0x0000004c4d18723e */ /* 0x000fe400000010ff */
[----:B------:R-:W-:-:S04]  /*b6b0*/  F2FP.BF16.F32.PACK_AB R27, R59, R55 ;  /* 0x000000373b1b723e */ /* 0x000fc800000010ff */
[----:B------:R-:W4:Y:S08]  /*b6c0*/  MUFU.EX2 R71, R71 ;  /* 0x0000004700477308 */ /* 0x000f300000000800 */
[----:B------:R-:W4:Y:S08]  /*b6d0*/  MUFU.EX2 R30, R30 ;  /* 0x0000001e001e7308 */ /* 0x000f300000000800 */
[----:B------:R-:W-:Y:S08]  /*b6e0*/  MUFU.EX2 R37, R37 ;  /* 0x0000002500257308 */ /* 0x000ff00000000800 */
[----:B------:R-:W-:Y:S08]  /*b6f0*/  MUFU.EX2 R38, R38 ;  /* 0x0000002600267308 */ /* 0x000ff00000000800 */
[----:B------:R-:W-:Y:S08]  /*b700*/  MUFU.EX2 R35, R35 ;  /* 0x0000002300237308 */ /* 0x000ff00000000800 */
[----:B------:R-:W-:Y:S08]  /*b710*/  MUFU.EX2 R36, R36 ;  /* 0x0000002400247308 */ /* 0x000ff00000000800 */
[----:B------:R-:W-:Y:S08]  /*b720*/  MUFU.EX2 R33, R33 ;  /* 0x0000002100217308 */ /* 0x000ff00000000800 */
[----:B------:R-:W-:Y:S08]  /*b730*/  MUFU.EX2 R34, R34 ;  /* 0x0000002200227308 */ /* 0x000ff00000000800 */
[----:B------:R-:W-:Y:S08]  /*b740*/  MUFU.EX2 R21, R21 ;  /* 0x0000001500157308 */ /* 0x000ff00000000800 */
[----:B------:R-:W-:Y:S08]  /*b750*/  MUFU.EX2 R32, R32 ;  /* 0x0000002000207308 */ /* 0x000ff00000000800 */
[----:B------:R-:W-:Y:S01]  /*b760*/  MUFU.EX2 R20, R20 ;  /* 0x0000001400147308 */ /* 0x000fe20000000800 */
[----:B---3--:R1:W-:Y:S07]  /*b770*/  STSM.16.M88.4 [R96], R8 ;  /* 0x0000000860007844 */ /* 0x0083ee0000000200 */
[----:B------:R-:W-:Y:S08]  /*b780*/  MUFU.EX2 R3, R3 ;  /* 0x0000000300037308 */ /* 0x000ff00000000800 */
[----:B------:R-:W-:Y:S01]  /*b790*/  MUFU.EX2 R4, R4 ;  /* 0x0000000400047308 */ /* 0x000fe20000000800 */
[----:B-1----:R-:W-:Y:S01]  /*b7a0*/  FADD.FTZ R11, R39, R50 ;  /* 0x00000032270b7221 */ /* 0x002fe20000010000 */
[----:B------:R-:W-:Y:S01]  /*b7b0*/  F2FP.BF16.F32.PACK_AB R9, R58, R0 ;  /* 0x000000003a09723e */ /* 0x000fe200000010ff */
[----:B------:R1:W-:Y:S04]  /*b7c0*/  STSM.16.M88.4 [R94], R12 ;  /* 0x0000000c5e007844 */ /* 0x0003e80000000200 */
[----:B------:R3:W-:Y:S01]  /*b7d0*/  STSM.16.M88.4 [R115+0x24800], R24 ;  /* 0x0248001873007844 */ /* 0x0007e20000000200 */
[----:B-1----:R-:W-:Y:S01]  /*b7e0*/  F2FP.BF16.F32.PACK_AB R12, R49, R48 ;  /* 0x00000030310c723e */ /* 0x002fe200000010ff */
[----:B------:R-:W-:-:S02]  /*b7f0*/  FADD.FTZ R48, R74, R43 ;  /* 0x0000002b4a307221 */ /* 0x000fc40000010000 */
[----:B------:R-:W4:Y:S02]  /*b800*/  LDL R43, [R1+0x84] ;  /* 0x00008400012b7983 */ /* 0x000f240000100800 */
[----:B0-----:R-:W-:Y:S01]  /*b810*/  FADD.FTZ R13, R69, R48 ;  /* 0x00000030450d7221 */ /* 0x001fe20000010000 */
[----:B---3--:R-:W-:-:S03]  /*b820*/  FADD.FTZ R25, R40, R11 ;  /* 0x0000000b28197221 */ /* 0x008fc60000010000 */
[----:B------:R-:W-:Y:S01]  /*b830*/  FADD.FTZ R15, R92, R13 ;  /* 0x0000000d5c0f7221 */ /* 0x000fe20000010000 */
[----:B--2---:R-:W-:-:S03]  /*b840*/  FADD.FTZ R24, R28, R25 ;  /* 0x000000191c187221 */ /* 0x004fc60000010000 */
[----:B----4-:R-:W-:Y:S01]  /*b850*/  FADD.FTZ R0, R70, R15 ;  /* 0x0000000f46007221 */ /* 0x010fe20000010000 */
[----:B------:R-:W-:-:S03]  /*b860*/  FADD.FTZ R25, R31, R24 ;  /* 0x000000181f197221 */ /* 0x000fc60000010000 */
[----:B------:R-:W-:Y:S01]  /*b870*/  FADD.FTZ R24, R71, R0 ;  /* 0x0000000047187221 */ /* 0x000fe20000010000 */
[----:B------:R-:W-:Y:S01]  /*b880*/  FADD.FTZ R26, R30, R25 ;  /* 0x000000191e1a7221 */ /* 0x000fe20000010000 */
[----:B------:R-:W-:Y:S02]  /*b890*/  F2FP.BF16.F32.PACK_AB R14, R45, R44 ;  /* 0x0000002c2d0e723e */ /* 0x000fe400000010ff */
[----:B------:R-:W-:Y:S01]  /*b8a0*/  FADD.FTZ R44, R93, R24 ;  /* 0x000000185d2c7221 */ /* 0x000fe20000010000 */
[----:B------:R-:W-:Y:S01]  /*b8b0*/  F2FP.BF16.F32.PACK_AB R24, R42, R41 ;  /* 0x000000292a18723e */ /* 0x000fe200000010ff */
[----:B------:R-:W-:Y:S01]  /*b8c0*/  FADD.FTZ R42, R29, R26 ;  /* 0x0000001a1d2a7221 */ /* 0x000fe20000010000 */
[----:B------:R-:W-:Y:S02]  /*b8d0*/  F2FP.BF16.F32.PACK_AB R26, R40, R39 ;  /* 0x00000027281a723e */ /* 0x000fe400000010ff */
[----:B------:R-:W2:Y:S01]  /*b8e0*/  LDL R39, [R1+0x6c] ;  /* 0x00006c0001277983 */ /* 0x000ea20000100800 */
[-CC-:B------:R-:W-:Y:S01]  /*b8f0*/  FFMA.FTZ R75, R75, R6.reuse, -R113.reuse ;  /* 0x000000064b4b7223 */ /* 0x180fe20000010871 */
[-CC-:B------:R-:W-:Y:S01]  /*b900*/  FFMA.FTZ R78, R78, R6.reuse, -R113.reuse ;  /* 0x000000064e4e7223 */ /* 0x180fe20000010871 */
[----:B------:R-:W-:-:S04]  /*b910*/  FFMA.FTZ R79, R79, R6, -R113 ;  /* 0x000000064f4f7223 */ /* 0x000fc80000010871 */
[----:B------:R-:W0:Y:S01]  /*b920*/  MUFU.EX2 R75, R75 ;  /* 0x0000004b004b7308 */ /* 0x000e220000000800 */
[-CC-:B------:R-:W-:Y:S01]  /*b930*/  FFMA.FTZ R82, R82, R6.reuse, -R113.reuse ;  /* 0x0000000652527223 */ /* 0x180fe20000010871 */
[----:B------:R-:W-:-:S06]  /*b940*/  FFMA.FTZ R83, R83, R6, -R113 ;  /* 0x0000000653537223 */ /* 0x000fcc0000010871 */
[----:B------:R-:W1:Y:S01]  /*b950*/  MUFU.EX2 R78, R78 ;  /* 0x0000004e004e7308 */ /* 0x000e620000000800 */
[----:B------:R-:W-:Y:S01]  /*b960*/  FFMA.FTZ R64, R125, R6, -R113 ;  /* 0x000000067d407223 */ /* 0x000fe20000010871 */
[----:B------:R-:W-:-:S06]  /*b970*/  F2FP.BF16.F32.PACK_AB R8, R57, R56 ;  /* 0x000000383908723e */ /* 0x000fcc00000010ff */
[----:B------:R-:W3:Y:S01]  /*b980*/  MUFU.EX2 R79, R79 ;  /* 0x0000004f004f7308 */ /* 0x000ee20000000800 */
[----:B------:R-:W-:Y:S02]  /*b990*/  F2FP.BF16.F32.PACK_AB R10, R53, R52 ;  /* 0x00000034350a723e */ /* 0x000fe400000010ff */
[----:B------:R-:W-:-:S05]  /*b9a0*/  F2FP.BF16.F32.PACK_AB R11, R62, R60 ;  /* 0x0000003c3e0b723e */ /* 0x000fca00000010ff */
[----:B------:R-:W4:Y:S01]  /*b9b0*/  MUFU.EX2 R82, R82 ;  /* 0x0000005200527308 */ /* 0x000f220000000800 */
[----:B0-----:R-:W-:Y:S01]  /*b9c0*/  FADD.FTZ R25, R75, R44 ;  /* 0x0000002c4b197221 */ /* 0x001fe20000010000 */
[-CC-:B------:R-:W-:Y:S01]  /*b9d0*/  FFMA.FTZ R65, R126, R6.reuse, -R113.reuse ;  /* 0x000000067e417223 */ /* 0x180fe20000010871 */
[----:B------:R0:W-:Y:S05]  /*b9e0*/  STSM.16.M88.4 [R98], R8 ;  /* 0x0000000862007844 */ /* 0x0001ea0000000200 */
[----:B------:R-:W4:Y:S01]  /*b9f0*/  MUFU.EX2 R83, R83 ;  /* 0x0000005300537308 */ /* 0x000f220000000800 */
[-CC-:B------:R-:W-:Y:S01]  /*ba00*/  FFMA.FTZ R63, R127, R6.reuse, -R113.reuse ;  /* 0x000000067f3f7223 */ /* 0x180fe20000010871 */
[----:B------:R-:W-:-:S06]  /*ba10*/  FFMA.FTZ R61, R128, R6, -R113 ;  /* 0x00000006803d7223 */ /* 0x000fcc0000010871 */
[----:B------:R-:W4:Y:S01]  /*ba20*/  MUFU.EX2 R64, R64 ;  /* 0x0000004000407308 */ /* 0x000f220000000800 */
[----:B0-----:R-:W-:Y:S01]  /*ba30*/  FADD.FTZ R9, R37, R42 ;  /* 0x0000002a25097221 */ /* 0x001fe20000010000 */
[----:B-1----:R-:W-:-:S03]  /*ba40*/  FADD.FTZ R8, R78, R25 ;  /* 0x000000194e087221 */ /* 0x002fc60000010000 */
[----:B------:R-:W-:-:S03]  /*ba50*/  FADD.FTZ R10, R38, R9 ;  /* 0x00000009260a7221 */ /* 0x000fc60000010000 */
[----:B------:R-:W0:Y:S01]  /*ba60*/  MUFU.EX2 R65, R65 ;  /* 0x0000004100417308 */ /* 0x000e220000000800 */
[----:B---3--:R-:W-:Y:S01]  /*ba70*/  FADD.FTZ R9, R79, R8 ;  /* 0x000000084f097221 */ /* 0x008fe20000010000 */
[----:B------:R-:W-:-:S03]  /*ba80*/  FADD.FTZ R11, R35, R10 ;  /* 0x0000000a230b7221 */ /* 0x000fc60000010000 */
[----:B----4-:R-:W-:-:S03]  /*ba90*/  FADD.FTZ R8, R82, R9 ;  /* 0x0000000952087221 */ /* 0x010fc60000010000 */
[----:B------:R-:W1:Y:S01]  /*baa0*/  MUFU.EX2 R46, R63 ;  /* 0x0000003f002e7308 */ /* 0x000e620000000800 */
[-C--:B------:R-:W-:Y:S01]  /*bab0*/  FFMA.FTZ R101, R101, R6.reuse, -R113 ;  /* 0x0000000665657223 */ /* 0x080fe20000010871 */
[----:B------:R-:W-:Y:S01]  /*bac0*/  FADD.FTZ R10, R36, R11 ;  /* 0x0000000b240a7221 */ /* 0x000fe20000010000 */
[----:B------:R-:W-:Y:S01]  /*bad0*/  FADD.FTZ R9, R83, R8 ;  /* 0x0000000853097221 */ /* 0x000fe20000010000 */
[----:B------:R-:W-:-:S04]  /*bae0*/  FFMA.FTZ R102, R102, R6, -R113 ;  /* 0x0000000666667223 */ /* 0x000fc80000010871 */
[----:B------:R-:W3:Y:S01]  /*baf0*/  MUFU.EX2 R61, R61 ;  /* 0x0000003d003d7308 */ /* 0x000ee20000000800 */
[----:B------:R-:W-:Y:S01]  /*bb00*/  FADD.FTZ R11, R33, R10 ;  /* 0x0000000a210b7221 */ /* 0x000fe20000010000 */
[-C--:B------:R-:W-:Y:S01]  /*bb10*/  FFMA.FTZ R103, R103, R6.reuse, -R113 ;  /* 0x0000000667677223 */ /* 0x080fe20000010871 */
[----:B------:R-:W-:Y:S01]  /*bb20*/  FADD.FTZ R10, R64, R9 ;  /* 0x00000009400a7221 */ /* 0x000fe20000010000 */
[-CC-:B------:R-:W-:Y:S01]  /*bb30*/  FFMA.FTZ R104, R104, R6.reuse, -R113.reuse ;  /* 0x0000000668687223 */ /* 0x180fe20000010871 */
[----:B------:R-:W-:Y:S01]  /*bb40*/  FFMA.FTZ R105, R105, R6, -R113 ;  /* 0x0000000669697223 */ /* 0x000fe20000010871 */
[----:B------:R-:W-:Y:S02]  /*bb50*/  F2FP.BF16.F32.PACK_AB R13, R67, R66 ;  /* 0x00000042430d723e */ /* 0x000fe400000010ff */
[----:B------:R-:W4:Y:S01]  /*bb60*/  MUFU.EX2 R0, R101 ;  /* 0x0000006500007308 */ /* 0x000f220000000800 */
[----:B------:R-:W-:Y:S01]  /*bb70*/  F2FP.BF16.F32.PACK_AB R15, R90, R68 ;  /* 0x000000445a0f723e */ /* 0x000fe200000010ff */
[----:B0-----:R-:W-:Y:S01]  /*bb80*/  FADD.FTZ R9, R65, R10 ;  /* 0x0000000a41097221 */ /* 0x001fe20000010000 */
[----:B------:R-:W-:-:S05]  /*bb90*/  F2FP.BF16.F32.PACK_AB R10, R36, R35 ;  /* 0x00000023240a723e */ /* 0x000fca00000010ff */
[----:B------:R-:W0:Y:S01]  /*bba0*/  MUFU.EX2 R102, R102 ;  /* 0x0000006600667308 */ /* 0x000e220000000800 */
[----:B------:R3:W-:Y:S01]  /*bbb0*/  STSM.16.M88.4 [R96+0x6000], R12 ;  /* 0x0060000c60007844 */ /* 0x0007e20000000200 */
[----:B-1----:R-:W-:Y:S01]  /*bbc0*/  FADD.FTZ R36, R46, R9 ;  /* 0x000000092e247221 */ /* 0x002fe20000010000 */
[----:B------:R-:W-:Y:S02]  /*bbd0*/  F2FP.BF16.F32.PACK_AB R25, R69, R74 ;  /* 0x0000004a4519723e */ /* 0x000fe400000010ff */
[----:B------:R-:W-:-:S03]  /*bbe0*/  F2FP.BF16.F32.PACK_AB R27, R70, R92 ;  /* 0x0000005c461b723e */ /* 0x000fc600000010ff */
[----:B------:R-:W1:Y:S08]  /*bbf0*/  MUFU.EX2 R103, R103 ;  /* 0x0000006700677308 */ /* 0x000e700000000800 */
[----:B------:R-:W-:Y:S01]  /*bc00*/  MUFU.EX2 R104, R104 ;  /* 0x0000006800687308 */ /* 0x000fe20000000800 */
[----:B---3--:R-:W-:Y:S01]  /*bc10*/  FADD.FTZ R12, R34, R11 ;  /* 0x0000000b220c7221 */ /* 0x008fe20000010000 */
[----:B------:R-:W-:-:S06]  /*bc20*/  FADD.FTZ R15, R61, R36 ;  /* 0x000000243d0f7221 */ /* 0x000fcc0000010000 */
[----:B------:R-:W3:Y:S01]  /*bc30*/  MUFU.EX2 R105, R105 ;  /* 0x0000006900697308 */ /* 0x000ee20000000800 */
[----:B------:R-:W-:Y:S01]  /*bc40*/  FADD.FTZ R11, R21, R12 ;  /* 0x0000000c150b7221 */ /* 0x000fe20000010000 */
[----:B------:R0:W-:Y:S01]  /*bc50*/  STSM.16.M88.4 [R94+0x6000], R24 ;  /* 0x006000185e007844 */ /* 0x0001e20000000200 */
[----:B------:R-:W-:Y:S01]  /*bc60*/  F2FP.BF16.F32.PACK_AB R14, R32, R21 ;  /* 0x00000015200e723e */ /* 0x000fe200000010ff */
[C---:B----4-:R-:W-:Y:S01]  /*bc70*/  FADD.FTZ R21, R0.reuse, R15 ;  /* 0x0000000f00157221 */ /* 0x050fe20000010000 */
[----:B------:R-:W-:Y:S02]  /*bc80*/  F2FP.BF16.F32.PACK_AB R15, R0, R61 ;  /* 0x0000003d000f723e */ /* 0x000fe400000010ff */
[----:B------:R-:W-:Y:S02]  /*bc90*/  F2FP.BF16.F32.PACK_AB R28, R31, R28 ;  /* 0x0000001c1f1c723e */ /* 0x000fe400000010ff */
[----:B------:R-:W-:Y:S02]  /*bca0*/  F2FP.BF16.F32.PACK_AB R30, R29, R30 ;  /* 0x0000001e1d1e723e */ /* 0x000fe400000010ff */
[----:B------:R-:W-:Y:S01]  /*bcb0*/  F2FP.BF16.F32.PACK_AB R29, R93, R71 ;  /* 0x000000475d1d723e */ /* 0x000fe200000010ff */
[----:B0-----:R-:W-:Y:S01]  /*bcc0*/  FADD.FTZ R25, R32, R11 ;  /* 0x0000000b20197221 */ /* 0x001fe20000010000 */
[----:B------:R-:W-:-:S03]  /*bcd0*/  F2FP.BF16.F32.PACK_AB R24, R3, R20 ;  /* 0x000000140318723e */ /* 0x000fc600000010ff */
[----:B------:R-:W-:Y:S01]  /*bce0*/  FADD.FTZ R0, R20, R25 ;  /* 0x0000001914007221 */ /* 0x000fe20000010000 */
[----:B------:R-:W-:Y:S01]  /*bcf0*/  FADD.FTZ R20, R102, R21 ;  /* 0x0000001566147221 */ /* 0x000fe20000010000 */
[----:B------:R-:W-:Y:S02]  /*bd00*/  F2FP.BF16.F32.PACK_AB R31, R78, R75 ;  /* 0x0000004b4e1f723e */ /* 0x000fe400000010ff */
[----:B------:R-:W-:Y:S02]  /*bd10*/  F2FP.BF16.F32.PACK_AB R8, R38, R37 ;  /* 0x000000252608723e */ /* 0x000fe400000010ff */
[----:B------:R-:W-:Y:S02]  /*bd20*/  F2FP.BF16.F32.PACK_AB R9, R82, R79 ;  /* 0x0000004f5209723e */ /* 0x000fe400000010ff */
[----:B------:R-:W-:Y:S02]  /*bd30*/  F2FP.BF16.F32.PACK_AB R11, R64, R83 ;  /* 0x00000053400b723e */ /* 0x000fe400000010ff */
[----:B------:R-:W-:-:S02]  /*bd40*/  F2FP.BF16.F32.PACK_AB R12, R34, R33 ;  /* 0x00000021220c723e */ /* 0x000fc400000010ff */
[----:B------:R-:W-:Y:S02]  /*bd50*/  F2FP.BF16.F32.PACK_AB R13, R46, R65 ;  /* 0x000000412e0d723e */ /* 0x000fe400000010ff */
[C---:B-1----:R-:W-:Y:S01]  /*bd60*/  F2FP.BF16.F32.PACK_AB R25, R103.reuse, R102 ;  /* 0x000000666719723e */ /* 0x042fe200000010ff */
[----:B------:R-:W-:Y:S01]  /*bd70*/  FADD.FTZ R103, R103, R20 ;  /* 0x0000001467677221 */ /* 0x000fe20000010000 */
[----:B------:R-:W-:Y:S02]  /*bd80*/  F2FP.BF16.F32.PACK_AB R26, R4, R7 ;  /* 0x00000007041a723e */ /* 0x000fe400000010ff */
[----:B---3--:R-:W-:Y:S01]  /*bd90*/  F2FP.BF16.F32.PACK_AB R27, R105, R104 ;  /* 0x00000068691b723e */ /* 0x008fe200000010ff */
[----:B------:R0:W-:Y:S01]  /*bda0*/  STSM.16.M88.4 [R115+0x2a800], R28 ;  /* 0x02a8001c73007844 */ /* 0x0001e20000000200 */
[----:B------:R-:W-:Y:S01]  /*bdb0*/  FADD.FTZ R104, R104, R103 ;  /* 0x0000006768687221 */ /* 0x000fe20000010000 */
[----:B------:R-:W-:-:S03]  /*bdc0*/  FADD.FTZ R0, R3, R0 ;  /* 0x0000000003007221 */ /* 0x000fc60000010000 */
[----:B------:R-:W-:Y:S01]  /*bdd0*/  FADD.FTZ R3, R105, R104 ;  /* 0x0000006869037221 */ /* 0x000fe20000010000 */
[----:B------:R-:W-:Y:S01]  /*bde0*/  FADD.FTZ R7, R7, R0 ;  /* 0x0000000007077221 */ /* 0x000fe20000010000 */
[----:B------:R-:W-:-:S03]  /*bdf0*/  IADD3 R0, R120, -0x2, RZ ;  /* 0xfffffffe78007810 */ /* 0x000fc60007ffe0ff */
[----:B------:R0:W-:Y:S01]  /*be00*/  STL [R1+0x14], R3 ;  /* 0x0000140301007387 */ /* 0x0001e20000100800 */
[----:B------:R-:W-:Y:S02]  /*be10*/  IMAD.MOV.U32 R151, RZ, RZ, RZ ;  /* 0x000000ffff977224 */ /* 0x000fe400078e00ff */
[----:B------:R-:W-:Y:S02]  /*be20*/  FADD.FTZ R4, R4, R7 ;  /* 0x0000000704047221 */ /* 0x000fe40000010000 */
        /* <DEDUP_REMOVED lines=30> */
[----:B------:R-:W-:Y:S01]  /*c010*/  IMAD.MOV.U32 R120, RZ, RZ, R151 ;  /* 0x000000ffff787224 */ /* 0x000fe200078e0097 */
[----:B------:R0:W-:Y:S04]  /*c020*/  STSM.16.M88.4 [R43], R8 ;  /* 0x000000082b007844 */ /* 0x0001e80000000200 */
[----:B------:R0:W-:Y:S04]  /*c030*/  STSM.16.M88.4 [R96+0xc000], R12 ;  /* 0x00c0000c60007844 */ /* 0x0001e80000000200 */
[----:B------:R0:W-:Y:S01]  /*c040*/  STSM.16.M88.4 [R94+0xc000], R24 ;  /* 0x00c000185e007844 */ /* 0x0001e20000000200 */
[----:B------:R1:W-:Y:S06]  /*c050*/  MEMBAR.ALL.CTA ;  /* 0x0000000000007992 */ /* 0x0003ec0000008000 */
[----:B-1----:R-:W1:Y:S01]  /*c060*/  FENCE.VIEW.ASYNC.S ;  /* 0x00000000000073c6 */ /* 0x002e620000000000 */
[----:B--2---:R-:W-:Y:S01]  /*c070*/  ISETP.GE.AND P2, PT, R0, R39, PT ;  /* 0x000000270000720c */ /* 0x004fe20003f46270 */
[----:B-1----:R-:W-:-:S12]  /*c080*/  NOP ;  /* 0x0000000000007918 */ /* 0x002fd80000000000 */
[----:B0-----:R-:W-:Y:S05]  /*c090*/  @!P2 BRA `(.L_x_500) ;  /* 0x0000003c0020a947 */ /* 0x001fea0003800000 */
[----:B------:R0:W-:Y:S01]  /*c0a0*/  STL [R1+0x4], R0 ;  /* 0x0000040001007387 */ /* 0x0001e20000100800 */
[----:B------:R-:W-:Y:S02]  /*c0b0*/  IMAD.MOV.U32 R3, RZ, RZ, R54 ;  /* 0x000000ffff037224 */ /* 0x000fe400078e0036 */
[----:B------:R-:W-:Y:S01]  /*c0c0*/  IMAD.MOV.U32 R7, RZ, RZ, R5 ;  /* 0x000000ffff077224 */ /* 0x000fe200078e0005 */
[----:B------:R1:W5:Y:S01]  /*c0d0*/  LDL.LU R8, [R1+0x18] ;  /* 0x0000180001087983 */ /* 0x0003620000300800 */
[----:B------:R-:W-:Y:S02]  /*c0e0*/  CS2R R150, SRZ ;  /* 0x0000000000967805 */ /* 0x000fe4000001ff00 */
[----:B------:R-:W-:Y:S02]  /*c0f0*/  CS2R R148, SRZ ;  /* 0x0000000000947805 */ /* 0x000fe4000001ff00 */
[----:B------:R-:W-:Y:S02]  /*c100*/  CS2R R146, SRZ ;  /* 0x0000000000927805 */ /* 0x000fe4000001ff00 */
[----:B------:R-:W-:-:S02]  /*c110*/  CS2R R144, SRZ ;  /* 0x0000000000907805 */ /* 0x000fc4000001ff00 */
[----:B------:R-:W-:Y:S01]  /*c120*/  CS2R R142, SRZ ;  /* 0x00000000008e7805 */ /* 0x000fe2000001ff00 */
[----:B0-----:R-:W-:Y:S01]  /*c130*/  IMAD.MOV.U32 R0, RZ, RZ, R152 ;  /* 0x000000ffff007224 */ /* 0x001fe200078e0098 */
        /* <DEDUP_REMOVED lines=10> */
[----:B-1----:R-:W-:-:S07]  /*c1e0*/  CS2R R120, SRZ ;  /* 0x0000000000787805 */ /* 0x002fce000001ff00 */
.L_x_510:
[----:B------:R-:W2:Y:S01]  /*c1f0*/  LDL R6, [R1+0x74] ;  /* 0x0000740001067983 */ /* 0x000ea20000100800 */
[----:B------:R-:W-:Y:S01]  /*c200*/  IADD3 R152, R0, 0x1, RZ ;  /* 0x0000000100987810 */ /* 0x000fe20007ffe0ff */
[----:B------:R-:W-:Y:S05]  /*c210*/  YIELD ;  /* 0x0000000000007946 */ /* 0x000fea0003800000 */
[----:B------:R-:W-:-:S04]  /*c220*/  ISETP.NE.AND P3, PT, R152, 0x2, PT ;  /* 0x000000029800780c */ /* 0x000fc80003f65270 */
[----:B------:R-:W-:Y:S02]  /*c230*/  SEL R5, RZ, 0x1, P3 ;  /* 0x00000001ff057807 */ /* 0x000fe40001800000 */
[----:B------:R-:W-:Y:S02]  /*c240*/  SEL R152, R152, RZ, P3 ;  /* 0x000000ff98987207 */ /* 0x000fe40001800000 */
[----:B--2---:R-:W-:Y:S02]  /*c250*/  ISETP.NE.AND P2, PT, R6, RZ, PT ;  /* 0x000000ff0600720c */ /* 0x004fe40003f45270 */
[----:B-----5:R-:W-:-:S05]  /*c260*/  LOP3.LUT R6, R8, R5, RZ, 0x3c, !PT ;  /* 0x0000000508067212 */ /* 0x020fca00078e3cff */
[----:B------:R0:W-:Y:S06]  /*c270*/  STL [R1+0x18], R6 ;  /* 0x0000180601007387 */ /* 0x0001ec0000100800 */
[----:B------:R-:W-:Y:S05]  /*c280*/  @P2 BRA `(.L_x_501) ;  /* 0x0000000000302947 */ /* 0x000fea0003800000 */
[----:B------:R-:W-:Y:S05]  /*c290*/  @!P0 BRA `(.L_x_502) ;  /* 0x0000000000048947 */ /* 0x000fea0003800000 */
[----:B------:R-:W-:Y:S01]  /*c2a0*/  BPT.TRAP 0x1 ;  /* 0x000000040000795c */ /* 0x000fe20000300000 */
.L_x_502:
[----:B------:R-:W-:Y:S01]  /*c2b0*/  IMAD R5, R152, 0x8, R2 ;  /* 0x0000000898057824 */ /* 0x000fe200078e0202 */
[----:B0-----:R-:W-:-:S04]  /*c2c0*/  SHF.L.U32 R6, R6, 0x1f, RZ ;  /* 0x0000001f06067819 */ /* 0x001fc800000006ff */
[----:B------:R0:W1:Y:S01]  /*c2d0*/  SYNCS.PHASECHK.TRANS64.TRYWAIT P3, [R5+URZ+0x30830], R6 ;  /* 0x03083006050075a7 */ /* 0x000062000806017f */
[----:B------:R-:W-:Y:S05]  /*c2e0*/  @!P0 BRA `(.L_x_503) ;  /* 0x0000000000048947 */ /* 0x000fea0003800000 */
[----:B------:R-:W-:Y:S01]  /*c2f0*/  BPT.TRAP 0x1 ;  /* 0x000000040000795c */ /* 0x000fe20000300000 */
.L_x_503:
[----:B------:R-:W-:Y:S04]  /*c300*/  BSSY B0, `(.L_x_501) ;  /* 0x0000004000007945 */ /* 0x000fe80003800000 */
[----:B-1----:R-:W-:Y:S05]  /*c310*/  @P3 BRA `(.L_x_504) ;  /* 0x0000000000083947 */ /* 0x002fea0003800000 */
[----:B------:R-:W1:Y:S02]  /*c320*/  SYNCS.PHASECHK.TRANS64.TRYWAIT P3, [R5+URZ+0x30830], R6 ;  /* 0x03083006050075a7 */ /* 0x000e64000806017f */
[----:B-1----:R-:W-:Y:S05]  /*c330*/  @!P3 BRA `(.L_x_505) ;  /* 0x000000dc006cb947 */ /* 0x002fea0003800000 */
.L_x_504:
[----:B------:R-:W-:Y:S05]  /*c340*/  BSYNC B0 ;  /* 0x0000000000007941 */ /* 0x000fea0003800000 */
.L_x_501:
[----:B01----:R-:W2:Y:S04]  /*c350*/  LDL R6, [R1+0x78] ;  /* 0x0000780001067983 */ /* 0x003ea80000100800 */
[----:B------:R-:W3:Y:S01]  /*c360*/  LDL.64 R20, [R1+0x48] ;  /* 0x0000480001147983 */ /* 0x000ee20000100a00 */
[----:B------:R-:W-:Y:S01]  /*c370*/  IMAD.MOV.U32 R15, RZ, RZ, 0x40000040 ;  /* 0x40000040ff0f7424 */ /* 0x000fe200078e00ff */
[----:B------:R-:W-:Y:S05]  /*c380*/  WARPSYNC.ALL ;  /* 0x0000000000007948 */ /* 0x000fea0003800000 */
[----:B------:R-:W-:Y:S01]  /*c390*/  R2UR UR15, R15 ;  /* 0x000000000f0f72ca */ /* 0x000fe200000e0000 */
[----:B------:R-:W0:Y:S01]  /*c3a0*/  S2R R5, SR_TID.X ;  /* 0x0000000000057919 */ /* 0x000e220000002100 */
[----:B------:R-:W-:-:S02]  /*c3b0*/  IMAD.MOV.U32 R13, RZ, RZ, 0x40000040 ;  /* 0x40000040ff0d7424 */ /* 0x000fc400078e00ff */
[----:B------:R-:W-:-:S03]  /*c3c0*/  IMAD.MOV.U32 R11, RZ, RZ, 0x40000040 ;  /* 0x40000040ff0b7424 */ /* 0x000fc600078e00ff */
[----:B------:R-:W-:Y:S02]  /*c3d0*/  R2UR UR11, R13 ;  /* 0x000000000d0b72ca */ /* 0x000fe400000e0000 */
[----:B0-----:R-:W-:-:S05]  /*c3e0*/  SHF.R.U32.HI R5, RZ, 0x7, R5 ;  /* 0x00000007ff057819 */ /* 0x001fca0000011605 */
[----:B------:R-:W-:-:S05]  /*c3f0*/  VIADD R5, R5, 0x8 ;  /* 0x0000000805057836 */ /* 0x000fca0000000000 */
[----:B------:R0:W-:Y:S01]  /*c400*/  BAR.SYNC.DEFER_BLOCKING R5, 0x100 ;  /* 0x000400050000751d */ /* 0x0001e20000010000 */
[----:B------:R-:W-:-:S05]  /*c410*/  R2UR UR7, R11 ;  /* 0x000000000b0772ca */ /* 0x000fca00000e0000 */
[----:B------:R-:W-:Y:S01]  /*c420*/  WARPGROUP.ARRIVE ;  /* 0x00000000000079c5 */ /* 0x000fe20000000000 */
[----:B--2---:R-:W-:-:S04]  /*c430*/  IMAD R10, R152, 0x600, R6 ;  /* 0x00000600980a7824 */ /* 0x004fc800078e0206 */
[----:B------:R-:W-:-:S05]  /*c440*/  VIADD R14, R10, 0x4 ;  /* 0x000000040a0e7836 */ /* 0x000fca0000000000 */
[----:B------:R-:W-:Y:S02]  /*c450*/  R2UR UR14, R14 ;  /* 0x000000000e0e72ca */ /* 0x000fe400000e0000 */
[----:B------:R-:W2:Y:S01]  /*c460*/  LDL.64 R14, [R1+0x60] ;  /* 0x00006000010e7983 */ /* 0x000ea20000100a00 */
[----:B------:R-:W-:-:S05]  /*c470*/  VIADD R12, R10, 0x2 ;  /* 0x000000020a0c7836 */ /* 0x000fca0000000000 */
[----:B------:R-:W-:Y:S02]  /*c480*/  R2UR UR10, R12 ;  /* 0x000000000c0a72ca */ /* 0x000fe400000e0000 */
[----:B------:R-:W4:Y:S01]  /*c490*/  LDL.64 R12, [R1+0x58] ;  /* 0x00005800010c7983 */ /* 0x000f220000100a00 */
[----:B---3--:R-:W-:Y:S02]  /*c4a0*/  R2UR UR4, R20 ;  /* 0x00000000140472ca */ /* 0x008fe400000e0000 */
[----:B------:R-:W-:Y:S02]  /*c4b0*/  R2UR UR5, R21 ;  /* 0x00000000150572ca */ /* 0x000fe400000e0000 */
[----:B------:R-:W-:Y:S01]  /*c4c0*/  R2UR UR6, R10 ;  /* 0x000000000a0672ca */ /* 0x000fe200000e0000 */
[----:B------:R-:W3:-:S12]  /*c4d0*/  LDL.64 R20, [R1+0x50] ;  /* 0x0000500001147983 */ /* 0x000ed80000100a00 */
[----:B------:R-:W-:Y:S03]  /*c4e0*/  HGMMA.64x192x16.F32.BF16 R24, gdesc[UR4], RZ, !UPT, gsb0 ;  /* 0x02e00000041879f0 */ /* 0x000fe6000c0018ff */
[----:B------:R-:W-:Y:S02]  /*c4f0*/  WARPGROUP.DEPBAR.LE gsb0, 0x0 ;  /* 0x00008000000079c5 */ /* 0x000fe40000010000 */
[----:B------:R-:W-:Y:S01]  /*c500*/  WARPGROUP.ARRIVE ;  /* 0x00000000000079c5 */ /* 0x000fe20000000000 */
[----:B--2---:R-:W-:Y:S02]  /*c510*/  R2UR UR8, R14 ;  /* 0x000000000e0872ca */ /* 0x004fe400000e0000 */
[----:B------:R-:W-:-:S13]  /*c520*/  R2UR UR9, R15 ;  /* 0x000000000f0972ca */ /* 0x000fda00000e0000 */
[----:B------:R-:W-:Y:S01]  /*c530*/  HGMMA.64x192x16.F32.BF16 R24, gdesc[UR8], R24, gsb0 ;  /* 0x02e00000081879f0 */ /* 0x000fe20008001818 */
[----:B----4-:R-:W-:Y:S02]  /*c540*/  R2UR UR12, R12 ;  /* 0x000000000c0c72ca */ /* 0x010fe400000e0000 */
[----:B------:R-:W-:Y:S01]  /*c550*/  R2UR UR13, R13 ;  /* 0x000000000d0d72ca */ /* 0x000fe200000e0000 */
[----:B------:R-:W-:Y:S01]  /*c560*/  VIADD R10, R10, 0x6 ;  /* 0x000000060a0a7836 */ /* 0x000fe20000000000 */
[----:B------:R-:W-:Y:S02]  /*c570*/  R2UR UR19, R11 ;  /* 0x000000000b1372ca */ /* 0x000fe400000e0000 */
[----:B---3--:R-:W-:Y:S02]  /*c580*/  R2UR UR16, R20 ;  /* 0x00000000141072ca */ /* 0x008fe400000e0000 */
[----:B------:R-:W-:Y:S02]  /*c590*/  R2UR UR18, R10 ;  /* 0x000000000a1272ca */ /* 0x000fe400000e0000 */
[----:B------:R-:W-:Y:S01]  /*c5a0*/  R2UR UR17, R21 ;  /* 0x00000000151172ca */ /* 0x000fe200000e0000 */
[----:B------:R-:W-:-:S02]  /*c5b0*/  WARPGROUP.DEPBAR.LE gsb0, 0x0 ;  /* 0x00008000000079c5 */ /* 0x000fc40000010000 */
[----:B------:R-:W-:-:S06]  /*c5c0*/  WARPGROUP.ARRIVE ;  /* 0x00000000000079c5 */ /* 0x000fcc0000000000 */
        /* <DEDUP_REMOVED lines=8> */
.L_x_507:
[----:B------:R-:W-:Y:S02]  /*c650*/  SHF.L.U32 R5, R8, 0x1f, RZ ;  /* 0x0000001f08057819 */ /* 0x000fe400000006ff */
[----:B------:R-:W-:-:S04]  /*c660*/  LEA R6, R0, R2, 0x3 ;  /* 0x0000000200067211 */ /* 0x000fc800078e18ff */
[----:B------:R0:W1:Y:S01]  /*c670*/  SYNCS.PHASECHK.TRANS64.TRYWAIT P2, [R6+URZ+0x30850], R5 ;  /* 0x03085005060075a7 */ /* 0x000062000804017f */
[----:B------:R-:W-:Y:S05]  /*c680*/  @!P0 BRA `(.L_x_508) ;  /* 0x0000000000048947 */ /* 0x000fea0003800000 */
[----:B------:R-:W-:Y:S01]  /*c690*/  BPT.TRAP 0x1 ;  /* 0x000000040000795c */ /* 0x000fe20000300000 */
.L_x_508:
[----:B-1----:R-:W-:Y:S05]  /*c6a0*/  @P2 BRA `(.L_x_506) ;  /* 0x0000000000082947 */ /* 0x002fea0003800000 */
[----:B------:R-:W1:Y:S02]  /*c6b0*/  SYNCS.PHASECHK.TRANS64.TRYWAIT P2, [R6+URZ+0x30850], R5 ;  /* 0x03085005060075a7 */ /* 0x000e64000804017f */
[----:B-1----:R-:W-:Y:S05]  /*c6c0*/  @!P2 BRA `(.L_x_509) ;  /* 0x000000d8009ca947 */ /* 0x002fea0003800000 */
.L_x_506:
[----:B------:R-:W-:Y:S05]  /*c6d0*/  WARPSYNC.ALL ;  /* 0x0000000000007948 */ /* 0x000fea0003800000 */
[----:B------:R-:W-:Y:S01]  /*c6e0*/  ULDC UR4, c[0x0][0x9d8] ;  /* 0x0002760000047ab9 */ /* 0x000fe20000000800 */
[----:B------:R-:W-:Y:S01]  /*c6f0*/  ULDC UR5, c[0x0][0x988] ;  /* 0x0002620000057ab9 */ /* 0x000fe20000000800 */
[----:B------:R-:W-:Y:S01]  /*c700*/  FMUL.FTZ R25, R25, UR4 ;  /* 0x0000000419197c20 */ /* 0x000fe20008410000 */
[----:B------:R-:W-:Y:S01]  /*c710*/  FMUL.FTZ R26, R26, UR4 ;  /* 0x000000041a1a7c20 */ /* 0x000fe20008410000 */
[----:B------:R-:W-:Y:S01]  /*c720*/  FMUL.FTZ R28, R28, UR4 ;  /* 0x000000041c1c7c20 */ /* 0x000fe20008410000 */
[----:B------:R-:W-:Y:S01]  /*c730*/  FMUL.FTZ R24, R24, UR4 ;  /* 0x0000000418187c20 */ /* 0x000fe20008410000 */
[----:B------:R-:W-:Y:S01]  /*c740*/  FMUL.FTZ R27, R27, UR4 ;  /* 0x000000041b1b7c20 */ /* 0x000fe20008410000 */
[----:B------:R2:W3:Y:S01]  /*c750*/  MUFU.TANH R14, R25 ;  /* 0x00000019000e7308 */ /* 0x0004e20000002400 */
[----:B------:R-:W-:Y:S01]  /*c760*/  FMUL.FTZ R157, R29, UR4 ;  /* 0x000000041d9d7c20 */ /* 0x000fe20008410000 */
[----:B------:R-:W-:Y:S01]  /*c770*/  FMUL.FTZ R13, R69, UR4 ;  /* 0x00000004450d7c20 */ /* 0x000fe20008410000 */
[----:B------:R-:W-:Y:S01]  /*c780*/  FMUL.FTZ R34, R34, UR4 ;  /* 0x0000000422227c20 */ /* 0x000fe20008410000 */
[----:B------:R-:W-:Y:S01]  /*c790*/  FMUL.FTZ R21, R41, UR4 ;  /* 0x0000000429157c20 */ /* 0x000fe20008410000 */
[----:B------:R-:W-:Y:S01]  /*c7a0*/  FMUL.FTZ R20, R45, UR4 ;  /* 0x000000042d147c20 */ /* 0x000fe20008410000 */
[----:B------:R-:W-:Y:S01]  /*c7b0*/  FMUL.FTZ R11, R49, UR4 ;  /* 0x00000004310b7c20 */ /* 0x000fe20008410000 */
[----:B------:R-:W-:Y:S01]  /*c7c0*/  FMUL.FTZ R35, R35, UR4 ;  /* 0x0000000423237c20 */ /* 0x000fe20008410000 */
[----:B01----:R0:W-:Y:S01]  /*c7d0*/  MUFU.TANH R5, R26 ;  /* 0x0000001a00057308 */ /* 0x0031e20000002400 */
[----:B--2---:R-:W-:Y:S01]  /*c7e0*/  FMUL.FTZ R25, R33, UR4 ;  /* 0x0000000421197c20 */ /* 0x004fe20008410000 */
[----:B------:R-:W-:Y:S01]  /*c7f0*/  FMUL.FTZ R10, R53, UR4 ;  /* 0x00000004350a7c20 */ /* 0x000fe20008410000 */
[----:B------:R-:W-:Y:S01]  /*c800*/  FMUL.FTZ R53, R57, UR4 ;  /* 0x0000000439357c20 */ /* 0x000fe20008410000 */
[----:B------:R-:W-:Y:S01]  /*c810*/  FMUL.FTZ R49, R60, UR4 ;  /* 0x000000043c317c20 */ /* 0x000fe20008410000 */
[----:B------:R-:W-:Y:S01]  /*c820*/  FMUL.FTZ R30, R30, UR4 ;  /* 0x000000041e1e7c20 */ /* 0x000fe20008410000 */
[----:B------:R-:W-:Y:S01]  /*c830*/  FMUL.FTZ R38, R38, UR4 ;  /* 0x0000000426267c20 */ /* 0x000fe20008410000 */
[----:B------:R-:W-:Y:S01]  /*c840*/  FMUL.FTZ R12, R65, UR4 ;  /* 0x00000004410c7c20 */ /* 0x000fe20008410000 */
[----:B------:R-:W1:Y:S01]  /*c850*/  MUFU.TANH R8, R28 ;  /* 0x0000001c00087308 */ /* 0x000e620000002400 */
[----:B0-----:R-:W-:Y:S01]  /*c860*/  FMUL.FTZ R26, R32, UR4 ;  /* 0x00000004201a7c20 */ /* 0x001fe20008410000 */
[----:B---3--:R-:W-:-:S02]  /*c870*/  IMAD.MOV.U32 R69, RZ, RZ, R14 ;  /* 0x000000ffff457224 */ /* 0x008fc400078e000e */
[----:B------:R-:W-:Y:S01]  /*c880*/  FMUL.FTZ R14, R72, UR4 ;  /* 0x00000004480e7c20 */ /* 0x000fe20008410000 */
[----:B------:R-:W-:Y:S01]  /*c890*/  FMUL.FTZ R31, R31, UR4 ;  /* 0x000000041f1f7c20 */ /* 0x000fe20008410000 */
[----:B------:R-:W-:Y:S01]  /*c8a0*/  FMUL.FTZ R41, R80, UR4 ;  /* 0x0000000450297c20 */ /* 0x000fe20008410000 */
[----:B------:R-:W-:Y:S01]  /*c8b0*/  FMUL.FTZ R45, R81, UR4 ;  /* 0x00000004512d7c20 */ /* 0x000fe20008410000 */
[----:B------:R-:W-:Y:S01]  /*c8c0*/  FMUL.FTZ R57, R100, UR4 ;  /* 0x0000000464397c20 */ /* 0x000fe20008410000 */
[----:B------:R0:W2:Y:S01]  /*c8d0*/  MUFU.TANH R6, R24 ;  /* 0x0000001800067308 */ /* 0x0000a20000002400 */
[----:B------:R-:W-:Y:S01]  /*c8e0*/  FMUL.FTZ R60, R101, UR4 ;  /* 0x00000004653c7c20 */ /* 0x000fe20008410000 */
[----:B------:R-:W-:Y:S01]  /*c8f0*/  FMUL.FTZ R105, R105, UR4 ;  /* 0x0000000469697c20 */ /* 0x000fe20008410000 */
[----:B------:R-:W-:Y:S01]  /*c900*/  FMUL.FTZ R108, R108, UR4 ;  /* 0x000000046c6c7c20 */ /* 0x000fe20008410000 */
[----:B------:R-:W-:Y:S01]  /*c910*/  FMUL.FTZ R109, R109, UR4 ;  /* 0x000000046d6d7c20 */ /* 0x000fe20008410000 */
[----:B------:R-:W-:Y:S01]  /*c920*/  FMUL.FTZ R59, R59, UR4 ;  /* 0x000000043b3b7c20 */ /* 0x000fe20008410000 */
[----:B------:R-:W-:Y:S01]  /*c930*/  FMUL.FTZ R51, R51, UR4 ;  /* 0x0000000433337c20 */ /* 0x000fe20008410000 */
[----:B------:R-:W-:Y:S01]  /*c940*/  FMUL.FTZ R50, R50, UR4 ;  /* 0x0000000432327c20 */ /* 0x000fe20008410000 */
[----:B------:R3:W4:Y:S01]  /*c950*/  MUFU.TANH R9, R27 ;  /* 0x0000001b00097308 */ /* 0x0007220000002400 */
[----:B-1----:R-:W-:-:S02]  /*c960*/  IMAD.MOV.U32 R33, RZ, RZ, R8 ;  /* 0x000000ffff217224 */ /* 0x002fc400078e0008 */
[----:B0-----:R-:W-:Y:S01]  /*c970*/  FMUL.FTZ R24, R37, UR4 ;  /* 0x0000000425187c20 */ /* 0x001fe20008410000 */
[----:B------:R-:W-:Y:S01]  /*c980*/  FMUL.FTZ R8, R40, UR4 ;  /* 0x0000000428087c20 */ /* 0x000fe20008410000 */
[----:B------:R-:W-:Y:S01]  /*c990*/  FMUL.FTZ R37, R52, UR4 ;  /* 0x0000000434257c20 */ /* 0x000fe20008410000 */
[----:B------:R-:W-:Y:S02]  /*c9a0*/  IMAD.MOV.U32 R72, RZ, RZ, R33 ;  /* 0x000000ffff487224 */ /* 0x000fe400078e0021 */
[----:B------:R-:W-:Y:S01]  /*c9b0*/  FMUL.FTZ R52, R61, UR4 ;  /* 0x000000043d347c20 */ /* 0x000fe20008410000 */
[----:B------:R-:W-:Y:S01]  /*c9c0*/  FMUL.FTZ R33, R88, UR4 ;  /* 0x0000000458217c20 */ /* 0x000fe20008410000 */
[----:B------:R-:W0:Y:S01]  /*c9d0*/  MUFU.TANH R157, R157 ;  /* 0x0000009d009d7308 */ /* 0x000e220000002400 */
[----:B---3--:R-:W-:Y:S01]  /*c9e0*/  FMUL.FTZ R27, R48, UR4 ;  /* 0x00000004301b7c20 */ /* 0x008fe20008410000 */
[----:B------:R-:W-:Y:S01]  /*c9f0*/  FMUL.FTZ R48, R68, UR4 ;  /* 0x0000000444307c20 */ /* 0x000fe20008410000 */
[----:B------:R-:W-:Y:S01]  /*ca00*/  IMAD.MOV.U32 R68, RZ, RZ, R5 ;  /* 0x000000ffff447224 */ /* 0x000fe200078e0005 */
[----:B--2---:R-:W-:Y:S01]  /*ca10*/  FMNMX.FTZ R5, R6, R7, !PT ;  /* 0x0000000706057209 */ /* 0x004fe20007810000 */
[----:B------:R-:W-:Y:S01]  /*ca20*/  FMUL.FTZ R40, R89, UR4 ;  /* 0x0000000459287c20 */ /* 0x000fe20008410000 */
[----:B------:R-:W-:Y:S01]  /*ca30*/  FMUL.FTZ R61, R113, UR4 ;  /* 0x00000004713d7c20 */ /* 0x000fe20008410000 */
[----:B------:R-:W-:Y:S01]  /*ca40*/  FMUL.FTZ R88, R54, UR4 ;  /* 0x0000000436587c20 */ /* 0x000fe20008410000 */
[----:B------:R-:W1:Y:S01]  /*ca50*/  MUFU.TANH R26, R26 ;  /* 0x0000001a001a7308 */ /* 0x000e620000002400 */
[----:B----4-:R-:W-:-:S02]  /*ca60*/  IMAD.MOV.U32 R32, RZ, RZ, R9 ;  /* 0x000000ffff207224 */ /* 0x010fc400078e0009 */
[----:B------:R-:W-:Y:S01]  /*ca70*/  FMUL.FTZ R9, R36, UR4 ;  /* 0x0000000424097c20 */ /* 0x000fe20008410000 */
[----:B------:R-:W-:Y:S01]  /*ca80*/  FMNMX.FTZ R5, R69, R5, !PT ;  /* 0x0000000545057209 */ /* 0x000fe20007810000 */
[----:B------:R-:W-:Y:S01]  /*ca90*/  FMUL.FTZ R36, R93, UR4 ;  /* 0x000000045d247c20 */ /* 0x000fe20008410000 */
[----:B------:R-:W-:Y:S01]  /*caa0*/  FMUL.FTZ R93, R39, UR4 ;  /* 0x00000004275d7c20 */ /* 0x000fe20008410000 */
[----:B------:R-:W-:Y:S01]  /*cab0*/  IMAD.MOV.U32 R39, RZ, RZ, R69 ;  /* 0x000000ffff277224 */ /* 0x000fe200078e0045 */
[----:B------:R-:W-:Y:S01]  /*cac0*/  FMNMX.FTZ R5, R72, R5, !PT ;  /* 0x0000000548057209 */ /* 0x000fe20007810000 */
[----:B------:R-:W2:Y:S01]  /*cad0*/  MUFU.TANH R25, R25 ;  /* 0x0000001900197308 */ /* 0x000ea20000002400 */
[----:B------:R-:W-:Y:S01]  /*cae0*/  FMUL.FTZ R89, R55, UR4 ;  /* 0x0000000437597c20 */ /* 0x000fe20008410000 */
[----:B------:R-:W-:Y:S01]  /*caf0*/  FMUL.FTZ R62, R62, UR4 ;  /* 0x000000043e3e7c20 */ /* 0x000fe20008410000 */
[----:B0-----:R-:W-:Y:S01]  /*cb00*/  FMNMX.FTZ R5, R157, R5, !PT ;  /* 0x000000059d057209 */ /* 0x001fe20007810000 */
[----:B------:R-:W-:Y:S01]  /*cb10*/  FMUL.FTZ R47, R47, UR4 ;  /* 0x000000042f2f7c20 */ /* 0x000fe20008410000 */
[----:B------:R-:W-:-:S03]  /*cb20*/  FMUL.FTZ R90, R90, UR4 ;  /* 0x000000045a5a7c20 */ /* 0x000fc60008410000 */
[----:B------:R-:W0:Y:S01]  /*cb30*/  MUFU.TANH R9, R9 ;  /* 0x0000000900097308 */ /* 0x000e220000002400 */
[----:B-1----:R-:W-:-:S07]  /*cb40*/  FMNMX.FTZ R5, R26, R5, !PT ;  /* 0x000000051a057209 */ /* 0x002fce0007810000 */
[----:B------:R-:W1:Y:S01]  /*cb50*/  MUFU.TANH R24, R24 ;  /* 0x0000001800187308 */ /* 0x000e620000002400 */
[----:B--2---:R-:W-:-:S07]  /*cb60*/  FMNMX.FTZ R5, R25, R5, !PT ;  /* 0x0000000519057209 */ /* 0x004fce0007810000 */
[----:B------:R-:W2:Y:S01]  /*cb70*/  MUFU.TANH R8, R8 ;  /* 0x0000000800087308 */ /* 0x000ea20000002400 */
[----:B0-----:R-:W-:-:S07]  /*cb80*/  FMNMX.FTZ R5, R9, R5, !PT ;  /* 0x0000000509057209 */ /* 0x001fce0007810000 */
[----:B------:R0:W-:Y:S01]  /*cb90*/  MUFU.TANH R28, R34 ;  /* 0x00000022001c7308 */ /* 0x0001e20000002400 */
[----:B-1----:R-:W-:-:S07]  /*cba0*/  FMNMX.FTZ R5, R24, R5, !PT ;  /* 0x0000000518057209 */ /* 0x002fce0007810000 */
[----:B------:R-:W1:Y:S01]  /*cbb0*/  MUFU.TANH R21, R21 ;  /* 0x0000001500157308 */ /* 0x000e620000002400 */
[----:B0-----:R-:W-:Y:S01]  /*cbc0*/  FMUL.FTZ R34, R44, UR4 ;  /* 0x000000042c227c20 */ /* 0x001fe20008410000 */
[----:B--2---:R-:W-:Y:S01]  /*cbd0*/  FMNMX.FTZ R5, R8, R5, !PT ;  /* 0x0000000508057209 */ /* 0x004fe20007810000 */
[----:B------:R-:W-:Y:S01]  /*cbe0*/  FMUL.FTZ R44, R85, UR4 ;  /* 0x00000004552c7c20 */ /* 0x000fe20008410000 */
[----:B------:R-:W-:-:S04]  /*cbf0*/  FMUL.FTZ R85, R63, UR4 ;  /* 0x000000043f557c20 */ /* 0x000fc80008410000 */
[----:B------:R-:W0:Y:S08]  /*cc00*/  MUFU.TANH R34, R34 ;  /* 0x0000002200227308 */ /* 0x000e300000002400 */
        /* <DEDUP_REMOVED lines=8> */
[----:B------:R1:W3:Y:S01]  /*cc90*/  MUFU.TANH R155, R35 ;  /* 0x00000023009b7308 */ /* 0x0002e20000002400 */
[----:B0-----:R-:W-:-:S07]  /*cca0*/  FMNMX.FTZ R5, R11, R5, !PT ;  /* 0x000000050b057209 */ /* 0x001fce0007810000 */
[----:B------:R-:W0:Y:S01]  /*ccb0*/  MUFU.TANH R10, R10 ;  /* 0x0000000a000a7308 */ /* 0x000e220000002400 */
[----:B-1----:R-:W-:Y:S01]  /*ccc0*/  FMUL.FTZ R35, R56, UR4 ;  /* 0x0000000438237c20 */ /* 0x002fe20008410000 */
[----:B--2---:R-:W-:Y:S01]  /*ccd0*/  FMNMX.FTZ R5, R37, R5, !PT ;  /* 0x0000000525057209 */ /* 0x004fe20007810000 */
[----:B------:R-:W-:-:S05]  /*cce0*/  FMUL.FTZ R56, R97, UR4 ;  /* 0x0000000461387c20 */ /* 0x000fca0008410000 */
[----:B------:R-:W1:Y:S01]  /*ccf0*/  MUFU.TANH R35, R35 ;  /* 0x0000002300237308 */ /* 0x000e620000002400 */
[----:B---3--:R-:W-:Y:S02]  /*cd00*/  IMAD.MOV.U32 R81, RZ, RZ, R155 ;  /* 0x000000ffff517224 */ /* 0x008fe400078e009b */
[----:B------:R-:W-:-:S05]  /*cd10*/  FMUL.FTZ R155, R112, UR4 ;  /* 0x00000004709b7c20 */ /* 0x000fca0008410000 */
[----:B------:R-:W2:Y:S01]  /*cd20*/  MUFU.TANH R53, R53 ;  /* 0x0000003500357308 */ /* 0x000ea20000002400 */
[----:B0-----:R-:W-:-:S07]  /*cd30*/  FMNMX.FTZ R5, R10, R5, !PT ;  /* 0x000000050a057209 */ /* 0x001fce0007810000 */
[----:B------:R-:W0:Y:S01]  /*cd40*/  MUFU.TANH R49, R49 ;  /* 0x0000003100317308 */ /* 0x000e220000002400 */
[----:B-1----:R-:W-:-:S07]  /*cd50*/  FMNMX.FTZ R5, R35, R5, !PT ;  /* 0x0000000523057209 */ /* 0x002fce0007810000 */
[----:B------:R1:W-:Y:S01]  /*cd60*/  MUFU.TANH R29, R30 ;  /* 0x0000001e001d7308 */ /* 0x0003e20000002400 */
[----:B--2---:R-:W-:-:S07]  /*cd70*/  FMNMX.FTZ R5, R53, R5, !PT ;  /* 0x0000000535057209 */ /* 0x004fce0007810000 */
[----:B------:R2:W3:Y:S01]  /*cd80*/  MUFU.TANH R15, R38 ;  /* 0x00000026000f7308 */ /* 0x0004e20000002400 */
[----:B-1----:R-:W-:Y:S01]  /*cd90*/  FMUL.FTZ R30, R64, UR4 ;  /* 0x00000004401e7c20 */ /* 0x002fe20008410000 */
[----:B0-----:R-:W-:Y:S01]  /*cda0*/  FMNMX.FTZ R5, R49, R5, !PT ;  /* 0x0000000531057209 */ /* 0x001fe20007810000 */
[----:B------:R-:W-:Y:S01]  /*cdb0*/  FMUL.FTZ R64, R116, UR4 ;  /* 0x0000000474407c20 */ /* 0x000fe20008410000 */
[----:B------:R-:W-:-:S04]  /*cdc0*/  IMAD.MOV.U32 R116, RZ, RZ, R81 ;  /* 0x000000ffff747224 */ /* 0x000fc800078e0051 */
[----:B------:R-:W0:Y:S01]  /*cdd0*/  MUFU.TANH R52, R52 ;  /* 0x0000003400347308 */ /* 0x000e220000002400 */
[----:B--2---:R-:W-:Y:S01]  /*cde0*/  FMUL.FTZ R38, R96, UR4 ;  /* 0x0000000460267c20 */ /* 0x004fe20008410000 */
[----:B------:R-:W-:-:S06]  /*cdf0*/  FMUL.FTZ R96, R104, UR4 ;  /* 0x0000000468607c20 */ /* 0x000fcc0008410000 */
[----:B------:R-:W1:Y:S01]  /*ce00*/  MUFU.TANH R30, R30 ;  /* 0x0000001e001e7308 */ /* 0x000e620000002400 */
[----:B---3--:R-:W-:Y:S02]  /*ce10*/  IMAD.MOV.U32 R65, RZ, RZ, R15 ;  /* 0x000000ffff417224 */ /* 0x008fe400078e000f */
[----:B------:R-:W-:Y:S01]  /*ce20*/  FMUL.FTZ R15, R73, UR4 ;  /* 0x00000004490f7c20 */ /* 0x000fe20008410000 */
[----:B------:R-:W-:Y:S02]  /*ce30*/  IMAD.MOV.U32 R73, RZ, RZ, R28 ;  /* 0x000000ffff497224 */ /* 0x000fe400078e001c */
[----:B------:R-:W-:Y:S01]  /*ce40*/  FMUL.FTZ R28, R76, UR4 ;  /* 0x000000044c1c7c20 */ /* 0x000fe20008410000 */
[----:B------:R-:W-:Y:S02]  /*ce50*/  IMAD.MOV.U32 R76, RZ, RZ, R29 ;  /* 0x000000ffff4c7224 */ /* 0x000fe400078e001d */
[----:B------:R-:W-:Y:S01]  /*ce60*/  FMUL.FTZ R29, R77, UR4 ;  /* 0x000000044d1d7c20 */ /* 0x000fe20008410000 */
[----:B------:R-:W-:Y:S01]  /*ce70*/  MOV R77, R32 ;  /* 0x00000020004d7202 */ /* 0x000fe20000000f00 */
[----:B------:R-:W2:Y:S01]  /*ce80*/  MUFU.TANH R12, R12 ;  /* 0x0000000c000c7308 */ /* 0x000ea20000002400 */
[----:B0-----:R-:W-:Y:S01]  /*ce90*/  FMNMX.FTZ R5, R52, R5, !PT ;  /* 0x0000000534057209 */ /* 0x001fe20007810000 */
[----:B------:R-:W-:Y:S01]  /*cea0*/  FMUL.FTZ R32, R92, UR4 ;  /* 0x000000045c207c20 */ /* 0x000fe20008410000 */
[----:B------:R-:W-:-:S02]  /*ceb0*/  IMAD.MOV.U32 R97, RZ, RZ, R76 ;  /* 0x000000ffff617224 */ /* 0x000fc400078e004c */
[----:B------:R-:W-:Y:S01]  /*cec0*/  FMUL.FTZ R92, R43, UR4 ;  /* 0x000000042b5c7c20 */ /* 0x000fe20008410000 */
[----:B------:R-:W-:Y:S02]  /*ced0*/  IMAD.MOV.U32 R76, RZ, RZ, R65 ;  /* 0x000000ffff4c7224 */ /* 0x000fe400078e0041 */
[----:B------:R-:W-:Y:S01]  /*cee0*/  FMUL.FTZ R65, R117, UR4 ;  /* 0x0000000475417c20 */ /* 0x000fe20008410000 */
[----:B------:R-:W-:Y:S01]  /*cef0*/  IMAD.MOV.U32 R101, RZ, RZ, R77 ;  /* 0x000000ffff657224 */ /* 0x000fe200078e004d */
[----:B------:R-:W0:Y:S01]  /*cf00*/  MUFU.TANH R48, R48 ;  /* 0x0000003000307308 */ /* 0x000e220000002400 */
[----:B-1----:R-:W-:Y:S01]  /*cf10*/  FMNMX.FTZ R5, R30, R5, !PT ;  /* 0x000000051e057209 */ /* 0x002fe20007810000 */
[----:B------:R-:W-:Y:S01]  /*cf20*/  FMUL.FTZ R77, R42, UR4 ;  /* 0x000000042a4d7c20 */ /* 0x000fe20008410000 */
[----:B------:R-:W-:Y:S01]  /*cf30*/  IMAD.MOV.U32 R42, RZ, RZ, R6 ;  /* 0x000000ffff2a7224 */ /* 0x000fe200078e0006 */
[----:B------:R-:W-:Y:S01]  /*cf40*/  MOV R117, R72 ;  /* 0x0000004800757202 */ /* 0x000fe20000000f00 */
[----:B------:R-:W-:Y:S01]  /*cf50*/  FMUL.FTZ R72, R58, UR4 ;  /* 0x000000043a487c20 */ /* 0x000fe20008410000 */
[----:B------:R-:W-:-:S02]  /*cf60*/  IMAD.MOV.U32 R81, RZ, RZ, R73 ;  /* 0x000000ffff517224 */ /* 0x000fc400078e0049 */
[----:B------:R-:W-:Y:S01]  /*cf70*/  FMUL.FTZ R73, R46, UR4 ;  /* 0x000000042e497c20 */ /* 0x000fe20008410000 */
[----:B------:R-:W1:Y:S01]  /*cf80*/  MUFU.TANH R13, R13 ;  /* 0x0000000d000d7308 */ /* 0x000e620000002400 */
[----:B--2---:R-:W-:-:S07]  /*cf90*/  FMNMX.FTZ R5, R12, R5, !PT ;  /* 0x000000050c057209 */ /* 0x004fce0007810000 */
[----:B------:R-:W2:Y:S01]  /*cfa0*/  MUFU.TANH R31, R31 ;  /* 0x0000001f001f7308 */ /* 0x000ea20000002400 */
[----:B0-----:R-:W-:-:S07]  /*cfb0*/  FMNMX.FTZ R5, R48, R5, !PT ;  /* 0x0000000530057209 */ /* 0x001fce0007810000 */
[----:B------:R-:W0:Y:S01]  /*cfc0*/  MUFU.TANH R14, R14 ;  /* 0x0000000e000e7308 */ /* 0x000e220000002400 */
[----:B-1----:R-:W-:-:S07]  /*cfd0*/  FMNMX.FTZ R5, R13, R5, !PT ;  /* 0x000000050d057209 */ /* 0x002fce0007810000 */
[----:B------:R-:W1:Y:S01]  /*cfe0*/  MUFU.TANH R15, R15 ;  /* 0x0000000f000f7308 */ /* 0x000e620000002400 */
[----:B--2---:R-:W-:Y:S02]  /*cff0*/  IMAD.MOV.U32 R80, RZ, RZ, R31 ;  /* 0x000000ffff507224 */ /* 0x004fe400078e001f */
[----:B------:R-:W-:Y:S02]  /*d000*/  FMUL.FTZ R31, R84, UR4 ;  /* 0x00000004541f7c20 */ /* 0x000fe40008410000 */
[----:B------:R-:W-:Y:S02]  /*d010*/  IMAD.MOV.U32 R104, RZ, RZ, R80 ;  /* 0x000000ffff687224 */ /* 0x000fe400078e0050 */
[----:B------:R-:W-:Y:S01]  /*d020*/  FMUL.FTZ R80, R66, UR4 ;  /* 0x0000000442507c20 */ /* 0x000fe20008410000 */
        /* <DEDUP_REMOVED lines=44> */
[----:B------:R-:W-:Y:S01]  /*d2f0*/  MUFU.TANH R100, R59 ;  /* 0x0000003b00647308 */ /* 0x000fe20000002400 */
[----:B-1----:R-:W-:-:S07]  /*d300*/  FMNMX.FTZ R5, R64, R5, !PT ;  /* 0x0000000540057209 */ /* 0x002fce0007810000 */
[----:B------:R-:W0:Y:S01]  /*d310*/  MUFU.TANH R69, R51 ;  /* 0x0000003300457308 */ /* 0x000e220000002400 */
[----:B--2---:R-:W-:-:S05]  /*d320*/  FMNMX.FTZ R5, R65, R5, !PT ;  /* 0x0000000541057209 */ /* 0x004fca0007810000 */
[----:B------:R-:W1:Y:S02]  /*d330*/  SHFL.BFLY PT, R6, R5, 0x2, 0x1f ;  /* 0x0c401f0005067f89 */ /* 0x000e6400000e0000 */
[----:B------:R-:W-:Y:S08]  /*d340*/  MUFU.TANH R112, R50 ;  /* 0x0000003200707308 */ /* 0x000ff00000002400 */
[----:B------:R-:W-:Y:S08]  /*d350*/  MUFU.TANH R93, R93 ;  /* 0x0000005d005d7308 */ /* 0x000ff00000002400 */
[----:B------:R2:W-:Y:S01]  /*d360*/  MUFU.TANH R84, R62 ;  /* 0x0000003e00547308 */ /* 0x0005e20000002400 */
[----:B-1----:R-:W-:-:S07]  /*d370*/  FMNMX.FTZ R5, R5, R6, !PT ;  /* 0x0000000605057209 */ /* 0x002fce0007810000 */
[----:B------:R-:W-:Y:S01]  /*d380*/  MUFU.TANH R77, R77 ;  /* 0x0000004d004d7308 */ /* 0x000fe20000002400 */
[----:B--2---:R-:W-:Y:S02]  /*d390*/  IMAD.MOV.U32 R62, RZ, RZ, R116 ;  /* 0x000000ffff3e7224 */ /* 0x004fe400078e0074 */
[----:B------:R-:W-:Y:S01]  /*d3a0*/  FMUL.FTZ R116, R70, UR4 ;  /* 0x0000000446747c20 */ /* 0x000fe20008410000 */
[----:B------:R-:W1:Y:S01]  /*d3b0*/  SHFL.BFLY PT, R6, R5, 0x1, 0x1f ;  /* 0x0c201f0005067f89 */ /* 0x000e6200000e0000 */
[----:B------:R-:W-:Y:S01]  /*d3c0*/  FMUL.FTZ R70, R82, UR4 ;  /* 0x0000000452467c20 */ /* 0x000fe20008410000 */
[----:B0-----:R-:W-:Y:S02]  /*d3d0*/  IMAD.MOV.U32 R82, RZ, RZ, R69 ;  /* 0x000000ffff527224 */ /* 0x001fe400078e0045 */
[----:B------:R-:W-:Y:S01]  /*d3e0*/  FMUL.FTZ R69, R83, UR4 ;  /* 0x0000000453457c20 */ /* 0x000fe20008410000 */
[----:B------:R-:W0:Y:S08]  /*d3f0*/  MUFU.TANH R113, R47 ;  /* 0x0000002f00717308 */ /* 0x000e300000002400 */
[----:B------:R-:W-:Y:S08]  /*d400*/  MUFU.TANH R92, R92 ;  /* 0x0000005c005c7308 */ /* 0x000ff00000002400 */
[----:B------:R-:W-:Y:S01]  /*d410*/  MUFU.TANH R73, R73 ;  /* 0x0000004900497308 */ /* 0x000fe20000002400 */
[----:B0-----:R-:W-:Y:S01]  /*d420*/  IMAD.MOV.U32 R66, RZ, RZ, R113 ;  /* 0x000000ffff427224 */ /* 0x001fe200078e0071 */
[----:B-1----:R-:W-:Y:S01]  /*d430*/  FMNMX.FTZ R5, R5, R6, !PT ;  /* 0x0000000605057209 */ /* 0x002fe20007810000 */
[----:B------:R-:W-:-:S04]  /*d440*/  IMAD.U32 R6, RZ, RZ, UR5 ;  /* 0x00000005ff067e24 */ /* 0x000fc8000f8e00ff */
[C---:B------:R-:W-:Y:S01]  /*d450*/  FADD.FTZ R7, -R5.reuse, R7 ;  /* 0x0000000705077221 */ /* 0x040fe20000010100 */
[-C--:B------:R-:W-:Y:S01]  /*d460*/  FMUL.FTZ R63, R5, R6.reuse ;  /* 0x00000006053f7220 */ /* 0x080fe20000410000 */
[----:B------:R-:W-:Y:S02]  /*d470*/  MUFU.TANH R88, R88 ;  /* 0x0000005800587308 */ /* 0x000fe40000002400 */
[-C--:B------:R-:W-:Y:S01]  /*d480*/  FMUL.FTZ R7, R7, R6.reuse ;  /* 0x0000000607077220 */ /* 0x080fe20000410000 */
        /* <DEDUP_REMOVED lines=10> */
[----:B------:R-:W-:Y:S01]  /*d530*/  FFMA.FTZ R38, R56, R6, -R63 ;  /* 0x0000000638267223 */ /* 0x000fe2000001083f */
[----:B------:R-:W-:-:S02]  /*d540*/  IMAD.MOV.U32 R56, RZ, RZ, R100 ;  /* 0x000000ffff387224 */ /* 0x000fc400078e0064 */
[----:B------:R-:W-:Y:S01]  /*d550*/  FMUL.FTZ R100, R71, UR4 ;  /* 0x0000000447647c20 */ /* 0x000fe20008410000 */
[----:B------:R-:W0:Y:S01]  /*d560*/  MUFU.EX2 R12, R58 ;  /* 0x0000003a000c7308 */ /* 0x000e220000000800 */
[----:B------:R-:W-:Y:S01]  /*d570*/  MOV R71, R81 ;  /* 0x0000005100477202 */ /* 0x000fe20000000f00 */
[-CC-:B------:R-:W-:Y:S01]  /*d580*/  FFMA.FTZ R39, R36, R6.reuse, -R63.reuse ;  /* 0x0000000624277223 */ /* 0x180fe2000001083f */
[-CC-:B------:R-:W-:Y:S01]  /*d590*/  FFMA.FTZ R36, R60, R6.reuse, -R63.reuse ;  /* 0x000000063c247223 */ /* 0x180fe2000001083f */
[----:B------:R-:W-:Y:S01]  /*d5a0*/  FMUL.FTZ R60, R98, UR4 ;  /* 0x00000004623c7c20 */ /* 0x000fe20008410000 */
[-CC-:B------:R-:W-:Y:S01]  /*d5b0*/  FFMA.FTZ R117, R61, R6.reuse, -R63.reuse ;  /* 0x000000063d757223 */ /* 0x180fe2000001083f */
[----:B------:R-:W2:Y:S01]  /*d5c0*/  LDL R98, [R1+0x70] ;  /* 0x0000700001627983 */ /* 0x000ea20000100800 */
[----:B------:R-:W-:Y:S01]  /*d5d0*/  FFMA.FTZ R47, R15, R6, -R63 ;  /* 0x000000060f2f7223 */ /* 0x000fe2000001083f */
[----:B------:R-:W1:Y:S01]  /*d5e0*/  MUFU.EX2 R59, R59 ;  /* 0x0000003b003b7308 */ /* 0x000e620000000800 */
[----:B------:R-:W-:Y:S01]  /*d5f0*/  FMUL.FTZ R61, R86, UR4 ;  /* 0x00000004563d7c20 */ /* 0x000fe20008410000 */
[----:B------:R-:W-:-:S02]  /*d600*/  IMAD.MOV.U32 R15, RZ, RZ, R112 ;  /* 0x000000ffff0f7224 */ /* 0x000fc400078e0070 */
[-CC-:B------:R-:W-:Y:S01]  /*d610*/  FFMA.FTZ R43, R28, R6.reuse, -R63.reuse ;  /* 0x000000061c2b7223 */ /* 0x180fe2000001083f */
[----:B------:R-:W-:Y:S02]  /*d620*/  IMAD.MOV.U32 R86, RZ, RZ, R66 ;  /* 0x000000ffff567224 */ /* 0x000fe400078e0042 */
[-C--:B------:R-:W-:Y:S01]  /*d630*/  FFMA.FTZ R28, R31, R6.reuse, -R63 ;  /* 0x000000061f1c7223 */ /* 0x080fe2000001083f */
[----:B------:R-:W-:Y:S02]  /*d640*/  IMAD.MOV.U32 R83, RZ, RZ, R15 ;  /* 0x000000ffff537224 */ /* 0x000fe400078e000f */
[--C-:B------:R-:W-:Y:S01]  /*d650*/  FFMA.FTZ R31, R57, R6, -R63.reuse ;  /* 0x00000006391f7223 */ /* 0x100fe2000001083f */
[----:B------:R-:W3:Y:S01]  /*d660*/  MUFU.EX2 R14, R54 ;  /* 0x00000036000e7308 */ /* 0x000ee20000000800 */
[----:B0-----:R-:W-:Y:S01]  /*d670*/  FFMA.FTZ R4, R7, R4, R12 ;  /* 0x0000000407047223 */ /* 0x001fe2000001000c */
[----:B------:R-:W-:Y:S02]  /*d680*/  IMAD.MOV.U32 R57, RZ, RZ, R84 ;  /* 0x000000ffff397224 */ /* 0x000fe400078e0054 */
[----:B------:R-:W-:Y:S01]  /*d690*/  FMUL.FTZ R81, R74, UR4 ;  /* 0x000000044a517c20 */ /* 0x000fe20008410000 */
[----:B------:R-:W-:Y:S01]  /*d6a0*/  FMUL.FTZ R84, R67, UR4 ;  /* 0x0000000443547c20 */ /* 0x000fe20008410000 */
[----:B------:R-:W-:Y:S01]  /*d6b0*/  FMUL.FTZ R74, R78, UR4 ;  /* 0x000000044e4a7c20 */ /* 0x000fe20008410000 */
[----:B------:R-:W-:Y:S01]  /*d6c0*/  FMUL.FTZ R78, R79, UR4 ;  /* 0x000000044f4e7c20 */ /* 0x000fe20008410000 */
[----:B------:R-:W-:Y:S01]  /*d6d0*/  IMAD.MOV.U32 R79, RZ, RZ, R56 ;  /* 0x000000ffff4f7224 */ /* 0x000fe200078e0038 */
[----:B------:R0:W4:Y:S01]  /*d6e0*/  MUFU.EX2 R13, R55 ;  /* 0x00000037000d7308 */ /* 0x0001220000000800 */
[----:B-1----:R-:W-:Y:S01]  /*d6f0*/  FADD.FTZ R4, R59, R4 ;  /* 0x000000043b047221 */ /* 0x002fe20000010000 */
[----:B------:R-:W-:Y:S01]  /*d700*/  FMUL.FTZ R56, R91, UR4 ;  /* 0x000000045b387c20 */ /* 0x000fe20008410000 */
[----:B------:R-:W-:Y:S01]  /*d710*/  FMUL.FTZ R66, R94, UR4 ;  /* 0x000000045e427c20 */ /* 0x000fe20008410000 */
[----:B------:R-:W-:Y:S01]  /*d720*/  FMUL.FTZ R67, R95, UR4 ;  /* 0x000000045f437c20 */ /* 0x000fe20008410000 */
[----:B------:R-:W-:Y:S01]  /*d730*/  MOV R94, R68 ;  /* 0x00000044005e7202 */ /* 0x000fe20000000f00 */
[----:B------:R-:W-:Y:S01]  /*d740*/  FFMA.FTZ R26, R26, R6, -R63 ;  /* 0x000000061a1a7223 */ /* 0x000fe2000001083f */
[----:B------:R-:W-:Y:S01]  /*d750*/  F2FP.BF16.F32.PACK_AB R12, R59, R12 ;  /* 0x0000000c3b0c723e */ /* 0x000fe200000010ff */
[----:B------:R-:W1:Y:S01]  /*d760*/  MUFU.TANH R89, R89 ;  /* 0x0000005900597308 */ /* 0x000e620000002400 */
[----:B---3--:R-:W-:Y:S01]  /*d770*/  FADD.FTZ R4, R14, R4 ;  /* 0x000000040e047221 */ /* 0x008fe20000010000 */
[----:B0-----:R-:W-:Y:S01]  /*d780*/  FMUL.FTZ R55, R75, UR4 ;  /* 0x000000044b377c20 */ /* 0x001fe20008410000 */
[----:B------:R-:W-:-:S02]  /*d790*/  IMAD.MOV.U32 R75, RZ, RZ, R57 ;  /* 0x000000ffff4b7224 */ /* 0x000fc400078e0039 */
[----:B------:R-:W-:Y:S01]  /*d7a0*/  FMUL.FTZ R57, R87, UR4 ;  /* 0x0000000457397c20 */ /* 0x000fe20008410000 */
[----:B------:R-:W-:Y:S01]  /*d7b0*/  FMUL.FTZ R59, R102, UR4 ;  /* 0x00000004663b7c20 */ /* 0x000fe20008410000 */
[-CC-:B------:R-:W-:Y:S01]  /*d7c0*/  FFMA.FTZ R25, R25, R6.reuse, -R63.reuse ;  /* 0x0000000619197223 */ /* 0x180fe2000001083f */
[--C-:B------:R-:W-:Y:S01]  /*d7d0*/  FFMA.FTZ R9, R9, R6, -R63.reuse ;  /* 0x0000000609097223 */ /* 0x100fe2000001083f */
[----:B------:R-:W0:Y:S01]  /*d7e0*/  MUFU.TANH R72, R72 ;  /* 0x0000004800487308 */ /* 0x000e220000002400 */
[----:B----4-:R-:W-:Y:S01]  /*d7f0*/  FADD.FTZ R157, R13, R4 ;  /* 0x000000040d9d7221 */ /* 0x010fe20000010000 */
[----:B------:R-:W-:Y:S01]  /*d800*/  FMNMX.FTZ R4, R68, R3, !PT ;  /* 0x0000000344047209 */ /* 0x000fe20007810000 */
[----:B------:R-:W-:Y:S01]  /*d810*/  FMUL.FTZ R68, R99, UR4 ;  /* 0x0000000463447c20 */ /* 0x000fe20008410000 */
[----:B------:R-:W-:Y:S01]  /*d820*/  F2FP.BF16.F32.PACK_AB R14, R13, R14 ;  /* 0x0000000e0d0e723e */ /* 0x000fe200000010ff */
[--C-:B------:R-:W-:Y:S01]  /*d830*/  FFMA.FTZ R24, R24, R6, -R63.reuse ;  /* 0x0000000618187223 */ /* 0x100fe2000001083f */
[----:B------:R-:W-:Y:S01]  /*d840*/  FMNMX.FTZ R4, R101, R4, !PT ;  /* 0x0000000465047209 */ /* 0x000fe20007810000 */
[-CC-:B------:R-:W-:Y:S01]  /*d850*/  FFMA.FTZ R8, R8, R6.reuse, -R63.reuse ;  /* 0x0000000608087223 */ /* 0x180fe2000001083f */
[----:B------:R-:W3:Y:S01]  /*d860*/  MUFU.TANH R85, R85 ;  /* 0x0000005500557308 */ /* 0x000ee20000002400 */
[--C-:B------:R-:W-:Y:S01]  /*d870*/  FFMA.FTZ R21, R21, R6, -R63.reuse ;  /* 0x0000000615157223 */ /* 0x100fe2000001083f */
[----:B------:R-:W-:Y:S01]  /*d880*/  FMNMX.FTZ R4, R97, R4, !PT ;  /* 0x0000000461047209 */ /* 0x000fe20007810000 */
[-CC-:B------:R-:W-:Y:S01]  /*d890*/  FFMA.FTZ R34, R34, R6.reuse, -R63.reuse ;  /* 0x0000000622227223 */ /* 0x180fe2000001083f */
[-CC-:B------:R-:W-:Y:S01]  /*d8a0*/  FFMA.FTZ R20, R20, R6.reuse, -R63.reuse ;  /* 0x0000000614147223 */ /* 0x180fe2000001083f */
[--C-:B------:R-:W-:Y:S01]  /*d8b0*/  FFMA.FTZ R27, R27, R6, -R63.reuse ;  /* 0x000000061b1b7223 */ /* 0x100fe2000001083f */
[----:B------:R-:W-:Y:S01]  /*d8c0*/  FMNMX.FTZ R4, R104, R4, !PT ;  /* 0x0000000468047209 */ /* 0x000fe20007810000 */
[-CC-:B------:R-:W-:Y:S01]  /*d8d0*/  FFMA.FTZ R11, R11, R6.reuse, -R63.reuse ;  /* 0x000000060b0b7223 */ /* 0x180fe2000001083f */
[----:B------:R-:W4:Y:S01]  /*d8e0*/  MUFU.TANH R80, R80 ;  /* 0x0000005000507308 */ /* 0x000f220000002400 */
        /* <DEDUP_REMOVED lines=32> */
[----:B------:R-:W-:Y:S01]  /*daf0*/  FFMA.FTZ R112, R65, R6, -R63 ;  /* 0x0000000641707223 */ /* 0x000fe2000001083f */
[----:B------:R-:W-:Y:S01]  /*db00*/  FMNMX.FTZ R13, R83, R4, !PT ;  /* 0x00000004530d7209 */ /* 0x000fe20007810000 */
[----:B------:R-:W-:Y:S01]  /*db10*/  FMUL.FTZ R63, R103, UR4 ;  /* 0x00000004673f7c20 */ /* 0x000fe20008410000 */
[----:B------:R-:W-:Y:S01]  /*db20*/  FMUL.FTZ R58, R106, UR4 ;  /* 0x000000046a3a7c20 */ /* 0x000fe20008410000 */
[----:B------:R-:W-:Y:S01]  /*db30*/  IMAD.MOV.U32 R91, RZ, RZ, R101 ;  /* 0x000000ffff5b7224 */ /* 0x000fe200078e0065 */
[----:B------:R-:W-:Y:S01]  /*db40*/  FMNMX.FTZ R13, R82, R13, !PT ;  /* 0x0000000d520d7209 */ /* 0x000fe20007810000 */
[----:B------:R-:W-:Y:S01]  /*db50*/  FMUL.FTZ R101, R107, UR4 ;  /* 0x000000046b657c20 */ /* 0x000fe20008410000 */
[----:B------:R-:W4:Y:S01]  /*db60*/  MUFU.TANH R55, R55 ;  /* 0x0000003700377308 */ /* 0x000f220000002400 */
[----:B------:R-:W-:Y:S01]  /*db70*/  FMUL.FTZ R102, R110, UR4 ;  /* 0x000000046e667c20 */ /* 0x000fe20008410000 */
[----:B------:R-:W-:Y:S01]  /*db80*/  FMNMX.FTZ R13, R88, R13, !PT ;  /* 0x0000000d580d7209 */ /* 0x000fe20007810000 */
[----:B------:R-:W-:Y:S01]  /*db90*/  FMUL.FTZ R103, R111, UR4 ;  /* 0x000000046f677c20 */ /* 0x000fe20008410000 */
[----:B------:R-:W-:-:S02]  /*dba0*/  IMAD.MOV.U32 R87, RZ, RZ, R62 ;  /* 0x000000ffff577224 */ /* 0x000fc400078e003e */
[----:B------:R-:W-:Y:S01]  /*dbb0*/  FMUL.FTZ R62, R114, UR4 ;  /* 0x00000004723e7c20 */ /* 0x000fe20008410000 */
[----:B-1----:R-:W-:Y:S01]  /*dbc0*/  FMNMX.FTZ R13, R89, R13, !PT ;  /* 0x0000000d590d7209 */ /* 0x002fe20007810000 */
[----:B------:R-:W-:Y:S01]  /*dbd0*/  FMUL.FTZ R64, R115, UR4 ;  /* 0x0000000473407c20 */ /* 0x000fe20008410000 */
[----:B------:R-:W1:Y:S01]  /*dbe0*/  MUFU.TANH R74, R74 ;  /* 0x0000004a004a7308 */ /* 0x000e620000002400 */
[----:B------:R-:W-:Y:S01]  /*dbf0*/  FMUL.FTZ R65, R118, UR4 ;  /* 0x0000000476417c20 */ /* 0x000fe20008410000 */
[----:B0-----:R-:W-:-:S04]  /*dc00*/  FMNMX.FTZ R13, R72, R13, !PT ;  /* 0x0000000d480d7209 */ /* 0x001fc80007810000 */
[----:B------:R-:W-:Y:S02]  /*dc10*/  FMNMX.FTZ R13, R79, R13, !PT ;  /* 0x0000000d4f0d7209 */ /* 0x000fe40007810000 */
[----:B------:R-:W0:Y:S02]  /*dc20*/  MUFU.TANH R78, R78 ;  /* 0x0000004e004e7308 */ /* 0x000e240000002400 */
[----:B------:R-:W-:-:S04]  /*dc30*/  FMNMX.FTZ R13, R75, R13, !PT ;  /* 0x0000000d4b0d7209 */ /* 0x000fc80007810000 */
[----:B---3--:R-:W-:Y:S02]  /*dc40*/  FMNMX.FTZ R13, R85, R13, !PT ;  /* 0x0000000d550d7209 */ /* 0x008fe40007810000 */
[----:B------:R-:W3:Y:S02]  /*dc50*/  MUFU.TANH R70, R70 ;  /* 0x0000004600467308 */ /* 0x000ee40000002400 */
[----:B----4-:R-:W-:-:S04]  /*dc60*/  FMNMX.FTZ R13, R80, R13, !PT ;  /* 0x0000000d500d7209 */ /* 0x010fc80007810000 */
[----:B------:R-:W-:Y:S02]  /*dc70*/  FMNMX.FTZ R13, R84, R13, !PT ;  /* 0x0000000d540d7209 */ /* 0x000fe40007810000 */
[----:B------:R-:W4:Y:S02]  /*dc80*/  MUFU.TANH R69, R69 ;  /* 0x0000004500457308 */ /* 0x000f240000002400 */
[----:B------:R-:W-:-:S04]  /*dc90*/  FMNMX.FTZ R13, R116, R13, !PT ;  /* 0x0000000d740d7209 */ /* 0x000fc80007810000 */
[----:B------:R-:W-:Y:S02]  /*dca0*/  FMNMX.FTZ R13, R100, R13, !PT ;  /* 0x0000000d640d7209 */ /* 0x000fe40007810000 */
[----:B------:R-:W4:Y:S02]  /*dcb0*/  MUFU.TANH R61, R61 ;  /* 0x0000003d003d7308 */ /* 0x000f240000002400 */
[----:B------:R-:W-:-:S04]  /*dcc0*/  FMNMX.FTZ R13, R81, R13, !PT ;  /* 0x0000000d510d7209 */ /* 0x000fc80007810000 */
[----:B------:R-:W-:Y:S02]  /*dcd0*/  FMNMX.FTZ R13, R55, R13, !PT ;  /* 0x0000000d370d7209 */ /* 0x000fe40007810000 */
[----:B------:R-:W4:Y:S02]  /*dce0*/  MUFU.TANH R57, R57 ;  /* 0x0000003900397308 */ /* 0x000f240000002400 */
[----:B-1----:R-:W-:-:S04]  /*dcf0*/  FMNMX.FTZ R13, R74, R13, !PT ;  /* 0x0000000d4a0d7209 */ /* 0x002fc80007810000 */
[----:B0-----:R-:W-:Y:S02]  /*dd00*/  FMNMX.FTZ R13, R78, R13, !PT ;  /* 0x0000000d4e0d7209 */ /* 0x001fe40007810000 */
[----:B------:R0:W1:Y:S02]  /*dd10*/  MUFU.TANH R4, R90 ;  /* 0x0000005a00047308 */ /* 0x0000640000002400 */
[----:B---3--:R-:W-:-:S04]  /*dd20*/  FMNMX.FTZ R13, R70, R13, !PT ;  /* 0x0000000d460d7209 */ /* 0x008fc80007810000 */
[----:B----4-:R-:W-:Y:S02]  /*dd30*/  FMNMX.FTZ R13, R69, R13, !PT ;  /* 0x0000000d450d7209 */ /* 0x010fe40007810000 */
[----:B------:R-:W3:Y:S01]  /*dd40*/  MUFU.TANH R56, R56 ;  /* 0x0000003800387308 */ /* 0x000ee20000002400 */
[----:B0-----:R-:W-:Y:S01]  /*dd50*/  IMAD.MOV.U32 R90, RZ, RZ, R104 ;  /* 0x000000ffff5a7224 */ /* 0x001fe200078e0068 */
[----:B------:R-:W-:Y:S01]  /*dd60*/  FMNMX.FTZ R13, R61, R13, !PT ;  /* 0x0000000d3d0d7209 */ /* 0x000fe20007810000 */
[----:B------:R-:W-:-:S03]  /*dd70*/  FMUL.FTZ R104, R119, UR4 ;  /* 0x0000000477687c20 */ /* 0x000fc60008410000 */
[----:B------:R-:W-:Y:S02]  /*dd80*/  FMNMX.FTZ R13, R57, R13, !PT ;  /* 0x0000000d390d7209 */ /* 0x000fe40007810000 */
[----:B------:R-:W0:Y:S02]  /*dd90*/  MUFU.TANH R66, R66 ;  /* 0x0000004200427308 */ /* 0x000e240000002400 */
[----:B-1----:R-:W-:-:S06]  /*dda0*/  FMNMX.FTZ R13, R4, R13, !PT ;  /* 0x0000000d040d7209 */ /* 0x002fcc0007810000 */
[----:B------:R-:W1:Y:S01]  /*ddb0*/  MUFU.TANH R67, R67 ;  /* 0x0000004300437308 */ /* 0x000e620000002400 */
[----:B---3--:R-:W-:-:S07]  /*ddc0*/  FMNMX.FTZ R13, R56, R13, !PT ;  /* 0x0000000d380d7209 */ /* 0x008fce0007810000 */
[----:B------:R-:W3:Y:S01]  /*ddd0*/  MUFU.TANH R60, R60 ;  /* 0x0000003c003c7308 */ /* 0x000ee20000002400 */
[----:B0-----:R-:W-:-:S07]  /*dde0*/  FMNMX.FTZ R13, R66, R13, !PT ;  /* 0x0000000d420d7209 */ /* 0x001fce0007810000 */
[----:B------:R-:W0:Y:S01]  /*ddf0*/  MUFU.TANH R68, R68 ;  /* 0x0000004400447308 */ /* 0x000e220000002400 */
[----:B-1----:R-:W-:-:S07]  /*de00*/  FMNMX.FTZ R13, R67, R13, !PT ;  /* 0x0000000d430d7209 */ /* 0x002fce0007810000 */
        /* <DEDUP_REMOVED lines=19> */
[----:B---3--:R-:W-:-:S04]  /*df40*/  FMNMX.FTZ R13, R64, R13, !PT ;  /* 0x0000000d400d7209 */ /* 0x008fc80007810000 */
[----:B0-----:R-:W-:-:S04]  /*df50*/  FMNMX.FTZ R13, R65, R13, !PT ;  /* 0x0000000d410d7209 */ /* 0x001fc80007810000 */
[----:B-1----:R-:W-:-:S05]  /*df60*/  FMNMX.FTZ R13, R104, R13, !PT ;  /* 0x0000000d680d7209 */ /* 0x002fca0007810000 */
[----:B------:R-:W0:Y:S02]  /*df70*/  SHFL.BFLY PT, R15, R13, 0x2, 0x1f ;  /* 0x0c401f000d0f7f89 */ /* 0x000e2400000e0000 */
[----:B0-----:R-:W-:-:S05]  /*df80*/  FMNMX.FTZ R15, R13, R15, !PT ;  /* 0x0000000f0d0f7209 */ /* 0x001fca0007810000 */
[----:B------:R-:W0:Y:S02]  /*df90*/  SHFL.BFLY PT, R54, R15, 0x1, 0x1f ;  /* 0x0c201f000f367f89 */ /* 0x000e2400000e0000 */
[----:B0-----:R-:W-:-:S05]  /*dfa0*/  FMNMX.FTZ R54, R15, R54, !PT ;  /* 0x000000360f367209 */ /* 0x001fca0007810000 */
[----:B------:R-:W-:-:S04]  /*dfb0*/  FMUL.FTZ R99, R54, R6 ;  /* 0x0000000636637220 */ /* 0x000fc80000410000 */
[-CC-:B------:R-:W-:Y:S01]  /*dfc0*/  FFMA.FTZ R107, R62, R6.reuse, -R99.reuse ;  /* 0x000000063e6b7223 */ /* 0x180fe20000010863 */
[----:B------:R-:W-:Y:S02]  /*dfd0*/  VIADD R62, R2, 0x400 ;  /* 0x00000400023e7836 */ /* 0x000fe40000000000 */
[-CC-:B------:R-:W-:Y:S01]  /*dfe0*/  FFMA.FTZ R106, R64, R6.reuse, -R99.reuse ;  /* 0x00000006406a7223 */ /* 0x180fe20000010863 */
[-CC-:B------:R-:W-:Y:S01]  /*dff0*/  FFMA.FTZ R13, R91, R6.reuse, -R99.reuse ;  /* 0x000000065b0d7223 */ /* 0x180fe20000010863 */
[-CC-:B------:R-:W-:Y:S01]  /*e000*/  FFMA.FTZ R91, R86, R6.reuse, -R99.reuse ;  /* 0x00000006565b7223 */ /* 0x180fe20000010863 */
[-CC-:B------:R-:W-:Y:S01]  /*e010*/  FFMA.FTZ R86, R79, R6.reuse, -R99.reuse ;  /* 0x000000064f567223 */ /* 0x180fe20000010863 */
[----:B------:R-:W-:Y:S01]  /*e020*/  SHF.R.U32.HI R62, RZ, 0x4, R62 ;  /* 0x00000004ff3e7819 */ /* 0x000fe2000001163e */
[----:B------:R-:W-:Y:S01]  /*e030*/  WARPGROUP.ARRIVE ;  /* 0x00000000000079c5 */ /* 0x000fe20000000000 */
[----:B------:R-:W-:Y:S01]  /*e040*/  UMOV UR5, 0x40000040 ;  /* 0x4000004000057882 */ /* 0x000fe20000000000 */
[-CC-:B------:R-:W-:Y:S01]  /*e050*/  FFMA.FTZ R111, R65, R6.reuse, -R99.reuse ;  /* 0x00000006416f7223 */ /* 0x180fe20000010863 */
[----:B------:R-:W-:Y:S01]  /*e060*/  LOP3.LUT R62, R62, 0x3fff, RZ, 0xc0, !PT ;  /* 0x00003fff3e3e7812 */ /* 0x000fe200078ec0ff */
[----:B------:R-:W-:Y:S01]  /*e070*/  UMOV UR9, 0x40000040 ;  /* 0x4000004000097882 */ /* 0x000fe20000000000 */
[----:B------:R-:W-:Y:S01]  /*e080*/  UMOV UR13, 0x40000040 ;  /* 0x40000040000d7882 */ /* 0x000fe20000000000 */
[----:B------:R-:W-:Y:S01]  /*e090*/  UMOV UR17, 0x40000040 ;  /* 0x4000004000117882 */ /* 0x000fe20000000000 */
[----:B------:R-:W-:Y:S01]  /*e0a0*/  UMOV UR21, 0x40000040 ;  /* 0x4000004000157882 */ /* 0x000fe20000000000 */
[----:B------:R-:W-:Y:S01]  /*e0b0*/  IMAD R62, R0, 0x600, R62 ;  /* 0x00000600003e7824 */ /* 0x000fe200078e023e */
[----:B------:R-:W-:Y:S01]  /*e0c0*/  UMOV UR25, 0x40000040 ;  /* 0x4000004000197882 */ /* 0x000fe20000000000 */
[----:B------:R-:W-:Y:S01]  /*e0d0*/  UMOV UR29, 0x40000040 ;  /* 0x40000040001d7882 */ /* 0x000fe20000000000 */
[----:B------:R-:W-:Y:S01]  /*e0e0*/  UMOV UR33, 0x40000040 ;  /* 0x4000004000217882 */ /* 0x000fe20000000000 */
[----:B------:R-:W-:Y:S01]  /*e0f0*/  VIADD R64, R62, 0x80 ;  /* 0x000000803e407836 */ /* 0x000fe20000000000 */
[----:B------:R-:W-:Y:S01]  /*e100*/  UMOV UR41, 0x40000040 ;  /* 0x4000004000297882 */ /* 0x000fe20000000000 */
[-CC-:B------:R-:W-:Y:S01]  /*e110*/  FFMA.FTZ R15, R90, R6.reuse, -R99.reuse ;  /* 0x000000065a0f7223 */ /* 0x180fe20000010863 */
[----:B------:R-:W-:Y:S01]  /*e120*/  R2UR UR6, R62 ;  /* 0x000000003e0672ca */ /* 0x000fe200000e0000 */
[----:B------:R-:W-:Y:S01]  /*e130*/  FFMA.FTZ R79, R55, R6, -R99 ;  /* 0x00000006374f7223 */ /* 0x000fe20000010863 */
[----:B------:R-:W-:Y:S01]  /*e140*/  R2UR UR10, R64 ;  /* 0x00000000400a72ca */ /* 0x000fe200000e0000 */
[----:B------:R-:W-:-:S02]  /*e150*/  VIADD R64, R62, 0x100 ;  /* 0x000001003e407836 */ /* 0x000fc40000000000 */
[-CC-:B------:R-:W-:Y:S01]  /*e160*/  FFMA.FTZ R90, R82, R6.reuse, -R99.reuse ;  /* 0x00000006525a7223 */ /* 0x180fe20000010863 */
[-CC-:B------:R-:W-:Y:S01]  /*e170*/  FFMA.FTZ R55, R63, R6.reuse, -R99.reuse ;  /* 0x000000063f377223 */ /* 0x180fe20000010863 */
[----:B------:R-:W-:Y:S01]  /*e180*/  UMOV UR45, 0x40000040 ;  /* 0x40000040002d7882 */ /* 0x000fe20000000000 */
[----:B------:R-:W-:Y:S01]  /*e190*/  UMOV UR49, 0x40000040 ;  /* 0x4000004000317882 */ /* 0x000fe20000000000 */
[----:B------:R-:W-:Y:S01]  /*e1a0*/  R2UR UR14, R64 ;  /* 0x00000000400e72ca */ /* 0x000fe200000e0000 */
[----:B------:R-:W-:Y:S02]  /*e1b0*/  VIADD R64, R62, 0x180 ;  /* 0x000001803e407836 */ /* 0x000fe40000000000 */
[-C--:B------:R-:W-:Y:S01]  /*e1c0*/  FFMA.FTZ R82, R75, R6.reuse, -R99 ;  /* 0x000000064b527223 */ /* 0x080fe20000010863 */
[----:B------:R-:W-:Y:S01]  /*e1d0*/  UMOV UR53, 0x40000040 ;  /* 0x4000004000357882 */ /* 0x000fe20000000000 */
[----:B------:R-:W-:Y:S01]  /*e1e0*/  FADD.FTZ R3, -R54, R3 ;  /* 0x0000000336037221 */ /* 0x000fe20000010100 */
[----:B------:R-:W-:Y:S01]  /*e1f0*/  FFMA.FTZ R95, R94, R6, -R99 ;  /* 0x000000065e5f7223 */ /* 0x000fe20000010863 */
[----:B------:R-:W-:Y:S01]  /*e200*/  R2UR UR18, R64 ;  /* 0x00000000401272ca */ /* 0x000fe200000e0000 */
[----:B------:R-:W-:-:S02]  /*e210*/  VIADD R64, R62, 0x200 ;  /* 0x000002003e407836 */ /* 0x000fc40000000000 */
[-CC-:B------:R-:W-:Y:S01]  /*e220*/  FFMA.FTZ R97, R97, R6.reuse, -R99.reuse ;  /* 0x0000000661617223 */ /* 0x180fe20000010863 */
[----:B------:R-:W-:Y:S01]  /*e230*/  IMAD.MOV.U32 R63, RZ, RZ, 0x40000040 ;  /* 0x40000040ff3f7424 */ /* 0x000fe200078e00ff */
[----:B------:R-:W0:Y:S01]  /*e240*/  MUFU.EX2 R26, R26 ;  /* 0x0000001a001a7308 */ /* 0x000e220000000800 */
[----:B------:R-:W-:Y:S01]  /*e250*/  IMAD.MOV.U32 R65, RZ, RZ, 0x40000040 ;  /* 0x40000040ff417424 */ /* 0x000fe200078e00ff */
[----:B------:R-:W-:Y:S01]  /*e260*/  R2UR UR22, R64 ;  /* 0x00000000401672ca */ /* 0x000fe200000e0000 */
[----:B------:R-:W-:Y:S02]  /*e270*/  VIADD R64, R62, 0x280 ;  /* 0x000002803e407836 */ /* 0x000fe40000000000 */
[-CC-:B------:R-:W-:Y:S01]  /*e280*/  FFMA.FTZ R75, R116, R6.reuse, -R99.reuse ;  /* 0x00000006744b7223 */ /* 0x180fe20000010863 */
[-C--:B------:R-:W-:Y:S01]  /*e290*/  FMUL.FTZ R3, R3, R6.reuse ;  /* 0x0000000603037220 */ /* 0x080fe20000410000 */
[-CC-:B------:R-:W-:Y:S01]  /*e2a0*/  FFMA.FTZ R71, R71, R6.reuse, -R99.reuse ;  /* 0x0000000647477223 */ /* 0x180fe20000010863 */
[-CC-:B------:R-:W-:Y:S01]  /*e2b0*/  FFMA.FTZ R94, R87, R6.reuse, -R99.reuse ;  /* 0x00000006575e7223 */ /* 0x180fe20000010863 */
[----:B------:R-:W-:Y:S01]  /*e2c0*/  R2UR UR26, R64 ;  /* 0x00000000401a72ca */ /* 0x000fe200000e0000 */
[----:B------:R-:W-:Y:S01]  /*e2d0*/  MUFU.EX2 R95, R95 ;  /* 0x0000005f005f7308 */ /* 0x000fe20000000800 */
[----:B------:R-:W-:Y:S01]  /*e2e0*/  IADD3 R64, R62, 0x300, RZ ;  /* 0x000003003e407810 */ /* 0x000fe20007ffe0ff */
[-CC-:B------:R-:W-:Y:S01]  /*e2f0*/  FFMA.FTZ R76, R76, R6.reuse, -R99.reuse ;  /* 0x000000064c4c7223 */ /* 0x180fe20000010863 */
[----:B------:R-:W-:Y:S01]  /*e300*/  R2UR UR7, R63 ;  /* 0x000000003f0772ca */ /* 0x000fe200000e0000 */
[-CC-:B------:R-:W-:Y:S01]  /*e310*/  FFMA.FTZ R93, R93, R6.reuse, -R99.reuse ;  /* 0x000000065d5d7223 */ /* 0x180fe20000010863 */
[----:B------:R-:W-:Y:S01]  /*e320*/  R2UR UR30, R64 ;  /* 0x00000000401e72ca */ /* 0x000fe200000e0000 */
[----:B------:R-:W-:Y:S01]  /*e330*/  VIADD R64, R62, 0x380 ;  /* 0x000003803e407836 */ /* 0x000fe20000000000 */
[C---:B------:R-:W-:Y:S01]  /*e340*/  R2UR UR11, R65.reuse ;  /* 0x00000000410b72ca */ /* 0x040fe200000e0000 */
[----:B------:R-:W-:Y:S01]  /*e350*/  MUFU.EX2 R9, R9 ;  /* 0x0000000900097308 */ /* 0x000fe20000000800 */
[----:B------:R-:W-:Y:S01]  /*e360*/  R2UR UR15, R65 ;  /* 0x00000000410f72ca */ /* 0x000fe200000e0000 */
[-CC-:B------:R-:W-:Y:S01]  /*e370*/  FFMA.FTZ R77, R77, R6.reuse, -R99.reuse ;  /* 0x000000064d4d7223 */ /* 0x180fe20000010863 */
[----:B------:R-:W-:Y:S01]  /*e380*/  R2UR UR34, R64 ;  /* 0x00000000402272ca */ /* 0x000fe200000e0000 */
[----:B------:R-:W-:Y:S01]  /*e390*/  VIADD R64, R62, 0x400 ;  /* 0x000004003e407836 */ /* 0x000fe20000000000 */
[C---:B------:R-:W-:Y:S01]  /*e3a0*/  R2UR UR19, R65.reuse ;  /* 0x00000000411372ca */ /* 0x040fe200000e0000 */
[-CC-:B------:R-:W-:Y:S01]  /*e3b0*/  FFMA.FTZ R92, R92, R6.reuse, -R99.reuse ;  /* 0x000000065c5c7223 */ /* 0x180fe20000010863 */
[C---:B------:R-:W-:Y:S01]  /*e3c0*/  R2UR UR23, R65.reuse ;  /* 0x00000000411772ca */ /* 0x040fe200000e0000 */
[----:B------:R-:W-:Y:S01]  /*e3d0*/  MUFU.EX2 R8, R8 ;  /* 0x0000000800087308 */ /* 0x000fe20000000800 */
[----:B------:R-:W-:Y:S01]  /*e3e0*/  R2UR UR42, R64 ;  /* 0x00000000402a72ca */ /* 0x000fe200000e0000 */
[----:B------:R-:W-:Y:S01]  /*e3f0*/  VIADD R64, R62, 0x480 ;  /* 0x000004803e407836 */ /* 0x000fe20000000000 */
[----:B------:R-:W-:Y:S01]  /*e400*/  R2UR UR27, R65 ;  /* 0x00000000411b72ca */ /* 0x000fe200000e0000 */
[-CC-:B------:R-:W-:Y:S01]  /*e410*/  FFMA.FTZ R73, R73, R6.reuse, -R99.reuse ;  /* 0x0000000649497223 */ /* 0x180fe20000010863 */
[C---:B------:R-:W-:Y:S01]  /*e420*/  R2UR UR31, R65.reuse ;  /* 0x00000000411f72ca */ /* 0x040fe200000e0000 */
[-CC-:B------:R-:W-:Y:S01]  /*e430*/  FFMA.FTZ R88, R88, R6.reuse, -R99.reuse ;  /* 0x0000000658587223 */ /* 0x180fe20000010863 */
[----:B------:R-:W-:Y:S01]  /*e440*/  R2UR UR46, R64 ;  /* 0x00000000402e72ca */ /* 0x000fe200000e0000 */
[C---:B------:R-:W-:Y:S01]  /*e450*/  VIADD R64, R62.reuse, 0x500 ;  /* 0x000005003e407836 */ /* 0x040fe20000000000 */
[C---:B------:R-:W-:Y:S01]  /*e460*/  R2UR UR35, R65.reuse ;  /* 0x00000000412372ca */ /* 0x040fe200000e0000 */
[----:B------:R-:W-:Y:S01]  /*e470*/  VIADD R62, R62, 0x580 ;  /* 0x000005803e3e7836 */ /* 0x000fe20000000000 */
[----:B------:R-:W-:Y:S01]  /*e480*/  R2UR UR43, R65 ;  /* 0x00000000412b72ca */ /* 0x000fe200000e0000 */
[----:B------:R-:W-:Y:S01]  /*e490*/  MUFU.EX2 R21, R21 ;  /* 0x0000001500157308 */ /* 0x000fe20000000800 */
[----:B------:R-:W-:Y:S01]  /*e4a0*/  R2UR UR55, R63 ;  /* 0x000000003f3772ca */ /* 0x000fe200000e0000 */
[----:B------:R-:W-:Y:S01]  /*e4b0*/  FFMA.FTZ R89, R89, R6, -R99 ;  /* 0x0000000659597223 */ /* 0x000fe20000010863 */
[----:B------:R-:W-:Y:S01]  /*e4c0*/  R2UR UR54, R62 ;  /* 0x000000003e3672ca */ /* 0x000fe200000e0000 */
[----:B--2---:R-:W-:Y:S01]  /*e4d0*/  IMAD R62, R98, 0x2000, R2 ;  /* 0x00002000623e7824 */ /* 0x004fe200078e0202 */
[----:B------:R-:W2:Y:S01]  /*e4e0*/  LDL.LU R63, [R1+0x14] ;  /* 0x00001400013f7983 */ /* 0x000ea20000300800 */
[----:B------:R-:W-:-:S02]  /*e4f0*/  R2UR UR47, R65 ;  /* 0x00000000412f72ca */ /* 0x000fc400000e0000 */
[----:B------:R-:W-:Y:S01]  /*e500*/  MUFU.EX2 R34, R34 ;  /* 0x0000002200227308 */ /* 0x000fe20000000800 */
[----:B------:R-:W-:Y:S01]  /*e510*/  R2UR UR4, R62 ;  /* 0x000000003e0472ca */ /* 0x000fe200000e0000 */
[----:B------:R-:W3:Y:S01]  /*e520*/  LDL R116, [R1+0x1c] ;  /* 0x00001c0001747983 */ /* 0x000ee20000100800 */
[----:B------:R-:W-:-:S05]  /*e530*/  R2UR UR51, R65 ;  /* 0x00000000413372ca */ /* 0x000fca00000e0000 */
[----:B------:R-:W-:Y:S01]  /*e540*/  MUFU.EX2 R20, R20 ;  /* 0x0000001400147308 */ /* 0x000fe20000000800 */
[----:B------:R-:W4:Y:S07]  /*e550*/  LDL R118, [R1+0x80] ;  /* 0x0000800001767983 */ /* 0x000f2e0000100800 */
[----:B------:R-:W-:Y:S01]  /*e560*/  MUFU.EX2 R27, R27 ;  /* 0x0000001b001b7308 */ /* 0x000fe20000000800 */
[----:B------:R-:W-:Y:S01]  /*e570*/  UIADD3 UR4, UR4, 0x1e800, URZ ;  /* 0x0001e80004047890 */ /* 0x000fe2000fffe03f */
[----:B------:R-:W4:Y:S06]  /*e580*/  LDL R115, [R1+0x24] ;  /* 0x0000240001737983 */ /* 0x000f2c0000100800 */
[----:B------:R-:W-:Y:S01]  /*e590*/  MUFU.EX2 R11, R11 ;  /* 0x0000000b000b7308 */ /* 0x000fe20000000800 */
[----:B------:R-:W-:Y:S01]  /*e5a0*/  USHF.R.U32.HI UR4, URZ, 0x4, UR4 ;  /* 0x000000043f047899 */ /* 0x000fe20008011604 */
[----:B------:R-:W4:Y:S06]  /*e5b0*/  LDL R114, [R1+0x20] ;  /* 0x0000200001727983 */ /* 0x000f2c0000100800 */
[----:B------:R-:W-:Y:S01]  /*e5c0*/  MUFU.EX2 R37, R37 ;  /* 0x0000002500257308 */ /* 0x000fe20000000800 */
[----:B------:R-:W-:-:S07]  /*e5d0*/  ULOP3.LUT UR4, UR4, 0x3fff, URZ, 0xc0, !UPT ;  /* 0x00003fff04047892 */ /* 0x000fce000f8ec03f */
[----:B------:R-:W-:Y:S01]  /*e5e0*/  MUFU.EX2 R10, R10 ;  /* 0x0000000a000a7308 */ /* 0x000fe20000000800 */
[----:B------:R-:W-:-:S07]  /*e5f0*/  ULOP3.LUT UR4, UR4, 0x10000, URZ, 0xfc, !UPT ;  /* 0x0001000004047892 */ /* 0x000fce000f8efc3f */
[----:B------:R-:W-:Y:S08]  /*e600*/  MUFU.EX2 R53, R53 ;  /* 0x0000003500357308 */ /* 0x000ff00000000800 */
[----:B------:R-:W-:Y:S01]  /*e610*/  MUFU.EX2 R49, R49 ;  /* 0x0000003100317308 */ /* 0x000fe20000000800 */
[----:B------:R-:W-:Y:S01]  /*e620*/  HGMMA.64x64x16.F32.BF16 R120, gdesc[UR4].tnspB, R120, gsb0 ;  /* 0x40e00000047879f0 */ /* 0x000fe20008001878 */
[----:B------:R-:W-:-:S06]  /*e630*/  UIADD3 UR8, UR4, 0x2, URZ ;  /* 0x0000000204087890 */ /* 0x000fcc000fffe03f */
[----:B------:R-:W-:Y:S01]  /*e640*/  MUFU.EX2 R52, R52 ;  /* 0x0000003400347308 */ /* 0x000fe20000000800 */
[-CC-:B------:R-:W-:Y:S01]  /*e650*/  FFMA.FTZ R85, R85, R6.reuse, -R99.reuse ;  /* 0x0000000655557223 */ /* 0x180fe20000010863 */
[----:B------:R-:W-:-:S06]  /*e660*/  FFMA.FTZ R72, R72, R6, -R99 ;  /* 0x0000000648487223 */ /* 0x000fcc0000010863 */
[----:B------:R-:W-:Y:S08]  /*e670*/  MUFU.EX2 R13, R13 ;  /* 0x0000000d000d7308 */ /* 0x000ff00000000800 */
[----:B------:R-:W-:Y:S08]  /*e680*/  MUFU.EX2 R97, R97 ;  /* 0x0000006100617308 */ /* 0x000ff00000000800 */
[----:B------:R-:W-:Y:S01]  /*e690*/  MUFU.EX2 R110, R15 ;  /* 0x0000000f006e7308 */ /* 0x000fe20000000800 */
[----:B0-----:R-:W-:Y:S01]  /*e6a0*/  FADD.FTZ R157, R26, R157 ;  /* 0x0000009d1a9d7221 */ /* 0x001fe20000010000 */
[----:B------:R-:W-:Y:S01]  /*e6b0*/  FFMA.FTZ R87, R83, R6, -R99 ;  /* 0x0000000653577223 */ /* 0x000fe20000010863 */
[----:B------:R-:W-:-:S02]  /*e6c0*/  WARPGROUP.DEPBAR.LE gsb0, 0x0 ;  /* 0x00008000000079c5 */ /* 0x000fc40000010000 */
[----:B------:R-:W-:-:S06]  /*e6d0*/  WARPGROUP.ARRIVE ;  /* 0x00000000000079c5 */ /* 0x000fcc0000000000 */
[----:B------:R-:W-:Y:S01]  /*e6e0*/  HGMMA.64x64x16.F32.BF16 R120, gdesc[UR8].tnspB, R120, gsb0 ;  /* 0x40e00000087879f0 */ /* 0x000fe20008001878 */
[----:B------:R-:W-:Y:S02]  /*e6f0*/  UIADD3 UR12, UR4, 0x4, URZ ;  /* 0x00000004040c7890 */ /* 0x000fe4000fffe03f */
[----:B------:R-:W-:Y:S02]  /*e700*/  WARPGROUP.DEPBAR.LE gsb0, 0x0 ;  /* 0x00008000000079c5 */ /* 0x000fe40000010000 */
        /* <DEDUP_REMOVED lines=30> */
[----:B------:R-:W-:Y:S01]  /*e8f0*/  R2UR UR50, R64 ;  /* 0x00000000403272ca */ /* 0x000fe200000e0000 */
[----:B------:R-:W-:Y:S01]  /*e900*/  UIADD3 UR48, UR4, 0xc04, URZ ;  /* 0x00000c0404307890 */ /* 0x000fe2000fffe03f */
[----:B------:R-:W-:Y:S02]  /*e910*/  WARPGROUP.DEPBAR.LE gsb0, 0x0 ;  /* 0x00008000000079c5 */ /* 0x000fe40000010000 */
[----:B------:R-:W-:-:S09]  /*e920*/  WARPGROUP.ARRIVE ;  /* 0x00000000000079c5 */ /* 0x000fd20000000000 */
[----:B------:R-:W-:Y:S01]  /*e930*/  HGMMA.64x64x16.F32.BF16 R120, gdesc[UR48].tnspB, R120, gsb0 ;  /* 0x40e00000307879f0 */ /* 0x000fe20008001878 */
[----:B------:R-:W-:Y:S02]  /*e940*/  UIADD3 UR52, UR4, 0xc06, URZ ;  /* 0x00000c0604347890 */ /* 0x000fe4000fffe03f */
[----:B------:R-:W0:Y:S01]  /*e950*/  S2R R98, SR_TID.X ;  /* 0x0000000000627919 */ /* 0x000e220000002100 */
[----:B------:R-:W2:Y:S01]  /*e960*/  MUFU.EX2 R3, R3 ;  /* 0x0000000300037308 */ /* 0x000ea20000000800 */
[----:B------:R-:W-:Y:S02]  /*e970*/  WARPGROUP.DEPBAR.LE gsb0, 0x0 ;  /* 0x00008000000079c5 */ /* 0x000fe40000010000 */
[----:B------:R-:W-:-:S06]  /*e980*/  WARPGROUP.ARRIVE ;  /* 0x00000000000079c5 */ /* 0x000fcc0000000000 */
[----:B------:R-:W-:Y:S01]  /*e990*/  HGMMA.64x64x16.F32.BF16 R120, gdesc[UR52].tnspB, R120, gsb0 ;  /* 0x40e00000347879f0 */ /* 0x000fe20008001878 */
[----:B0-----:R-:W-:Y:S02]  /*e9a0*/  SHF.R.U32.HI R64, RZ, 0x7, R98 ;  /* 0x00000007ff407819 */ /* 0x001fe40000011662 */
[----:B------:R-:W-:-:S03]  /*e9b0*/  ISETP.GE.U32.AND P2, PT, R98, 0x180, PT ;  /* 0x000001806200780c */ /* 0x000fc60003f46070 */
[----:B------:R-:W-:Y:S02]  /*e9c0*/  VIADD R62, R64, 0x9 ;  /* 0x00000009403e7836 */ /* 0x000fe40000000000 */
[----:B--2---:R-:W-:-:S03]  /*e9d0*/  FFMA.FTZ R15, R3, R63, R95 ;  /* 0x0000003f030f7223 */ /* 0x004fc6000001005f */
[----:B------:R-:W-:Y:S02]  /*e9e0*/  SEL R62, R62, 0x9, !P2 ;  /* 0x000000093e3e7807 */ /* 0x000fe40005000000 */
[----:B------:R-:W-:Y:S01]  /*e9f0*/  @!P1 LEA R63, R152, R2, 0x3 ;  /* 0x00000002983f9211 */ /* 0x000fe200078e18ff */
[----:B------:R-:W-:-:S04]  /*ea00*/  FADD.FTZ R15, R13, R15 ;  /* 0x0000000f0d0f7221 */ /* 0x000fc80000010000 */
[----:B------:R-:W-:Y:S01]  /*ea10*/  @!P1 VIADD R63, R63, 0x30840 ;  /* 0x000308403f3f9836 */ /* 0x000fe20000000000 */
[----:B------:R-:W-:-:S04]  /*ea20*/  F2FP.BF16.F32.PACK_AB R13, R13, R95 ;  /* 0x0000005f0d0d723e */ /* 0x000fc800000010ff */
[----:B------:R-:W-:Y:S01]  /*ea30*/  @!P1 PRMT R63, RZ, 0x654, R63 ;  /* 0x00000654ff3f9816 */ /* 0x000fe2000000003f */
[----:B------:R-:W-:Y:S01]  /*ea40*/  MUFU.EX2 R94, R94 ;  /* 0x0000005e005e7308 */ /* 0x000fe20000000800 */
[----:B------:R-:W-:Y:S02]  /*ea50*/  WARPGROUP.DEPBAR.LE gsb0, 0x0 ;  /* 0x00008000000079c5 */ /* 0x000fe40000010000 */
[----:B------:R0:W-:Y:S06]  /*ea60*/  BAR.ARV R62, 0x100 ;  /* 0x0004003e0000751d */ /* 0x0001ec0000002000 */
[----:B------:R1:W-:Y:S01]  /*ea70*/  @!P1 SYNCS.ARRIVE.TRANS64.RED.A1T0 RZ, [R63+URZ], RZ ;  /* 0x000000ff3fff99a7 */ /* 0x0003e2000810043f */
[----:B0-----:R-:W-:-:S04]  /*ea80*/  @!P1 IMAD R62, R0, 0x8, R2 ;  /* 0x00000008003e9824 */ /* 0x001fc800078e0202 */
[----:B------:R-:W-:Y:S02]  /*ea90*/  @!P1 VIADD R62, R62, 0x30860 ;  /* 0x000308603e3e9836 */ /* 0x000fe40000000000 */
[----:B------:R-:W-:Y:S01]  /*eaa0*/  FADD.FTZ R0, R97, R15 ;  /* 0x0000000f61007221 */ /* 0x000fe20000010000 */
[----:B------:R-:W-:Y:S02]  /*eab0*/  F2FP.BF16.F32.PACK_AB R15, R110, R97 ;  /* 0x000000616e0f723e */ /* 0x000fe400000010ff */
[----:B------:R-:W-:-:S04]  /*eac0*/  @!P1 PRMT R62, RZ, 0x654, R62 ;  /* 0x00000654ff3e9816 */ /* 0x000fc8000000003e */
[----:B------:R0:W-:Y:S01]  /*ead0*/  @!P1 SYNCS.ARRIVE.TRANS64.RED.A1T0 RZ, [R62+URZ], RZ ;  /* 0x000000ff3eff99a7 */ /* 0x0001e2000810043f */
[----:B---3--:R2:W-:Y:S02]  /*eae0*/  STSM.16.M88.4 [R116+0x1e800], R12 ;  /* 0x01e8000c74007844 */ /* 0x0085e40000000200 */
[----:B--2---:R-:W2:Y:S08]  /*eaf0*/  MUFU.EX2 R12, R25 ;  /* 0x00000019000c7308 */ /* 0x004eb00000000800 */
[----:B------:R-:W3:Y:S01]  /*eb00*/  MUFU.EX2 R14, R24 ;  /* 0x00000018000e7308 */ /* 0x000ee20000000800 */
[----:B--2---:R-:W-:-:S07]  /*eb10*/  FADD.FTZ R157, R12, R157 ;  /* 0x0000009d0c9d7221 */ /* 0x004fce0000010000 */
[----:B------:R-:W2:Y:S01]  /*eb20*/  MUFU.EX2 R13, R71 ;  /* 0x00000047000d7308 */ /* 0x000ea20000000800 */
[----:B------:R-:W-:-:S04]  /*eb30*/  FADD.FTZ R157, R9, R157 ;  /* 0x0000009d099d7221 */ /* 0x000fc80000010000 */
[----:B---3--:R-:W-:-:S03]  /*eb40*/  FADD.FTZ R157, R14, R157 ;  /* 0x0000009d0e9d7221 */ /* 0x008fc60000010000 */
[----:B------:R-:W3:Y:S01]  /*eb50*/  MUFU.EX2 R15, R76 ;  /* 0x0000004c000f7308 */ /* 0x000ee20000000800 */
[----:B------:R-:W-:Y:S01]  /*eb60*/  FADD.FTZ R157, R8, R157 ;  /* 0x0000009d089d7221 */ /* 0x000fe20000010000 */
[----:B------:R-:W-:-:S03]  /*eb70*/  FADD.FTZ R0, R110, R0 ;  /* 0x000000006e007221 */ /* 0x000fc60000010000 */
[----:B------:R-:W-:-:S03]  /*eb80*/  FADD.FTZ R157, R21, R157 ;  /* 0x0000009d159d7221 */ /* 0x000fc60000010000 */
[----:B-1----:R1:W-:Y:S01]  /*eb90*/  MUFU.EX2 R63, R32 ;  /* 0x00000020003f7308 */ /* 0x0023e20000000800 */
[----:B--2---:R-:W-:-:S07]  /*eba0*/  FADD.FTZ R0, R13, R0 ;  /* 0x000000000d007221 */ /* 0x004fce0000010000 */
[----:B------:R-:W2:Y:S01]  /*ebb0*/  MUFU.EX2 R93, R93 ;  /* 0x0000005d005d7308 */ /* 0x000ea20000000800 */
[----:B-1----:R-:W-:Y:S02]  /*ebc0*/  F2FP.BF16.F32.PACK_AB R32, R21, R8 ;  /* 0x000000081520723e */ /* 0x002fe400000010ff */
[----:B------:R-:W4:Y:S01]  /*ebd0*/  LDL R21, [R1+0x88] ;  /* 0x0000880001157983 */ /* 0x000f220000100800 */
[----:B------:R-:W-:-:S04]  /*ebe0*/  FADD.FTZ R8, R34, R157 ;  /* 0x0000009d22087221 */ /* 0x000fc80000010000 */
[----:B0-----:R-:W-:Y:S01]  /*ebf0*/  MUFU.EX2 R62, R33 ;  /* 0x00000021003e7308 */ /* 0x001fe20000000800 */
[----:B------:R-:W-:Y:S01]  /*ec00*/  FADD.FTZ R8, R20, R8 ;  /* 0x0000000814087221 */ /* 0x000fe20000010000 */
[----:B------:R-:W-:-:S06]  /*ec10*/  FADD.FTZ R0, R94, R0 ;  /* 0x000000005e007221 */ /* 0x000fcc0000010000 */
[----:B------:R-:W0:Y:S01]  /*ec20*/  MUFU.EX2 R33, R77 ;  /* 0x0000004d00217308 */ /* 0x000e220000000800 */
[----:B------:R-:W-:Y:S01]  /*ec30*/  FADD.FTZ R8, R27, R8 ;  /* 0x000000081b087221 */ /* 0x000fe20000010000 */
[----:B---3--:R-:W-:-:S06]  /*ec40*/  FADD.FTZ R0, R15, R0 ;  /* 0x000000000f007221 */ /* 0x008fcc0000010000 */
[----:B------:R-:W1:Y:S01]  /*ec50*/  MUFU.EX2 R92, R92 ;  /* 0x0000005c005c7308 */ /* 0x000e620000000800 */
[----:B------:R-:W-:Y:S01]  /*ec60*/  FADD.FTZ R8, R11, R8 ;  /* 0x000000080b087221 */ /* 0x000fe20000010000 */
[----:B--2---:R-:W-:-:S06]  /*ec70*/  FADD.FTZ R0, R93, R0 ;  /* 0x000000005d007221 */ /* 0x004fcc0000010000 */
[----:B------:R-:W2:Y:S08]  /*ec80*/  MUFU.EX2 R24, R35 ;  /* 0x0000002300187308 */ /* 0x000eb00000000800 */
[----:B------:R-:W3:Y:S01]  /*ec90*/  MUFU.EX2 R35, R73 ;  /* 0x0000004900237308 */ /* 0x000ee20000000800 */
[----:B------:R-:W-:Y:S01]  /*eca0*/  FADD.FTZ R8, R37, R8 ;  /* 0x0000000825087221 */ /* 0x000fe20000010000 */
[----:B0-----:R-:W-:-:S06]  /*ecb0*/  FADD.FTZ R0, R33, R0 ;  /* 0x0000000021007221 */ /* 0x001fcc0000010000 */
[----:B------:R-:W0:Y:S01]  /*ecc0*/  MUFU.EX2 R91, R91 ;  /* 0x0000005b005b7308 */ /* 0x000e220000000800 */
[----:B------:R-:W-:Y:S01]  /*ecd0*/  FADD.FTZ R8, R10, R8 ;  /* 0x000000080a087221 */ /* 0x000fe20000010000 */
[----:B-1----:R-:W-:-:S06]  /*ece0*/  FADD.FTZ R0, R92, R0 ;  /* 0x000000005c007221 */ /* 0x002fcc0000010000 */
[----:B------:R-:W1:Y:S01]  /*ecf0*/  MUFU.EX2 R87, R87 ;  /* 0x0000005700577308 */ /* 0x000e620000000800 */
[----:B--2---:R-:W-:Y:S01]  /*ed00*/  FADD.FTZ R8, R24, R8 ;  /* 0x0000000818087221 */ /* 0x004fe20000010000 */
[----:B---3--:R-:W-:-:S06]  /*ed10*/  FADD.FTZ R0, R35, R0 ;  /* 0x0000000023007221 */ /* 0x008fcc0000010000 */
[----:B------:R-:W2:Y:S01]  /*ed20*/  MUFU.EX2 R90, R90 ;  /* 0x0000005a005a7308 */ /* 0x000ea20000000800 */
[----:B------:R-:W-:Y:S01]  /*ed30*/  FADD.FTZ R8, R53, R8 ;  /* 0x0000000835087221 */ /* 0x000fe20000010000 */
[----:B0-----:R-:W-:-:S06]  /*ed40*/  FADD.FTZ R0, R91, R0 ;  /* 0x000000005b007221 */ /* 0x001fcc0000010000 */
[----:B------:R-:W0:Y:S08]  /*ed50*/  MUFU.EX2 R30, R30 ;  /* 0x0000001e001e7308 */ /* 0x000e300000000800 */
[----:B------:R-:W3:Y:S01]  /*ed60*/  MUFU.EX2 R88, R88 ;  /* 0x0000005800587308 */ /* 0x000ee20000000800 */
[----:B------:R-:W-:Y:S01]  /*ed70*/  FADD.FTZ R8, R49, R8 ;  /* 0x0000000831087221 */ /* 0x000fe20000010000 */
[----:B-1----:R-:W-:-:S06]  /*ed80*/  FADD.FTZ R0, R87, R0 ;  /* 0x0000000057007221 */ /* 0x002fcc0000010000 */
[----:B------:R-:W1:Y:S08]  /*ed90*/  MUFU.EX2 R51, R51 ;  /* 0x0000003300337308 */ /* 0x000e700000000800 */
[----:B------:R-:W1:Y:S01]  /*eda0*/  MUFU.EX2 R89, R89 ;  /* 0x0000005900597308 */ /* 0x000e620000000800 */
[----:B------:R-:W-:Y:S01]  /*edb0*/  FADD.FTZ R8, R52, R8 ;  /* 0x0000000834087221 */ /* 0x000fe20000010000 */
[----:B--2---:R-:W-:-:S06]  /*edc0*/  FADD.FTZ R0, R90, R0 ;  /* 0x000000005a007221 */ /* 0x004fcc0000010000 */
[----:B------:R-:W2:Y:S01]  /*edd0*/  MUFU.EX2 R48, R48 ;  /* 0x0000003000307308 */ /* 0x000ea20000000800 */
[----:B------:R-:W-:-:S07]  /*ede0*/  F2FP.BF16.F32.PACK_AB R14, R14, R9 ;  /* 0x000000090e0e723e */ /* 0x000fce00000010ff */
[----:B------:R-:W2:Y:S01]  /*edf0*/  MUFU.EX2 R25, R72 ;  /* 0x0000004800197308 */ /* 0x000ea20000000800 */
[----:B0-----:R-:W-:-:S07]  /*ee00*/  FADD.FTZ R9, R30, R8 ;  /* 0x000000081e097221 */ /* 0x001fce0000010000 */
[----:B------:R-:W0:Y:S08]  /*ee10*/  MUFU.EX2 R86, R86 ;  /* 0x0000005600567308 */ /* 0x000e300000000800 */
[----:B------:R-:W-:Y:S08]  /*ee20*/  MUFU.EX2 R82, R82 ;  /* 0x0000005200527308 */ /* 0x000ff00000000800 */
[----:B------:R-:W0:Y:S01]  /*ee30*/  MUFU.EX2 R85, R85 ;  /* 0x0000005500557308 */ /* 0x000e220000000800 */
[----:B---3--:R-:W-:Y:S01]  /*ee40*/  FADD.FTZ R0, R88, R0 ;  /* 0x0000000058007221 */ /* 0x008fe20000010000 */
[----:B------:R-:W-:Y:S01]  /*ee50*/  F2FP.BF16.F32.PACK_AB R8, R11, R27 ;  /* 0x0000001b0b08723e */ /* 0x000fe200000010ff */
[----:B-1----:R-:W-:-:S02]  /*ee60*/  FADD.FTZ R11, R51, R9 ;  /* 0x00000009330b7221 */ /* 0x002fc40000010000 */
[----:B------:R-:W-:Y:S01]  /*ee70*/  FADD.FTZ R0, R89, R0 ;  /* 0x0000000059007221 */ /* 0x000fe20000010000 */
[----:B------:R-:W-:Y:S02]  /*ee80*/  F2FP.BF16.F32.PACK_AB R12, R12, R26 ;  /* 0x0000001a0c0c723e */ /* 0x000fe400000010ff */
[----:B------:R-:W-:Y:S02]  /*ee90*/  F2FP.BF16.F32.PACK_AB R13, R94, R13 ;  /* 0x0000000d5e0d723e */ /* 0x000fe400000010ff */
[----:B------:R-:W-:Y:S02]  /*eea0*/  F2FP.BF16.F32.PACK_AB R15, R93, R15 ;  /* 0x0000000f5d0f723e */ /* 0x000fe400000010ff */
[----:B------:R-:W-:Y:S01]  /*eeb0*/  F2FP.BF16.F32.PACK_AB R34, R20, R34 ;  /* 0x000000221422723e */ /* 0x000fe200000010ff */
[----:B--2---:R-:W-:Y:S01]  /*eec0*/  FADD.FTZ R20, R48, R11 ;  /* 0x0000000b30147221 */ /* 0x004fe20000010000 */
[----:B------:R-:W-:Y:S01]  /*eed0*/  F2FP.BF16.F32.PACK_AB R33, R92, R33 ;  /* 0x000000215c21723e */ /* 0x000fe200000010ff */
[----:B------:R-:W-:Y:S01]  /*eee0*/  FADD.FTZ R0, R25, R0 ;  /* 0x0000000019007221 */ /* 0x000fe20000010000 */
[----:B------:R-:W-:-:S02]  /*eef0*/  F2FP.BF16.F32.PACK_AB R35, R91, R35 ;  /* 0x000000235b23723e */ /* 0x000fc400000010ff */
[----:B------:R-:W-:Y:S02]  /*ef00*/  F2FP.BF16.F32.PACK_AB R9, R90, R87 ;  /* 0x000000575a09723e */ /* 0x000fe400000010ff */
[----:B------:R-:W-:Y:S02]  /*ef10*/  F2FP.BF16.F32.PACK_AB R10, R10, R37 ;  /* 0x000000250a0a723e */ /* 0x000fe400000010ff */
[----:B------:R-:W-:Y:S02]  /*ef20*/  F2FP.BF16.F32.PACK_AB R11, R89, R88 ;  /* 0x00000058590b723e */ /* 0x000fe400000010ff */
[----:B------:R-:W-:Y:S02]  /*ef30*/  F2FP.BF16.F32.PACK_AB R24, R53, R24 ;  /* 0x000000183518723e */ /* 0x000fe400000010ff */
[----:B0-----:R-:W-:Y:S02]  /*ef40*/  F2FP.BF16.F32.PACK_AB R25, R86, R25 ;  /* 0x000000195619723e */ /* 0x001fe400000010ff */
[----:B------:R-:W-:-:S02]  /*ef50*/  F2FP.BF16.F32.PACK_AB R26, R52, R49 ;  /* 0x00000031341a723e */ /* 0x000fc400000010ff */
[----:B------:R-:W-:Y:S01]  /*ef60*/  F2FP.BF16.F32.PACK_AB R27, R85, R82 ;  /* 0x00000052551b723e */ /* 0x000fe200000010ff */
[----:B----4-:R-:W-:Y:S04]  /*ef70*/  STSM.16.M88.4 [R118], R12 ;  /* 0x0000000c76007844 */ /* 0x010fe80000000200 */
[----:B------:R-:W-:Y:S04]  /*ef80*/  STSM.16.M88.4 [R115], R32 ;  /* 0x0000002073007844 */ /* 0x000fe80000000200 */
[----:B------:R-:W-:Y:S04]  /*ef90*/  STSM.16.M88.4 [R114], R8 ;  /* 0x0000000872007844 */ /* 0x000fe80000000200 */
[----:B------:R0:W-:Y:S04]  /*efa0*/  STSM.16.M88.4 [R116+0x24800], R24 ;  /* 0x0248001874007844 */ /* 0x0001e80000000200 */
[----:B0-----:R-:W2:Y:S04]  /*efb0*/  LDL R27, [R1+0x84] ;  /* 0x00008400011b7983 */ /* 0x001ea80000100800 */
[----:B------:R-:W3:Y:S04]  /*efc0*/  LDL R26, [R1+0x6c] ;  /* 0x00006c00011a7983 */ /* 0x000ee80000100800 */
[----:B------:R-:W3:Y:S01]  /*efd0*/  LDL.LU R24, [R1+0x4] ;  /* 0x0000040001187983 */ /* 0x000ee20000300800 */
[-CC-:B------:R-:W-:Y:S01]  /*efe0*/  FFMA.FTZ R80, R80, R6.reuse, -R99.reuse ;  /* 0x0000000650507223 */ /* 0x180fe20000010863 */
[----:B------:R-:W-:-:S05]  /*eff0*/  FFMA.FTZ R84, R84, R6, -R99 ;  /* 0x0000000654547223 */ /* 0x000fca0000010863 */
[----:B------:R-:W0:Y:S01]  /*f000*/  MUFU.EX2 R80, R80 ;  /* 0x0000005000507308 */ /* 0x000e220000000800 */
[----:B------:R-:W-:Y:S01]  /*f010*/  FADD.FTZ R0, R86, R0 ;  /* 0x0000000056007221 */ /* 0x000fe20000010000 */
[----:B------:R-:W-:-:S06]  /*f020*/  FFMA.FTZ R83, R100, R6, -R99 ;  /* 0x0000000664537223 */ /* 0x000fcc0000010863 */
[----:B------:R-:W1:Y:S01]  /*f030*/  MUFU.EX2 R84, R84 ;  /* 0x0000005400547308 */ /* 0x000e620000000800 */
[----:B------:R-:W-:Y:S01]  /*f040*/  FADD.FTZ R0, R82, R0 ;  /* 0x0000000052007221 */ /* 0x000fe20000010000 */
[----:B------:R-:W-:-:S06]  /*f050*/  FFMA.FTZ R81, R81, R6, -R99 ;  /* 0x0000000651517223 */ /* 0x000fcc0000010863 */
[----:B------:R-:W4:Y:S01]  /*f060*/  MUFU.EX2 R50, R50 ;  /* 0x0000003200327308 */ /* 0x000f220000000800 */
[----:B------:R-:W-:-:S07]  /*f070*/  FADD.FTZ R0, R85, R0 ;  /* 0x0000000055007221 */ /* 0x000fce0000010000 */
[----:B------:R-:W4:Y:S08]  /*f080*/  MUFU.EX2 R75, R75 ;  /* 0x0000004b004b7308 */ /* 0x000f300000000800 */
[----:B------:R-:W4:Y:S01]  /*f090*/  MUFU.EX2 R42, R42 ;  /* 0x0000002a002a7308 */ /* 0x000f220000000800 */
[----:B0-----:R-:W-:Y:S01]  /*f0a0*/  FADD.FTZ R0, R80, R0 ;  /* 0x0000000050007221 */ /* 0x001fe20000010000 */
[----:B------:R-:W-:-:S06]  /*f0b0*/  FFMA.FTZ R74, R74, R6, -R99 ;  /* 0x000000064a4a7223 */ /* 0x000fcc0000010863 */
[----:B------:R-:W0:Y:S08]  /*f0c0*/  MUFU.EX2 R83, R83 ;  /* 0x0000005300537308 */ /* 0x000e300000000800 */
[----:B------:R-:W0:Y:S01]  /*f0d0*/  MUFU.EX2 R47, R47 ;  /* 0x0000002f002f7308 */ /* 0x000e220000000800 */
[----:B-1----:R-:W-:Y:S01]  /*f0e0*/  FADD.FTZ R0, R84, R0 ;  /* 0x0000000054007221 */ /* 0x002fe20000010000 */
[----:B------:R-:W-:-:S06]  /*f0f0*/  FFMA.FTZ R78, R78, R6, -R99 ;  /* 0x000000064e4e7223 */ /* 0x000fcc0000010863 */
[----:B------:R-:W1:Y:S01]  /*f100*/  MUFU.EX2 R81, R81 ;  /* 0x0000005100517308 */ /* 0x000e620000000800 */
[----:B----4-:R-:W-:-:S07]  /*f110*/  FADD.FTZ R20, R50, R20 ;  /* 0x0000001432147221 */ /* 0x010fce0000010000 */
[----:B------:R-:W4:Y:S01]  /*f120*/  MUFU.EX2 R43, R43 ;  /* 0x0000002b002b7308 */ /* 0x000f220000000800 */
[----:B------:R-:W-:Y:S01]  /*f130*/  FADD.FTZ R0, R75, R0 ;  /* 0x000000004b007221 */ /* 0x000fe20000010000 */
[----:B------:R-:W-:-:S06]  /*f140*/  FFMA.FTZ R70, R70, R6, -R99 ;  /* 0x0000000646467223 */ /* 0x000fcc0000010863 */
[----:B------:R-:W4:Y:S01]  /*f150*/  MUFU.EX2 R79, R79 ;  /* 0x0000004f004f7308 */ /* 0x000f220000000800 */
[----:B------:R-:W-:-:S07]  /*f160*/  FADD.FTZ R20, R42, R20 ;  /* 0x000000142a147221 */ /* 0x000fce0000010000 */
[----:B------:R-:W4:Y:S01]  /*f170*/  MUFU.EX2 R46, R46 ;  /* 0x0000002e002e7308 */ /* 0x000f220000000800 */
[----:B0-----:R-:W-:Y:S01]  /*f180*/  FADD.FTZ R0, R83, R0 ;  /* 0x0000000053007221 */ /* 0x001fe20000010000 */
[----:B------:R-:W-:-:S06]  /*f190*/  FFMA.FTZ R69, R69, R6, -R99 ;  /* 0x0000000645457223 */ /* 0x000fcc0000010863 */
[----:B------:R-:W0:Y:S01]  /*f1a0*/  MUFU.EX2 R74, R74 ;  /* 0x0000004a004a7308 */ /* 0x000e220000000800 */
[----:B------:R-:W-:-:S07]  /*f1b0*/  FADD.FTZ R20, R47, R20 ;  /* 0x000000142f147221 */ /* 0x000fce0000010000 */
        /* <DEDUP_REMOVED lines=19> */
[----:B----4-:R-:W-:Y:S01]  /*f2f0*/  FADD.FTZ R11, R45, R20 ;  /* 0x000000142d0b7221 */ /* 0x010fe20000010000 */
[----:B------:R-:W-:-:S06]  /*f300*/  FADD.FTZ R0, R70, R13 ;  /* 0x0000000d46007221 */ /* 0x000fcc0000010000 */
[----:B------:R-:W4:Y:S01]  /*f310*/  MUFU.EX2 R57, R57 ;  /* 0x0000003900397308 */ /* 0x000f220000000800 */
[----:B------:R-:W-:Y:S01]  /*f320*/  FFMA.FTZ R66, R66, R6, -R99 ;  /* 0x0000000642427223 */ /* 0x000fe20000010863 */
[----:B------:R-:W-:-:S06]  /*f330*/  FADD.FTZ R13, R28, R11 ;  /* 0x0000000b1c0d7221 */ /* 0x000fcc0000010000 */
[----:B------:R-:W4:Y:S01]  /*f340*/  MUFU.EX2 R40, R40 ;  /* 0x0000002800287308 */ /* 0x000f220000000800 */
[----:B------:R-:W-:Y:S01]  /*f350*/  F2FP.BF16.F32.PACK_AB R8, R51, R30 ;  /* 0x0000001e3308723e */ /* 0x000fe200000010ff */
[----:B0-----:R-:W-:Y:S01]  /*f360*/  FADD.FTZ R0, R69, R0 ;  /* 0x0000000045007221 */ /* 0x001fe20000010000 */
[----:B------:R-:W-:-:S05]  /*f370*/  F2FP.BF16.F32.PACK_AB R9, R84, R80 ;  /* 0x000000505409723e */ /* 0x000fca00000010ff */
[----:B------:R-:W0:Y:S01]  /*f380*/  MUFU.EX2 R4, R4 ;  /* 0x0000000400047308 */ /* 0x000e220000000800 */
[----:B------:R-:W-:Y:S02]  /*f390*/  F2FP.BF16.F32.PACK_AB R10, R50, R48 ;  /* 0x00000030320a723e */ /* 0x000fe400000010ff */
[----:B------:R-:W-:Y:S01]  /*f3a0*/  F2FP.BF16.F32.PACK_AB R11, R83, R75 ;  /* 0x0000004b530b723e */ /* 0x000fe200000010ff */
[----:B------:R-:W-:Y:S01]  /*f3b0*/  FFMA.FTZ R67, R67, R6, -R99 ;  /* 0x0000000643437223 */ /* 0x000fe20000010863 */
[----:B------:R-:W-:-:S03]  /*f3c0*/  FADD.FTZ R13, R44, R13 ;  /* 0x0000000d2c0d7221 */ /* 0x000fc60000010000 */
[----:B------:R-:W0:Y:S01]  /*f3d0*/  MUFU.EX2 R56, R56 ;  /* 0x0000003800387308 */ /* 0x000e220000000800 */
[----:B-1----:R-:W-:Y:S01]  /*f3e0*/  FADD.FTZ R0, R61, R0 ;  /* 0x000000003d007221 */ /* 0x002fe20000010000 */
[----:B------:R1:W-:Y:S01]  /*f3f0*/  STSM.16.M88.4 [R21], R8 ;  /* 0x0000000815007844 */ /* 0x0003e20000000200 */
[----:B------:R-:W-:-:S05]  /*f400*/  FFMA.FTZ R60, R60, R6, -R99 ;  /* 0x000000063c3c7223 */ /* 0x000fca0000010863 */
[----:B------:R-:W0:Y:S01]  /*f410*/  MUFU.EX2 R39, R39 ;  /* 0x0000002700277308 */ /* 0x000e220000000800 */
[----:B----4-:R-:W-:Y:S01]  /*f420*/  FADD.FTZ R15, R57, R0 ;  /* 0x00000000390f7221 */ /* 0x010fe20000010000 */
[----:B------:R-:W-:-:S06]  /*f430*/  FFMA.FTZ R68, R68, R6, -R99 ;  /* 0x0000000644447223 */ /* 0x000fcc0000010863 */
[----:B------:R-:W4:Y:S01]  /*f440*/  MUFU.EX2 R66, R66 ;  /* 0x0000004200427308 */ /* 0x000f220000000800 */
[----:B-1----:R-:W-:-:S07]  /*f450*/  FADD.FTZ R21, R62, R13 ;  /* 0x0000000d3e157221 */ /* 0x002fce0000010000 */
[----:B------:R-:W1:Y:S01]  /*f460*/  MUFU.EX2 R29, R29 ;  /* 0x0000001d001d7308 */ /* 0x000e620000000800 */
[----:B------:R-:W-:Y:S01]  /*f470*/  FADD.FTZ R0, R40, R21 ;  /* 0x0000001528007221 */ /* 0x000fe20000010000 */
[----:B0-----:R-:W-:-:S06]  /*f480*/  FADD.FTZ R21, R4, R15 ;  /* 0x0000000f04157221 */ /* 0x001fcc0000010000 */
[----:B------:R-:W0:Y:S01]  /*f490*/  MUFU.EX2 R67, R67 ;  /* 0x0000004300437308 */ /* 0x000e220000000800 */
[----:B------:R-:W-:Y:S01]  /*f4a0*/  FFMA.FTZ R59, R59, R6, -R99 ;  /* 0x000000063b3b7223 */ /* 0x000fe20000010863 */
[----:B------:R-:W-:-:S06]  /*f4b0*/  FADD.FTZ R0, R63, R0 ;  /* 0x000000003f007221 */ /* 0x000fcc0000010000 */
[----:B------:R-:W0:Y:S01]  /*f4c0*/  MUFU.EX2 R38, R38 ;  /* 0x0000002600267308 */ /* 0x000e220000000800 */
[----:B------:R-:W-:Y:S01]  /*f4d0*/  FADD.FTZ R21, R56, R21 ;  /* 0x0000001538157221 */ /* 0x000fe20000010000 */
[----:B------:R-:W-:-:S06]  /*f4e0*/  FADD.FTZ R10, R39, R0 ;  /* 0x00000000270a7221 */ /* 0x000fcc0000010000 */
[----:B------:R-:W0:Y:S08]  /*f4f0*/  MUFU.EX2 R60, R60 ;  /* 0x0000003c003c7308 */ /* 0x000e300000000800 */
[----:B------:R-:W0:Y:S01]  /*f500*/  MUFU.EX2 R31, R31 ;  /* 0x0000001f001f7308 */ /* 0x000e220000000800 */
[----:B----4-:R-:W-:Y:S01]  /*f510*/  FADD.FTZ R0, R66, R21 ;  /* 0x0000001542007221 */ /* 0x010fe20000010000 */
[----:B------:R-:W-:-:S06]  /*f520*/  FFMA.FTZ R58, R58, R6, -R99 ;  /* 0x000000063a3a7223 */ /* 0x000fcc0000010863 */
[----:B------:R-:W4:Y:S01]  /*f530*/  MUFU.EX2 R68, R68 ;  /* 0x0000004400447308 */ /* 0x000f220000000800 */
[----:B-1----:R-:W-:-:S07]  /*f540*/  FADD.FTZ R25, R29, R10 ;  /* 0x0000000a1d197221 */ /* 0x002fce0000010000 */
[----:B------:R-:W1:Y:S01]  /*f550*/  MUFU.EX2 R65, R36 ;  /* 0x0000002400417308 */ /* 0x000e620000000800 */
[----:B0-----:R-:W-:Y:S01]  /*f560*/  FADD.FTZ R21, R67, R0 ;  /* 0x0000000043157221 */ /* 0x001fe20000010000 */
[----:B------:R-:W-:-:S06]  /*f570*/  FADD.FTZ R0, R38, R25 ;  /* 0x0000001926007221 */ /* 0x000fcc0000010000 */
[----:B------:R-:W0:Y:S01]  /*f580*/  MUFU.EX2 R59, R59 ;  /* 0x0000003b003b7308 */ /* 0x000e220000000800 */
[----:B------:R-:W-:-:S07]  /*f590*/  FFMA.FTZ R101, R101, R6, -R99 ;  /* 0x0000000665657223 */ /* 0x000fce0000010863 */
[----:B------:R-:W2:Y:S01]  /*f5a0*/  MUFU.EX2 R95, R96 ;  /* 0x00000060005f7308 */ /* 0x000ea20000000800 */
[----:B------:R-:W-:Y:S01]  /*f5b0*/  FADD.FTZ R21, R60, R21 ;  /* 0x000000153c157221 */ /* 0x000fe20000010000 */
[----:B------:R-:W-:-:S06]  /*f5c0*/  FADD.FTZ R20, R31, R0 ;  /* 0x000000001f147221 */ /* 0x000fcc0000010000 */
[----:B------:R-:W-:Y:S01]  /*f5d0*/  MUFU.EX2 R55, R55 ;  /* 0x0000003700377308 */ /* 0x000fe20000000800 */
[----:B------:R-:W-:-:S07]  /*f5e0*/  FFMA.FTZ R102, R102, R6, -R99 ;  /* 0x0000000666667223 */ /* 0x000fce0000010863 */
[----:B------:R-:W3:Y:S01]  /*f5f0*/  MUFU.EX2 R96, R105 ;  /* 0x0000006900607308 */ /* 0x000ee20000000800 */
[----:B----4-:R-:W-:Y:S01]  /*f600*/  FADD.FTZ R0, R68, R21 ;  /* 0x0000001544007221 */ /* 0x010fe20000010000 */
[----:B-1----:R-:W-:-:S06]  /*f610*/  FADD.FTZ R20, R65, R20 ;  /* 0x0000001441147221 */ /* 0x002fcc0000010000 */
[----:B------:R-:W1:Y:S01]  /*f620*/  MUFU.EX2 R58, R58 ;  /* 0x0000003a003a7308 */ /* 0x000e620000000800 */
[----:B------:R-:W-:-:S07]  /*f630*/  F2FP.BF16.F32.PACK_AB R12, R47, R42 ;  /* 0x0000002a2f0c723e */ /* 0x000fce00000010ff */
[----:B------:R-:W4:Y:S01]  /*f640*/  MUFU.EX2 R97, R108 ;  /* 0x0000006c00617308 */ /* 0x000f220000000800 */
[----:B------:R-:W-:Y:S01]  /*f650*/  F2FP.BF16.F32.PACK_AB R13, R79, R81 ;  /* 0x000000514f0d723e */ /* 0x000fe200000010ff */
[-CC-:B------:R-:W-:Y:S01]  /*f660*/  FFMA.FTZ R103, R103, R6.reuse, -R99.reuse ;  /* 0x0000000667677223 */ /* 0x180fe20000010863 */
[----:B------:R-:W-:Y:S01]  /*f670*/  F2FP.BF16.F32.PACK_AB R14, R46, R43 ;  /* 0x0000002b2e0e723e */ /* 0x000fe200000010ff */
[----:B------:R-:W-:Y:S01]  /*f680*/  FFMA.FTZ R104, R104, R6, -R99 ;  /* 0x0000000668687223 */ /* 0x000fe20000010863 */
[----:B------:R-:W-:-:S03]  /*f690*/  F2FP.BF16.F32.PACK_AB R15, R78, R74 ;  /* 0x0000004a4e0f723e */ /* 0x000fc600000010ff */
[----:B------:R-:W4:Y:S01]  /*f6a0*/  MUFU.EX2 R98, R109 ;  /* 0x0000006d00627308 */ /* 0x000f220000000800 */
[----:B0-----:R-:W-:Y:S01]  /*f6b0*/  FADD.FTZ R0, R59, R0 ;  /* 0x000000003b007221 */ /* 0x001fe20000010000 */
[----:B--2---:R-:W-:-:S06]  /*f6c0*/  FADD.FTZ R21, R95, R20 ;  /* 0x000000145f157221 */ /* 0x004fcc0000010000 */
[----:B------:R-:W0:Y:S01]  /*f6d0*/  MUFU.EX2 R101, R101 ;  /* 0x0000006500657308 */ /* 0x000e220000000800 */
[----:B------:R-:W-:Y:S01]  /*f6e0*/  F2FP.BF16.F32.PACK_AB R8, R45, R41 ;  /* 0x000000292d08723e */ /* 0x000fe200000010ff */
[----:B------:R2:W-:Y:S01]  /*f6f0*/  STSM.16.M88.4 [R115+0x6000], R12 ;  /* 0x0060000c73007844 */ /* 0x0005e20000000200 */
[----:B------:R-:W-:-:S05]  /*f700*/  F2FP.BF16.F32.PACK_AB R41, R56, R4 ;  /* 0x000000043829723e */ /* 0x000fca00000010ff */
[----:B------:R-:W0:Y:S01]  /*f710*/  MUFU.EX2 R99, R155 ;  /* 0x0000009b00637308 */ /* 0x000e220000000800 */
[----:B---3--:R-:W-:-:S07]  /*f720*/  FADD.FTZ R4, R96, R21 ;  /* 0x0000001560047221 */ /* 0x008fce0000010000 */
[----:B------:R-:W3:Y:S01]  /*f730*/  MUFU.EX2 R102, R102 ;  /* 0x0000006600667308 */ /* 0x000ee20000000800 */
[----:B--2---:R-:W-:Y:S01]  /*f740*/  FADD.FTZ R13, R55, R0 ;  /* 0x00000000370d7221 */ /* 0x004fe20000010000 */
[----:B------:R-:W-:-:S06]  /*f750*/  F2FP.BF16.F32.PACK_AB R9, R69, R70 ;  /* 0x000000464509723e */ /* 0x000fcc00000010ff */
[----:B------:R-:W2:Y:S01]  /*f760*/  MUFU.EX2 R100, R117 ;  /* 0x0000007500647308 */ /* 0x000ea20000000800 */
[----:B------:R-:W-:Y:S01]  /*f770*/  F2FP.BF16.F32.PACK_AB R10, R44, R28 ;  /* 0x0000001c2c0a723e */ /* 0x000fe200000010ff */
[----:B-1----:R-:W-:Y:S01]  /*f780*/  FADD.FTZ R0, R58, R13 ;  /* 0x0000000d3a007221 */ /* 0x002fe20000010000 */
[----:B------:R-:W-:Y:S01]  /*f790*/  F2FP.BF16.F32.PACK_AB R11, R57, R61 ;  /* 0x0000003d390b723e */ /* 0x000fe200000010ff */
[----:B----4-:R-:W-:-:S04]  /*f7a0*/  FADD.FTZ R13, R97, R4 ;  /* 0x00000004610d7221 */ /* 0x010fc80000010000 */
[----:B------:R-:W1:Y:S01]  /*f7b0*/  MUFU.EX2 R103, R103 ;  /* 0x0000006700677308 */ /* 0x000e620000000800 */
[----:B------:R0:W-:Y:S07]  /*f7c0*/  STSM.16.M88.4 [R114+0x6000], R8 ;  /* 0x0060000872007844 */ /* 0x0001ee0000000200 */
[----:B------:R-:W-:Y:S01]  /*f7d0*/  MUFU.EX2 R36, R113 ;  /* 0x0000007100247308 */ /* 0x000fe20000000800 */
[----:B------:R-:W-:-:S07]  /*f7e0*/  FADD.FTZ R4, R98, R13 ;  /* 0x0000000d62047221 */ /* 0x000fce0000010000 */
[----:B------:R-:W-:Y:S08]  /*f7f0*/  MUFU.EX2 R64, R112 ;  /* 0x0000007000407308 */ /* 0x000ff00000000800 */
[----:B------:R-:W-:Y:S08]  /*f800*/  MUFU.EX2 R107, R107 ;  /* 0x0000006b006b7308 */ /* 0x000ff00000000800 */
[----:B------:R-:W4:Y:S08]  /*f810*/  MUFU.EX2 R106, R106 ;  /* 0x0000006a006a7308 */ /* 0x000f300000000800 */
[----:B------:R-:W-:Y:S08]  /*f820*/  MUFU.EX2 R111, R111 ;  /* 0x0000006f006f7308 */ /* 0x000ff00000000800 */
[----:B------:R-:W4:Y:S01]  /*f830*/  MUFU.EX2 R104, R104 ;  /* 0x0000006800687308 */ /* 0x000f220000000800 */
[----:B0-----:R-:W-:Y:S01]  /*f840*/  FADD.FTZ R11, R101, R0 ;  /* 0x00000000650b7221 */ /* 0x001fe20000010000 */
[----:B------:R-:W-:Y:S01]  /*f850*/  FADD.FTZ R15, R99, R4 ;  /* 0x00000004630f7221 */ /* 0x000fe20000010000 */
[----:B------:R-:W-:-:S02]  /*f860*/  F2FP.BF16.F32.PACK_AB R40, R40, R62 ;  /* 0x0000003e2828723e */ /* 0x000fc400000010ff */
[----:B---3--:R-:W-:Y:S01]  /*f870*/  FADD.FTZ R0, R102, R11 ;  /* 0x0000000b66007221 */ /* 0x008fe20000010000 */
[----:B------:R-:W-:Y:S01]  /*f880*/  F2FP.BF16.F32.PACK_AB R42, R39, R63 ;  /* 0x0000003f272a723e */ /* 0x000fe200000010ff */
[----:B--2---:R-:W-:Y:S01]  /*f890*/  FADD.FTZ R21, R100, R15 ;  /* 0x0000000f64157221 */ /* 0x004fe20000010000 */
[----:B------:R-:W-:Y:S01]  /*f8a0*/  F2FP.BF16.F32.PACK_AB R43, R67, R66 ;  /* 0x00000042432b723e */ /* 0x000fe200000010ff */
[----:B-1----:R-:W-:Y:S01]  /*f8b0*/  FADD.FTZ R0, R103, R0 ;  /* 0x0000000067007221 */ /* 0x002fe20000010000 */
[----:B------:R-:W-:Y:S02]  /*f8c0*/  F2FP.BF16.F32.PACK_AB R8, R38, R29 ;  /* 0x0000001d2608723e */ /* 0x000fe400000010ff */
[----:B------:R-:W-:Y:S02]  /*f8d0*/  F2FP.BF16.F32.PACK_AB R9, R68, R60 ;  /* 0x0000003c4409723e */ /* 0x000fe400000010ff */
[----:B------:R-:W-:Y:S02]  /*f8e0*/  F2FP.BF16.F32.PACK_AB R10, R65, R31 ;  /* 0x0000001f410a723e */ /* 0x000fe400000010ff */
[----:B------:R-:W-:-:S02]  /*f8f0*/  F2FP.BF16.F32.PACK_AB R11, R55, R59 ;  /* 0x0000003b370b723e */ /* 0x000fc400000010ff */
[----:B------:R-:W-:Y:S02]  /*f900*/  F2FP.BF16.F32.PACK_AB R12, R96, R95 ;  /* 0x0000005f600c723e */ /* 0x000fe400000010ff */
[----:B------:R-:W-:Y:S02]  /*f910*/  F2FP.BF16.F32.PACK_AB R13, R101, R58 ;  /* 0x0000003a650d723e */ /* 0x000fe400000010ff */
[----:B------:R-:W-:Y:S02]  /*f920*/  F2FP.BF16.F32.PACK_AB R14, R98, R97 ;  /* 0x00000061620e723e */ /* 0x000fe400000010ff */
[----:B------:R-:W-:Y:S02]  /*f930*/  F2FP.BF16.F32.PACK_AB R15, R103, R102 ;  /* 0x00000066670f723e */ /* 0x000fe400000010ff */
[----:B------:R-:W-:Y:S02]  /*f940*/  F2FP.BF16.F32.PACK_AB R100, R100, R99 ;  /* 0x000000636464723e */ /* 0x000fe400000010ff */
[----:B----4-:R-:W-:-:S02]  /*f950*/  F2FP.BF16.F32.PACK_AB R101, R106, R107 ;  /* 0x0000006b6a65723e */ /* 0x010fc400000010ff */
[----:B------:R-:W-:Y:S02]  /*f960*/  F2FP.BF16.F32.PACK_AB R102, R64, R36 ;  /* 0x000000244066723e */ /* 0x000fe400000010ff */
[----:B------:R-:W-:Y:S01]  /*f970*/  F2FP.BF16.F32.PACK_AB R103, R104, R111 ;  /* 0x0000006f6867723e */ /* 0x000fe200000010ff */
[----:B------:R-:W-:Y:S04]  /*f980*/  STSM.16.M88.4 [R116+0x2a800], R40 ;  /* 0x02a8002874007844 */ /* 0x000fe80000000200 */
[----:B------:R0:W-:Y:S04]  /*f990*/  STSM.16.M88.4 [R27], R8 ;  /* 0x000000081b007844 */ /* 0x0001e80000000200 */
[----:B------:R-:W-:Y:S04]  /*f9a0*/  STSM.16.M88.4 [R115+0xc000], R12 ;  /* 0x00c0000c73007844 */ /* 0x000fe80000000200 */
[----:B------:R-:W-:Y:S01]  /*f9b0*/  STSM.16.M88.4 [R114+0xc000], R100 ;  /* 0x00c0006472007844 */ /* 0x000fe20000000200 */
        /* <DEDUP_REMOVED lines=8> */
[----:B------:R-:W-:-:S03]  /*fa40*/  ISETP.GT.AND P2, PT, R24, R26, PT ;  /* 0x0000001a1800720c */ /* 0x000fc60003f44270 */
[----:B------:R-:W-:-:S04]  /*fa50*/  FADD.FTZ R0, R111, R0 ;  /* 0x000000006f007221 */ /* 0x000fc80000010000 */
[----:B------:R-:W-:Y:S01]  /*fa60*/  FADD.FTZ R0, R104, R0 ;  /* 0x0000000068007221 */ /* 0x000fe20000010000 */
[----:B------:R-:W-:-:S04]  /*fa70*/  FADD.FTZ R21, R36, R21 ;  /* 0x0000001524157221 */ /* 0x000fc80000010000 */
[----:B------:R2:W-:Y:S01]  /*fa80*/  STL [R1+0x14], R0 ;  /* 0x0000140001007387 */ /* 0x0005e20000100800 */
[-C--:B------:R-:W-:Y:S01]  /*fa90*/  FMUL.FTZ R120, R120, R7.reuse ;  /* 0x0000000778787220 */ /* 0x080fe20000410000 */
[-C--:B------:R-:W-:Y:S01]  /*faa0*/  FMUL.FTZ R121, R121, R7.reuse ;  /* 0x0000000779797220 */ /* 0x080fe20000410000 */
[-C--:B------:R-:W-:Y:S01]  /*fab0*/  FMUL.FTZ R124, R124, R7.reuse ;  /* 0x000000077c7c7220 */ /* 0x080fe20000410000 */
[----:B0-----:R0:W5:Y:S01]  /*fac0*/  LDL R8, [R1+0x18] ;  /* 0x0000180001087983 */ /* 0x0011620000100800 */
[-C--:B------:R-:W-:Y:S01]  /*fad0*/  FMUL.FTZ R125, R125, R7.reuse ;  /* 0x000000077d7d7220 */ /* 0x080fe20000410000 */
[----:B--2---:R-:W-:Y:S02]  /*fae0*/  VIADD R0, R24, 0xffffffff ;  /* 0xffffffff18007836 */ /* 0x004fe40000000000 */
        /* <DEDUP_REMOVED lines=28> */
[----:B------:R2:W-:Y:S01]  /*fcb0*/  STL [R1+0x4], R0 ;  /* 0x0000040001007387 */ /* 0x0005e20000100800 */
[----:B------:R-:W-:Y:S01]  /*fcc0*/  FADD.FTZ R4, R64, R21 ;  /* 0x0000001540047221 */ /* 0x000fe20000010000 */
[----:B------:R-:W-:-:S02]  /*fcd0*/  IMAD.MOV.U32 R3, RZ, RZ, R54 ;  /* 0x000000ffff037224 */ /* 0x000fc400078e0036 */
[----:B------:R-:W-:Y:S02]  /*fce0*/  IMAD.MOV.U32 R7, RZ, RZ, R5 ;  /* 0x000000ffff077224 */ /* 0x000fe400078e0005 */
[----:B--2---:R-:W-:Y:S01]  /*fcf0*/  IMAD.MOV.U32 R0, RZ, RZ, R152 ;  /* 0x000000ffff007224 */ /* 0x004fe200078e0098 */
[----:B-1----:R-:W-:Y:S01]  /*fd00*/  NOP ;  /* 0x0000000000007918 */ /* 0x002fe20000000000 */
[----:B0-----:R-:W-:Y:S05]  /*fd10*/  @P2 BRA `(.L_x_510) ;  /* 0xffffffc400342947 */ /* 0x001fea000383ffff */
.L_x_500:
[----:B------:R-:W-:Y:S05]  /*fd20*/  WARPSYNC.ALL ;  /* 0x0000000000007948 */ /* 0x000fea0003800000 */
[----:B------:R-:W-:Y:S06]  /*fd30*/  BAR.ARV 0x8, 0x200 ;  /* 0x0208000000007b1d */ /* 0x000fec0000002000 */
[----:B------:R-:W-:Y:S05]  /*fd40*/  @!P0 BRA `(.L_x_511) ;  /* 0x0000000000048947 */ /* 0x000fea0003800000 */
[----:B------:R-:W-:Y:S01]  /*fd50*/  BPT.TRAP 0x1 ;  /* 0x000000040000795c */ /* 0x000fe20000300000 */
.L_x_511:
[----:B------:R-:W2:Y:S01]  /*fd60*/  LDL R0, [R1+0x18] ;  /* 0x0000180001007983 */ /* 0x000ea20000100800 */
[----:B------:R-:W-:Y:S01]  /*fd70*/  IMAD R11, R152, 0x8, R2 ;  /* 0x00000008980b7824 */ /* 0x000fe200078e0202 */
[----:B--2---:R-:W-:-:S04]  /*fd80*/  SHF.L.U32 R0, R0, 0x1f, RZ ;  /* 0x0000001f00007819 */ /* 0x004fc800000006ff */
[----:B------:R0:W1:Y:S01]  /*fd90*/  SYNCS.PHASECHK.TRANS64.TRYWAIT P2, [R11+URZ+0x30850], R0 ;  /* 0x030850000b0075a7 */ /* 0x000062000804017f */
[----:B------:R-:W-:Y:S05]  /*fda0*/  @!P0 BRA `(.L_x_512) ;  /* 0x0000000000048947 */ /* 0x000fea0003800000 */
[----:B------:R-:W-:Y:S01]  /*fdb0*/  BPT.TRAP 0x1 ;  /* 0x000000040000795c */ /* 0x000fe20000300000 */
.L_x_512:
[----:B------:R-:W2:Y:S02]  /*fdc0*/  LDL.LU R3, [R1+0x70] ;  /* 0x0000700001037983 */ /* 0x000ea40000300800 */
[----:B--2---:R-:W-:Y:S01]  /*fdd0*/  IMAD R3, R3, 0x2000, R2 ;  /* 0x0000200003037824 */ /* 0x004fe200078e0202 */
[----:B------:R-:W-:-:S03]  /*fde0*/  IADD3 R2, R2, 0x400, RZ ;  /* 0x0000040002027810 */ /* 0x000fc60007ffe0ff */
[----:B------:R-:W-:Y:S01]  /*fdf0*/  VIADD R3, R3, 0x1e800 ;  /* 0x0001e80003037836 */ /* 0x000fe20000000000 */
[----:B------:R-:W-:-:S04]  /*fe00*/  SHF.R.U32.HI R2, RZ, 0x4, R2 ;  /* 0x00000004ff027819 */ /* 0x000fc80000011602 */
[----:B------:R-:W-:Y:S02]  /*fe10*/  SHF.R.U32.HI R3, RZ, 0x4, R3 ;  /* 0x00000004ff037819 */ /* 0x000fe40000011603 */
[----:B------:R-:W-:Y:S02]  /*fe20*/  LOP3.LUT R7, R2, 0x3fff, RZ, 0xc0, !PT ;  /* 0x00003fff02077812 */ /* 0x000fe400078ec0ff */
[----:B------:R-:W-:Y:S01]  /*fe30*/  LOP3.LUT R3, R3, 0x3fff, RZ, 0xc0, !PT ;  /* 0x00003fff03037812 */ /* 0x000fe200078ec0ff */
[----:B-1----:R-:W-:Y:S06]  /*fe40*/  @P2 BRA `(.L_x_513) ;  /* 0x0000000000082947 */ /* 0x002fec0003800000 */
[----:B------:R-:W1:Y:S02]  /*fe50*/  SYNCS.PHASECHK.TRANS64.TRYWAIT P0, [R11+URZ+0x30850], R0 ;  /* 0x030850000b0075a7 */ /* 0x000e64000800017f */
[----:B-1----:R-:W-:Y:S05]  /*fe60*/  @!P0 BRA `(.L_x_514) ;  /* 0x000000a000c88947 */ /* 0x002fea0003800000 */
.L_x_513:
[----:B01----:R-:W-:Y:S01]  /*fe70*/  LOP3.LUT R0, R3, 0x10000, RZ, 0xfc, !PT ;  /* 0x0001000003007812 */ /* 0x003fe200078efcff */
[----:B------:R-:W-:Y:S01]  /*fe80*/  IMAD R2, R152, 0x600, R7 ;  /* 0x0000060098027824 */ /* 0x000fe200078e0207 */
[----:B------:R-:W2:Y:S01]  /*fe90*/  LDL.LU R12, [R1+0x14] ;  /* 0x00001400010c7983 */ /* 0x000ea20000300800 */
[----:B------:R-:W-:Y:S01]  /*fea0*/  IMAD.MOV.U32 R3, RZ, RZ, 0x40000040 ;  /* 0x40000040ff037424 */ /* 0x000fe200078e00ff */
[----:B------:R-:W-:Y:S05]  /*feb0*/  WARPSYNC.ALL ;  /* 0x0000000000007948 */ /* 0x000fea0003800000 */
[----:B------:R-:W-:Y:S01]  /*fec0*/  R2UR UR4, R0 ;  /* 0x00000000000472ca */ /* 0x000fe200000e0000 */
[C---:B-----5:R-:W-:Y:S01]  /*fed0*/  VIADD R8, R2.reuse, 0x80 ;  /* 0x0000008002087836 */ /* 0x060fe20000000000 */
[----:B------:R-:W-:Y:S01]  /*fee0*/  R2UR UR6, R2 ;  /* 0x00000000020672ca */ /* 0x000fe200000e0000 */
[----:B------:R-:W-:Y:S01]  /*fef0*/  IMAD.MOV.U32 R9, RZ, RZ, 0x40000040 ;  /* 0x40000040ff097424 */ /* 0x000fe200078e00ff */
[----:B------:R-:W-:Y:S01]  /*ff00*/  R2UR UR7, R3 ;  /* 0x00000000030772ca */ /* 0x000fe200000e0000 */
[----:B------:R-:W-:Y:S01]  /*ff10*/  WARPGROUP.ARRIVE ;  /* 0x00000000000079c5 */ /* 0x000fe20000000000 */
[----:B------:R-:W-:Y:S01]  /*ff20*/  UMOV UR5, 0x40000040 ;  /* 0x4000004000057882 */ /* 0x000fe20000000000 */
[----:B------:R-:W3:Y:S01]  /*ff30*/  LDL.LU R10, [R1+0x18] ;  /* 0x00001800010a7983 */ /* 0x000ee20000300800 */
[----:B------:R-:W-:Y:S01]  /*ff40*/  R2UR UR10, R8 ;  /* 0x00000000080a72ca */ /* 0x000fe200000e0000 */
[----:B------:R-:W-:Y:S01]  /*ff50*/  UMOV UR9, 0x40000040 ;  /* 0x4000004000097882 */ /* 0x000fe20000000000 */
[----:B------:R-:W-:Y:S01]  /*ff60*/  R2UR UR11, R9 ;  /* 0x00000000090b72ca */ /* 0x000fe200000e0000 */
[----:B------:R-:W-:Y:S01]  /*ff70*/  VIADD R8, R2, 0x100 ;  /* 0x0000010002087836 */ /* 0x000fe20000000000 */
[----:B------:R-:W0:Y:S01]  /*ff80*/  SHFL.BFLY PT, R7, R4, 0x2, 0x1f ;  /* 0x0c401f0004077f89 */ /* 0x000e2200000e0000 */
[----:B------:R-:W-:-:S02]  /*ff90*/  IMAD.MOV.U32 R9, RZ, RZ, 0x40000040 ;  /* 0x40000040ff097424 */ /* 0x000fc400078e00ff */
[----:B------:R-:W-:Y:S02]  /*ffa0*/  IMAD.MOV.U32 R45, RZ, RZ, RZ ;  /* 0x000000ffff2d7224 */ /* 0x000fe400078e00ff */
[----:B------:R-:W-:Y:S01]  /*ffb0*/  HGMMA.64x64x16.F32.BF16 R120, gdesc[UR4].tnspB, R120, gsb0 ;  /* 0x40e00000047879f0 */ /* 0x000fe20008001878 */
[----:B------:R-:W-:Y:S01]  /*ffc0*/  R2UR UR4, R0 ;  /* 0x00000000000472ca */ /* 0x000fe200000e0000 */
[----:B------:R-:W-:Y:S01]  /*ffd0*/  IMAD.MOV.U32 R3, RZ, RZ, 0x40000040 ;  /* 0x40000040ff037424 */ /* 0x000fe200078e00ff */
[----:B------:R-:W-:Y:S01]  /*ffe0*/  UMOV UR5, 0x40000040 ;  /* 0x4000004000057882 */ /* 0x000fe20000000000 */
[----:B------:R-:W-:-:S03]  /*fff0*/  VIADD R152, R152, 0x1 ;  /* 0x0000000198987836 */ /* 0x000fc60000000000 */
[----:B------:R-:W-:Y:S02]  /*10000*/  R2UR UR7, R3 ;  /* 0x00000000030772ca */ /* 0x000fe400000e0000 */
[----:B------:R-:W-:-:S05]  /*10010*/  ISETP.NE.AND P2, PT, R152, 0x2, PT ;  /* 0x000000029800780c */ /* 0x000fca0003f45270 */
[----:B------:R-:W-:Y:S01]  /*10020*/  UIADD3 UR8, UR4, 0x2, URZ ;  /* 0x0000000204087890 */ /* 0x000fe2000fffe03f */
[----:B0-----:R-:W-:Y:S01]  /*10030*/  FADD.FTZ R7, R7, R4 ;  /* 0x0000000407077221 */ /* 0x001fe20000010000 */
[----:B------:R-:W-:Y:S02]  /*10040*/  WARPGROUP.DEPBAR.LE gsb0, 0x0 ;  /* 0x00008000000079c5 */ /* 0x000fe40000010000 */
[----:B------:R-:W-:-:S06]  /*10050*/  WARPGROUP.ARRIVE ;  /* 0x00000000000079c5 */ /* 0x000fcc0000000000 */
[----:B------:R-:W-:Y:S01]  /*10060*/  HGMMA.64x64x16.F32.BF16 R120, gdesc[UR8].tnspB, R120, gsb0 ;  /* 0x40e00000087879f0 */ /* 0x000fe20008001878 */
[----:B------:R-:W-:Y:S01]  /*10070*/  R2UR UR10, R8 ;  /* 0x00000000080a72ca */ /* 0x000fe200000e0000 */
[----:B------:R-:W-:Y:S01]  /*10080*/  UIADD3 UR8, UR4, 0x4, URZ ;  /* 0x0000000404087890 */ /* 0x000fe2000fffe03f */
[----:B------:R-:W-:Y:S01]  /*10090*/  R2UR UR11, R9 ;  /* 0x00000000090b72ca */ /* 0x000fe200000e0000 */
[----:B------:R-:W-:Y:S01]  /*100a0*/  UMOV UR9, 0x40000040 ;  /* 0x4000004000097882 */ /* 0x000fe20000000000 */
[----:B------:R-:W-:Y:S02]  /*100b0*/  VIADD R8, R2, 0x180 ;  /* 0x0000018002087836 */ /* 0x000fe40000000000 */
[----:B------:R-:W-:Y:S01]  /*100c0*/  IMAD.MOV.U32 R9, RZ, RZ, 0x40000040 ;  /* 0x40000040ff097424 */ /* 0x000fe200078e00ff */
[----:B------:R-:W-:Y:S02]  /*100d0*/  WARPGROUP.DEPBAR.LE gsb0, 0x0 ;  /* 0x00008000000079c5 */ /* 0x000fe40000010000 */
[----:B------:R-:W-:-:S06]  /*100e0*/  WARPGROUP.ARRIVE ;  /* 0x00000000000079c5 */ /* 0x000fcc0000000000 */
[----:B------:R-:W-:Y:S01]  /*100f0*/  HGMMA.64x64x16.F32.BF16 R120, gdesc[UR8].tnspB, R120, gsb0 ;  /* 0x40e00000087879f0 */ /* 0x000fe20008001878 */
[----:B------:R-:W-:Y:S01]  /*10100*/  R2UR UR10, R8 ;  /* 0x00000000080a72ca */ /* 0x000fe200000e0000 */
[----:B------:R-:W-:Y:S01]  /*10110*/  UIADD3 UR8, UR4, 0x6, URZ ;  /* 0x0000000604087890 */ /* 0x000fe2000fffe03f */
[----:B------:R-:W-:Y:S01]  /*10120*/  R2UR UR11, R9 ;  /* 0x00000000090b72ca */ /* 0x000fe200000e0000 */
[----:B------:R-:W-:Y:S01]  /*10130*/  UMOV UR9, 0x40000040 ;  /* 0x4000004000097882 */ /* 0x000fe20000000000 */
[----:B------:R-:W-:Y:S01]  /*10140*/  IMAD.MOV.U32 R9, RZ, RZ, 0x40000040 ;  /* 0x40000040ff097424 */ /* 0x000fe200078e00ff */
[----:B------:R-:W-:Y:S01]  /*10150*/  IADD3 R8, R2, 0x200, RZ ;  /* 0x0000020002087810 */ /* 0x000fe20007ffe0ff */
[----:B------:R-:W-:Y:S02]  /*10160*/  WARPGROUP.DEPBAR.LE gsb0, 0x0 ;  /* 0x00008000000079c5 */ /* 0x000fe40000010000 */
[----:B------:R-:W-:-:S07]  /*10170*/  WARPGROUP.ARRIVE ;  /* 0x00000000000079c5 */ /* 0x000fce0000000000 */
[----:B------:R-:W-:Y:S01]  /*10180*/  HGMMA.64x64x16.F32.BF16 R120, gdesc[UR8].tnspB, R120, gsb0 ;  /* 0x40e00000087879f0 */ /* 0x000fe20008001878 */
[----:B------:R-:W-:Y:S01]  /*10190*/  R2UR UR10, R8 ;  /* 0x00000000080a72ca */ /* 0x000fe200000e0000 */
[----:B------:R-:W-:Y:S01]  /*101a0*/  UIADD3 UR8, UR4, 0x600, URZ ;  /* 0x0000060004087890 */ /* 0x000fe2000fffe03f */
[----:B------:R-:W-:Y:S01]  /*101b0*/  R2UR UR11, R9 ;  /* 0x00000000090b72ca */ /* 0x000fe200000e0000 */
[----:B------:R-:W-:Y:S01]  /*101c0*/  UMOV UR9, 0x40000040 ;  /* 0x4000004000097882 */ /* 0x000fe20000000000 */
[----:B------:R-:W-:Y:S02]  /*101d0*/  VIADD R8, R2, 0x280 ;  /* 0x0000028002087836 */ /* 0x000fe40000000000 */
[----:B------:R-:W-:Y:S01]  /*101e0*/  IMAD.MOV.U32 R9, RZ, RZ, 0x40000040 ;  /* 0x40000040ff097424 */ /* 0x000fe200078e00ff */
[----:B--2---:R-:W0:Y:S01]  /*101f0*/  SHFL.BFLY PT, R0, R12, 0x2, 0x1f ;  /* 0x0c401f000c007f89 */ /* 0x004e2200000e0000 */
        /* <DEDUP_REMOVED lines=25> */
[----:B------:R-:W-:Y:S01]  /*10390*/  VIADD R8, R2, 0x400 ;  /* 0x0000040002087836 */ /* 0x000fe20000000000 */
[----:B------:R-:W-:Y:S01]  /*103a0*/  MOV R9, 0x40000040 ;  /* 0x4000004000097802 */ /* 0x000fe20000000f00 */
[----:B------:R-:W-:Y:S02]  /*103b0*/  WARPGROUP.DEPBAR.LE gsb0, 0x0 ;  /* 0x00008000000079c5 */ /* 0x000fe40000010000 */
[----:B------:R-:W-:-:S07]  /*103c0*/  WARPGROUP.ARRIVE ;  /* 0x00000000000079c5 */ /* 0x000fce0000000000 */
[----:B------:R-:W-:Y:S01]  /*103d0*/  HGMMA.64x64x16.F32.BF16 R120, gdesc[UR8].tnspB, R120, gsb0 ;  /* 0x40e00000087879f0 */ /* 0x000fe20008001878 */
[----:B------:R-:W-:Y:S01]  /*103e0*/  R2UR UR10, R8 ;  /* 0x00000000080a72ca */ /* 0x000fe200000e0000 */
[----:B------:R-:W-:Y:S01]  /*103f0*/  UIADD3 UR8, UR4, 0xc00, URZ ;  /* 0x00000c0004087890 */ /* 0x000fe2000fffe03f */
[----:B------:R-:W-:Y:S01]  /*10400*/  R2UR UR11, R9 ;  /* 0x00000000090b72ca */ /* 0x000fe200000e0000 */
[----:B------:R-:W-:Y:S01]  /*10410*/  VIADD R8, R2, 0x480 ;  /* 0x0000048002087836 */ /* 0x000fe20000000000 */
[----:B------:R-:W-:Y:S01]  /*10420*/  UMOV UR9, 0x40000040 ;  /* 0x4000004000097882 */ /* 0x000fe20000000000 */
[----:B------:R-:W-:Y:S01]  /*10430*/  IMAD.MOV.U32 R9, RZ, RZ, 0x40000040 ;  /* 0x40000040ff097424 */ /* 0x000fe200078e00ff */
[----:B------:R-:W-:Y:S02]  /*10440*/  WARPGROUP.DEPBAR.LE gsb0, 0x0 ;  /* 0x00008000000079c5 */ /* 0x000fe40000010000 */
[----:B------:R-:W-:-:S07]  /*10450*/  WARPGROUP.ARRIVE ;  /* 0x00000000000079c5 */ /* 0x000fce0000000000 */
[----:B------:R-:W-:Y:S01]  /*10460*/  HGMMA.64x64x16.F32.BF16 R120, gdesc[UR8].tnspB, R120, gsb0 ;  /* 0x40e00000087879f0 */ /* 0x000fe20008001878 */
[----:B------:R-:W-:Y:S01]  /*10470*/  R2UR UR10, R8 ;  /* 0x00000000080a72ca */ /* 0x000fe200000e0000 */
[C---:B------:R-:W-:Y:S01]  /*10480*/  VIADD R8, R2.reuse, 0x500 ;  /* 0x0000050002087836 */ /* 0x040fe20000000000 */
[----:B------:R-:W-:Y:S01]  /*10490*/  R2UR UR11, R9 ;  /* 0x00000000090b72ca */ /* 0x000fe200000e0000 */
[----:B------:R-:W-:Y:S01]  /*104a0*/  VIADD R2, R2, 0x580 ;  /* 0x0000058002027836 */ /* 0x000fe20000000000 */
[----:B------:R-:W-:Y:S01]  /*104b0*/  UIADD3 UR8, UR4, 0xc02, URZ ;  /* 0x00000c0204087890 */ /* 0x000fe2000fffe03f */
[----:B------:R-:W-:Y:S01]  /*104c0*/  IMAD.MOV.U32 R9, RZ, RZ, 0x40000040 ;  /* 0x40000040ff097424 */ /* 0x000fe200078e00ff */
[----:B------:R-:W-:Y:S02]  /*104d0*/  UMOV UR9, 0x40000040 ;  /* 0x4000004000097882 */ /* 0x000fe40000000000 */
[----:B------:R-:W-:Y:S01]  /*104e0*/  R2UR UR6, R2 ;  /* 0x00000000020672ca */ /* 0x000fe200000e0000 */
[----:B0-----:R-:W-:-:S02]  /*104f0*/  FADD.FTZ R2, R0, R12 ;  /* 0x0000000c00027221 */ /* 0x001fc40000010000 */
[----:B------:R-:W0:Y:S04]  /*10500*/  SHFL.BFLY PT, R0, R7, 0x1, 0x1f ;  /* 0x0c201f0007007f89 */ /* 0x000e2800000e0000 */
[----:B------:R-:W1:Y:S01]  /*10510*/  SHFL.BFLY PT, R3, R2, 0x1, 0x1f ;  /* 0x0c201f0002037f89 */ /* 0x000e6200000e0000 */
[----:B0-----:R-:W-:Y:S01]  /*10520*/  FADD.FTZ R12, R7, R0 ;  /* 0x00000000070c7221 */ /* 0x001fe20000010000 */
[----:B------:R-:W-:Y:S01]  /*10530*/  SEL R0, RZ, 0x1, P2 ;  /* 0x00000001ff007807 */ /* 0x000fe20001000000 */
[----:B-1----:R-:W-:-:S03]  /*10540*/  FADD.FTZ R13, R2, R3 ;  /* 0x00000003020d7221 */ /* 0x002fc60000010000 */
[----:B------:R-:W-:Y:S02]  /*10550*/  FSETP.NE.FTZ.AND P0, PT, R12, RZ, PT ;  /* 0x000000ff0c00720b */ /* 0x000fe40003f15000 */
[----:B---3--:R-:W-:Y:S02]  /*10560*/  LOP3.LUT R10, R10, R0, RZ, 0x3c, !PT ;  /* 0x000000000a0a7212 */ /* 0x008fe400078e3cff */
[----:B------:R-:W-:-:S09]  /*10570*/  FSETP.NE.FTZ.AND P3, PT, R13, RZ, PT ;  /* 0x000000ff0d00720b */ /* 0x000fd20003f75000 */
[----:B------:R-:W0:Y:S08]  /*10580*/  @P0 MUFU.LG2 R4, R12 ;  /* 0x0000000c00040308 */ /* 0x000e300000000c00 */
[----:B------:R1:W-:Y:S02]  /*10590*/  @P0 MUFU.RCP R45, R12 ;  /* 0x0000000c002d0308 */ /* 0x0003e40000001000 */
[----:B-1----:R-:W2:Y:S01]  /*105a0*/  LDL.LU R12, [R1+0x98] ;  /* 0x00009800010c7983 */ /* 0x002ea20000300800 */
[----:B------:R-:W-:-:S02]  /*105b0*/  WARPGROUP.DEPBAR.LE gsb0, 0x0 ;  /* 0x00008000000079c5 */ /* 0x000fc40000010000 */
[----:B------:R-:W-:-:S06]  /*105c0*/  WARPGROUP.ARRIVE ;  /* 0x00000000000079c5 */ /* 0x000fcc0000000000 */
[----:B------:R-:W-:Y:S01]  /*105d0*/  HGMMA.64x64x16.F32.BF16 R120, gdesc[UR8].tnspB, R120, gsb0 ;  /* 0x40e00000087879f0 */ /* 0x000fe20008001878 */
[----:B------:R-:W-:Y:S01]  /*105e0*/  R2UR UR10, R8 ;  /* 0x00000000080a72ca */ /* 0x000fe200000e0000 */
[----:B------:R-:W-:Y:S01]  /*105f0*/  UIADD3 UR8, UR4, 0xc04, URZ ;  /* 0x00000c0404087890 */ /* 0x000fe2000fffe03f */
[----:B------:R-:W-:Y:S01]  /*10600*/  R2UR UR11, R9 ;  /* 0x00000000090b72ca */ /* 0x000fe200000e0000 */
[----:B------:R-:W-:Y:S01]  /*10610*/  UMOV UR9, 0x40000040 ;  /* 0x4000004000097882 */ /* 0x000fe20000000000 */
[----:B------:R-:W-:Y:S01]  /*10620*/  UIADD3 UR4, UR4, 0xc06, URZ ;  /* 0x00000c0604047890 */ /* 0x000fe2000fffe03f */
[----:B------:R-:W-:Y:S02]  /*10630*/  WARPGROUP.DEPBAR.LE gsb0, 0x0 ;  /* 0x00008000000079c5 */ /* 0x000fe40000010000 */
[----:B------:R-:W-:Y:S01]  /*10640*/  WARPGROUP.ARRIVE ;  /* 0x00000000000079c5 */ /* 0x000fe20000000000 */
[----:B------:R1:W-:Y:S01]  /*10650*/  STL [R1+0x18], R10 ;  /* 0x0000180a01007387 */ /* 0x0003e20000100800 */
[----:B------:R-:W-:Y:S01]  /*10660*/  IMAD.MOV.U32 R8, RZ, RZ, RZ ;  /* 0x000000ffff087224 */ /* 0x000fe200078e00ff */
[----:B------:R-:W3:Y:S05]  /*10670*/  @P3 MUFU.LG2 R9, R13 ;  /* 0x0000000d00093308 */ /* 0x000eea0000000c00 */
[----:B------:R-:W-:Y:S03]  /*10680*/  HGMMA.64x64x16.F32.BF16 R120, gdesc[UR8].tnspB, R120, gsb0 ;  /* 0x40e00000087879f0 */ /* 0x000fe60008001878 */
[----:B------:R-:W-:-:S02]  /*10690*/  WARPGROUP.DEPBAR.LE gsb0, 0x0 ;  /* 0x00008000000079c5 */ /* 0x000fc40000010000 */
[----:B------:R-:W-:-:S06]  /*106a0*/  WARPGROUP.ARRIVE ;  /* 0x00000000000079c5 */ /* 0x000fcc0000000000 */
[----:B------:R-:W-:Y:S01]  /*106b0*/  HGMMA.64x64x16.F32.BF16 R120, gdesc[UR4].tnspB, R120, gsb0 ;  /* 0x40e00000047879f0 */ /* 0x000fe20008001878 */
[----:B-1----:R-:W-:-:S04]  /*106c0*/  @!P1 IADD3 R10, R11, 0x30860, RZ ;  /* 0x000308600b0a9810 */ /* 0x002fc80007ffe0ff */
[----:B------:R-:W-:Y:S01]  /*106d0*/  @!P1 PRMT R10, RZ, 0x654, R10 ;  /* 0x00000654ff0a9816 */ /* 0x000fe2000000000a */
[----:B------:R-:W1:Y:S01]  /*106e0*/  @P3 MUFU.RCP R8, R13 ;  /* 0x0000000d00083308 */ /* 0x000e620000001000 */
[C---:B------:R-:W-:Y:S01]  /*106f0*/  @P0 FMUL.FTZ R2, R6.reuse, 0.69314718246459960938 ;  /* 0x3f31721806020820 */ /* 0x040fe20000410000 */
[----:B------:R-:W-:Y:S01]  /*10700*/  @P3 FMUL.FTZ R6, R6, 0.69314718246459960938 ;  /* 0x3f31721806063820 */ /* 0x000fe20000410000 */
[----:B0-----:R-:W-:Y:S01]  /*10710*/  @P0 FMUL.FTZ R7, R4, 0.69314718246459960938 ;  /* 0x3f31721804070820 */ /* 0x001fe20000410000 */
[----:B---3--:R-:W-:Y:S01]  /*10720*/  @P3 FMUL.FTZ R9, R9, 0.69314718246459960938 ;  /* 0x3f31721809093820 */ /* 0x008fe20000410000 */
[----:B------:R-:W-:Y:S02]  /*10730*/  IMAD.MOV.U32 R3, RZ, RZ, -0x800000 ;  /* 0xff800000ff037424 */ /* 0x000fe400078e00ff */
[----:B------:R-:W-:Y:S02]  /*10740*/  IMAD.MOV.U32 R0, RZ, RZ, -0x800000 ;  /* 0xff800000ff007424 */ /* 0x000fe400078e00ff */
[----:B------:R-:W-:Y:S01]  /*10750*/  @P0 FFMA.FTZ R3, R2, R5, R7 ;  /* 0x0000000502030223 */ /* 0x000fe20000010007 */
[----:B------:R-:W-:Y:S01]  /*10760*/  @P3 FFMA.FTZ R0, R6, R54, R9 ;  /* 0x0000003606003223 */ /* 0x000fe20000010009 */
[----:B------:R-:W-:-:S02]  /*10770*/  PLOP3.LUT P0, PT, PT, PT, PT, 0x8, 0x0 ;  /* 0x000000000000781c */ /* 0x000fc40003f0e170 */
[----:B------:R-:W-:Y:S01]  /*10780*/  SEL R152, R152, RZ, P2 ;  /* 0x000000ff98987207 */ /* 0x000fe20001000000 */
[----:B------:R-:W-:Y:S02]  /*10790*/  WARPGROUP.DEPBAR.LE gsb0, 0x0 ;  /* 0x00008000000079c5 */ /* 0x000fe40000010000 */
[----:B------:R3:W-:Y:S01]  /*107a0*/  @!P1 SYNCS.ARRIVE.TRANS64.RED.A1T0 RZ, [R10+URZ], RZ ;  /* 0x000000ff0aff99a7 */ /* 0x0007e2000810043f */
        /* <DEDUP_REMOVED lines=16> */
[----:B--2---:R-:W-:-:S05]  /*108b0*/  VIADD R12, R12, 0x1 ;  /* 0x000000010c0c7836 */ /* 0x004fca0000000000 */
[----:B------:R3:W-:Y:S01]  /*108c0*/  STL [R1+0x98], R12 ;  /* 0x0000980c01007387 */ /* 0x0007e20000100800 */
[-C--:B-1----:R-:W-:Y:S01]  /*108d0*/  FMUL.FTZ R42, R122, R8.reuse ;  /* 0x000000087a2a7220 */ /* 0x082fe20000410000 */
        /* <DEDUP_REMOVED lines=14> */
[----:B---3--:R-:W-:-:S07]  /*109c0*/  FMUL.FTZ R151, R151, R8 ;  /* 0x0000000897977220 */ /* 0x008fce0000410000 */
.L_x_464:
[----:B------:R-:W2:Y:S01]  /*109d0*/  LDL R74, [R1+0x90] ;  /* 0x00009000014a7983 */ /* 0x000ea20000100800 */
[----:B------:R-:W-:Y:S05]  /*109e0*/  WARPSYNC.ALL ;  /* 0x0000000000007948 */ /* 0x000fea0003800000 */
[----:B------:R-:W1:Y:S01]  /*109f0*/  S2R R2, SR_TID.X ;  /* 0x0000000000027919 */ /* 0x000e620000002100 */
[----:B------:R-:W3:Y:S01]  /*10a00*/  S2UR UR5, SR_CgaCtaId ;  /* 0x00000000000579c3 */ /* 0x000ee20000008800 */
[----:B------:R-:W-:Y:S01]  /*10a10*/  UMOV UR4, 0x400 ;  /* 0x0000040000047882 */ /* 0x000fe20000000000 */
[----:B------:R-:W-:Y:S01]  /*10a20*/  BSSY B0, `(.L_x_515) ;  /* 0x0000249000007945 */ /* 0x000fe20003800000 */
[----:B---3--:R-:W-:Y:S01]  /*10a30*/  ULEA UR4, UR5, UR4, 0x18 ;  /* 0x0000000405047291 */ /* 0x008fe2000f8ec03f */
[----:B-1----:R-:W-:-:S05]  /*10a40*/  VIADD R75, R2, 0xffffff80 ;  /* 0xffffff80024b7836 */ /* 0x002fca0000000000 */
[----:B------:R-:W-:Y:S01]  /*10a50*/  IMAD.U32 R2, RZ, RZ, UR4 ;  /* 0x00000004ff027e24 */ /* 0x000fe2000f8e00ff */
[----:B------:R-:W-:Y:S01]  /*10a60*/  BAR.SYNC.DEFER_BLOCKING 0x5, 0x200 ;  /* 0x0148000000007b1d */ /* 0x000fe20000010000 */
[----:B------:R-:W-:-:S04]  /*10a70*/  SHF.R.S32.HI R71, RZ, 0x1f, R75 ;  /* 0x0000001fff477819 */ /* 0x000fc8000001144b */
[----:B------:R-:W-:-:S04]  /*10a80*/  LEA.HI R60, R71, R75, RZ, 0x3 ;  /* 0x0000004b473c7211 */ /* 0x000fc800078f18ff */
[----:B------:R-:W-:Y:S02]  /*10a90*/  LOP3.LUT R61, R60, 0xfffffff8, RZ, 0xc0, !PT ;  /* 0xfffffff83c3d7812 */ /* 0x000fe400078ec0ff */
[----:B------:R-:W-:-:S03]  /*10aa0*/  SHF.R.S32.HI R60, RZ, 0x3, R60 ;  /* 0x00000003ff3c7819 */ /* 0x000fc6000001143c */
[----:B------:R-:W-:-:S04]  /*10ab0*/  IMAD.IADD R61, R75, 0x1, -R61 ;  /* 0x000000014b3d7824 */ /* 0x000fc800078e0a3d */
[----:B------:R-:W-:Y:S01]  /*10ac0*/  IMAD.SHL.U32 R59, R61, 0x8, RZ ;  /* 0x000000083d3b7824 */ /* 0x000fe200078e00ff */
[----:B0-----:R0:W1:Y:S04]  /*10ad0*/  LDS.128 R32, [R2+0x308d0] ;  /* 0x0308d00002207984 */ /* 0x0010680000000c00 */
[----:B------:R-:W-:Y:S01]  /*10ae0*/  SHF.R.S32.HI R58, RZ, 0x1f, R59 ;  /* 0x0000001fff3a7819 */ /* 0x000fe2000001143b */
[----:B------:R-:W-:Y:S06]  /*10af0*/  BAR.ARV 0x4, 0x200 ;  /* 0x0108000000007b1d */ /* 0x000fec0000002000 */
[----:B--2---:R-:W-:-:S02]  /*10b00*/  SHF.R.S32.HI R64, RZ, 0x1f, R74 ;  /* 0x0000001fff407819 */ /* 0x004fc4000001144a */
[C---:B------:R-:W-:Y:S02]  /*10b10*/  SHF.L.U32 R66, R74.reuse, 0x2, RZ ;  /* 0x000000024a427819 */ /* 0x040fe400000006ff */
[----:B------:R-:W-:Y:S01]  /*10b20*/  SHF.L.U64.HI R67, R74, 0x2, R64 ;  /* 0x000000024a437819 */ /* 0x000fe20000010240 */
[----:B01----:R-:W-:Y:S06]  /*10b30*/  @P0 BRA `(.L_x_516) ;  /* 0x0000001800540947 */ /* 0x003fec0003800000 */
[----:B------:R-:W2:Y:S01]  /*10b40*/  LDL R4, [R1+0xac] ;  /* 0x0000ac0001047983 */ /* 0x000ea20000100800 */
[----:B------:R-:W-:-:S03]  /*10b50*/  ULDC UR4, c[0x0][0xad4] ;  /* 0x0002b50000047ab9 */ /* 0x000fc60000000800 */
[----:B------:R-:W3:Y:S01]  /*10b60*/  LDL.LU R62, [R1+0x94] ;  /* 0x00009400013e7983 */ /* 0x000ee20000300800 */
[----:B------:R-:W-:Y:S01]  /*10b70*/  F2FP.BF16.F32.PACK_AB R14, R27, R26 ;  /* 0x0000001a1b0e723e */ /* 0x000fe200000010ff */
[----:B------:R-:W-:Y:S01]  /*10b80*/  IMAD.MOV.U32 R32, RZ, RZ, RZ ;  /* 0x000000ffff207224 */ /* 0x000fe200078e00ff */
[----:B------:R-:W0:Y:S01]  /*10b90*/  S2R R5, SR_SWINHI ;  /* 0x0000000000057919 */ /* 0x000e220000002f00 */
[----:B------:R-:W-:Y:S02]  /*10ba0*/  MOV R24, R2 ;  /* 0x0000000200187202 */ /* 0x000fe40000000f00 */
[----:B0----5:R-:W-:-:S03]  /*10bb0*/  MOV R25, R5 ;  /* 0x0000000500197202 */ /* 0x021fc60000000f00 */
[----:B--2---:R-:W-:-:S03]  /*10bc0*/  IMAD.WIDE R10, R4, 0x2, R24 ;  /* 0x00000002040a7825 */ /* 0x004fc600078e0218 */
[C---:B------:R-:W-:Y:S02]  /*10bd0*/  IADD3 R63, P0, R10.reuse, 0x60, RZ ;  /* 0x000000600a3f7810 */ /* 0x040fe40007f1e0ff */
[C---:B------:R-:W-:Y:S02]  /*10be0*/  IADD3 R13, P2, R10.reuse, 0x20, RZ ;  /* 0x000000200a0d7810 */ /* 0x040fe40007f5e0ff */
[----:B------:R-:W-:Y:S01]  /*10bf0*/  IADD3 R15, P1, R10, 0x40, RZ ;  /* 0x000000400a0f7810 */ /* 0x000fe20007f3e0ff */
[--C-:B------:R-:W-:Y:S01]  /*10c00*/  IMAD.X R5, RZ, RZ, R11.reuse, P0 ;  /* 0x000000ffff057224 */ /* 0x100fe200000e060b */
[----:B---3--:R-:W-:Y:S02]  /*10c10*/  ISETP.NE.AND P0, PT, R62, RZ, PT ;  /* 0x000000ff3e00720c */ /* 0x008fe40003f05270 */
[----:B------:R-:W-:Y:S01]  /*10c20*/  LOP3.LUT R9, R10, 0x380, RZ, 0xc0, !PT ;  /* 0x000003800a097812 */ /* 0x000fe200078ec0ff */
[----:B------:R-:W-:Y:S01]  /*10c30*/  IMAD.X R7, RZ, RZ, R11, P1 ;  /* 0x000000ffff077224 */ /* 0x000fe200008e060b */
[----:B------:R-:W-:Y:S01]  /*10c40*/  SEL R70, R62, UR4, P0 ;  /* 0x000000043e467c07 */ /* 0x000fe20008000000 */
[----:B------:R-:W-:Y:S05]  /*10c50*/  WARPSYNC.ALL ;  /* 0x0000000000007948 */ /* 0x000fea0003800000 */
[----:B------:R-:W-:Y:S01]  /*10c60*/  LOP3.LUT R4, R13, 0x380, RZ, 0xc0, !PT ;  /* 0x000003800d047812 */ /* 0x000fe200078ec0ff */
[----:B------:R-:W-:Y:S01]  /*10c70*/  ULDC.64 UR6, c[0x0][0xc08] ;  /* 0x0003020000067ab9 */ /* 0x000fe20000000a00 */
[----:B------:R-:W-:Y:S01]  /*10c80*/  LOP3.LUT R6, R15, 0x380, RZ, 0xc0, !PT ;  /* 0x000003800f067812 */ /* 0x000fe200078ec0ff */
[----:B------:R-:W-:Y:S01]  /*10c90*/  ULDC.64 UR4, c[0x0][0xc00] ;  /* 0x0003000000047ab9 */ /* 0x000fe20000000a00 */
[----:B------:R-:W-:-:S02]  /*10ca0*/  LOP3.LUT R12, R63, 0x380, RZ, 0xc0, !PT ;  /* 0x000003803f0c7812 */ /* 0x000fc400078ec0ff */
[----:B------:R-:W-:Y:S02]  /*10cb0*/  SHF.R.U64 R9, R9, 0x3, RZ ;  /* 0x0000000309097819 */ /* 0x000fe400000012ff */
[----:B------:R-:W-:Y:S02]  /*10cc0*/  SHF.R.U64 R4, R4, 0x3, RZ ;  /* 0x0000000304047819 */ /* 0x000fe400000012ff */
[----:B------:R-:W-:Y:S02]  /*10cd0*/  SHF.R.U64 R6, R6, 0x3, RZ ;  /* 0x0000000306067819 */ /* 0x000fe400000012ff */
[----:B------:R-:W-:Y:S02]  /*10ce0*/  SHF.R.U64 R12, R12, 0x3, RZ ;  /* 0x000000030c0c7819 */ /* 0x000fe400000012ff */
[----:B------:R-:W-:Y:S01]  /*10cf0*/  LOP3.LUT R10, R9, R10, RZ, 0x3c, !PT ;  /* 0x0000000a090a7212 */ /* 0x000fe200078e3cff */
[----:B------:R-:W-:Y:S01]  /*10d00*/  IMAD.X R9, RZ, RZ, R11, P2 ;  /* 0x000000ffff097224 */ /* 0x000fe200010e060b */
[----:B------:R-:W-:-:S02]  /*10d10*/  LOP3.LUT R8, R4, R13, RZ, 0x3c, !PT ;  /* 0x0000000d04087212 */ /* 0x000fc400078e3cff */
[----:B------:R-:W-:Y:S02]  /*10d20*/  LOP3.LUT R6, R6, R15, RZ, 0x3c, !PT ;  /* 0x0000000f06067212 */ /* 0x000fe400078e3cff */
[----:B------:R-:W-:Y:S02]  /*10d30*/  LOP3.LUT R4, R12, R63, RZ, 0x3c, !PT ;  /* 0x0000003f0c047212 */ /* 0x000fe400078e3cff */
[----:B------:R-:W-:Y:S02]  /*10d40*/  MOV R10, R10 ;  /* 0x0000000a000a7202 */ /* 0x000fe40000000f00 */
[----:B------:R-:W-:Y:S02]  /*10d50*/  F2FP.BF16.F32.PACK_AB R12, R21, R20 ;  /* 0x00000014150c723e */ /* 0x000fe400000010ff */
[----:B------:R-:W-:Y:S02]  /*10d60*/  F2FP.BF16.F32.PACK_AB R13, R43, R42 ;  /* 0x0000002a2b0d723e */ /* 0x000fe400000010ff */
[----:B------:R-:W-:Y:S01]  /*10d70*/  F2FP.BF16.F32.PACK_AB R15, R47, R46 ;  /* 0x0000002e2f0f723e */ /* 0x000fe200000010ff */
[----:B------:R-:W-:Y:S01]  /*10d80*/  BAR.SYNC.DEFER_BLOCKING 0x1, 0x180 ;  /* 0x0046000000007b1d */ /* 0x000fe20000010000 */
[----:B------:R-:W-:-:S02]  /*10d90*/  MOV R68, R6 ;  /* 0x0000000600447202 */ /* 0x000fc40000000f00 */
[----:B------:R-:W-:Y:S02]  /*10da0*/  MOV R65, R4 ;  /* 0x0000000400417202 */ /* 0x000fe40000000f00 */
[----:B------:R-:W-:Y:S02]  /*10db0*/  MOV R69, R8 ;  /* 0x0000000800457202 */ /* 0x000fe40000000f00 */
[----:B------:R-:W-:Y:S02]  /*10dc0*/  F2FP.BF16.F32.PACK_AB R4, R29, R28 ;  /* 0x0000001c1d04723e */ /* 0x000fe400000010ff */
[----:B------:R-:W-:Y:S02]  /*10dd0*/  F2FP.BF16.F32.PACK_AB R5, R49, R48 ;  /* 0x000000303105723e */ /* 0x000fe400000010ff */
[----:B------:R-:W-:Y:S02]  /*10de0*/  F2FP.BF16.F32.PACK_AB R6, R31, R30 ;  /* 0x0000001e1f06723e */ /* 0x000fe400000010ff */
[----:B------:R-:W-:-:S02]  /*10df0*/  F2FP.BF16.F32.PACK_AB R7, R51, R50 ;  /* 0x000000323307723e */ /* 0x000fc400000010ff */
[----:B------:R-:W-:Y:S02]  /*10e00*/  F2FP.BF16.F32.PACK_AB R8, R37, R36 ;  /* 0x000000242508723e */ /* 0x000fe400000010ff */
[----:B------:R-:W-:Y:S02]  /*10e10*/  F2FP.BF16.F32.PACK_AB R9, R53, R52 ;  /* 0x000000343509723e */ /* 0x000fe400000010ff */
[----:B------:R-:W-:Y:S02]  /*10e20*/  F2FP.BF16.F32.PACK_AB R11, R55, R54 ;  /* 0x00000036370b723e */ /* 0x000fe400000010ff */
[----:B------:R-:W-:Y:S02]  /*10e30*/  ISETP.NE.U32.AND P3, PT, RZ, UR6, PT ;  /* 0x00000006ff007c0c */ /* 0x000fe4000bf65070 */
[----:B------:R-:W-:Y:S01]  /*10e40*/  ISETP.NE.U32.AND P0, PT, RZ, UR4, PT ;  /* 0x00000004ff007c0c */ /* 0x000fe2000bf05070 */
[----:B------:R0:W-:Y:S01]  /*10e50*/  STSM.16.M88.4 [R10], R12 ;  /* 0x0000000c0a007844 */ /* 0x0001e20000000200 */
[----:B------:R-:W-:-:S02]  /*10e60*/  ISETP.NE.AND.EX P3, PT, RZ, UR7, PT, P3 ;  /* 0x00000007ff007c0c */ /* 0x000fc4000bf65330 */
[----:B------:R-:W-:Y:S01]  /*10e70*/  IADD3 R62, P1, R66, UR4, RZ ;  /* 0x00000004423e7c10 */ /* 0x000fe2000ff3e0ff */
[----:B------:R1:W-:Y:S01]  /*10e80*/  STSM.16.M88.4 [R69], R4 ;  /* 0x0000000445007844 */ /* 0x0003e20000000200 */
[----:B------:R-:W-:Y:S02]  /*10e90*/  ISETP.NE.AND.EX P0, PT, RZ, UR5, PT, P0 ;  /* 0x00000005ff007c0c */ /* 0x000fe4000bf05300 */
[----:B------:R-:W-:Y:S02]  /*10ea0*/  IADD3.X R63, R67, UR5, RZ, P1, !PT ;  /* 0x00000005433f7c10 */ /* 0x000fe40008ffe4ff */
[----:B0-----:R-:W-:Y:S02]  /*10eb0*/  F2FP.BF16.F32.PACK_AB R10, R39, R38 ;  /* 0x00000026270a723e */ /* 0x001fe400000010ff */
[----:B------:R-:W-:Y:S02]  /*10ec0*/  F2FP.BF16.F32.PACK_AB R12, R41, R40 ;  /* 0x00000028290c723e */ /* 0x000fe400000010ff */
[----:B------:R-:W-:Y:S01]  /*10ed0*/  F2FP.BF16.F32.PACK_AB R13, R57, R56 ;  /* 0x00000038390d723e */ /* 0x000fe200000010ff */
[----:B------:R0:W-:Y:S01]  /*10ee0*/  STSM.16.M88.4 [R68], R8 ;  /* 0x0000000844007844 */ /* 0x0001e20000000200 */
[----:B------:R-:W-:-:S02]  /*10ef0*/  F2FP.BF16.F32.PACK_AB R14, R45, R44 ;  /* 0x0000002c2d0e723e */ /* 0x000fc400000010ff */
[----:B------:R-:W-:-:S05]  /*10f00*/  F2FP.BF16.F32.PACK_AB R15, R151, R150 ;  /* 0x00000096970f723e */ /* 0x000fca00000010ff */
[----:B------:R2:W-:Y:S01]  /*10f10*/  STSM.16.M88.4 [R65], R12 ;  /* 0x0000000c41007844 */ /* 0x0005e20000000200 */
[----:B------:R-:W-:Y:S01]  /*10f20*/  BAR.SYNC.DEFER_BLOCKING 0x1, 0x180 ;  /* 0x0046000000007b1d */ /* 0x000fe20000010000 */
[----:B------:R-:W-:-:S05]  /*10f30*/  @P3 IADD3 R66, P1, R66, UR6, RZ ;  /* 0x0000000642423c10 */ /* 0x000fca000ff3e0ff */
[----:B------:R-:W-:Y:S01]  /*10f40*/  ULDC UR6, c[0x0][0xa88] ;  /* 0x0002a20000067ab9 */ /* 0x000fe20000000800 */
[----:B------:R-:W-:Y:S01]  /*10f50*/  @P3 IADD3.X R67, R67, UR7, RZ, P1, !PT ;  /* 0x0000000743433c10 */ /* 0x000fe20008ffe4ff */
[----:B-1----:R-:W-:Y:S01]  /*10f60*/  IMAD.U32 R69, RZ, RZ, UR6 ;  /* 0x00000006ff457e24 */ /* 0x002fe2000f8e00ff */
[----:B------:R-:W-:Y:S01]  /*10f70*/  ISETP.GT.AND P2, PT, R70, 0x1, PT ;  /* 0x000000014600780c */ /* 0x000fe20003f44270 */
[----:B------:R-:W-:Y:S01]  /*10f80*/  IMAD.MOV.U32 R4, RZ, RZ, 0x9b8 ;  /* 0x000009b8ff047424 */ /* 0x000fe200078e00ff */
[----:B0-----:R-:W0:Y:S01]  /*10f90*/  LDC R8, c[0x0][0xbe8] ;  /* 0x0002fa00ff087b82 */ /* 0x001e220000000800 */
[----:B------:R1:W5:Y:S04]  /*10fa0*/  @P0 LDG.E R32, desc[UR56][R62.64] ;  /* 0x000000383e200981 */ /* 0x000368000c1e1900 */
[----:B------:R1:W5:Y:S01]  /*10fb0*/  @P3 LDG.E R69, desc[UR56][R66.64] ;  /* 0x0000003842453981 */ /* 0x000362000c1e1900 */
[----:B------:R-:W-:-:S02]  /*10fc0*/  SEL R4, R4, 0x978, P2 ;  /* 0x0000097804047807 */ /* 0x000fc40001000000 */
[----:B------:R-:W-:Y:S02]  /*10fd0*/  LEA.HI R71, R71, R75, RZ, 0x2 ;  /* 0x0000004b47477211 */ /* 0x000fe400078f10ff */
[----:B--2---:R1:W2:Y:S01]  /*10fe0*/  LDC.64 R12, c[0x0][R4+0x220] ;  /* 0x00008800040c7b82 */ /* 0x0042a20000000a00 */
[----:B0-----:R-:W-:-:S07]  /*10ff0*/  ISETP.NE.AND P1, PT, R8, 0x1, PT ;  /* 0x000000010800780c */ /* 0x001fce0003f25270 */
[----:B------:R1:W0:Y:S08]  /*11000*/  LDC.64 R14, c[0x0][R4+0x218] ;  /* 0x00008600040e7b82 */ /* 0x0002300000000a00 */
[----:B------:R1:W3:Y:S01]  /*11010*/  LDC.64 R10, c[0x0][R4+0x228] ;  /* 0x00008a00040a7b82 */ /* 0x0002e20000000a00 */
[----:B--2---:R-:W-:Y:S05]  /*11020*/  @P3 BRA `(.L_x_517) ;  /* 0x0000000000103947 */ /* 0x004fea0003800000 */
[----:B------:R-:W-:Y:S05]  /*11030*/  @!P0 BRA `(.L_x_517) ;  /* 0x00000000000c8947 */ /* 0x000fea0003800000 */
[----:B------:R-:W2:Y:S04]  /*11040*/  LDG.E R6, desc[UR56][R62.64] ;  /* 0x000000383e067981 */ /* 0x000ea8000c1e1900 */
[----:B-----5:R-:W2:Y:S02]  /*11050*/  LDG.E R69, desc[UR56][R62.64+0x4] ;  /* 0x000004383e457981 */ /* 0x020ea4000c1e1900 */
[----:B--2---:R-:W-:-:S07]  /*11060*/  IMAD.IADD R69, R69, 0x1, -R6 ;  /* 0x0000000145457824 */ /* 0x004fce00078e0a06 */
.L_x_517:
[----:B------:R-:W2:Y:S04]  /*11070*/  LDL R77, [R1+0xa8] ;  /* 0x0000a800014d7983 */ /* 0x000ea80000100800 */
[----:B------:R-:W0:Y:S04]  /*11080*/  LDL R72, [R1+0x8c] ;  /* 0x00008c0001487983 */ /* 0x000e280000100800 */
[----:B------:R-:W4:Y:S04]  /*11090*/  LDL R76, [R1+0x9c] ;  /* 0x00009c00014c7983 */ /* 0x000f280000100800 */
[----:B------:R-:W3:Y:S01]  /*110a0*/  LDL R70, [R1+0xa0] ;  /* 0x0000a00001467983 */ /* 0x000ee20000100800 */
[----:B------:R-:W-:Y:S01]  /*110b0*/  LOP3.LUT R71, R71, 0xfffffffc, RZ, 0xc0, !PT ;  /* 0xfffffffc47477812 */ /* 0x000fe200078ec0ff */
[----:B-1----:R-:W1:Y:S01]  /*110c0*/  LDC.64 R4, c[0x0][R4+0x210] ;  /* 0x0000840004047b82 */ /* 0x002e620000000a00 */
[----:B------:R-:W-:-:S03]  /*110d0*/  ISETP.NE.U32.AND P0, PT, RZ, UR4, PT ;  /* 0x00000004ff007c0c */ /* 0x000fc6000bf05070 */
[----:B------:R-:W-:-:S04]  /*110e0*/  IMAD.IADD R71, R75, 0x1, -R71 ;  /* 0x000000014b477824 */ /* 0x000fc800078e0a47 */
[----:B------:R-:W1:Y:S01]  /*110f0*/  @P1 LDC R66, c[0x0][0xbec] ;  /* 0x0002fb00ff421b82 */ /* 0x000e620000000800 */
[----:B------:R-:W-:Y:S02]  /*11100*/  LEA.HI R62, R71, R71, RZ, 0x1 ;  /* 0x00000047473e7211 */ /* 0x000fe400078f08ff */
[----:B------:R-:W-:Y:S02]  /*11110*/  ISETP.NE.AND.EX P0, PT, RZ, UR5, PT, P0 ;  /* 0x00000005ff007c0c */ /* 0x000fe4000bf05300 */
[----:B------:R-:W-:-:S03]  /*11120*/  LOP3.LUT R62, R62, 0x1ffffffe, RZ, 0xc0, !PT ;  /* 0x1ffffffe3e3e7812 */ /* 0x000fc600078ec0ff */
[----:B------:R-:W3:Y:S01]  /*11130*/  @P1 LDC R73, c[0x0][0xbf0] ;  /* 0x0002fc00ff491b82 */ /* 0x000ee20000000800 */
[----:B------:R-:W-:-:S07]  /*11140*/  SEL R9, R74, RZ, !P0 ;  /* 0x000000ff4a097207 */ /* 0x000fce0004000000 */
[----:B------:R-:W1:Y:S01]  /*11150*/  LDC.64 R6, c[0x0][0xba8] ;  /* 0x0002ea00ff067b82 */ /* 0x000e620000000a00 */
[----:B------:R-:W-:Y:S01]  /*11160*/  IADD3 R62, R71, -R62, RZ ;  /* 0x8000003e473e7210 */ /* 0x000fe20007ffe0ff */
[----:B------:R-:W-:Y:S01]  /*11170*/  IMAD R13, R13, R9, RZ ;  /* 0x000000090d0d7224 */ /* 0x000fe200078e02ff */
[----:B------:R-:W-:Y:S01]  /*11180*/  SEL R63, R64, RZ, !P0 ;  /* 0x000000ff403f7207 */ /* 0x000fe20004000000 */
[----:B------:R-:W1:Y:S04]  /*11190*/  S2R R68, SR_TID.X ;  /* 0x0000000000447919 */ /* 0x000e680000002100 */
[C---:B------:R-:W-:Y:S02]  /*111a0*/  IMAD R71, R12.reuse, R63, R13 ;  /* 0x0000003f0c477224 */ /* 0x040fe400078e020d */
[----:B------:R-:W-:-:S04]  /*111b0*/  IMAD.WIDE.U32 R12, R12, R9, RZ ;  /* 0x000000090c0c7225 */ /* 0x000fc800078e00ff */
[----:B------:R-:W-:Y:S01]  /*111c0*/  IMAD.IADD R71, R13, 0x1, R71 ;  /* 0x000000010d477824 */ /* 0x000fe200078e0247 */
[----:B-1----:R-:W1:Y:S08]  /*111d0*/  @!P2 LDC R6, c[0x0][0xb50] ;  /* 0x0002d400ff06ab82 */ /* 0x002e700000000800 */
[----:B------:R-:W1:Y:S01]  /*111e0*/  @!P2 LDC R7, c[0x0][0xb54] ;  /* 0x0002d500ff07ab82 */ /* 0x000e620000000800 */
[----:B------:R-:W-:-:S05]  /*111f0*/  VIADD R78, R68, 0xffffff80 ;  /* 0xffffff80444e7836 */ /* 0x000fca0000000000 */
[----:B------:R-:W-:-:S04]  /*11200*/  SHF.R.S32.HI R68, RZ, 0x1f, R78 ;  /* 0x0000001fff447819 */ /* 0x000fc8000001144e */
[----:B------:R-:W-:-:S04]  /*11210*/  LEA.HI R68, R68, R78, RZ, 0x7 ;  /* 0x0000004e44447211 */ /* 0x000fc800078f38ff */
[----:B------:R-:W-:-:S04]  /*11220*/  LOP3.LUT R68, R68, 0xffffff80, RZ, 0xc0, !PT ;  /* 0xffffff8044447812 */ /* 0x000fc800078ec0ff */
[----:B------:R-:W-:Y:S01]  /*11230*/  IADD3 R68, R78, -R68, RZ ;  /* 0x800000444e447210 */ /* 0x000fe20007ffe0ff */
[----:B--2---:R-:W-:Y:S02]  /*11240*/  IMAD R62, R62, 0x8, R77 ;  /* 0x000000083e3e7824 */ /* 0x004fe400078e024d */
[-C--:B0-----:R-:W-:Y:S02]  /*11250*/  IMAD R67, R15, R72.reuse, RZ ;  /* 0x000000480f437224 */ /* 0x081fe400078e02ff */
[----:B------:R-:W-:-:S04]  /*11260*/  IMAD.WIDE.U32 R14, R14, R72, RZ ;  /* 0x000000480e0e7225 */ /* 0x000fc800078e00ff */
[----:B----4-:R-:W-:Y:S01]  /*11270*/  IMAD R65, R76, 0xc0, R62 ;  /* 0x000000c04c417824 */ /* 0x010fe200078e023e */
[----:B-----5:R-:W-:-:S03]  /*11280*/  IADD3 R62, P0, P3, R12, R14, R32 ;  /* 0x0000000e0c3e7210 */ /* 0x020fc60007b1e020 */
[----:B------:R-:W-:Y:S01]  /*11290*/  @P1 IMAD.HI.U32 R14, R65, R66, RZ ;  /* 0x00000042410e1227 */ /* 0x000fe200078e00ff */
[----:B---3--:R-:W-:-:S03]  /*112a0*/  SEL R63, R70, RZ, P2 ;  /* 0x000000ff463f7207 */ /* 0x008fc60001000000 */
[----:B------:R-:W-:Y:S02]  /*112b0*/  IMAD.IADD R64, R15, 0x1, R67 ;  /* 0x000000010f407824 */ /* 0x000fe400078e0243 */
[----:B------:R-:W-:Y:S01]  /*112c0*/  IMAD.MOV.U32 R15, RZ, RZ, R65 ;  /* 0x000000ffff0f7224 */ /* 0x000fe200078e0041 */
[----:B------:R-:W-:Y:S01]  /*112d0*/  @P1 SHF.R.U32.HI R15, RZ, R73, R14 ;  /* 0x00000049ff0f1219 */ /* 0x000fe2000001160e */
[-C--:B------:R-:W-:Y:S01]  /*112e0*/  IMAD R67, R11, R63.reuse, RZ ;  /* 0x0000003f0b437224 */ /* 0x080fe200078e02ff */
[----:B------:R-:W-:Y:S01]  /*112f0*/  SHF.R.S32.HI R11, RZ, 0x1f, R32 ;  /* 0x0000001fff0b7819 */ /* 0x000fe20000011420 */
[----:B------:R-:W-:Y:S01]  /*11300*/  IMAD.WIDE.U32 R12, R10, R63, RZ ;  /* 0x0000003f0a0c7225 */ /* 0x000fe200078e00ff */
[----:B------:R-:W-:-:S03]  /*11310*/  SHF.R.S32.HI R10, RZ, 0x1f, R15 ;  /* 0x0000001fff0a7819 */ /* 0x000fc6000001140f */
[----:B------:R-:W-:Y:S01]  /*11320*/  IMAD.MOV R14, RZ, RZ, -R15 ;  /* 0x000000ffff0e7224 */ /* 0x000fe200078e0a0f */
[----:B------:R-:W-:Y:S01]  /*11330*/  IADD3.X R63, R71, R64, R11, P0, P3 ;  /* 0x00000040473f7210 */ /* 0x000fe200007e640b */
[----:B------:R-:W-:Y:S01]  /*11340*/  IMAD.IADD R67, R13, 0x1, R67 ;  /* 0x000000010d437824 */ /* 0x000fe200078e0243 */
[----:B------:R-:W-:Y:S01]  /*11350*/  IADD3 R12, P0, P3, R15, R62, R12 ;  /* 0x0000003e0f0c7210 */ /* 0x000fe20007b1e00c */
[----:B------:R-:W-:-:S03]  /*11360*/  IMAD R15, R8, R14, R65 ;  /* 0x0000000e080f7224 */ /* 0x000fc600078e0241 */
[----:B------:R-:W-:Y:S01]  /*11370*/  IADD3.X R13, R10, R63, R67, P0, P3 ;  /* 0x0000003f0a0d7210 */ /* 0x000fe200007e6443 */
[-C--:B------:R-:W-:Y:S01]  /*11380*/  IMAD R5, R5, R15.reuse, RZ ;  /* 0x0000000f05057224 */ /* 0x080fe200078e02ff */
[----:B------:R-:W-:Y:S01]  /*11390*/  SHF.R.S32.HI R63, RZ, 0x1f, R15 ;  /* 0x0000001fff3f7819 */ /* 0x000fe2000001140f */
[----:B------:R-:W-:-:S04]  /*113a0*/  IMAD.WIDE.U32 R12, R4, R15, R12 ;  /* 0x0000000f040c7225 */ /* 0x000fc800078e000c */
[----:B------:R-:W-:Y:S01]  /*113b0*/  IMAD R5, R4, R63, R5 ;  /* 0x0000003f04057224 */ /* 0x000fe200078e0205 */
[----:B-1----:R-:W-:-:S03]  /*113c0*/  LEA R14, P0, R12, R6, 0x2 ;  /* 0x000000060c0e7211 */ /* 0x002fc600078010ff */
[----:B------:R-:W-:-:S05]  /*113d0*/  IMAD.IADD R4, R13, 0x1, R5 ;  /* 0x000000010d047824 */ /* 0x000fca00078e0205 */
[----:B------:R-:W-:Y:S02]  /*113e0*/  LEA.HI.X R7, R12, R7, R4, 0x2, P0 ;  /* 0x000000070c077211 */ /* 0x000fe400000f1404 */
[----:B------:R-:W-:Y:S01]  /*113f0*/  SHFL.IDX PT, R4, R14, RZ, 0x1c1f ;  /* 0x001c1fff0e047589 */ /* 0x000fe200000e0000 */
[----:B------:R-:W-:-:S03]  /*11400*/  IMAD R10, R76, 0xc0, R77 ;  /* 0x000000c04c0a7824 */ /* 0x000fc600078e024d */
[----:B------:R-:W0:Y:S04]  /*11410*/  SHFL.IDX PT, R5, R7, RZ, 0x1c1f ;  /* 0x001c1fff07057589 */ /* 0x000e2800000e0000 */
[----:B------:R-:W-:Y:S04]  /*11420*/  SHFL.IDX PT, R12, R14, 0x1, 0x1c1f ;  /* 0x003c1f000e0c7f89 */ /* 0x000fe800000e0000 */
[----:B------:R-:W1:Y:S01]  /*11430*/  SHFL.IDX PT, R13, R7, 0x1, 0x1c1f ;  /* 0x003c1f00070d7f89 */ /* 0x000e6200000e0000 */
[----:B------:R-:W-:Y:S01]  /*11440*/  IMAD R63, R69, R8, RZ ;  /* 0x00000008453f7224 */ /* 0x000fe200078e02ff */
[----:B------:R-:W-:Y:S01]  /*11450*/  LOP3.LUT P0, RZ, R68, 0x3, RZ, 0xc0, !PT ;  /* 0x0000000344ff7812 */ /* 0x000fe2000780c0ff */
[----:B------:R-:W-:-:S03]  /*11460*/  VIADD R6, R10, 0x8 ;  /* 0x000000080a067836 */ /* 0x000fc60000000000 */
[-C--:B------:R-:W-:Y:S02]  /*11470*/  ISETP.GE.OR P3, PT, R10, R63.reuse, P0 ;  /* 0x0000003f0a00720c */ /* 0x080fe40000766670 */
[----:B------:R-:W-:-:S11]  /*11480*/  ISETP.GE.OR P0, PT, R6, R63, P0 ;  /* 0x0000003f0600720c */ /* 0x000fd60000706670 */
[----:B0-----:R0:W-:Y:S04]  /*11490*/  @!P3 ST.E desc[UR56][R4.64], R3 ;  /* 0x000000030400b985 */ /* 0x0011e8000c101938 */
[----:B-1----:R0:W-:Y:S01]  /*114a0*/  @!P0 ST.E desc[UR56][R12.64], R0 ;  /* 0x000000000c008985 */ /* 0x0021e2000c101938 */
[----:B------:R-:W-:Y:S05]  /*114b0*/  @P2 BRA `(.L_x_518) ;  /* 0x0000000400b82947 */ /* 0x000fea0003800000 */
[----:B0-----:R-:W-:Y:S01]  /*114c0*/  IMAD R3, R60, 0x40, R59 ;  /* 0x000000403c037824 */ /* 0x001fe200078e023b */
[----:B------:R-:W0:Y:S01]  /*114d0*/  @P1 LDC R0, c[0x0][0xbec] ;  /* 0x0002fb00ff001b82 */ /* 0x000e220000000800 */
[----:B------:R-:W-:Y:S02]  /*114e0*/  ULDC.64 UR4, c[0x0][0xaa0] ;  /* 0x0002a80000047ab9 */ /* 0x000fe40000000a00 */
[----:B------:R-:W-:-:S03]  /*114f0*/  IMAD.WIDE R24, R3, 0x2, R24 ;  /* 0x0000000203187825 */ /* 0x000fc600078e0218 */
[C---:B------:R-:W-:Y:S02]  /*11500*/  IADD3 R27, P0, R24.reuse, 0x1800, RZ ;  /* 0x00001800181b7810 */ /* 0x040fe40007f1e0ff */
[----:B------:R-:W1:Y:S01]  /*11510*/  @P1 LDC R15, c[0x0][0xbf0] ;  /* 0x0002fc00ff0f1b82 */ /* 0x000e620000000800 */
[C---:B------:R-:W-:Y:S02]  /*11520*/  IADD3 R29, P2, R24.reuse, 0x3000, RZ ;  /* 0x00003000181d7810 */ /* 0x040fe40007f5e0ff */
[----:B------:R-:W-:Y:S02]  /*11530*/  IADD3 R37, P3, R24, 0x4800, RZ ;  /* 0x0000480018257810 */ /* 0x000fe40007f7e0ff */
[----:B------:R-:W-:Y:S02]  /*11540*/  LOP3.LUT R26, R27, 0x380, RZ, 0xc0, !PT ;  /* 0x000003801b1a7812 */ /* 0x000fe400078ec0ff */
[----:B------:R-:W-:Y:S02]  /*11550*/  LOP3.LUT R28, R29, 0x380, RZ, 0xc0, !PT ;  /* 0x000003801d1c7812 */ /* 0x000fe400078ec0ff */
[----:B------:R-:W-:-:S02]  /*11560*/  LOP3.LUT R36, R37, 0x380, RZ, 0xc0, !PT ;  /* 0x0000038025247812 */ /* 0x000fc400078ec0ff */
[----:B------:R-:W-:Y:S01]  /*11570*/  LOP3.LUT R5, R24, 0x380, RZ, 0xc0, !PT ;  /* 0x0000038018057812 */ /* 0x000fe200078ec0ff */
[----:B------:R-:W-:Y:S01]  /*11580*/  IMAD R11, R11, UR4, RZ ;  /* 0x000000040b0b7c24 */ /* 0x000fe2000f8e02ff */
[----:B------:R-:W-:Y:S02]  /*11590*/  SHF.R.U64 R26, R26, 0x3, RZ ;  /* 0x000000031a1a7819 */ /* 0x000fe400000012ff */
[----:B------:R-:W-:Y:S02]  /*115a0*/  SHF.R.U64 R28, R28, 0x3, RZ ;  /* 0x000000031c1c7819 */ /* 0x000fe400000012ff */
[----:B------:R-:W-:Y:S02]  /*115b0*/  SHF.R.U64 R36, R36, 0x3, RZ ;  /* 0x0000000324247819 */ /* 0x000fe400000012ff */
[----:B------:R-:W-:Y:S01]  /*115c0*/  SHF.R.U64 R5, R5, 0x3, RZ ;  /* 0x0000000305057819 */ /* 0x000fe200000012ff */
[----:B------:R-:W-:Y:S01]  /*115d0*/  IMAD R3, R32, UR5, R11 ;  /* 0x0000000520037c24 */ /* 0x000fe2000f8e020b */
[----:B------:R-:W-:Y:S01]  /*115e0*/  LOP3.LUT R26, R26, R27, RZ, 0x3c, !PT ;  /* 0x0000001b1a1a7212 */ /* 0x000fe200078e3cff */
[----:B------:R-:W-:Y:S01]  /*115f0*/  IMAD.WIDE.U32 R10, R32, UR4, RZ ;  /* 0x00000004200a7c25 */ /* 0x000fe2000f8e00ff */
[----:B------:R-:W-:Y:S01]  /*11600*/  LOP3.LUT R28, R28, R29, RZ, 0x3c, !PT ;  /* 0x0000001d1c1c7212 */ /* 0x000fe200078e3cff */
[----:B------:R-:W-:Y:S01]  /*11610*/  ULDC.64 UR4, c[0x0][0xae8] ;  /* 0x0002ba0000047ab9 */ /* 0x000fe20000000a00 */
[----:B------:R-:W-:Y:S01]  /*11620*/  LOP3.LUT R36, R36, R37, RZ, 0x3c, !PT ;  /* 0x0000002524247212 */ /* 0x000fe200078e3cff */
[--C-:B------:R-:W-:Y:S01]  /*11630*/  IMAD.X R27, RZ, RZ, R25.reuse, P0 ;  /* 0x000000ffff1b7224 */ /* 0x100fe200000e0619 */
[----:B------:R-:W-:Y:S01]  /*11640*/  LOP3.LUT R4, R5, R24, RZ, 0x3c, !PT ;  /* 0x0000001805047212 */ /* 0x000fe200078e3cff */
[----:B------:R-:W-:-:S02]  /*11650*/  IMAD.X R29, RZ, RZ, R25, P2 ;  /* 0x000000ffff1d7224 */ /* 0x000fc400010e0619 */
[--C-:B------:R-:W-:Y:S02]  /*11660*/  IMAD.X R37, RZ, RZ, R25.reuse, P3 ;  /* 0x000000ffff257224 */ /* 0x100fe400018e0619 */
[----:B------:R-:W-:Y:S02]  /*11670*/  IMAD.MOV.U32 R5, RZ, RZ, R25 ;  /* 0x000000ffff057224 */ /* 0x000fe400078e0019 */
[----:B------:R-:W-:Y:S01]  /*11680*/  IMAD.IADD R11, R11, 0x1, R3 ;  /* 0x000000010b0b7824 */ /* 0x000fe200078e0203 */
[----:B------:R-:W5:Y:S01]  /*11690*/  LD.E.128 R24, desc[UR56][R26.64] ;  /* 0x000000381a187980 */ /* 0x000f62000c101d00 */
[----:B------:R-:W-:Y:S02]  /*116a0*/  IMAD R61, R61, 0x30, R60 ;  /* 0x000000303d3d7824 */ /* 0x000fe400078e023c */
[----:B------:R-:W-:Y:S01]  /*116b0*/  IMAD.WIDE.U32 R10, R72, UR4, R10 ;  /* 0x00000004480a7c25 */ /* 0x000fe2000f8e000a */
[----:B------:R-:W5:Y:S01]  /*116c0*/  LD.E.128 R4, desc[UR56][R4.64] ;  /* 0x0000003804047980 */ /* 0x000f62000c101d00 */
[----:B------:R-:W-:-:S03]  /*116d0*/  SHF.R.S32.HI R12, RZ, 0x1f, R9 ;  /* 0x0000001fff0c7819 */ /* 0x000fc60000011409 */
[----:B------:R-:W5:Y:S01]  /*116e0*/  LD.E.128 R28, desc[UR56][R28.64] ;  /* 0x000000381c1c7980 */ /* 0x000f62000c101d00 */
[----:B------:R-:W-:-:S03]  /*116f0*/  IMAD R61, R76, 0xc0, R61 ;  /* 0x000000c04c3d7824 */ /* 0x000fc600078e023d */
[----:B------:R-:W5:Y:S01]  /*11700*/  LD.E.128 R36, desc[UR56][R36.64] ;  /* 0x0000003824247980 */ /* 0x000f62000c101d00 */
[----:B------:R-:W-:Y:S01]  /*11710*/  IMAD R11, R72, UR5, R11 ;  /* 0x00000005480b7c24 */ /* 0x000fe2000f8e020b */
[----:B------:R-:W-:Y:S01]  /*11720*/  ULDC.64 UR4, c[0x0][0xaf0] ;  /* 0x0002bc0000047ab9 */ /* 0x000fe20000000a00 */
[----:B------:R-:W-:Y:S01]  /*11730*/  @!PT LDS RZ, [RZ] ;  /* 0x00000000fffff984 */ /* 0x000fe20000000800 */
[----:B------:R-:W-:Y:S01]  /*11740*/  @!PT LDS RZ, [RZ] ;  /* 0x00000000fffff984 */ /* 0x000fe20000000800 */
[----:B------:R-:W-:Y:S01]  /*11750*/  @!PT LDS RZ, [RZ] ;  /* 0x00000000fffff984 */ /* 0x000fe20000000800 */
[----:B------:R-:W-:Y:S01]  /*11760*/  @!PT LDS RZ, [RZ] ;  /* 0x00000000fffff984 */ /* 0x000fe20000000800 */
[----:B------:R2:W-:Y:S06]  /*11770*/  MEMBAR.ALL.CTA ;  /* 0x0000000000007992 */ /* 0x0005ec0000008000 */
[----:B--2---:R-:W2:Y:S01]  /*11780*/  FENCE.VIEW.ASYNC.S ;  /* 0x00000000000073c6 */ /* 0x004ea20000000000 */
[----:B------:R-:W-:-:S02]  /*11790*/  IMAD R12, R12, UR4, RZ ;  /* 0x000000040c0c7c24 */ /* 0x000fc4000f8e02ff */
[----:B0-----:R-:W-:-:S04]  /*117a0*/  @P1 IMAD.HI.U32 R0, R61, R0, RZ ;  /* 0x000000003d001227 */ /* 0x001fc800078e00ff */
[----:B------:R-:W-:Y:S01]  /*117b0*/  IMAD.MOV.U32 R3, RZ, RZ, R61 ;  /* 0x000000ffff037224 */ /* 0x000fe200078e003d */
[----:B-1----:R-:W-:Y:S01]  /*117c0*/  @P1 SHF.R.U32.HI R3, RZ, R15, R0 ;  /* 0x0000000fff031219 */ /* 0x002fe20000011600 */
[C---:B------:R-:W-:Y:S02]  /*117d0*/  IMAD R13, R9.reuse, UR5, R12 ;  /* 0x00000005090d7c24 */ /* 0x040fe4000f8e020c */
[----:B------:R-:W-:Y:S01]  /*117e0*/  IMAD.WIDE.U32 R10, R9, UR4, R10 ;  /* 0x00000004090a7c25 */ /* 0x000fe2000f8e000a */
[--C-:B------:R-:W-:Y:S01]  /*117f0*/  SHF.R.S32.HI R9, RZ, 0x1f, R3.reuse ;  /* 0x0000001fff097819 */ /* 0x100fe20000011403 */
[----:B------:R-:W-:Y:S02]  /*11800*/  ULDC.64 UR4, c[0x0][0xae0] ;  /* 0x0002b80000047ab9 */ /* 0x000fe40000000a00 */
[----:B------:R-:W-:Y:S01]  /*11810*/  VIADD R0, R2, 0x30820 ;  /* 0x0003082002007836 */ /* 0x000fe20000000000 */
[----:B------:R-:W-:Y:S01]  /*11820*/  IADD3 R11, R11, R13, RZ ;  /* 0x0000000d0b0b7210 */ /* 0x000fe20007ffe0ff */
[----:B------:R-:W-:-:S03]  /*11830*/  IMAD.MOV R13, RZ, RZ, -R3 ;  /* 0x000000ffff0d7224 */ /* 0x000fc600078e0a03 */
[----:B------:R-:W-:Y:S01]  /*11840*/  PRMT R0, RZ, 0x654, R0 ;  /* 0x00000654ff007816 */ /* 0x000fe20000000000 */
[----:B------:R-:W-:Y:S02]  /*11850*/  IMAD R13, R8, R13, R61 ;  /* 0x0000000d080d7224 */ /* 0x000fe400078e023d */
[----:B------:R-:W-:Y:S01]  /*11860*/  IMAD R12, R9, UR4, RZ ;  /* 0x00000004090c7c24 */ /* 0x000fe2000f8e02ff */
[----:B--2---:R0:W-:Y:S01]  /*11870*/  SYNCS.ARRIVE.TRANS64.RED.A1T0 RZ, [R0+URZ], RZ ;  /* 0x000000ff00ff79a7 */ /* 0x0041e2000810043f */
[----:B------:R-:W-:-:S04]  /*11880*/  IMAD.WIDE.U32 R8, R3, UR4, R10 ;  /* 0x0000000403087c25 */ /* 0x000fc8000f8e000a */
[----:B------:R-:W-:Y:S01]  /*11890*/  IMAD R15, R3, UR5, R12 ;  /* 0x00000005030f7c24 */ /* 0x000fe2000f8e020c */
[----:B------:R-:W-:Y:S01]  /*118a0*/  ULDC.64 UR4, c[0x0][0xad8] ;  /* 0x0002b60000047ab9 */ /* 0x000fe20000000a00 */
[----:B0-----:R-:W-:Y:S02]  /*118b0*/  SHF.R.S32.HI R0, RZ, 0x1f, R13 ;  /* 0x0000001fff007819 */ /* 0x001fe4000001140d */
[----:B------:R-:W-:-:S03]  /*118c0*/  IMAD.IADD R9, R9, 0x1, R15 ;  /* 0x0000000109097824 */ /* 0x000fc600078e020f */
[----:B------:R-:W-:Y:S02]  /*118d0*/  IMAD R0, R0, UR4, RZ ;  /* 0x0000000400007c24 */ /* 0x000fe4000f8e02ff */
[----:B------:R-:W-:-:S04]  /*118e0*/  IMAD.WIDE.U32 R8, R13, UR4, R8 ;  /* 0x000000040d087c25 */ /* 0x000fc8000f8e0008 */
[----:B------:R-:W-:Y:S01]  /*118f0*/  IMAD R41, R13, UR5, R0 ;  /* 0x000000050d297c24 */ /* 0x000fe2000f8e0200 */
[----:B------:R-:W-:Y:S02]  /*11900*/  ULDC.64 UR4, c[0x0][0xa80] ;  /* 0x0002a00000047ab9 */ /* 0x000fe40000000a00 */
[----:B------:R-:W-:Y:S01]  /*11910*/  LEA R40, P0, R8, UR4, 0x1 ;  /* 0x0000000408287c11 */ /* 0x000fe2000f8008ff */
[----:B------:R-:W-:Y:S01]  /*11920*/  IMAD.IADD R41, R9, 0x1, R41 ;  /* 0x0000000109297824 */ /* 0x000fe200078e0229 */
[----:B------:R-:W-:-:S04]  /*11930*/  UMOV UR4, 0xffffffff ;  /* 0xffffffff00047882 */ /* 0x000fc80000000000 */
[----:B------:R-:W-:Y:S01]  /*11940*/  LEA.HI.X R41, R8, UR5, R41, 0x1, P0 ;  /* 0x0000000508297c11 */ /* 0x000fe200080f0c29 */
[----:B------:R-:W-:Y:S06]  /*11950*/  BRA.DIV UR4, `(.L_x_519) ;  /* 0x0000008a04207947 */ /* 0x000fec000b800000 */
[----:B------:R-:W0:Y:S01]  /*11960*/  SHFL.IDX PT, R3, R40, RZ, 0x181f ;  /* 0x00181fff28037589 */ /* 0x000e2200000e0000 */
[----:B------:R-:W-:Y:S01]  /*11970*/  ULDC UR4, c[0x0][0xac8] ;  /* 0x0002b20000047ab9 */ /* 0x000fe20000000800 */
[----:B------:R-:W-:Y:S01]  /*11980*/  IMAD R42, R76, 0xc0, R60 ;  /* 0x000000c04c2a7824 */ /* 0x000fe200078e023c */
[----:B------:R-:W-:Y:S01]  /*11990*/  ISETP.GE.AND P0, PT, R59, UR4, PT ;  /* 0x000000043b007c0c */ /* 0x000fe2000bf06270 */
[----:B------:R-:W1:Y:S02]  /*119a0*/  SHFL.IDX PT, R9, R40, 0x1, 0x181f ;  /* 0x00381f0028097f89 */ /* 0x000e6400000e0000 */
[C---:B------:R-:W-:Y:S01]  /*119b0*/  VIADD R12, R42.reuse, 0x30 ;  /* 0x000000302a0c7836 */ /* 0x040fe20000000000 */
[CC--:B------:R-:W-:Y:S01]  /*119c0*/  ISETP.GE.OR P2, PT, R42.reuse, R63.reuse, P0 ;  /* 0x0000003f2a00720c */ /* 0x0c0fe20000746670 */
[----:B------:R-:W2:Y:S01]  /*119d0*/  SHFL.IDX PT, R0, R41, RZ, 0x181f ;  /* 0x00181fff29007589 */ /* 0x000ea200000e0000 */
[----:B------:R-:W-:Y:S02]  /*119e0*/  VIADD R20, R42, 0x60 ;  /* 0x000000602a147836 */ /* 0x000fe40000000000 */
[-C--:B------:R-:W-:Y:S01]  /*119f0*/  ISETP.GE.OR P3, PT, R12, R63.reuse, P0 ;  /* 0x0000003f0c00720c */ /* 0x080fe20000766670 */
[----:B------:R-:W3:Y:S02]  /*11a00*/  SHFL.IDX PT, R14, R40, 0x2, 0x181f ;  /* 0x00581f00280e7f89 */ /* 0x000ee400000e0000 */
[----:B------:R-:W-:-:S02]  /*11a10*/  ISETP.GE.OR P4, PT, R20, R63, P0 ;  /* 0x0000003f1400720c */ /* 0x000fc40000786670 */
[----:B------:R-:W4:Y:S04]  /*11a20*/  SHFL.IDX PT, R8, R41, 0x1, 0x181f ;  /* 0x00381f0029087f89 */ /* 0x000f2800000e0000 */
[----:B------:R-:W4:Y:S01]  /*11a30*/  SHFL.IDX PT, R10, R41, 0x2, 0x181f ;  /* 0x00581f00290a7f89 */ /* 0x000f2200000e0000 */
[----:B0-----:R-:W-:-:S03]  /*11a40*/  @!P2 LEA R32, P5, R59, R3, 0x1 ;  /* 0x000000033b20a211 */ /* 0x001fc600078a08ff */
[C---:B-1----:R-:W-:Y:S02]  /*11a50*/  @!P3 LEA R20, P1, R59.reuse, R9, 0x1 ;  /* 0x000000093b14b211 */ /* 0x042fe400078208ff */
[C-C-:B--2---:R-:W-:Y:S02]  /*11a60*/  @!P2 LEA.HI.X R3, R59.reuse, R0, R58.reuse, 0x1, P5 ;  /* 0x000000003b03a211 */ /* 0x144fe400028f0c3a */
[----:B------:R-:W0:Y:S01]  /*11a70*/  SHFL.IDX PT, R0, R41, 0x3, 0x181f ;  /* 0x00781f0029007f89 */ /* 0x000e2200000e0000 */
[C---:B---3--:R-:W-:Y:S02]  /*11a80*/  @!P4 LEA R43, P5, R59.reuse, R14, 0x1 ;  /* 0x0000000e3b2bc211 */ /* 0x048fe400078a08ff */
[----:B------:R-:W-:Y:S01]  /*11a90*/  @!P2 IMAD.MOV.U32 R9, RZ, RZ, R3 ;  /* 0x000000ffff09a224 */ /* 0x000fe200078e0003 */
[----:B------:R-:W1:Y:S01]  /*11aa0*/  SHFL.IDX PT, R14, R40, 0x3, 0x181f ;  /* 0x00781f00280e7f89 */ /* 0x000e6200000e0000 */
[C---:B----4-:R-:W-:Y:S01]  /*11ab0*/  @!P3 LEA.HI.X R21, R59.reuse, R8, R58, 0x1, P1 ;  /* 0x000000083b15b211 */ /* 0x050fe200008f0c3a */
[----:B------:R-:W-:Y:S01]  /*11ac0*/  @!P2 IMAD.MOV.U32 R8, RZ, RZ, R32 ;  /* 0x000000ffff08a224 */ /* 0x000fe200078e0020 */
[----:B------:R-:W-:-:S04]  /*11ad0*/  @!P4 LEA.HI.X R10, R59, R10, R58, 0x1, P5 ;  /* 0x0000000a3b0ac211 */ /* 0x000fc800028f0c3a */
[----:B-----5:R2:W-:Y:S04]  /*11ae0*/  @!P2 ST.E.128 desc[UR56][R8.64], R4 ;  /* 0x000000040800a985 */ /* 0x0205e8000c101d38 */
[----:B------:R3:W-:Y:S01]  /*11af0*/  @!P3 ST.E.128 desc[UR56][R20.64], R24 ;  /* 0x000000181400b985 */ /* 0x0007e2000c101d38 */
[----:B--2---:R-:W-:Y:S01]  /*11b00*/  @!P4 MOV R4, R43 ;  /* 0x0000002b0004c202 */ /* 0x004fe20000000f00 */
[----:B------:R-:W-:-:S05]  /*11b10*/  @!P4 IMAD.MOV.U32 R5, RZ, RZ, R10 ;  /* 0x000000ffff05c224 */ /* 0x000fca00078e000a */
[----:B01----:R3:W-:Y:S02]  /*11b20*/  @!P4 ST.E.128 desc[UR56][R4.64], R28 ;  /* 0x0000001c0400c985 */ /* 0x0037e4000c101d38 */
.L_x_701:
[----:B------:R-:W-:-:S05]  /*11b30*/  VIADD R42, R42, 0x90 ;  /* 0x000000902a2a7836 */ /* 0x000fca0000000000 */
[----:B------:R-:W-:-:S13]  /*11b40*/  ISETP.GE.OR P0, PT, R42, R63, P0 ;  /* 0x0000003f2a00720c */ /* 0x000fda0000706670 */
[----:B------:R-:W-:Y:S05]  /*11b50*/  @P0 BRA `(.L_x_520) ;  /* 0x0000001000d40947 */ /* 0x000fea0003800000 */
[----:B------:R-:W-:-:S04]  /*11b60*/  LEA R14, P0, R59, R14, 0x1 ;  /* 0x0000000e3b0e7211 */ /* 0x000fc800078008ff */
[----:B------:R-:W-:-:S05]  /*11b70*/  LEA.HI.X R15, R59, R0, R58, 0x1, P0 ;  /* 0x000000003b0f7211 */ /* 0x000fca00000f0c3a */
[----:B------:R0:W-:Y:S01]  /*11b80*/  ST.E.128 desc[UR56][R14.64], R36 ;  /* 0x000000240e007985 */ /* 0x0001e2000c101d38 */
[----:B------:R-:W-:Y:S05]  /*11b90*/  BRA `(.L_x_520) ;  /* 0x0000001000c47947 */ /* 0x000fea0003800000 */
.L_x_518:
[----:B0-----:R-:W0:Y:S01]  /*11ba0*/  @P1 LDC R12, c[0x0][0xbec] ;  /* 0x0002fb00ff0c1b82 */ /* 0x001e220000000800 */
[----:B------:R-:W-:Y:S01]  /*11bb0*/  ULDC.64 UR4, c[0x0][0xb08] ;  /* 0x0002c20000047ab9 */ /* 0x000fe20000000a00 */
[----:B------:R-:W-:Y:S01]  /*11bc0*/  SHF.R.S32.HI R0, RZ, 0x1f, R9 ;  /* 0x0000001fff007819 */ /* 0x000fe20000011409 */
[----:B------:R-:W-:Y:S01]  /*11bd0*/  IMAD R11, R11, UR4, RZ ;  /* 0x000000040b0b7c24 */ /* 0x000fe2000f8e02ff */
[----:B------:R-:W-:Y:S01]  /*11be0*/  ULDC.64 UR6, c[0x0][0xb30] ;  /* 0x0002cc0000067ab9 */ /* 0x000fe20000000a00 */
[----:B------:R-:W-:-:S03]  /*11bf0*/  IMAD.WIDE.U32 R4, R32, UR4, RZ ;  /* 0x0000000420047c25 */ /* 0x000fc6000f8e00ff */
[----:B------:R-:W1:Y:S01]  /*11c00*/  @P1 LDC R13, c[0x0][0xbf0] ;  /* 0x0002fc00ff0d1b82 */ /* 0x000e620000000800 */
[----:B------:R-:W-:Y:S01]  /*11c10*/  IMAD R11, R32, UR5, R11 ;  /* 0x00000005200b7c24 */ /* 0x000fe2000f8e020b */
[----:B------:R-:W-:Y:S01]  /*11c20*/  ULDC.64 UR4, c[0x0][0xb38] ;  /* 0x0002ce0000047ab9 */ /* 0x000fe20000000a00 */
[----:B------:R-:W-:Y:S02]  /*11c30*/  IMAD.MOV.U32 R3, RZ, RZ, R65 ;  /* 0x000000ffff037224 */ /* 0x000fe400078e0041 */
[----:B------:R-:W-:Y:S02]  /*11c40*/  IMAD.IADD R5, R5, 0x1, R11 ;  /* 0x0000000105057824 */ /* 0x000fe400078e020b */
[----:B------:R-:W-:-:S04]  /*11c50*/  IMAD.WIDE.U32 R4, R72, UR4, R4 ;  /* 0x0000000448047c25 */ /* 0x000fc8000f8e0004 */
[----:B------:R-:W-:Y:S01]  /*11c60*/  IMAD R5, R72, UR5, R5 ;  /* 0x0000000548057c24 */ /* 0x000fe2000f8e0205 */
[----:B------:R-:W-:Y:S02]  /*11c70*/  ULDC.64 UR4, c[0x0][0xb40] ;  /* 0x0002d00000047ab9 */ /* 0x000fe40000000a00 */
[----:B------:R-:W-:Y:S02]  /*11c80*/  IMAD R0, R0, UR4, RZ ;  /* 0x0000000400007c24 */ /* 0x000fe4000f8e02ff */
[----:B0-----:R-:W-:-:S04]  /*11c90*/  @P1 IMAD.HI.U32 R12, R65, R12, RZ ;  /* 0x0000000c410c1227 */ /* 0x001fc800078e00ff */
[C---:B------:R-:W-:Y:S02]  /*11ca0*/  IMAD R7, R9.reuse, UR5, R0 ;  /* 0x0000000509077c24 */ /* 0x040fe4000f8e0200 */
[----:B------:R-:W-:Y:S01]  /*11cb0*/  IMAD.WIDE.U32 R4, R9, UR4, R4 ;  /* 0x0000000409047c25 */ /* 0x000fe2000f8e0004 */
[----:B-1----:R-:W-:Y:S01]  /*11cc0*/  @P1 SHF.R.U32.HI R3, RZ, R13, R12 ;  /* 0x0000000dff031219 */ /* 0x002fe2000001160c */
[----:B------:R-:W-:Y:S02]  /*11cd0*/  ULDC.64 UR4, c[0x0][0xb48] ;  /* 0x0002d20000047ab9 */ /* 0x000fe40000000a00 */
[----:B------:R-:W-:Y:S01]  /*11ce0*/  IMAD.IADD R5, R5, 0x1, R7 ;  /* 0x0000000105057824 */ /* 0x000fe200078e0207 */
[--C-:B------:R-:W-:Y:S01]  /*11cf0*/  SHF.R.S32.HI R0, RZ, 0x1f, R3.reuse ;  /* 0x0000001fff007819 */ /* 0x100fe20000011403 */
[----:B------:R-:W-:Y:S02]  /*11d00*/  IMAD.MOV R7, RZ, RZ, -R3 ;  /* 0x000000ffff077224 */ /* 0x000fe400078e0a03 */
[----:B------:R-:W-:-:S04]  /*11d10*/  IMAD.WIDE.U32 R4, R70, UR4, R4 ;  /* 0x0000000446047c25 */ /* 0x000fc8000f8e0004 */
[----:B------:R-:W-:Y:S02]  /*11d20*/  IMAD R0, R0, UR6, RZ ;  /* 0x0000000600007c24 */ /* 0x000fe4000f8e02ff */
[----:B------:R-:W-:Y:S01]  /*11d30*/  IMAD R5, R70, UR5, R5 ;  /* 0x0000000546057c24 */ /* 0x000fe2000f8e0205 */
[----:B------:R-:W-:Y:S01]  /*11d40*/  ULDC.64 UR4, c[0x0][0xb28] ;  /* 0x0002ca0000047ab9 */ /* 0x000fe20000000a00 */
[C---:B------:R-:W-:Y:S02]  /*11d50*/  IMAD R9, R3.reuse, UR7, R0 ;  /* 0x0000000703097c24 */ /* 0x040fe4000f8e0200 */
[----:B------:R-:W-:Y:S01]  /*11d60*/  IMAD.WIDE.U32 R4, R3, UR6, R4 ;  /* 0x0000000603047c25 */ /* 0x000fe2000f8e0004 */
[----:B------:R-:W-:-:S03]  /*11d70*/  SHF.R.S32.HI R3, RZ, 0x1f, R68 ;  /* 0x0000001fff037819 */ /* 0x000fc60000011444 */
[----:B------:R-:W-:Y:S01]  /*11d80*/  IMAD R7, R8, R7, R65 ;  /* 0x0000000708077224 */ /* 0x000fe200078e0241 */
[----:B------:R-:W-:Y:S01]  /*11d90*/  LEA.HI R8, R3, R68, RZ, 0x2 ;  /* 0x0000004403087211 */ /* 0x000fe200078f10ff */
[----:B------:R-:W-:Y:S02]  /*11da0*/  IMAD.IADD R5, R5, 0x1, R9 ;  /* 0x0000000105057824 */ /* 0x000fe400078e0209 */
[----:B------:R-:W-:Y:S01]  /*11db0*/  VIADD R3, R2, 0x30820 ;  /* 0x0003082002037836 */ /* 0x000fe20000000000 */
[----:B------:R-:W-:Y:S01]  /*11dc0*/  SHF.R.S32.HI R0, RZ, 0x1f, R7 ;  /* 0x0000001fff007819 */ /* 0x000fe20000011407 */
[----:B------:R-:W-:Y:S01]  /*11dd0*/  IMAD.WIDE.U32 R4, R7, UR4, R4 ;  /* 0x0000000407047c25 */ /* 0x000fe2000f8e0004 */
[----:B------:R-:W-:Y:S02]  /*11de0*/  LOP3.LUT R9, R8, 0x7ffffffc, RZ, 0xc0, !PT ;  /* 0x7ffffffc08097812 */ /* 0x000fe400078ec0ff */
[----:B------:R-:W-:Y:S01]  /*11df0*/  PRMT R8, RZ, 0x654, R3 ;  /* 0x00000654ff087816 */ /* 0x000fe20000000003 */
[----:B------:R-:W-:Y:S01]  /*11e00*/  IMAD R0, R0, UR4, RZ ;  /* 0x0000000400007c24 */ /* 0x000fe2000f8e02ff */
[----:B------:R-:W-:-:S02]  /*11e10*/  IADD3 R9, R68, -R9, RZ ;  /* 0x8000000944097210 */ /* 0x000fc40007ffe0ff */
[----:B------:R0:W-:Y:S01]  /*11e20*/  SYNCS.ARRIVE.TRANS64.RED.A1T0 RZ, [R8+URZ], RZ ;  /* 0x000000ff08ff79a7 */ /* 0x0001e2000810043f */
[----:B------:R-:W-:Y:S01]  /*11e30*/  IMAD R3, R7, UR5, R0 ;  /* 0x0000000507037c24 */ /* 0x000fe2000f8e0200 */
[----:B------:R-:W-:Y:S01]  /*11e40*/  ULDC.64 UR4, c[0x0][0xb00] ;  /* 0x0002c00000047ab9 */ /* 0x000fe20000000a00 */
[----:B------:R-:W-:Y:S01]  /*11e50*/  IMAD.SHL.U32 R7, R9, 0x2, RZ ;  /* 0x0000000209077824 */ /* 0x000fe200078e00ff */
[C---:B------:R-:W-:Y:S01]  /*11e60*/  LEA R0, P0, R4.reuse, UR4, 0x2 ;  /* 0x0000000404007c11 */ /* 0x040fe2000f8010ff */
[----:B------:R-:W-:Y:S01]  /*11e70*/  IMAD.IADD R3, R5, 0x1, R3 ;  /* 0x0000000105037824 */ /* 0x000fe200078e0203 */
[----:B------:R-:W-:Y:S01]  /*11e80*/  UMOV UR4, 0xffffffff ;  /* 0xffffffff00047882 */ /* 0x000fe20000000000 */
[C---:B------:R-:W-:Y:S01]  /*11e90*/  VIADD R32, R7.reuse, 0x30 ;  /* 0x0000003007207836 */ /* 0x040fe20000000000 */
[C---:B------:R-:W-:Y:S01]  /*11ea0*/  IADD3 R69, R7.reuse, 0x20, RZ ;  /* 0x0000002007457810 */ /* 0x040fe20007ffe0ff */
[C---:B------:R-:W-:Y:S01]  /*11eb0*/  VIADD R60, R7.reuse, 0x38 ;  /* 0x00000038073c7836 */ /* 0x040fe20000000000 */
[----:B------:R-:W-:Y:S01]  /*11ec0*/  LEA.HI.X R4, R4, UR5, R3, 0x2, P0 ;  /* 0x0000000504047c11 */ /* 0x000fe200080f1403 */
[C---:B------:R-:W-:Y:S01]  /*11ed0*/  VIADD R62, R7.reuse, 0x8 ;  /* 0x00000008073e7836 */ /* 0x040fe20000000000 */
[----:B------:R-:W-:Y:S01]  /*11ee0*/  SHF.R.S32.HI R70, RZ, 0x1f, R69 ;  /* 0x0000001fff467819 */ /* 0x000fe20000011445 */
[C---:B------:R-:W-:Y:S01]  /*11ef0*/  VIADD R65, R7.reuse, 0x10 ;  /* 0x0000001007417836 */ /* 0x040fe20000000000 */
[----:B------:R-:W-:Y:S01]  /*11f00*/  SHF.R.S32.HI R61, RZ, 0x1f, R60 ;  /* 0x0000001fff3d7819 */ /* 0x000fe2000001143c */
[C---:B------:R-:W-:Y:S01]  /*11f10*/  VIADD R67, R7.reuse, 0x18 ;  /* 0x0000001807437836 */ /* 0x040fe20000000000 */
[----:B------:R-:W-:Y:S01]  /*11f20*/  SHF.R.S32.HI R64, RZ, 0x1f, R62 ;  /* 0x0000001fff407819 */ /* 0x000fe2000001143e */
[----:B------:R-:W-:Y:S01]  /*11f30*/  VIADD R71, R7, 0x28 ;  /* 0x0000002807477836 */ /* 0x000fe20000000000 */
[----:B------:R-:W-:-:S02]  /*11f40*/  SHF.R.S32.HI R66, RZ, 0x1f, R65 ;  /* 0x0000001fff427819 */ /* 0x000fc40000011441 */
[----:B------:R-:W-:Y:S02]  /*11f50*/  SHF.R.S32.HI R68, RZ, 0x1f, R67 ;  /* 0x0000001fff447819 */ /* 0x000fe40000011443 */
[----:B------:R-:W-:Y:S02]  /*11f60*/  SHF.R.S32.HI R72, RZ, 0x1f, R71 ;  /* 0x0000001fff487819 */ /* 0x000fe40000011447 */
[----:B------:R-:W-:Y:S01]  /*11f70*/  SHF.R.S32.HI R73, RZ, 0x1f, R32 ;  /* 0x0000001fff497819 */ /* 0x000fe20000011420 */
[----:B0-----:R-:W-:Y:S06]  /*11f80*/  BRA.DIV UR4, `(.L_x_521) ;  /* 0x00000086049c7947 */ /* 0x001fec000b800000 */
[----:B------:R0:W1:Y:S04]  /*11f90*/  SHFL.IDX PT, R3, R4, RZ, 0x1c1f ;  /* 0x001c1fff04037589 */ /* 0x00006800000e0000 */
[----:B------:R0:W2:Y:S02]  /*11fa0*/  SHFL.IDX PT, R14, R0, RZ, 0x1c1f ;  /* 0x001c1fff000e7589 */ /* 0x0000a400000e0000 */
.L_x_704:
[----:B------:R-:W-:Y:S01]  /*11fb0*/  ISETP.GE.AND P0, PT, R10, R63, PT ;  /* 0x0000003f0a00720c */ /* 0x000fe20003f06270 */
[----:B------:R-:W-:-:S12]  /*11fc0*/  BSSY B1, `(.L_x_522) ;  /* 0x0000023000017945 */ /* 0x000fd80003800000 */
[----:B------:R-:W-:Y:S05]  /*11fd0*/  @P0 BRA `(.L_x_523) ;  /* 0x0000000000840947 */ /* 0x000fea0003800000 */
[----:B------:R-:W-:Y:S02]  /*11fe0*/  ULDC UR4, c[0x0][0xac8] ;  /* 0x0002b20000047ab9 */ /* 0x000fe40000000800 */
[----:B------:R-:W-:Y:S02]  /*11ff0*/  ISETP.GE.AND P3, PT, R7, UR4, PT ;  /* 0x0000000407007c0c */ /* 0x000fe4000bf66270 */
[----:B------:R-:W-:Y:S02]  /*12000*/  ISETP.GE.AND P1, PT, R62, UR4, PT ;  /* 0x000000043e007c0c */ /* 0x000fe4000bf26270 */
[----:B------:R-:W-:Y:S02]  /*12010*/  ISETP.GE.AND P0, PT, R65, UR4, PT ;  /* 0x0000000441007c0c */ /* 0x000fe4000bf06270 */
[----:B------:R-:W-:-:S07]  /*12020*/  ISETP.GE.AND P4, PT, R67, UR4, PT ;  /* 0x0000000443007c0c */ /* 0x000fce000bf86270 */
[----:B-1----:R-:W-:Y:S02]  /*12030*/  @!P3 IMAD.MOV.U32 R15, RZ, RZ, R3 ;  /* 0x000000ffff0fb224 */ /* 0x002fe400078e0003 */
[CC--:B--2---:R-:W-:Y:S01]  /*12040*/  @!P1 LEA R10, P5, R62.reuse, R14.reuse, 0x2 ;  /* 0x0000000e3e0a9211 */ /* 0x0c4fe200078a10ff */
[----:B------:R-:W-:Y:S01]  /*12050*/  @!P3 IMAD.WIDE R8, R7, 0x4, R14 ;  /* 0x000000040708b825 */ /* 0x000fe200078e020e */
[----:B------:R-:W-:Y:S02]  /*12060*/  @!P0 LEA R12, P2, R65, R14, 0x2 ;  /* 0x0000000e410c8211 */ /* 0x000fe400078410ff */
[-C--:B------:R-:W-:Y:S02]  /*12070*/  @!P1 LEA.HI.X R11, R62, R3.reuse, R64, 0x2, P5 ;  /* 0x000000033e0b9211 */ /* 0x080fe400028f1440 */
[----:B------:R1:W-:Y:S01]  /*12080*/  @!P3 ST.E.64 desc[UR56][R8.64], R20 ;  /* 0x000000140800b985 */ /* 0x0003e2000c101b38 */
[----:B------:R-:W-:Y:S02]  /*12090*/  ISETP.GE.AND P3, PT, R69, UR4, PT ;  /* 0x0000000445007c0c */ /* 0x000fe4000bf66270 */
[----:B------:R-:W-:Y:S01]  /*120a0*/  @!P0 LEA.HI.X R13, R65, R3, R66, 0x2, P2 ;  /* 0x00000003410d8211 */ /* 0x000fe200010f1442 */
[----:B------:R2:W-:Y:S01]  /*120b0*/  @!P1 ST.E.64 desc[UR56][R10.64], R26 ;  /* 0x0000001a0a009985 */ /* 0x0005e2000c101b38 */
[----:B------:R-:W-:-:S02]  /*120c0*/  ISETP.GE.AND P2, PT, R71, UR4, PT ;  /* 0x0000000447007c0c */ /* 0x000fc4000bf46270 */
[CC--:B------:R-:W-:Y:S01]  /*120d0*/  @!P4 LEA R24, P5, R67.reuse, R14.reuse, 0x2 ;  /* 0x0000000e4318c211 */ /* 0x0c0fe200078a10ff */
[----:B------:R3:W-:Y:S01]  /*120e0*/  @!P0 ST.E.64 desc[UR56][R12.64], R28 ;  /* 0x0000001c0c008985 */ /* 0x0007e2000c101b38 */
[----:B------:R-:W-:Y:S02]  /*120f0*/  ISETP.GE.AND P1, PT, R32, UR4, PT ;  /* 0x0000000420007c0c */ /* 0x000fe4000bf26270 */
[----:B------:R-:W-:Y:S02]  /*12100*/  ISETP.GE.AND P0, PT, R60, UR4, PT ;  /* 0x000000043c007c0c */ /* 0x000fe4000bf06270 */
[----:B------:R-:W-:Y:S02]  /*12110*/  @!P4 LEA.HI.X R25, R67, R3, R68, 0x2, P5 ;  /* 0x000000034319c211 */ /* 0x000fe400028f1444 */
[----:B------:R-:W-:-:S03]  /*12120*/  @!P3 LEA R58, P5, R69, R14, 0x2 ;  /* 0x0000000e453ab211 */ /* 0x000fc600078a10ff */
[----:B------:R3:W-:Y:S01]  /*12130*/  @!P4 ST.E.64 desc[UR56][R24.64], R30 ;  /* 0x0000001e1800c985 */ /* 0x0007e2000c101b38 */
[-C--:B-1----:R-:W-:Y:S02]  /*12140*/  @!P2 LEA R8, P4, R71, R14.reuse, 0x2 ;  /* 0x0000000e4708a211 */ /* 0x082fe400078810ff */
[-C--:B------:R-:W-:Y:S02]  /*12150*/  @!P3 LEA.HI.X R59, R69, R3.reuse, R70, 0x2, P5 ;  /* 0x00000003453bb211 */ /* 0x080fe400028f1446 */
[-C--:B--2---:R-:W-:Y:S02]  /*12160*/  @!P1 LEA R10, P5, R32, R14.reuse, 0x2 ;  /* 0x0000000e200a9211 */ /* 0x084fe400078a10ff */
[-C--:B------:R-:W-:Y:S01]  /*12170*/  @!P2 LEA.HI.X R9, R71, R3.reuse, R72, 0x2, P4 ;  /* 0x000000034709a211 */ /* 0x080fe200020f1448 */
[----:B------:R3:W-:Y:S01]  /*12180*/  @!P3 ST.E.64 desc[UR56][R58.64], R36 ;  /* 0x000000243a00b985 */ /* 0x0007e2000c101b38 */
[----:B------:R-:W-:Y:S02]  /*12190*/  @!P0 LEA R14, P4, R60, R14, 0x2 ;  /* 0x0000000e3c0e8211 */ /* 0x000fe400078810ff */
[-C--:B------:R-:W-:Y:S01]  /*121a0*/  @!P1 LEA.HI.X R11, R32, R3.reuse, R73, 0x2, P5 ;  /* 0x00000003200b9211 */ /* 0x080fe200028f1449 */
[----:B------:R3:W-:Y:S01]  /*121b0*/  @!P2 ST.E.64 desc[UR56][R8.64], R38 ;  /* 0x000000260800a985 */ /* 0x0007e2000c101b38 */
[----:B------:R-:W-:-:S03]  /*121c0*/  @!P0 LEA.HI.X R15, R60, R3, R61, 0x2, P4 ;  /* 0x000000033c0f8211 */ /* 0x000fc600020f143d */
[----:B------:R3:W-:Y:S04]  /*121d0*/  @!P1 ST.E.64 desc[UR56][R10.64], R40 ;  /* 0x000000280a009985 */ /* 0x0007e8000c101b38 */
[----:B------:R3:W-:Y:S02]  /*121e0*/  @!P0 ST.E.64 desc[UR56][R14.64], R44 ;  /* 0x0000002c0e008985 */ /* 0x0007e4000c101b38 */
.L_x_523:
[----:B------:R-:W-:Y:S05]  /*121f0*/  BSYNC B1 ;  /* 0x0000000000017941 */ /* 0x000fea0003800000 */
.L_x_522:
[----:B------:R-:W-:-:S03]  /*12200*/  UMOV UR4, 0xffffffff ;  /* 0xffffffff00047882 */ /* 0x000fc60000000000 */
[----:B------:R-:W-:Y:S05]  /*12210*/  BRA.DIV UR4, `(.L_x_524) ;  /* 0x00000086042c7947 */ /* 0x000fea000b800000 */
[----:B-1----:R1:W4:Y:S04]  /*12220*/  SHFL.IDX PT, R3, R4, 0x1, 0x1c1f ;  /* 0x003c1f0004037f89 */ /* 0x00232800000e0000 */
[----:B--23--:R1:W2:Y:S02]  /*12230*/  SHFL.IDX PT, R14, R0, 0x1, 0x1c1f ;  /* 0x003c1f00000e7f89 */ /* 0x00c2a400000e0000 */
.L_x_708:
[----:B------:R-:W-:-:S13]  /*12240*/  ISETP.GE.AND P0, PT, R6, R63, PT ;  /* 0x0000003f0600720c */ /* 0x000fda0003f06270 */
[----:B------:R-:W-:Y:S05]  /*12250*/  @P0 BRA `(.L_x_520) ;  /* 0x0000000c00140947 */ /* 0x000fea0003800000 */
[----:B------:R-:W-:Y:S02]  /*12260*/  ULDC UR4, c[0x0][0xac8] ;  /* 0x0002b20000047ab9 */ /* 0x000fe40000000800 */
[----:B------:R-:W-:Y:S02]  /*12270*/  ISETP.GE.AND P4, PT, R7, UR4, PT ;  /* 0x0000000407007c0c */ /* 0x000fe4000bf86270 */
[----:B------:R-:W-:Y:S02]  /*12280*/  ISETP.GE.AND P5, PT, R62, UR4, PT ;  /* 0x000000043e007c0c */ /* 0x000fe4000bfa6270 */
[----:B------:R-:W-:Y:S02]  /*12290*/  ISETP.GE.AND P0, PT, R65, UR4, PT ;  /* 0x0000000441007c0c */ /* 0x000fe4000bf06270 */
[----:B------:R-:W-:Y:S02]  /*122a0*/  ISETP.GE.AND P1, PT, R67, UR4, PT ;  /* 0x0000000443007c0c */ /* 0x000fe4000bf26270 */
[----:B------:R-:W-:-:S05]  /*122b0*/  ISETP.GE.AND P2, PT, R69, UR4, PT ;  /* 0x0000000445007c0c */ /* 0x000fca000bf46270 */
[----:B----4-:R-:W-:Y:S02]  /*122c0*/  @!P4 IMAD.MOV.U32 R15, RZ, RZ, R3 ;  /* 0x000000ffff0fc224 */ /* 0x010fe400078e0003 */
[----:B--2---:R-:W-:Y:S01]  /*122d0*/  @!P5 LEA R6, P3, R62, R14, 0x2 ;  /* 0x0000000e3e06d211 */ /* 0x004fe200078610ff */
[----:B01----:R-:W-:-:S03]  /*122e0*/  @!P4 IMAD.WIDE R4, R7, 0x4, R14 ;  /* 0x000000040704c825 */ /* 0x003fc600078e020e */
[----:B------:R-:W-:Y:S02]  /*122f0*/  @!P5 LEA.HI.X R7, R62, R3, R64, 0x2, P3 ;  /* 0x000000033e07d211 */ /* 0x000fe400018f1440 */
[----:B------:R-:W-:Y:S01]  /*12300*/  ISETP.GE.AND P3, PT, R71, UR4, PT ;  /* 0x0000000447007c0c */ /* 0x000fe2000bf66270 */
[----:B------:R0:W-:Y:S01]  /*12310*/  @!P4 ST.E.64 desc[UR56][R4.64], R42 ;  /* 0x0000002a0400c985 */ /* 0x0001e2000c101b38 */
[----:B------:R-:W-:-:S03]  /*12320*/  @!P0 LEA R8, P4, R65, R14, 0x2 ;  /* 0x0000000e41088211 */ /* 0x000fc600078810ff */
[----:B------:R3:W-:Y:S01]  /*12330*/  @!P5 ST.E.64 desc[UR56][R6.64], R46 ;  /* 0x0000002e0600d985 */ /* 0x0007e2000c101b38 */
[-C--:B------:R-:W-:Y:S02]  /*12340*/  @!P1 LEA R10, P5, R67, R14.reuse, 0x2 ;  /* 0x0000000e430a9211 */ /* 0x080fe400078a10ff */
[-C--:B------:R-:W-:Y:S02]  /*12350*/  @!P0 LEA.HI.X R9, R65, R3.reuse, R66, 0x2, P4 ;  /* 0x0000000341098211 */ /* 0x080fe400020f1442 */
[----:B------:R-:W-:Y:S02]  /*12360*/  ISETP.GE.AND P4, PT, R32, UR4, PT ;  /* 0x0000000420007c0c */ /* 0x000fe4000bf86270 */
[-C--:B------:R-:W-:Y:S01]  /*12370*/  @!P1 LEA.HI.X R11, R67, R3.reuse, R68, 0x2, P5 ;  /* 0x00000003430b9211 */ /* 0x080fe200028f1444 */
[----:B------:R3:W-:Y:S01]  /*12380*/  @!P0 ST.E.64 desc[UR56][R8.64], R48 ;  /* 0x0000003008008985 */ /* 0x0007e2000c101b38 */
[C---:B------:R-:W-:Y:S02]  /*12390*/  @!P2 LEA R12, P5, R69.reuse, R14, 0x2 ;  /* 0x0000000e450ca211 */ /* 0x040fe400078a10ff */
[----:B------:R-:W-:Y:S01]  /*123a0*/  ISETP.GE.AND P0, PT, R60, UR4, PT ;  /* 0x000000043c007c0c */ /* 0x000fe2000bf06270 */
[----:B------:R3:W-:Y:S01]  /*123b0*/  @!P1 ST.E.64 desc[UR56][R10.64], R50 ;  /* 0x000000320a009985 */ /* 0x0007e2000c101b38 */
[----:B------:R-:W-:-:S02]  /*123c0*/  @!P2 LEA.HI.X R13, R69, R3, R70, 0x2, P5 ;  /* 0x00000003450da211 */ /* 0x000fc400028f1446 */
[----:B------:R-:W-:-:S03]  /*123d0*/  @!P3 LEA R20, P5, R71, R14, 0x2 ;  /* 0x0000000e4714b211 */ /* 0x000fc600078a10ff */
[----:B------:R3:W-:Y:S01]  /*123e0*/  @!P2 ST.E.64 desc[UR56][R12.64], R52 ;  /* 0x000000340c00a985 */ /* 0x0007e2000c101b38 */
[----:B------:R-:W-:Y:S02]  /*123f0*/  @!P3 LEA.HI.X R21, R71, R3, R72, 0x2, P5 ;  /* 0x000000034715b211 */ /* 0x000fe400028f1448 */
[----:B0-----:R-:W-:-:S03]  /*12400*/  @!P4 LEA R4, P5, R32, R14, 0x2 ;  /* 0x0000000e2004c211 */ /* 0x001fc600078a10ff */
[----:B------:R3:W-:Y:S01]  /*12410*/  @!P3 ST.E.64 desc[UR56][R20.64], R54 ;  /* 0x000000361400b985 */ /* 0x0007e2000c101b38 */
[----:B------:R-:W-:-:S05]  /*12420*/  @!P4 LEA.HI.X R5, R32, R3, R73, 0x2, P5 ;  /* 0x000000032005c211 */ /* 0x000fca00028f1449 */
[----:B------:R3:W-:Y:S01]  /*12430*/  @!P4 ST.E.64 desc[UR56][R4.64], R56 ;  /* 0x000000380400c985 */ /* 0x0007e2000c101b38 */
[----:B------:R-:W-:Y:S05]  /*12440*/  @P0 BRA `(.L_x_520) ;  /* 0x0000000800980947 */ /* 0x000fea0003800000 */
[----:B------:R-:W-:-:S04]  /*12450*/  LEA R14, P0, R60, R14, 0x2 ;  /* 0x0000000e3c0e7211 */ /* 0x000fc800078010ff */
[----:B------:R-:W-:-:S05]  /*12460*/  LEA.HI.X R15, R60, R3, R61, 0x2, P0 ;  /* 0x000000033c0f7211 */ /* 0x000fca00000f143d */
[----:B------:R0:W-:Y:S01]  /*12470*/  ST.E.64 desc[UR56][R14.64], R150 ;  /* 0x000000960e007985 */ /* 0x0001e2000c101b38 */
[----:B------:R-:W-:Y:S05]  /*12480*/  BRA `(.L_x_520) ;  /* 0x0000000800887947 */ /* 0x000fea0003800000 */
.L_x_516:
[----:B------:R-:W2:Y:S01]  /*12490*/  LDL R8, [R1+0x94] ;  /* 0x0000940001087983 */ /* 0x000ea20000100800 */
[----:B------:R-:W-:Y:S01]  /*124a0*/  ULDC.64 UR6, c[0x0][0xc08] ;  /* 0x0003020000067ab9 */ /* 0x000fe20000000a00 */
[----:B------:R-:W-:Y:S01]  /*124b0*/  ULDC.64 UR4, c[0x0][0xc00] ;  /* 0x0003000000047ab9 */ /* 0x000fe20000000a00 */
[----:B------:R-:W-:Y:S01]  /*124c0*/  ISETP.NE.U32.AND P1, PT, RZ, UR6, PT ;  /* 0x00000006ff007c0c */ /* 0x000fe2000bf25070 */
[----:B------:R-:W-:Y:S01]  /*124d0*/  IMAD.MOV.U32 R3, RZ, RZ, RZ ;  /* 0x000000ffff037224 */ /* 0x000fe200078e00ff */
[----:B------:R-:W-:Y:S02]  /*124e0*/  ISETP.NE.U32.AND P0, PT, RZ, UR4, PT ;  /* 0x00000004ff007c0c */ /* 0x000fe4000bf05070 */
[----:B------:R-:W-:Y:S02]  /*124f0*/  ISETP.NE.AND.EX P1, PT, RZ, UR7, PT, P1 ;  /* 0x00000007ff007c0c */ /* 0x000fe4000bf25310 */
[----:B------:R-:W-:Y:S02]  /*12500*/  IADD3 R4, P2, R66, UR4, RZ ;  /* 0x0000000442047c10 */ /* 0x000fe4000ff5e0ff */
[----:B------:R-:W-:-:S02]  /*12510*/  ISETP.NE.AND.EX P0, PT, RZ, UR5, PT, P0 ;  /* 0x00000005ff007c0c */ /* 0x000fc4000bf05300 */
[----:B------:R-:W-:Y:S01]  /*12520*/  IADD3.X R5, R67, UR5, RZ, P2, !PT ;  /* 0x0000000543057c10 */ /* 0x000fe200097fe4ff */
[----:B------:R-:W-:Y:S02]  /*12530*/  ULDC UR4, c[0x0][0xa88] ;  /* 0x0002a20000047ab9 */ /* 0x000fe40000000800 */
[----:B------:R-:W-:-:S04]  /*12540*/  IMAD.U32 R21, RZ, RZ, UR4 ;  /* 0x00000004ff157e24 */ /* 0x000fc8000f8e00ff */
[----:B------:R-:W-:-:S04]  /*12550*/  @P1 IADD3 R6, P2, R66, UR6, RZ ;  /* 0x0000000642061c10 */ /* 0x000fc8000ff5e0ff */
[----:B------:R-:W-:Y:S01]  /*12560*/  @P1 IADD3.X R7, R67, UR7, RZ, P2, !PT ;  /* 0x0000000743071c10 */ /* 0x000fe200097fe4ff */
[----:B------:R0:W5:Y:S04]  /*12570*/  @P0 LDG.E R3, desc[UR56][R4.64] ;  /* 0x0000003804030981 */ /* 0x000168000c1e1900 */
[----:B------:R0:W5:Y:S01]  /*12580*/  @P1 LDG.E R21, desc[UR56][R6.64] ;  /* 0x0000003806151981 */ /* 0x000162000c1e1900 */
[----:B------:R-:W-:Y:S02]  /*12590*/  ISETP.GT.AND P3, PT, R75, 0xbf, PT ;  /* 0x000000bf4b00780c */ /* 0x000fe40003f64270 */
[----:B--2---:R-:W-:-:S13]  /*125a0*/  ISETP.NE.AND P2, PT, R8, RZ, PT ;  /* 0x000000ff0800720c */ /* 0x004fda0003f45270 */
[----:B------:R-:W1:Y:S02]  /*125b0*/  @!P2 LDC R8, c[0x0][0xad4] ;  /* 0x0002b500ff08ab82 */ /* 0x000e640000000800 */
[----:B-1----:R0:W-:Y:S01]  /*125c0*/  @!P2 STL [R1+0x94], R8 ;  /* 0x000094080100a387 */ /* 0x0021e20000100800 */
[----:B------:R-:W-:Y:S01]  /*125d0*/  ISETP.GT.AND P2, PT, R8, 0x1, PT ;  /* 0x000000010800780c */ /* 0x000fe20003f44270 */
[----:B------:R-:W-:-:S12]  /*125e0*/  @P1 BRA `(.L_x_525) ;  /* 0x0000000000101947 */ /* 0x000fd80003800000 */
[----:B------:R-:W-:Y:S05]  /*125f0*/  @!P0 BRA `(.L_x_525) ;  /* 0x00000000000c8947 */ /* 0x000fea0003800000 */
[----:B------:R-:W2:Y:S04]  /*12600*/  LDG.E R0, desc[UR56][R4.64] ;  /* 0x0000003804007981 */ /* 0x000ea8000c1e1900 */
[----:B-----5:R-:W2:Y:S02]  /*12610*/  LDG.E R21, desc[UR56][R4.64+0x4] ;  /* 0x0000043804157981 */ /* 0x020ea4000c1e1900 */
[----:B--2---:R-:W-:-:S07]  /*12620*/  IMAD.IADD R21, R21, 0x1, -R0 ;  /* 0x0000000115157824 */ /* 0x004fce00078e0a00 */
.L_x_525:
[----:B------:R-:W-:Y:S01]  /*12630*/  BSSY B1, `(.L_x_526) ;  /* 0x000003a000017945 */ /* 0x000fe20003800000 */
[----:B------:R-:W-:Y:S02]  /*12640*/  SEL R31, R74, RZ, !P0 ;  /* 0x000000ff4a1f7207 */ /* 0x000fe40004000000 */
[----:B------:R-:W-:Y:S02]  /*12650*/  SEL R64, R64, RZ, !P0 ;  /* 0x000000ff40407207 */ /* 0x000fe40004000000 */
[----:B-----5:R-:W-:Y:S01]  /*12660*/  SHF.R.S32.HI R24, RZ, 0x1f, R3 ;  /* 0x0000001fff187819 */ /* 0x020fe20000011403 */
[----:B------:R-:W-:Y:S06]  /*12670*/  @P3 BRA `(.L_x_527) ;  /* 0x0000000000d43947 */ /* 0x000fec0003800000 */
[----:B------:R-:W2:Y:S01]  /*12680*/  LDL R0, [R1+0x9c] ;  /* 0x00009c0001007983 */ /* 0x000ea20000100800 */
[----:B------:R-:W1:Y:S01]  /*12690*/  LDC R26, c[0x0][0xbe8] ;  /* 0x0002fa00ff1a7b82 */ /* 0x000e620000000800 */
[----:B0-----:R-:W2:Y:S02]  /*126a0*/  S2R R4, SR_TID.X ;  /* 0x0000000000047919 */ /* 0x001ea40000002100 */
[----:B--2---:R-:W-:Y:S02]  /*126b0*/  IMAD R0, R0, 0xc0, R4 ;  /* 0x000000c000007824 */ /* 0x004fe400078e0204 */
[----:B-1----:R-:W-:Y:S02]  /*126c0*/  IMAD R4, R21, R26, RZ ;  /* 0x0000001a15047224 */ /* 0x002fe400078e02ff */
[----:B------:R-:W-:-:S05]  /*126d0*/  VIADD R37, R0, 0xffffff80 ;  /* 0xffffff8000257836 */ /* 0x000fca0000000000 */
[----:B------:R-:W-:-:S13]  /*126e0*/  ISETP.GE.AND P0, PT, R37, R4, PT ;  /* 0x000000042500720c */ /* 0x000fda0003f06270 */
[----:B------:R-:W-:Y:S05]  /*126f0*/  @P0 BRA `(.L_x_527) ;  /* 0x0000000000b40947 */ /* 0x000fea0003800000 */
[----:B------:R-:W2:Y:S01]  /*12700*/  LDL R14, [R1+0x8c] ;  /* 0x00008c00010e7983 */ /* 0x000ea20000100800 */
[----:B------:R-:W-:Y:S01]  /*12710*/  ISETP.GT.AND P0, PT, R8, 0x1, PT ;  /* 0x000000010800780c */ /* 0x000fe20003f04270 */
[----:B------:R-:W0:Y:S02]  /*12720*/  LDC.64 R4, c[0x0][0xba8] ;  /* 0x0002ea00ff047b82 */ /* 0x000e240000000a00 */
[----:B------:R-:W3:Y:S01]  /*12730*/  LDL.LU R28, [R1+0xa0] ;  /* 0x0000a000011c7983 */ /* 0x000ee20000300800 */
[----:B------:R-:W-:Y:S01]  /*12740*/  MOV R20, 0x9b8 ;  /* 0x000009b800147802 */ /* 0x000fe20000000f00 */
[----:B------:R-:W-:Y:S01]  /*12750*/  IMAD.MOV.U32 R25, RZ, RZ, R37 ;  /* 0x000000ffff197224 */ /* 0x000fe200078e0025 */
[----:B------:R-:W-:Y:S02]  /*12760*/  ISETP.NE.AND P1, PT, R26, 0x1, PT ;  /* 0x000000011a00780c */ /* 0x000fe40003f25270 */
[----:B------:R-:W-:-:S04]  /*12770*/  SEL R20, R20, 0x978, P0 ;  /* 0x0000097814147807 */ /* 0x000fc80000000000 */
[----:B------:R-:W1:Y:S08]  /*12780*/  LDC.64 R10, c[0x0][R20+0x220] ;  /* 0x00008800140a7b82 */ /* 0x000e700000000a00 */
[----:B------:R-:W2:Y:S08]  /*12790*/  LDC.64 R8, c[0x0][R20+0x218] ;  /* 0x0000860014087b82 */ /* 0x000eb00000000a00 */
[----:B------:R-:W4:Y:S08]  /*127a0*/  LDC.64 R12, c[0x0][R20+0x228] ;  /* 0x00008a00140c7b82 */ /* 0x000f300000000a00 */
[----:B------:R-:W5:Y:S08]  /*127b0*/  @P1 LDC R0, c[0x0][0xbec] ;  /* 0x0002fb00ff001b82 */ /* 0x000f700000000800 */
[----:B------:R-:W4:Y:S08]  /*127c0*/  LDC.64 R6, c[0x0][R20+0x210] ;  /* 0x0000840014067b82 */ /* 0x000f300000000a00 */
[----:B------:R-:W4:Y:S01]  /*127d0*/  @P1 LDC R29, c[0x0][0xbf0] ;  /* 0x0002fc00ff1d1b82 */ /* 0x000f220000000800 */
[----:B-----5:R-:W-:-:S07]  /*127e0*/  @P1 IMAD.HI.U32 R0, R37, R0, RZ ;  /* 0x0000000025001227 */ /* 0x020fce00078e00ff */
[----:B0-----:R-:W0:Y:S01]  /*127f0*/  @!P0 LDC R4, c[0x0][0xb50] ;  /* 0x0002d400ff048b82 */ /* 0x001e220000000800 */
[----:B-1----:R-:W-:-:S07]  /*12800*/  IMAD R11, R11, R31, RZ ;  /* 0x0000001f0b0b7224 */ /* 0x002fce00078e02ff */
[----:B------:R-:W1:Y:S01]  /*12810*/  @!P0 LDC R5, c[0x0][0xb54] ;  /* 0x0002d500ff058b82 */ /* 0x000e620000000800 */
[----:B----4-:R-:W-:Y:S01]  /*12820*/  @P1 SHF.R.U32.HI R25, RZ, R29, R0 ;  /* 0x0000001dff191219 */ /* 0x010fe20000011600 */
[----:B------:R-:W-:Y:S02]  /*12830*/  IMAD R29, R10, R64, R11 ;  /* 0x000000400a1d7224 */ /* 0x000fe400078e020b */
[-C--:B--2---:R-:W-:Y:S02]  /*12840*/  IMAD R27, R9, R14.reuse, RZ ;  /* 0x0000000e091b7224 */ /* 0x084fe400078e02ff */
[----:B------:R-:W-:Y:S01]  /*12850*/  IMAD.WIDE.U32 R8, R8, R14, RZ ;  /* 0x0000000e08087225 */ /* 0x000fe200078e00ff */
[----:B---3--:R-:W-:-:S03]  /*12860*/  SEL R11, R28, RZ, P0 ;  /* 0x000000ff1c0b7207 */ /* 0x008fc60000000000 */
[----:B------:R-:W-:-:S04]  /*12870*/  IMAD.WIDE.U32 R14, R10, R31, RZ ;  /* 0x0000001f0a0e7225 */ /* 0x000fc800078e00ff */
[----:B------:R-:W-:Y:S01]  /*12880*/  IMAD.IADD R27, R9, 0x1, R27 ;  /* 0x00000001091b7824 */ /* 0x000fe200078e021b */
[----:B------:R-:W-:Y:S01]  /*12890*/  IADD3 R0, P1, P3, R14, R8, R3 ;  /* 0x000000080e007210 */ /* 0x000fe20007b3e003 */
[----:B------:R-:W-:Y:S02]  /*128a0*/  IMAD.MOV R10, RZ, RZ, -R25 ;  /* 0x000000ffff0a7224 */ /* 0x000fe400078e0a19 */
[----:B------:R-:W-:Y:S02]  /*128b0*/  IMAD.IADD R29, R15, 0x1, R29 ;  /* 0x000000010f1d7824 */ /* 0x000fe400078e021d */
[----:B------:R-:W-:-:S04]  /*128c0*/  IMAD.WIDE.U32 R8, R12, R11, RZ ;  /* 0x0000000b0c087225 */ /* 0x000fc800078e00ff */
[----:B------:R-:W-:Y:S02]  /*128d0*/  IMAD R13, R13, R11, RZ ;  /* 0x0000000b0d0d7224 */ /* 0x000fe400078e02ff */
[----:B------:R-:W-:Y:S01]  /*128e0*/  IMAD R11, R26, R10, R37 ;  /* 0x0000000a1a0b7224 */ /* 0x000fe200078e0225 */
[----:B------:R-:W-:Y:S01]  /*128f0*/  IADD3.X R10, R29, R27, R24, P1, P3 ;  /* 0x0000001b1d0a7210 */ /* 0x000fe20000fe6418 */
[----:B------:R-:W-:Y:S01]  /*12900*/  IMAD.IADD R13, R9, 0x1, R13 ;  /* 0x00000001090d7824 */ /* 0x000fe200078e020d */
[----:B------:R-:W-:Y:S01]  /*12910*/  IADD3 R8, P0, P1, R25, R0, R8 ;  /* 0x0000000019087210 */ /* 0x000fe2000791e008 */
[----:B------:R-:W-:Y:S01]  /*12920*/  IMAD R0, R7, R11, RZ ;  /* 0x0000000b07007224 */ /* 0x000fe200078e02ff */
[----:B------:R-:W-:-:S04]  /*12930*/  SHF.R.S32.HI R25, RZ, 0x1f, R25 ;  /* 0x0000001fff197819 */ /* 0x000fc80000011419 */
[----:B------:R-:W-:Y:S02]  /*12940*/  IADD3.X R9, R25, R10, R13, P0, P1 ;  /* 0x0000000a19097210 */ /* 0x000fe400007e240d */
[----:B------:R-:W-:-:S05]  /*12950*/  SHF.R.S32.HI R13, RZ, 0x1f, R11 ;  /* 0x0000001fff0d7819 */ /* 0x000fca000001140b */
[C---:B------:R-:W-:Y:S02]  /*12960*/  IMAD R13, R6.reuse, R13, R0 ;  /* 0x0000000d060d7224 */ /* 0x040fe400078e0200 */
[----:B------:R-:W-:-:S04]  /*12970*/  IMAD.WIDE.U32 R6, R6, R11, R8 ;  /* 0x0000000b06067225 */ /* 0x000fc800078e0008 */
[----:B------:R-:W-:Y:S01]  /*12980*/  IMAD.IADD R0, R7, 0x1, R13 ;  /* 0x0000000107007824 */ /* 0x000fe200078e020d */
[----:B0-----:R-:W-:Y:S01]  /*12990*/  LEA R4, P0, R6, R4, 0x2 ;  /* 0x0000000406047211 */ /* 0x001fe200078010ff */
[----:B------:R-:W-:-:S03]  /*129a0*/  IMAD.MOV.U32 R7, RZ, RZ, -0x800000 ;  /* 0xff800000ff077424 */ /* 0x000fc600078e00ff */
[----:B-1----:R-:W-:-:S05]  /*129b0*/  LEA.HI.X R5, R6, R5, R0, 0x2, P0 ;  /* 0x0000000506057211 */ /* 0x002fca00000f1400 */
[----:B------:R1:W-:Y:S04]  /*129c0*/  STG.E desc[UR56][R4.64], R7 ;  /* 0x0000000704007986 */ /* 0x0003e8000c101938 */
.L_x_527:
[----:B------:R-:W-:Y:S05]  /*129d0*/  BSYNC B1 ;  /* 0x0000000000017941 */ /* 0x000fea0003800000 */
.L_x_526:
[----:B------:R-:W-:Y:S05]  /*129e0*/  @P2 BRA `(.L_x_520) ;  /* 0x0000000400302947 */ /* 0x000fea0003800000 */
[----:B------:R-:W2:Y:S01]  /*129f0*/  LDL.LU R12, [R1+0x8c] ;  /* 0x00008c00010c7983 */ /* 0x000ea20000300800 */
[----:B------:R-:W3:Y:S01]  /*12a00*/  LDC R10, c[0x0][0xbe8] ;  /* 0x0002fa00ff0a7b82 */ /* 0x000ee20000000800 */
[----:B------:R-:W-:Y:S01]  /*12a10*/  ULDC.64 UR4, c[0x0][0xaa0] ;  /* 0x0002a80000047ab9 */ /* 0x000fe20000000a00 */
[----:B------:R-:W-:Y:S01]  /*12a20*/  IMAD R61, R61, 0x30, R60 ;  /* 0x000000303d3d7824 */ /* 0x000fe200078e023c */
[----:B------:R-:W4:Y:S01]  /*12a30*/  LDL R26, [R1+0x9c] ;  /* 0x00009c00011a7983 */ /* 0x000f220000100800 */
[----:B------:R-:W-:Y:S01]  /*12a40*/  IMAD R0, R24, UR4, RZ ;  /* 0x0000000418007c24 */ /* 0x000fe2000f8e02ff */
[----:B------:R-:W-:Y:S01]  /*12a50*/  ULDC.64 UR6, c[0x0][0xaf0] ;  /* 0x0002bc0000067ab9 */ /* 0x000fe20000000a00 */
[----:B01----:R-:W-:-:S04]  /*12a60*/  IMAD.WIDE.U32 R4, R3, UR4, RZ ;  /* 0x0000000403047c25 */ /* 0x003fc8000f8e00ff */
[----:B------:R-:W-:Y:S01]  /*12a70*/  IMAD R7, R3, UR5, R0 ;  /* 0x0000000503077c24 */ /* 0x000fe2000f8e0200 */
[----:B------:R-:W-:Y:S01]  /*12a80*/  ULDC.64 UR4, c[0x0][0xae8] ;  /* 0x0002ba0000047ab9 */ /* 0x000fe20000000a00 */
[----:B------:R-:W-:-:S03]  /*12a90*/  IMAD R6, R64, UR6, RZ ;  /* 0x0000000640067c24 */ /* 0x000fc6000f8e02ff */
[----:B------:R-:W-:Y:S02]  /*12aa0*/  IADD3 R5, R5, R7, RZ ;  /* 0x0000000705057210 */ /* 0x000fe40007ffe0ff */
[----:B---3--:R-:W-:-:S13]  /*12ab0*/  ISETP.NE.AND P0, PT, R10, 0x1, PT ;  /* 0x000000010a00780c */ /* 0x008fda0003f05270 */
[----:B------:R-:W0:Y:S08]  /*12ac0*/  @P0 LDC R9, c[0x0][0xbec] ;  /* 0x0002fb00ff090b82 */ /* 0x000e300000000800 */
[----:B------:R-:W1:Y:S01]  /*12ad0*/  @P0 LDC R11, c[0x0][0xbf0] ;  /* 0x0002fc00ff0b0b82 */ /* 0x000e620000000800 */
[----:B--2---:R-:W-:-:S04]  /*12ae0*/  IMAD.WIDE.U32 R4, R12, UR4, R4 ;  /* 0x000000040c047c25 */ /* 0x004fc8000f8e0004 */
[----:B----4-:R-:W-:Y:S02]  /*12af0*/  IMAD R8, R26, 0xc0, R61 ;  /* 0x000000c01a087824 */ /* 0x010fe400078e023d */
[----:B------:R-:W-:Y:S01]  /*12b00*/  IMAD R5, R12, UR5, R5 ;  /* 0x000000050c057c24 */ /* 0x000fe2000f8e0205 */
[----:B------:R-:W-:Y:S01]  /*12b10*/  ULDC.64 UR4, c[0x0][0xae0] ;  /* 0x0002b80000047ab9 */ /* 0x000fe20000000a00 */
[----:B0-----:R-:W-:-:S04]  /*12b20*/  @P0 IMAD.HI.U32 R0, R8, R9, RZ ;  /* 0x0000000908000227 */ /* 0x001fc800078e00ff */
[----:B------:R-:W-:Y:S01]  /*12b30*/  IMAD.MOV.U32 R3, RZ, RZ, R8 ;  /* 0x000000ffff037224 */ /* 0x000fe200078e0008 */
[----:B-1----:R-:W-:Y:S01]  /*12b40*/  @P0 SHF.R.U32.HI R3, RZ, R11, R0 ;  /* 0x0000000bff030219 */ /* 0x002fe20000011600 */
[C---:B------:R-:W-:Y:S02]  /*12b50*/  IMAD R9, R31.reuse, UR7, R6 ;  /* 0x000000071f097c24 */ /* 0x040fe4000f8e0206 */
[----:B------:R-:W-:Y:S01]  /*12b60*/  IMAD.WIDE.U32 R4, R31, UR6, R4 ;  /* 0x000000061f047c25 */ /* 0x000fe2000f8e0004 */
[--C-:B------:R-:W-:Y:S01]  /*12b70*/  SHF.R.S32.HI R0, RZ, 0x1f, R3.reuse ;  /* 0x0000001fff007819 */ /* 0x100fe20000011403 */
[----:B------:R-:W-:Y:S02]  /*12b80*/  ULDC.64 UR6, c[0x0][0xa80] ;  /* 0x0002a00000067ab9 */ /* 0x000fe40000000a00 */
[----:B------:R-:W-:Y:S02]  /*12b90*/  IMAD.MOV R7, RZ, RZ, -R3 ;  /* 0x000000ffff077224 */ /* 0x000fe400078e0a03 */
[----:B------:R-:W-:-:S02]  /*12ba0*/  IMAD R0, R0, UR4, RZ ;  /* 0x0000000400007c24 */ /* 0x000fc4000f8e02ff */
[----:B------:R-:W-:Y:S02]  /*12bb0*/  IMAD R7, R10, R7, R8 ;  /* 0x000000070a077224 */ /* 0x000fe400078e0208 */
[----:B------:R-:W-:Y:S02]  /*12bc0*/  IMAD.IADD R5, R5, 0x1, R9 ;  /* 0x0000000105057824 */ /* 0x000fe400078e0209 */
[C---:B------:R-:W-:Y:S01]  /*12bd0*/  IMAD R9, R3.reuse, UR5, R0 ;  /* 0x0000000503097c24 */ /* 0x040fe2000f8e0200 */
[----:B------:R-:W-:Y:S01]  /*12be0*/  SHF.R.S32.HI R0, RZ, 0x1f, R7 ;  /* 0x0000001fff007819 */ /* 0x000fe20000011407 */
[----:B------:R-:W-:Y:S01]  /*12bf0*/  IMAD.WIDE.U32 R4, R3, UR4, R4 ;  /* 0x0000000403047c25 */ /* 0x000fe2000f8e0004 */
[----:B------:R-:W-:-:S03]  /*12c00*/  ULDC.64 UR4, c[0x0][0xad8] ;  /* 0x0002b60000047ab9 */ /* 0x000fc60000000a00 */
[----:B------:R-:W-:Y:S02]  /*12c10*/  IMAD R0, R0, UR4, RZ ;  /* 0x0000000400007c24 */ /* 0x000fe4000f8e02ff */
[----:B------:R-:W-:Y:S02]  /*12c20*/  IMAD.IADD R5, R5, 0x1, R9 ;  /* 0x0000000105057824 */ /* 0x000fe400078e0209 */
[C---:B------:R-:W-:Y:S02]  /*12c30*/  IMAD R3, R7.reuse, UR5, R0 ;  /* 0x0000000507037c24 */ /* 0x040fe4000f8e0200 */
[----:B------:R-:W-:Y:S01]  /*12c40*/  IMAD.WIDE.U32 R4, R7, UR4, R4 ;  /* 0x0000000407047c25 */ /* 0x000fe2000f8e0004 */
[----:B------:R-:W-:Y:S02]  /*12c50*/  ULDC UR4, c[0x0][0xac8] ;  /* 0x0002b20000047ab9 */ /* 0x000fe40000000800 */
[----:B------:R-:W-:Y:S01]  /*12c60*/  ISETP.GE.AND P0, PT, R59, UR4, PT ;  /* 0x000000043b007c0c */ /* 0x000fe2000bf06270 */
[----:B------:R-:W-:Y:S01]  /*12c70*/  IMAD.IADD R3, R5, 0x1, R3 ;  /* 0x0000000105037824 */ /* 0x000fe200078e0203 */
[----:B------:R-:W-:Y:S01]  /*12c80*/  LEA R7, P1, R4, UR6, 0x1 ;  /* 0x0000000604077c11 */ /* 0x000fe2000f8208ff */
[----:B------:R-:W-:-:S03]  /*12c90*/  UMOV UR4, 0xffffffff ;  /* 0xffffffff00047882 */ /* 0x000fc60000000000 */
[----:B------:R-:W-:Y:S01]  /*12ca0*/  LEA.HI.X R20, R4, UR7, R3, 0x1, P1 ;  /* 0x0000000704147c11 */ /* 0x000fe200088f0c03 */
[----:B------:R-:W-:Y:S08]  /*12cb0*/  BRA.DIV UR4, `(.L_x_528) ;  /* 0x0000007a04cc7947 */ /* 0x000ff0000b800000 */
[----:B------:R-:W0:Y:S01]  /*12cc0*/  SHFL.IDX PT, R3, R7, RZ, 0x181f ;  /* 0x00181fff07037589 */ /* 0x000e2200000e0000 */
[----:B------:R-:W-:Y:S02]  /*12cd0*/  IMAD R21, R21, R10, RZ ;  /* 0x0000000a15157224 */ /* 0x000fe400078e02ff */
[----:B------:R-:W-:Y:S01]  /*12ce0*/  IMAD R24, R26, 0xc0, R60 ;  /* 0x000000c01a187824 */ /* 0x000fe200078e023c */
[----:B------:R-:W1:Y:S03]  /*12cf0*/  SHFL.IDX PT, R0, R20, RZ, 0x181f ;  /* 0x00181fff14007589 */ /* 0x000e6600000e0000 */
[C---:B------:R-:W-:Y:S01]  /*12d00*/  VIADD R8, R24.reuse, 0x30 ;  /* 0x0000003018087836 */ /* 0x040fe20000000000 */
[----:B------:R-:W2:Y:S01]  /*12d10*/  SHFL.IDX PT, R5, R7, 0x1, 0x181f ;  /* 0x00381f0007057f89 */ /* 0x000ea200000e0000 */
[C---:B------:R-:W-:Y:S01]  /*12d20*/  ISETP.GE.OR P2, PT, R24.reuse, R21, P0 ;  /* 0x000000151800720c */ /* 0x040fe20000746670 */
[----:B------:R-:W-:-:S02]  /*12d30*/  VIADD R10, R24, 0x60 ;  /* 0x00000060180a7836 */ /* 0x000fc40000000000 */
[----:B------:R-:W3:Y:S01]  /*12d40*/  SHFL.IDX PT, R14, R7, 0x2, 0x181f ;  /* 0x00581f00070e7f89 */ /* 0x000ee200000e0000 */
[-C--:B------:R-:W-:Y:S02]  /*12d50*/  ISETP.GE.OR P3, PT, R8, R21.reuse, P0 ;  /* 0x000000150800720c */ /* 0x080fe40000766670 */
[----:B------:R-:W-:Y:S01]  /*12d60*/  ISETP.GE.OR P4, PT, R10, R21, P0 ;  /* 0x000000150a00720c */ /* 0x000fe20000786670 */
[----:B------:R-:W4:Y:S04]  /*12d70*/  SHFL.IDX PT, R4, R20, 0x1, 0x181f ;  /* 0x00381f0014047f89 */ /* 0x000f2800000e0000 */
[----:B------:R-:W5:Y:S02]  /*12d80*/  SHFL.IDX PT, R6, R20, 0x2, 0x181f ;  /* 0x00581f0014067f89 */ /* 0x000f6400000e0000 */
[----:B0-----:R-:W-:-:S04]  /*12d90*/  @!P2 LEA R10, P5, R59, R3, 0x1 ;  /* 0x000000033b0aa211 */ /* 0x001fc800078a08ff */
[C-C-:B-1----:R-:W-:Y:S02]  /*12da0*/  @!P2 LEA.HI.X R3, R59.reuse, R0, R58.reuse, 0x1, P5 ;  /* 0x000000003b03a211 */ /* 0x142fe400028f0c3a */
[----:B------:R0:W1:Y:S01]  /*12db0*/  SHFL.IDX PT, R0, R20, 0x3, 0x181f ;  /* 0x00781f0014007f89 */ /* 0x00006200000e0000 */
[C---:B--2---:R-:W-:Y:S02]  /*12dc0*/  @!P3 LEA R8, P1, R59.reuse, R5, 0x1 ;  /* 0x000000053b08b211 */ /* 0x044fe400078208ff */
[----:B------:R-:W-:Y:S02]  /*12dd0*/  @!P2 MOV R11, R3 ;  /* 0x00000003000ba202 */ /* 0x000fe40000000f00 */
[C---:B---3--:R-:W-:Y:S02]  /*12de0*/  @!P4 LEA R25, P5, R59.reuse, R14, 0x1 ;  /* 0x0000000e3b19c211 */ /* 0x048fe400078a08ff */
[----:B------:R0:W2:Y:S01]  /*12df0*/  SHFL.IDX PT, R14, R7, 0x3, 0x181f ;  /* 0x00781f00070e7f89 */ /* 0x0000a200000e0000 */
[----:B----4-:R-:W-:-:S02]  /*12e00*/  @!P3 LEA.HI.X R9, R59, R4, R58, 0x1, P1 ;  /* 0x000000043b09b211 */ /* 0x010fc400008f0c3a */
[----:B------:R-:W-:Y:S01]  /*12e10*/  @!P4 IMAD.MOV.U32 R4, RZ, RZ, R25 ;  /* 0x000000ffff04c224 */ /* 0x000fe200078e0019 */
[----:B------:R0:W-:Y:S01]  /*12e20*/  @!P2 ST.E.128 desc[UR56][R10.64], RZ ;  /* 0x000000ff0a00a985 */ /* 0x0001e2000c101d38 */
[----:B-----5:R-:W-:-:S03]  /*12e30*/  @!P4 LEA.HI.X R5, R59, R6, R58, 0x1, P5 ;  /* 0x000000063b05c211 */ /* 0x020fc600028f0c3a */
[----:B------:R0:W-:Y:S04]  /*12e40*/  @!P3 ST.E.128 desc[UR56][R8.64], RZ ;  /* 0x000000ff0800b985 */ /* 0x0001e8000c101d38 */
[----:B------:R0:W-:Y:S02]  /*12e50*/  @!P4 ST.E.128 desc[UR56][R4.64], RZ ;  /* 0x000000ff0400c985 */ /* 0x0001e4000c101d38 */
.L_x_717:
[----:B------:R-:W-:-:S05]  /*12e60*/  VIADD R24, R24, 0x90 ;  /* 0x0000009018187836 */ /* 0x000fca0000000000 */
[----:B------:R-:W-:-:S13]  /*12e70*/  ISETP.GE.OR P0, PT, R24, R21, P0 ;  /* 0x000000151800720c */ /* 0x000fda0000706670 */
[----:B--2---:R-:W-:-:S04]  /*12e80*/  @!P0 LEA R14, P1, R59, R14, 0x1 ;  /* 0x0000000e3b0e8211 */ /* 0x004fc800078208ff */
[----:B-1----:R-:W-:-:S05]  /*12e90*/  @!P0 LEA.HI.X R15, R59, R0, R58, 0x1, P1 ;  /* 0x000000003b0f8211 */ /* 0x002fca00008f0c3a */
[----:B------:R1:W-:Y:S04]  /*12ea0*/  @!P0 ST.E.128 desc[UR56][R14.64], RZ ;  /* 0x000000ff0e008985 */ /* 0x0003e8000c101d38 */
.L_x_520:
[----:B------:R-:W-:Y:S05]  /*12eb0*/  BSYNC B0 ;  /* 0x0000000000007941 */ /* 0x000fea0003800000 */
.L_x_515:
[----:B------:R-:W-:Y:S02]  /*12ec0*/  ULDC UR4, c[0x0][0xc3c] ;  /* 0x00030f0000047ab9 */ /* 0x000fe40000000800 */
[----:B------:R-:W-:-:S13]  /*12ed0*/  ISETP.GE.AND P0, PT, R35, UR4, PT ;  /* 0x0000000423007c0c */ /* 0x000fda000bf06270 */
[----:B------:R-:W-:Y:S05]  /*12ee0*/  @!P0 BRA `(.L_x_529) ;  /* 0xfffffee000988947 */ /* 0x000fea000383ffff */
[----:B------:R-:W-:Y:S05]  /*12ef0*/  BRA `(.L_x_400) ;  /* 0x0000006800c87947 */ /* 0x000fea0003800000 */
.L_x_398:
[----:B------:R-:W-:-:S08]  /*12f00*/  NOP ;  /* 0x0000000000007918 */ /* 0x000fd00000000000 */
[----:B--2---:R-:W0:-:S00]  /*12f10*/  USETMAXREG.DEALLOC.CTAPOOL 0x20 ;  /* 0x00000020000079c8 */ /* 0x004e0000080e0500 */
[----:B0-----:R-:W2:Y:S01]  /*12f20*/  LDL.LU R2, [R1] ;  /* 0x0000000001027983 */ /* 0x001ea20000300800 */
[----:B------:R-:W-:Y:S01]  /*12f30*/  LOP3.LUT R0, R0, 0x3, RZ, 0xc0, !PT ;  /* 0x0000000300007812 */ /* 0x000fe200078ec0ff */
[----:B------:R-:W-:-:S05]  /*12f40*/  IMAD.MOV.U32 R6, RZ, RZ, RZ ;  /* 0x000000ffff067224 */ /* 0x000fca00078e00ff */
[----:B------:R-:W0:Y:S02]  /*12f50*/  SHFL.IDX PT, R0, R0, RZ, 0x1f ;  /* 0x00001fff00007589 */ /* 0x000e2400000e0000 */
[----:B0-----:R-:W-:Y:S02]  /*12f60*/  ISETP.NE.AND P0, PT, R0, RZ, PT ;  /* 0x000000ff0000720c */ /* 0x001fe40003f05270 */
[----:B--2---:R-:W-:-:S11]  /*12f70*/  LOP3.LUT R2, R2, 0xfffffffd, RZ, 0xc0, !PT ;  /* 0xfffffffd02027812 */ /* 0x004fd600078ec0ff */
[----:B------:R-:W-:-:S05]  /*12f80*/  @P0 LOP3.LUT R2, R2, 0x2, RZ, 0xfc, !PT ;  /* 0x0000000202020812 */ /* 0x000fca00078efcff */
[----:B------:R0:W-:Y:S01]  /*12f90*/  STL [R1], R2 ;  /* 0x0000000201007387 */ /* 0x0001e20000100800 */
        /* <DEDUP_REMOVED lines=8> */
.L_x_530:
[----:B------:R-:W1:Y:S01]  /*13020*/  S2R R0, SR_TID.X ;  /* 0x0000000000007919 */ /* 0x000e620000002100 */
[----:B------:R-:W-:Y:S01]  /*13030*/  ULDC UR4, c[0x0][0xc3c] ;  /* 0x00030f0000047ab9 */ /* 0x000fe20000000800 */
[----:B------:R-:W-:Y:S01]  /*13040*/  IMAD.MOV.U32 R7, RZ, RZ, RZ ;  /* 0x000000ffff077224 */ /* 0x000fe200078e00ff */
[----:B------:R-:W2:Y:S01]  /*13050*/  S2UR UR6, SR_CTAID.X ;  /* 0x00000000000679c3 */ /* 0x000ea20000002500 */
[----:B------:R-:W-:Y:S01]  /*13060*/  ULDC UR5, c[0x0][0xc38] ;  /* 0x00030e0000057ab9 */ /* 0x000fe20000000800 */
[----:B-1----:R-:W-:-:S04]  /*13070*/  LOP3.LUT R0, R0, 0x1f, RZ, 0xc0, !PT ;  /* 0x0000001f00007812 */ /* 0x002fc800078ec0ff */
[----:B------:R-:W-:-:S04]  /*13080*/  ISETP.NE.AND P0, PT, R0, 0x1f, PT ;  /* 0x0000001f0000780c */ /* 0x000fc80003f05270 */
[----:B------:R-:W-:-:S13]  /*13090*/  ISETP.GE.OR P1, PT, R0, UR4, !P0 ;  /* 0x0000000400007c0c */ /* 0x000fda000c726670 */
[----:B------:R-:W1:Y:S08]  /*130a0*/  @!P1 LDC.64 R4, c[0x0][0xc80] ;  /* 0x00032000ff049b82 */ /* 0x000e700000000a00 */
[----:B0-----:R-:W0:Y:S01]  /*130b0*/  @!P1 LDC.64 R2, c[0x0][0xc78] ;  /* 0x00031e00ff029b82 */ /* 0x001e220000000a00 */
[----:B-1----:R-:W-:-:S05]  /*130c0*/  @!P1 IMAD.WIDE.U32 R4, R0, 0x4, R4 ;  /* 0x0000000400049825 */ /* 0x002fca00078e0004 */
[----:B------:R-:W3:Y:S01]  /*130d0*/  @!P1 LDG.E R6, desc[UR56][R4.64] ;  /* 0x0000003804069981 */ /* 0x000ee2000c1e1900 */
[----:B0-----:R-:W-:-:S05]  /*130e0*/  @!P1 IMAD.WIDE.U32 R2, R0, 0x4, R2 ;  /* 0x0000000400029825 */ /* 0x001fca00078e0002 */
        /* <DEDUP_REMOVED lines=25> */
[----:B--2---:R-:W-:Y:S01]  /*13280*/  ISETP.GT.AND P6, PT, R8, UR6, PT ;  /* 0x0000000608007c0c */ /* 0x004fe2000bfc4270 */
[----:B------:R-:W-:-:S12]  /*13290*/  IMAD.MOV.U32 R3, RZ, RZ, R8 ;  /* 0x000000ffff037224 */ /* 0x000fd800078e0008 */
[----:B------:R-:W-:Y:S05]  /*132a0*/  @P6 BRA `(.L_x_532) ;  /* 0x00000000009c6947 */ /* 0x000fea0003800000 */
[----:B------:R-:W-:Y:S01]  /*132b0*/  IMAD.MOV.U32 R8, RZ, RZ, R3 ;  /* 0x000000ffff087224 */ /* 0x000fe200078e0003 */
[----:B------:R-:W-:Y:S01]  /*132c0*/  UMOV UR4, URZ ;  /* 0x0000003f00047c82 */ /* 0x000fe20008000000 */
[----:B------:R-:W-:-:S05]  /*132d0*/  ULDC UR5, c[0x0][0xc38] ;  /* 0x00030e0000057ab9 */ /* 0x000fca0000000800 */
.L_x_534:
        /* <DEDUP_REMOVED lines=36> */
.L_x_532:
        /* <DEDUP_REMOVED lines=15> */
[----:B0-----:R-:W-:Y:S01]  /*13610*/  IMAD.MOV R11, RZ, RZ, -R3 ;  /* 0x000000ffff0b7224 */ /* 0x001fe200078e0a03 */
[----:B------:R-:W-:Y:S06]  /*13620*/  @!P0 BRA `(.L_x_535) ;  /* 0x0000000000088947 */ /* 0x000fec0003800000 */
[----:B------:R-:W-:-:S05]  /*13630*/  IADD3 R5, R27, -0x1, RZ ;  /* 0xffffffff1b057810 */ /* 0x000fca0007ffe0ff */
[----:B------:R0:W1:Y:S02]  /*13640*/  SHFL.IDX PT, R24, R2, R5, 0x1f ;  /* 0x00001f0502187589 */ /* 0x00006400000e0000 */
.L_x_535:
        /* <DEDUP_REMOVED lines=16> */
[----:B------:R-:W-:Y:S01]  /*13750*/  @!P1 IMAD.IADD R9, R9, 0x1, -R4 ;  /* 0x0000000109099824 */ /* 0x000fe200078e0a04 */
[----:B------:R-:W0:Y:S01]  /*13760*/  F2I.FTZ.U32.TRUNC.NTZ R3, R3 ;  /* 0x0000000300037305 */ /* 0x000e22000021f000 */
[----:B------:R-:W-:Y:S01]  /*13770*/  @!P1 VIADD R2, R2, 0x1 ;  /* 0x0000000102029836 */ /* 0x000fe20000000000 */
[----:B------:R-:W-:Y:S02]  /*13780*/  ISETP.NE.AND P1, PT, R6, RZ, PT ;  /* 0x000000ff0600720c */ /* 0x000fe40003f25270 */
[----:B------:R-:W-:Y:S02]  /*13790*/  ISETP.GE.U32.AND P0, PT, R9, R4, PT ;  /* 0x000000040900720c */ /* 0x000fe40003f06070 */
[----:B------:R-:W-:-:S04]  /*137a0*/  LOP3.LUT R4, R25, R6, RZ, 0x3c, !PT ;  /* 0x0000000619047212 */ /* 0x000fc800078e3cff */
[----:B------:R-:W-:Y:S02]  /*137b0*/  ISETP.GE.AND P2, PT, R4, RZ, PT ;  /* 0x000000ff0400720c */ /* 0x000fe40003f46270 */
[----:B0-----:R-:W-:-:S05]  /*137c0*/  IADD3 R8, RZ, -R3, RZ ;  /* 0x80000003ff087210 */ /* 0x001fca0007ffe0ff */
[----:B------:R-:W-:-:S04]  /*137d0*/  @P0 VIADD R2, R2, 0x1 ;  /* 0x0000000102020836 */ /* 0x000fc80000000000 */
[----:B------:R-:W-:Y:S02]  /*137e0*/  IMAD.MOV.U32 R4, RZ, RZ, R2 ;  /* 0x000000ffff047224 */ /* 0x000fe400078e0002 */
[----:B------:R-:W-:Y:S01]  /*137f0*/  IMAD.MOV.U32 R2, RZ, RZ, R8 ;  /* 0x000000ffff027224 */ /* 0x000fe200078e0008 */
[----:B------:R-:W-:Y:S01]  /*13800*/  IABS R8, R7 ;  /* 0x0000000700087213 */ /* 0x000fe20000000000 */
[----:B------:R-:W-:Y:S01]  /*13810*/  @!P2 IMAD.MOV R4, RZ, RZ, -R4 ;  /* 0x000000ffff04a224 */ /* 0x000fe200078e0a04 */
[----:B------:R-:W-:Y:S01]  /*13820*/  @!P1 LOP3.LUT R4, RZ, R6, RZ, 0x33, !PT ;  /* 0x00000006ff049212 */ /* 0x000fe200078e33ff */
[----:B------:R-:W-:Y:S02]  /*13830*/  IMAD R9, R2, R5, RZ ;  /* 0x0000000502097224 */ /* 0x000fe400078e02ff */
[----:B------:R-:W-:Y:S02]  /*13840*/  IMAD.MOV.U32 R2, RZ, RZ, RZ ;  /* 0x000000ffff027224 */ /* 0x000fe400078e00ff */
[----:B------:R-:W-:-:S02]  /*13850*/  IMAD.MOV R8, RZ, RZ, -R8 ;  /* 0x000000ffff087224 */ /* 0x000fc400078e0a08 */
[----:B------:R-:W-:Y:S01]  /*13860*/  IMAD.HI.U32 R2, R3, R9, R2 ;  /* 0x0000000903027227 */ /* 0x000fe200078e0002 */
[----:B------:R-:W-:-:S03]  /*13870*/  IABS R3, R4 ;  /* 0x0000000400037213 */ /* 0x000fc60000000000 */
[----:B------:R-:W-:Y:S02]  /*13880*/  IMAD R6, R6, R4, RZ ;  /* 0x0000000406067224 */ /* 0x000fe400078e02ff */
        /* <DEDUP_REMOVED lines=10> */
[----:B------:R-:W-:-:S05]  /*13930*/  @P0 IADD3 R2, R2, 0x1, RZ ;  /* 0x0000000102020810 */ /* 0x000fca0007ffe0ff */
[----:B------:R-:W-:Y:S01]  /*13940*/  @!P2 IMAD.MOV R2, RZ, RZ, -R2 ;  /* 0x000000ffff02a224 */ /* 0x000fe200078e0a02 */
[----:B------:R-:W-:-:S05]  /*13950*/  @!P1 LOP3.LUT R2, RZ, R7, RZ, 0x33, !PT ;  /* 0x00000007ff029212 */ /* 0x000fca00078e33ff */
[----:B------:R-:W-:-:S04]  /*13960*/  IMAD.MOV R3, RZ, RZ, -R2 ;  /* 0x000000ffff037224 */ /* 0x000fc800078e0a02 */
[C---:B------:R-:W-:Y:S02]  /*13970*/  IMAD R4, R7.reuse, R3, R4 ;  /* 0x0000000307047224 */ /* 0x040fe400078e0204 */
[----:B------:R-:W-:-:S04]  /*13980*/  IMAD R7, R7, 0x1000000, R2 ;  /* 0x0100000007077824 */ /* 0x000fc800078e0202 */
[----:B------:R-:W-:Y:S01]  /*13990*/  IMAD R26, R4, 0x10000, R7 ;  /* 0x00010000041a7824 */ /* 0x000fe200078e0207 */
[----:B------:R-:W-:Y:S06]  /*139a0*/  BRA `(.L_x_536) ;  /* 0x00000000000c7947 */ /* 0x000fec0003800000 */
.L_x_533:
[----:B------:R-:W-:Y:S01]  /*139b0*/  IMAD.MOV.U32 R25, RZ, RZ, RZ ;  /* 0x000000ffff197224 */ /* 0x000fe200078e00ff */
[----:B------:R-:W-:Y:S01]  /*139c0*/  MOV R24, UR6 ;  /* 0x0000000600187c02 */ /* 0x000fe20008000f00 */
[----:B------:R-:W-:-:S07]  /*139d0*/  IMAD.MOV.U32 R26, RZ, RZ, RZ ;  /* 0x000000ffff1a7224 */ /* 0x000fce00078e00ff */
.L_x_536:
[----:B------:R-:W-:-:S13]  /*139e0*/  ISETP.NE.AND P0, PT, R0, RZ, PT ;  /* 0x000000ff0000720c */ /* 0x000fda0003f05270 */
[----:B------:R-:W0:Y:S01]  /*139f0*/  @!P0 S2R R3, SR_CgaCtaId ;  /* 0x0000000000038919 */ /* 0x000e220000008800 */
[----:B------:R-:W-:-:S04]  /*13a00*/  @!P0 MOV R0, 0x400 ;  /* 0x0000040000008802 */ /* 0x000fc80000000f00 */
[----:B0-----:R-:W-:-:S05]  /*13a10*/  @!P0 LEA R0, R3, R0, 0x18 ;  /* 0x0000000003008211 */ /* 0x001fca00078ec0ff */
[----:B------:R2:W-:Y:S01]  /*13a20*/  @!P0 STS.128 [R0+0x308d0], R24 ;  /* 0x0308d01800008388 */ /* 0x0005e20000000c00 */
[----:B------:R-:W-:Y:S06]  /*13a30*/  BAR.ARV 0x5, 0x200 ;  /* 0x0148000000007b1d */ /* 0x000fec0000002000 */
.L_x_531:
[----:B------:R3:W-:Y:S01]  /*13a40*/  STL [R1+0x38], RZ ;  /* 0x000038ff01007387 */ /* 0x0007e20000100800 */
[----:B------:R-:W-:Y:S01]  /*13a50*/  ULDC UR4, c[0x0][0xc3c] ;  /* 0x00030f0000047ab9 */ /* 0x000fe20000000800 */
[----:B------:R-:W-:Y:S01]  /*13a60*/  IMAD.MOV.U32 R28, RZ, RZ, 0x1 ;  /* 0x00000001ff1c7424 */ /* 0x000fe200078e00ff */
[----:B-1----:R-:W-:Y:S01]  /*13a70*/  ISETP.GE.AND P0, PT, R27, UR4, PT ;  /* 0x000000041b007c0c */ /* 0x002fe2000bf06270 */
[----:B------:R-:W-:-:S12]  /*13a80*/  IMAD.MOV.U32 R18, RZ, RZ, RZ ;  /* 0x000000ffff127224 */ /* 0x000fd800078e00ff */
[----:B---3--:R-:W-:Y:S05]  /*13a90*/  @P0 BRA `(.L_x_537) ;  /* 0x0000005c00040947 */ /* 0x008fea0003800000 */
[----:B------:R-:W2:Y:S01]  /*13aa0*/  S2R R5, SR_TID.X ;  /* 0x0000000000057919 */ /* 0x000ea20000002100 */
[----:B------:R-:W1:Y:S01]  /*13ab0*/  S2UR UR5, SR_CgaCtaId ;  /* 0x00000000000579c3 */ /* 0x000e620000008800 */
[----:B------:R-:W-:Y:S01]  /*13ac0*/  UMOV UR4, 0x400 ;  /* 0x0000040000047882 */ /* 0x000fe20000000000 */
[----:B------:R-:W-:Y:S01]  /*13ad0*/  BSSY B8, `(.L_x_537) ;  /* 0x00005bd000087945 */ /* 0x000fe20003800000 */
[----:B------:R-:W-:Y:S01]  /*13ae0*/  STL [R1+0x38], RZ ;  /* 0x000038ff01007387 */ /* 0x000fe20000100800 */
[----:B------:R-:W-:Y:S01]  /*13af0*/  IMAD.MOV.U32 R29, RZ, RZ, RZ ;  /* 0x000000ffff1d7224 */ /* 0x000fe200078e00ff */
[----:B------:R-:W-:Y:S01]  /*13b00*/  ULDC.64 UR38, c[0x0][0x198] ;  /* 0x0000660000267ab9 */ /* 0x000fe20000000a00 */
[----:B------:R-:W-:Y:S01]  /*13b10*/  IMAD.MOV.U32 R18, RZ, RZ, RZ ;  /* 0x000000ffff127224 */ /* 0x000fe200078e00ff */
[----:B------:R-:W-:Y:S01]  /*13b20*/  ULDC UR36, c[0x0][0xc] ;  /* 0x0000030000247ab9 */ /* 0x000fe20000000800 */
[----:B------:R-:W-:Y:S01]  /*13b30*/  IMAD.MOV.U32 R28, RZ, RZ, 0x1 ;  /* 0x00000001ff1c7424 */ /* 0x000fe200078e00ff */
[----:B-1----:R-:W-:-:S06]  /*13b40*/  ULEA UR4, UR5, UR4, 0x18 ;  /* 0x0000000405047291 */ /* 0x002fcc000f8ec03f */
[----:B------:R-:W-:Y:S01]  /*13b50*/  MOV R16, UR4 ;  /* 0x0000000400107c02 */ /* 0x000fe20008000f00 */
[C---:B--2---:R-:W-:Y:S01]  /*13b60*/  IMAD.SHL.U32 R0, R5.reuse, 0x8, RZ ;  /* 0x0000000805007824 */ /* 0x044fe200078e00ff */
[----:B------:R-:W-:-:S04]  /*13b70*/  LOP3.LUT R4, R5, 0x7f, RZ, 0xc0, !PT ;  /* 0x0000007f05047812 */ /* 0x000fc800078ec0ff */
[----:B0-----:R-:W-:Y:S01]  /*13b80*/  LOP3.LUT R2, R0, 0x1f8, RZ, 0xc0, !PT ;  /* 0x000001f800027812 */ /* 0x001fe200078ec0ff */
[----:B------:R-:W-:Y:S01]  /*13b90*/  IMAD.SHL.U32 R3, R4, 0x8, RZ ;  /* 0x0000000804037824 */ /* 0x000fe200078e00ff */
[----:B------:R-:W-:Y:S01]  /*13ba0*/  SHF.R.U32.HI R4, RZ, 0x3, R4 ;  /* 0x00000003ff047819 */ /* 0x000fe20000011604 */
[----:B------:R-:W-:Y:S01]  /*13bb0*/  IMAD.MOV.U32 R0, RZ, RZ, 0x1 ;  /* 0x00000001ff007424 */ /* 0x000fe200078e00ff */
[----:B------:R-:W-:-:S04]  /*13bc0*/  LOP3.LUT R2, R2, 0x38, R5, 0x78, !PT ;  /* 0x0000003802027812 */ /* 0x000fc800078e7805 */
[----:B------:R-:W-:Y:S01]  /*13bd0*/  LOP3.LUT R3, R2, 0x200, R3, 0xf8, !PT ;  /* 0x0000020002037812 */ /* 0x000fe200078ef803 */
[----:B------:R0:W-:Y:S01]  /*13be0*/  STL [R1+0x4], R0 ;  /* 0x0000040001007387 */ /* 0x0001e20000100800 */
[----:B------:R-:W-:-:S05]  /*13bf0*/  IMAD.SHL.U32 R2, R5, 0x10, RZ ;  /* 0x0000001005027824 */ /* 0x000fca00078e00ff */
[----:B------:R-:W-:Y:S01]  /*13c00*/  LOP3.LUT R2, R4, 0x70, R2, 0xf8, !PT ;  /* 0x0000007004027812 */ /* 0x000fe200078ef802 */
[----:B0-----:R-:W-:-:S05]  /*13c10*/  IMAD R0, R3, 0x2, R16 ;  /* 0x0000000203007824 */ /* 0x001fca00078e0210 */
[----:B------:R0:W-:Y:S02]  /*13c20*/  STL [R1+0x10], R0 ;  /* 0x0000100001007387 */ /* 0x0001e40000100800 */
.L_x_661:
[----:B-1----:R-:W1:Y:S02]  /*13c30*/  LDC.64 R2, c[0x0][0xc88] ;  /* 0x00032200ff027b82 */ /* 0x002e640000000a00 */
[----:B-1----:R-:W-:-:S05]  /*13c40*/  IMAD.WIDE R2, R27, 0x4, R2 ;  /* 0x000000041b027825 */ /* 0x002fca00078e0202 */
[----:B0-----:R-:W0:Y:S01]  /*13c50*/  LDG.E R13, desc[UR56][R2.64] ;  /* 0x00000038020d7981 */ /* 0x001e22000c1e1900 */
[----:B------:R-:W-:Y:S05]  /*13c60*/  YIELD ;  /* 0x0000000000007946 */ /* 0x000fea0003800000 */
[----:B------:R-:W-:Y:S01]  /*13c70*/  ULDC.64 UR4, c[0x0][0xa28] ;  /* 0x00028a0000047ab9 */ /* 0x000fe20000000a00 */
[----:B------:R-:W-:Y:S02]  /*13c80*/  CS2R R8, SRZ ;  /* 0x0000000000087805 */ /* 0x000fe4000001ff00 */
[----:B------:R-:W-:Y:S01]  /*13c90*/  ISETP.NE.U32.AND P0, PT, RZ, UR4, PT ;  /* 0x00000004ff007c0c */ /* 0x000fe2000bf05070 */
[----:B------:R-:W-:-:S03]  /*13ca0*/  ULDC.64 UR6, c[0x0][0xa00] ;  /* 0x0002800000067ab9 */ /* 0x000fc60000000a00 */
[----:B------:R-:W-:Y:S02]  /*13cb0*/  ISETP.NE.AND.EX P0, PT, RZ, UR5, PT, P0 ;  /* 0x00000005ff007c0c */ /* 0x000fe4000bf05300 */
[----:B0-----:R-:W-:Y:S01]  /*13cc0*/  SHF.R.S32.HI R0, RZ, 0x1f, R13 ;  /* 0x0000001fff007819 */ /* 0x001fe2000001140d */
[----:B------:R-:W-:-:S10]  /*13cd0*/  IMAD.SHL.U32 R19, R13, 0x4, RZ ;  /* 0x000000040d137824 */ /* 0x000fd400078e00ff */
[C---:B------:R-:W-:Y:S01]  /*13ce0*/  @P0 LEA R4, P1, R13.reuse, UR4, 0x2 ;  /* 0x000000040d040c11 */ /* 0x040fe2000f8210ff */
[----:B------:R-:W-:Y:S01]  /*13cf0*/  STL [R1+0x14], R13 ;  /* 0x0000140d01007387 */ /* 0x000fe20000100800 */
[C-C-:B------:R-:W-:Y:S02]  /*13d00*/  SHF.L.U64.HI R22, R13.reuse, 0x2, R0.reuse ;  /* 0x000000020d167819 */ /* 0x140fe40000010200 */
[----:B--2---:R-:W-:Y:S01]  /*13d10*/  @P0 LEA.HI.X R5, R13, UR5, R0, 0x2, P1 ;  /* 0x000000050d050c11 */ /* 0x004fe200088f1400 */
[----:B------:R-:W-:Y:S01]  /*13d20*/  ULDC.64 UR4, c[0x0][0xa08] ;  /* 0x0002820000047ab9 */ /* 0x000fe20000000a00 */
[----:B------:R-:W-:Y:S01]  /*13d30*/  ISETP.NE.U32.AND P1, PT, RZ, UR6, PT ;  /* 0x00000006ff007c0c */ /* 0x000fe2000bf25070 */
[----:B------:R0:W-:Y:S01]  /*13d40*/  STL [R1+0x2c], R0 ;  /* 0x00002c0001007387 */ /* 0x0001e20000100800 */
[----:B------:R-:W-:-:S03]  /*13d50*/  IADD3 R2, P2, R19, UR6, RZ ;  /* 0x0000000613027c10 */ /* 0x000fc6000ff5e0ff */
[----:B------:R1:W5:Y:S01]  /*13d60*/  @P0 LDG.E R9, desc[UR56][R4.64] ;  /* 0x0000003804090981 */ /* 0x000362000c1e1900 */
[----:B------:R-:W-:Y:S01]  /*13d70*/  ISETP.NE.AND.EX P0, PT, RZ, UR7, PT, P1 ;  /* 0x00000007ff007c0c */ /* 0x000fe2000bf05310 */
[----:B------:R-:W-:Y:S01]  /*13d80*/  IMAD.MOV.U32 R12, RZ, RZ, RZ ;  /* 0x000000ffff0c7224 */ /* 0x000fe200078e00ff */
[C---:B------:R-:W-:Y:S01]  /*13d90*/  IADD3.X R3, R22.reuse, UR7, RZ, P2, !PT ;  /* 0x0000000716037c10 */ /* 0x040fe200097fe4ff */
[----:B------:R-:W-:Y:S01]  /*13da0*/  ULDC.64 UR6, c[0x0][0xa10] ;  /* 0x0002840000067ab9 */ /* 0x000fe20000000a00 */
[----:B------:R-:W-:Y:S01]  /*13db0*/  ISETP.NE.U32.AND P1, PT, RZ, UR4, PT ;  /* 0x00000004ff007c0c */ /* 0x000fe2000bf25070 */
[----:B0-----:R-:W-:Y:S01]  /*13dc0*/  IMAD.MOV.U32 R0, RZ, RZ, RZ ;  /* 0x000000ffff007224 */ /* 0x001fe200078e00ff */
[C---:B------:R-:W-:Y:S02]  /*13dd0*/  IADD3 R6, P3, R19.reuse, UR4, RZ ;  /* 0x0000000413067c10 */ /* 0x040fe4000ff7e0ff */
[----:B------:R-:W-:Y:S02]  /*13de0*/  ISETP.NE.AND.EX P1, PT, RZ, UR5, PT, P1 ;  /* 0x00000005ff007c0c */ /* 0x000fe4000bf25310 */
[----:B------:R-:W-:Y:S01]  /*13df0*/  IADD3.X R7, R22, UR5, RZ, P3, !PT ;  /* 0x0000000516077c10 */ /* 0x000fe20009ffe4ff */
[----:B------:R-:W-:Y:S01]  /*13e00*/  ULDC.64 UR4, c[0x0][0xa18] ;  /* 0x0002860000047ab9 */ /* 0x000fe20000000a00 */
[----:B-1----:R-:W-:Y:S01]  /*13e10*/  IADD3 R4, P4, R19, UR6, RZ ;  /* 0x0000000613047c10 */ /* 0x002fe2000ff9e0ff */
[----:B------:R-:W2:Y:S01]  /*13e20*/  @P0 LDG.E R8, desc[UR56][R2.64] ;  /* 0x0000003802080981 */ /* 0x000ea2000c1e1900 */
[----:B------:R-:W-:-:S02]  /*13e30*/  ISETP.NE.U32.AND P3, PT, RZ, UR4, PT ;  /* 0x00000004ff007c0c */ /* 0x000fc4000bf65070 */
[----:B------:R-:W-:Y:S02]  /*13e40*/  IADD3.X R5, R22, UR7, RZ, P4, !PT ;  /* 0x0000000716057c10 */ /* 0x000fe4000a7fe4ff */
[----:B------:R-:W-:Y:S02]  /*13e50*/  ISETP.NE.AND.EX P3, PT, RZ, UR5, PT, P3 ;  /* 0x00000005ff007c0c */ /* 0x000fe4000bf65330 */
[----:B------:R-:W-:Y:S01]  /*13e60*/  ISETP.NE.U32.AND P2, PT, RZ, UR6, PT ;  /* 0x00000006ff007c0c */ /* 0x000fe2000bf45070 */
[----:B------:R-:W5:Y:S03]  /*13e70*/  @P1 LDG.E R12, desc[UR56][R6.64] ;  /* 0x00000038060c1981 */ /* 0x000f66000c1e1900 */
[----:B------:R-:W-:-:S07]  /*13e80*/  ISETP.NE.AND.EX P2, PT, RZ, UR7, PT, P2 ;  /* 0x00000007ff007c0c */ /* 0x000fce000bf45320 */
[----:B------:R-:W-:Y:S01]  /*13e90*/  @P3 IADD3 R10, P4, R19, UR4, RZ ;  /* 0x00000004130a3c10 */ /* 0x000fe2000ff9e0ff */
[----:B------:R-:W-:-:S03]  /*13ea0*/  ULDC UR4, c[0x0][0x288] ;  /* 0x0000a20000047ab9 */ /* 0x000fc60000000800 */
[----:B------:R-:W-:Y:S02]  /*13eb0*/  @P3 IADD3.X R11, R22, UR5, RZ, P4, !PT ;  /* 0x00000005160b3c10 */ /* 0x000fe4000a7fe4ff */
[----:B------:R-:W5:Y:S04]  /*13ec0*/  @P2 LDG.E R0, desc[UR56][R4.64] ;  /* 0x0000003804002981 */ /* 0x000f68000c1e1900 */
[----:B--2---:R0:W-:Y:S02]  /*13ed0*/  STL [R1+0x20], R8 ;  /* 0x0000200801007387 */ /* 0x0041e40000100800 */
[----:B0-----:R-:W-:Y:S01]  /*13ee0*/  MOV R8, UR4 ;  /* 0x0000000400087c02 */ /* 0x001fe20008000f00 */
[----:B------:R-:W-:-:S05]  /*13ef0*/  ULDC.64 UR4, c[0x0][0x418] ;  /* 0x0001060000047ab9 */ /* 0x000fca0000000a00 */
[----:B------:R0:W2:Y:S01]  /*13f00*/  @P3 LDG.E R8, desc[UR56][R10.64] ;  /* 0x000000380a083981 */ /* 0x0000a2000c1e1900 */
[----:B------:R-:W-:-:S03]  /*13f10*/  UISETP.NE.U32.AND UP0, UPT, UR4, URZ, UPT ;  /* 0x0000003f0400728c */ /* 0x000fc6000bf05070 */
[----:B------:R-:W-:Y:S01]  /*13f20*/  ULDC UR4, c[0x0][0x424] ;  /* 0x0001090000047ab9 */ /* 0x000fe20000000800 */
[----:B------:R-:W-:-:S03]  /*13f30*/  UISETP.NE.AND.EX UP0, UPT, UR5, URZ, UPT, UP0 ;  /* 0x0000003f0500728c */ /* 0x000fc6000bf05300 */
[----:B------:R-:W-:Y:S01]  /*13f40*/  ULDC UR5, c[0x0][0x2f0] ;  /* 0x0000bc0000057ab9 */ /* 0x000fe20000000800 */
[----:B------:R-:W-:-:S04]  /*13f50*/  USEL UR4, UR4, 0x1, UP0 ;  /* 0x0000000104047887 */ /* 0x000fc80008000000 */
[----:B------:R-:W-:-:S03]  /*13f60*/  UIMAD UR4, UR4, UR5, URZ ;  /* 0x00000005040472a4 */ /* 0x000fc6000f8e023f */
[----:B------:R-:W-:-:S03]  /*13f70*/  ULDC UR5, c[0x0][0x348] ;  /* 0x0000d20000057ab9 */ /* 0x000fc60000000800 */
[----:B0-----:R-:W-:Y:S01]  /*13f80*/  IMAD.U32 R10, RZ, RZ, UR4 ;  /* 0x00000004ff0a7e24 */ /* 0x001fe2000f8e00ff */
[----:B--2---:R0:W-:Y:S02]  /*13f90*/  STL [R1+0x3c], R8 ;  /* 0x00003c0801007387 */ /* 0x0041e40000100800 */
[----:B0-----:R-:W-:Y:S01]  /*13fa0*/  IMAD.U32 R8, RZ, RZ, UR5 ;  /* 0x00000005ff087e24 */ /* 0x001fe2000f8e00ff */
[----:B---3--:R-:W-:Y:S06]  /*13fb0*/  @P3 BRA `(.L_x_538) ;  /* 0x0000000000143947 */ /* 0x008fec0003800000 */
[----:B------:R-:W-:Y:S05]  /*13fc0*/  @!P0 BRA `(.L_x_538) ;  /* 0x0000000000108947 */ /* 0x000fea0003800000 */
[----:B------:R-:W2:Y:S04]  /*13fd0*/  LDG.E R11, desc[UR56][R2.64] ;  /* 0x00000038020b7981 */ /* 0x000ea8000c1e1900 */
[----:B------:R-:W2:Y:S02]  /*13fe0*/  LDG.E R2, desc[UR56][R2.64+0x4] ;  /* 0x0000043802027981 */ /* 0x000ea4000c1e1900 */
[----:B--2---:R-:W-:-:S05]  /*13ff0*/  IMAD.IADD R2, R2, 0x1, -R11 ;  /* 0x0000000102027824 */ /* 0x004fca00078e0a0b */
[----:B------:R0:W-:Y:S02]  /*14000*/  STL [R1+0x3c], R2 ;  /* 0x00003c0201007387 */ /* 0x0001e40000100800 */
.L_x_538:
[----:B------:R-:W-:Y:S01]  /*14010*/  ULDC.64 UR4, c[0x0][0xa20] ;  /* 0x0002880000047ab9 */ /* 0x000fe20000000a00 */
[C---:B------:R-:W-:Y:S01]  /*14020*/  LOP3.LUT R11, R26.reuse, 0xff000000, RZ, 0xc0, !PT ;  /* 0xff0000001a0b7812 */ /* 0x040fe200078ec0ff */
[----:B------:R-:W-:Y:S01]  /*14030*/  IMAD.MOV.U32 R23, RZ, RZ, R13 ;  /* 0x000000ffff177224 */ /* 0x000fe200078e000d */
[----:B------:R-:W-:Y:S02]  /*14040*/  ISETP.NE.U32.AND P0, PT, RZ, UR4, PT ;  /* 0x00000004ff007c0c */ /* 0x000fe4000bf05070 */
[----:B------:R-:W-:Y:S02]  /*14050*/  SHF.R.U32.HI R11, RZ, 0x8, R11 ;  /* 0x00000008ff0b7819 */ /* 0x000fe4000001160b */
[----:B------:R-:W-:Y:S02]  /*14060*/  ISETP.NE.AND.EX P0, PT, RZ, UR5, PT, P0 ;  /* 0x00000005ff007c0c */ /* 0x000fe4000bf05300 */
[C---:B0-----:R-:W-:Y:S02]  /*14070*/  LOP3.LUT R2, R26.reuse, 0xff0000, RZ, 0xc0, !PT ;  /* 0x00ff00001a027812 */ /* 0x041fe400078ec0ff */
        /* <DEDUP_REMOVED lines=8> */
.L_x_539:
[----:B------:R-:W-:Y:S05]  /*14100*/  @!P1 BRA `(.L_x_540) ;  /* 0x00000000000c9947 */ /* 0x000fea0003800000 */
[----:B------:R-:W2:Y:S04]  /*14110*/  LDG.E R10, desc[UR56][R6.64] ;  /* 0x00000038060a7981 */ /* 0x000ea8000c1e1900 */
[----:B------:R-:W2:Y:S02]  /*14120*/  LDG.E R6, desc[UR56][R6.64+0x4] ;  /* 0x0000043806067981 */ /* 0x000ea4000c1e1900 */
[----:B--2---:R-:W-:-:S07]  /*14130*/  IMAD.IADD R10, R6, 0x1, -R10 ;  /* 0x00000001060a7824 */ /* 0x004fce00078e0a0a */
.L_x_540:
[----:B0-----:R-:W2:Y:S01]  /*14140*/  @P2 LDG.E R2, desc[UR56][R4.64] ;  /* 0x0000003804022981 */ /* 0x001ea2000c1e1900 */
[----:B-----5:R-:W-:-:S03]  /*14150*/  IMAD.IADD R10, R10, 0x1, -R9 ;  /* 0x000000010a0a7824 */ /* 0x020fc600078e0a09 */
[----:B------:R-:W2:Y:S01]  /*14160*/  @P2 LDG.E R4, desc[UR56][R4.64+0x4] ;  /* 0x0000043804042981 */ /* 0x000ea2000c1e1900 */
[----:B------:R-:W-:Y:S01]  /*14170*/  LOP3.LUT R13, R11, 0xff, RZ, 0xc0, !PT ;  /* 0x000000ff0b0d7812 */ /* 0x000fe200078ec0ff */
[----:B------:R-:W-:Y:S01]  /*14180*/  BSSY B0, `(.L_x_541) ;  /* 0x000002b000007945 */ /* 0x000fe20003800000 */
[----:B--2---:R-:W-:-:S05]  /*14190*/  @P2 IADD3 R8, -R2, R4, RZ ;  /* 0x0000000402082210 */ /* 0x004fca0007ffe1ff */
[----:B------:R-:W-:-:S04]  /*141a0*/  IMAD.IADD R2, R10, 0x1, R8 ;  /* 0x000000010a027824 */ /* 0x000fc800078e0208 */
[----:B------:R-:W-:-:S04]  /*141b0*/  VIADD R3, R2, 0xbf ;  /* 0x000000bf02037836 */ /* 0x000fc80000000000 */
[----:B------:R-:W-:Y:S01]  /*141c0*/  IMAD.HI R3, R3, 0x2aaaaaab, RZ ;  /* 0x2aaaaaab03037827 */ /* 0x000fe200078e02ff */
[----:B------:R-:W-:-:S04]  /*141d0*/  ISETP.GE.AND P1, PT, R2, 0x1, PT ;  /* 0x000000010200780c */ /* 0x000fc80003f26270 */
[----:B------:R-:W-:-:S04]  /*141e0*/  SHF.R.U32.HI R2, RZ, 0x1f, R3 ;  /* 0x0000001fff027819 */ /* 0x000fc80000011603 */
[----:B------:R-:W-:-:S05]  /*141f0*/  LEA.HI.SX32 R12, R3, R2, 0x1b ;  /* 0x00000002030c7211 */ /* 0x000fca00078fdaff */
[----:B------:R0:W-:Y:S04]  /*14200*/  STL [R1+0x1c], R12 ;  /* 0x00001c0c01007387 */ /* 0x0001e80000100800 */
[----:B------:R0:W-:Y:S01]  /*14210*/  STL [R1+0x40], R13 ;  /* 0x0000400d01007387 */ /* 0x0001e20000100800 */
[----:B------:R-:W-:Y:S01]  /*14220*/  SHF.R.U32.HI R4, RZ, 0x10, R11 ;  /* 0x00000010ff047819 */ /* 0x000fe2000001160b */
[----:B------:R-:W-:Y:S01]  /*14230*/  IMAD.MOV.U32 R3, RZ, RZ, RZ ;  /* 0x000000ffff037224 */ /* 0x000fe200078e00ff */
[----:B------:R-:W-:Y:S06]  /*14240*/  @!P1 BRA `(.L_x_542) ;  /* 0x0000000000789947 */ /* 0x000fec0003800000 */
[----:B------:R-:W-:Y:S01]  /*14250*/  ISETP.NE.AND P0, PT, R4, RZ, PT ;  /* 0x000000ff0400720c */ /* 0x000fe20003f05270 */
[----:B------:R-:W-:-:S03]  /*14260*/  ULDC UR4, c[0x0][0x9f0] ;  /* 0x00027c0000047ab9 */ /* 0x000fc60000000800 */
[----:B------:R-:W-:-:S04]  /*14270*/  SEL R5, R4, UR4, P0 ;  /* 0x0000000404057c07 */ /* 0x000fc80008000000 */
[----:B------:R-:W-:Y:S02]  /*14280*/  IABS R6, R5 ;  /* 0x0000000500067213 */ /* 0x000fe40000000000 */
[----:B------:R-:W-:Y:S02]  /*14290*/  IADD3 R7, R5, -0x1, R12 ;  /* 0xffffffff05077810 */ /* 0x000fe40007ffe00c */
[----:B------:R-:W1:Y:S08]  /*142a0*/  I2F.RP R2, R6 ;  /* 0x0000000600027306 */ /* 0x000e700000209400 */
[----:B-1----:R-:W1:Y:S02]  /*142b0*/  MUFU.RCP R2, R2 ;  /* 0x0000000200027308 */ /* 0x002e640000001000 */
[----:B-1----:R-:W-:-:S06]  /*142c0*/  VIADD R2, R2, 0xffffffe ;  /* 0x0ffffffe02027836 */ /* 0x002fcc0000000000 */
[----:B------:R1:W2:Y:S02]  /*142d0*/  F2I.FTZ.U32.TRUNC.NTZ R3, R2 ;  /* 0x0000000200037305 */ /* 0x0002a4000021f000 */
[----:B-1----:R-:W-:-:S04]  /*142e0*/  LOP3.LUT R2, R7, R5, RZ, 0x3c, !PT ;  /* 0x0000000507027212 */ /* 0x002fc800078e3cff */
[----:B------:R-:W-:Y:S01]  /*142f0*/  ISETP.GE.AND P4, PT, R2, RZ, PT ;  /* 0x000000ff0200720c */ /* 0x000fe20003f86270 */
[----:B--2---:R-:W-:-:S04]  /*14300*/  IMAD.MOV R2, RZ, RZ, -R3 ;  /* 0x000000ffff027224 */ /* 0x004fc800078e0a03 */
[----:B------:R-:W-:Y:S02]  /*14310*/  IMAD R9, R2, R6, RZ ;  /* 0x0000000602097224 */ /* 0x000fe400078e02ff */
[----:B------:R-:W-:-:S04]  /*14320*/  IMAD.MOV.U32 R2, RZ, RZ, RZ ;  /* 0x000000ffff027224 */ /* 0x000fc800078e00ff */
[----:B------:R-:W-:Y:S01]  /*14330*/  IMAD.HI.U32 R9, R3, R9, R2 ;  /* 0x0000000903097227 */ /* 0x000fe200078e0002 */
[----:B------:R-:W-:Y:S02]  /*14340*/  IABS R2, R5 ;  /* 0x0000000500027213 */ /* 0x000fe40000000000 */
[----:B------:R-:W-:-:S03]  /*14350*/  IABS R3, R7 ;  /* 0x0000000700037213 */ /* 0x000fc60000000000 */
[----:B------:R-:W-:-:S05]  /*14360*/  IMAD.MOV R2, RZ, RZ, -R2 ;  /* 0x000000ffff027224 */ /* 0x000fca00078e0a02 */
[----:B------:R-:W-:Y:S01]  /*14370*/  MOV R7, R2 ;  /* 0x0000000200077202 */ /* 0x000fe20000000f00 */
        /* <DEDUP_REMOVED lines=9> */
[----:B------:R-:W-:-:S05]  /*14410*/  @!P3 LOP3.LUT R2, RZ, R5, RZ, 0x33, !PT ;  /* 0x00000005ff02b212 */ /* 0x000fca00078e33ff */
[----:B------:R-:W-:-:S07]  /*14420*/  IMAD.MOV.U32 R3, RZ, RZ, R2 ;  /* 0x000000ffff037224 */ /* 0x000fce00078e0002 */
.L_x_542:
[----:B------:R-:W-:Y:S05]  /*14430*/  BSYNC B0 ;  /* 0x0000000000007941 */ /* 0x000fea0003800000 */
.L_x_541:
[-C--:B------:R-:W-:Y:S01]  /*14440*/  IMAD R2, R13, R3.reuse, RZ ;  /* 0x000000030d027224 */ /* 0x080fe200078e02ff */
[----:B------:R-:W-:Y:S04]  /*14450*/  BSSY B0, `(.L_x_543) ;  /* 0x00000db000007945 */ /* 0x000fe80003800000 */
[C---:B------:R-:W-:Y:S01]  /*14460*/  VIADDMNMX R3, R2.reuse, R3, R12, PT ;  /* 0x0000000302037246 */ /* 0x040fe2000380010c */
[----:B------:R-:W-:-:S04]  /*14470*/  IMAD R2, R2, 0xc0, -R10 ;  /* 0x000000c002027824 */ /* 0x000fc800078e0a0a */
[----:B------:R-:W-:Y:S01]  /*14480*/  IMAD R3, R3, 0xc0, -R10 ;  /* 0x000000c003037824 */ /* 0x000fe200078e0a0a */
[----:B------:R-:W-:-:S04]  /*14490*/  VIMNMX R2, RZ, R2, !PT ;  /* 0x00000002ff027248 */ /* 0x000fc80007fe0100 */
[----:B------:R-:W-:-:S04]  /*144a0*/  VIMNMX R3, R3, R8, PT ;  /* 0x0000000803037248 */ /* 0x000fc80003fe0100 */
[----:B------:R-:W-:-:S13]  /*144b0*/  ISETP.GT.AND P0, PT, R3, R2, PT ;  /* 0x000000020300720c */ /* 0x000fda0003f04270 */
[----:B------:R-:W-:Y:S02]  /*144c0*/  @P0 VIADD R5, R3, 0xbf ;  /* 0x000000bf03050836 */ /* 0x000fe40000000000 */
[----:B------:R-:W-:-:S04]  /*144d0*/  IMAD.WIDE.U32 R2, R2, -0x55555555, RZ ;  /* 0xaaaaaaab02027825 */ /* 0x000fc800078e00ff */
[----:B------:R-:W-:Y:S01]  /*144e0*/  @P0 IMAD.HI R2, R5, 0x2aaaaaab, RZ ;  /* 0x2aaaaaab05020827 */ /* 0x000fe200078e02ff */
[----:B------:R-:W-:-:S04]  /*144f0*/  SHF.R.U32.HI R3, RZ, 0x7, R3 ;  /* 0x00000007ff037819 */ /* 0x000fc80000011603 */
[----:B------:R-:W-:Y:S01]  /*14500*/  @P0 SHF.R.U32.HI R6, RZ, 0x1f, R2 ;  /* 0x0000001fff060819 */ /* 0x000fe20000011602 */
[----:B------:R-:W-:-:S03]  /*14510*/  IMAD.MOV.U32 R5, RZ, RZ, R3 ;  /* 0x000000ffff057224 */ /* 0x000fc600078e0003 */
[----:B------:R-:W-:Y:S02]  /*14520*/  @P0 LEA.HI.SX32 R5, R2, R6, 0x1b ;  /* 0x0000000602050211 */ /* 0x000fe400078fdaff */
[----:B------:R-:W-:Y:S02]  /*14530*/  PLOP3.LUT P0, PT, PT, PT, PT, 0x80, 0x0 ;  /* 0x000000000000781c */ /* 0x000fe40003f0f070 */
[----:B------:R-:W-:-:S13]  /*14540*/  ISETP.GT.AND P3, PT, R5, R3, PT ;  /* 0x000000030500720c */ /* 0x000fda0003f64270 */
[----:B------:R-:W-:Y:S05]  /*14550*/  @!P3 BRA `(.L_x_544) ;  /* 0x0000000c0028b947 */ /* 0x000fea0003800000 */
[----:B------:R-:W-:Y:S01]  /*14560*/  UMOV UR4, 0xffffffff ;  /* 0xffffffff00047882 */ /* 0x000fe20000000000 */
[----:B------:R-:W-:Y:S02]  /*14570*/  SEL R2, R23, RZ, !P2 ;  /* 0x000000ff17027207 */ /* 0x000fe40005000000 */
[----:B------:R-:W-:Y:S05]  /*14580*/  BRA.DIV UR4, `(.L_x_545) ;  /* 0x0000006604987947 */ /* 0x000fea000b800000 */
[----:B------:R-:W1:Y:S02]  /*14590*/  S2R R6, SR_TID.X ;  /* 0x0000000000067919 */ /* 0x000e640000002100 */
[----:B-1----:R-:W-:-:S04]  /*145a0*/  SHF.R.U32.HI R6, RZ, 0x5, R6 ;  /* 0x00000005ff067819 */ /* 0x002fc80000011606 */
[----:B------:R-:W-:-:S05]  /*145b0*/  LOP3.LUT R6, R6, 0x3, RZ, 0xc0, !PT ;  /* 0x0000000306067812 */ /* 0x000fca00078ec0ff */
[----:B------:R1:W2:Y:S02]  /*145c0*/  SHFL.IDX PT, R14, R6, RZ, 0x1f ;  /* 0x00001fff060e7589 */ /* 0x0002a400000e0000 */
.L_x_720:
[----:B--2---:R-:W-:Y:S02]  /*145d0*/  ISETP.NE.AND P0, PT, R14, RZ, PT ;  /* 0x000000ff0e00720c */ /* 0x004fe40003f05270 */
[----:B------:R-:W-:-:S11]  /*145e0*/  PLOP3.LUT P6, PT, PT, PT, PT, 0x8, 0x0 ;  /* 0x000000000000781c */ /* 0x000fd60003fce170 */
[----:B------:R-:W-:Y:S05]  /*145f0*/  @P0 BRA `(.L_x_546) ;  /* 0x00000000000c0947 */ /* 0x000fea0003800000 */
[----:B------:R-:W-:-:S03]  /*14600*/  UMOV UR4, 0xffffffff ;  /* 0xffffffff00047882 */ /* 0x000fc60000000000 */
[----:B------:R-:W-:Y:S05]  /*14610*/  BRA.DIV UR4, `(.L_x_547) ;  /* 0x0000006604a87947 */ /* 0x000fea000b800000 */
[----:B------:R-:W-:-:S13]  /*14620*/  ELECT P6, URZ, PT ;  /* 0x00000000003f782f */ /* 0x000fda00038c0000 */
.L_x_546:
[----:B-1----:R-:W2:Y:S01]  /*14630*/  LDL R6, [R1+0x38] ;  /* 0x0000380001067983 */ /* 0x002ea20000100800 */
[----:B------:R-:W-:Y:S01]  /*14640*/  BSSY B1, `(.L_x_548) ;  /* 0x0000008000017945 */ /* 0x000fe20003800000 */
[----:B--2---:R-:W-:-:S04]  /*14650*/  IADD3 R6, R6, 0x1, RZ ;  /* 0x0000000106067810 */ /* 0x004fc80007ffe0ff */
[----:B------:R-:W-:-:S04]  /*14660*/  LEA.HI R7, R6, R6, RZ, 0x1 ;  /* 0x0000000606077211 */ /* 0x000fc800078f08ff */
[----:B------:R-:W-:-:S05]  /*14670*/  LOP3.LUT R7, R7, 0xfffffffe, RZ, 0xc0, !PT ;  /* 0xfffffffe07077812 */ /* 0x000fca00078ec0ff */
[----:B------:R-:W-:-:S05]  /*14680*/  IMAD.IADD R6, R6, 0x1, -R7 ;  /* 0x0000000106067824 */ /* 0x000fca00078e0a07 */
[----:B------:R-:W-:-:S04]  /*14690*/  SHF.L.U32 R6, R6, 0x1f, RZ ;  /* 0x0000001f06067819 */ /* 0x000fc800000006ff */
[----:B------:R-:W1:Y:S02]  /*146a0*/  SYNCS.PHASECHK.TRANS64.TRYWAIT P0, [R16+URZ+0x30820], R6 ;  /* 0x03082006100075a7 */ /* 0x000e64000800017f */
[----:B-1----:R-:W-:Y:S05]  /*146b0*/  @!P0 BRA `(.L_x_549) ;  /* 0x0000006400a08947 */ /* 0x002fea0003800000 */
.L_x_723:
[----:B------:R-:W-:Y:S05]  /*146c0*/  BSYNC B1 ;  /* 0x0000000000017941 */ /* 0x000fea0003800000 */
.L_x_548:
[----:B------:R-:W-:Y:S04]  /*146d0*/  BSSY B1, `(.L_x_550) ;  /* 0x000004e000017945 */ /* 0x000fe80003800000 */
[----:B------:R-:W-:Y:S05]  /*146e0*/  @!P6 BRA `(.L_x_551) ;  /* 0x000000040030e947 */ /* 0x000fea0003800000 */
[----:B------:R-:W1:Y:S01]  /*146f0*/  LDL R9, [R1+0x4] ;  /* 0x0000040001097983 */ /* 0x000e620000100800 */
[----:B------:R-:W2:Y:S02]  /*14700*/  S2R R7, SR_TID.X ;  /* 0x0000000000077919 */ /* 0x000ea40000002100 */
[----:B--2---:R-:W-:Y:S01]  /*14710*/  LOP3.LUT R8, R7, 0x7f, RZ, 0xc0, !PT ;  /* 0x0000007f07087812 */ /* 0x004fe200078ec0ff */
[----:B------:R-:W-:Y:S01]  /*14720*/  IMAD R7, R29, 0x8, R16 ;  /* 0x000000081d077824 */ /* 0x000fe200078e0210 */
[----:B------:R-:W-:Y:S02]  /*14730*/  BSSY B2, `(.L_x_552) ;  /* 0x0000005000027945 */ /* 0x000fe40003800000 */
[----:B------:R-:W-:Y:S02]  /*14740*/  ISETP.NE.AND P2, PT, R8, RZ, PT ;  /* 0x000000ff0800720c */ /* 0x000fe40003f45270 */
[----:B-1----:R-:W-:-:S04]  /*14750*/  SHF.L.U32 R6, R9, 0x1f, RZ ;  /* 0x0000001f09067819 */ /* 0x002fc800000006ff */
[----:B------:R-:W1:Y:S02]  /*14760*/  SYNCS.PHASECHK.TRANS64.TRYWAIT P0, [R7+URZ+0x308a0], R6 ;  /* 0x0308a006070075a7 */ /* 0x000e64000800017f */
[----:B-1----:R-:W-:Y:S05]  /*14770*/  @!P0 BRA `(.L_x_553) ;  /* 0x0000006400848947 */ /* 0x002fea0003800000 */
.L_x_724:
[----:B------:R-:W-:Y:S05]  /*14780*/  BSYNC B2 ;  /* 0x0000000000027941 */ /* 0x000fea0003800000 */
.L_x_552:
[----:B------:R-:W-:Y:S04]  /*14790*/  BSSY B2, `(.L_x_554) ;  /* 0x0000009000027945 */ /* 0x000fe80003800000 */
[----:B------:R-:W-:Y:S05]  /*147a0*/  @P2 BRA `(.L_x_555) ;  /* 0x00000000001c2947 */ /* 0x000fea0003800000 */
[----:B------:R-:W2:Y:S02]  /*147b0*/  S2R R8, SR_TID.X ;  /* 0x0000000000087919 */ /* 0x000ea40000002100 */
[----:B--2---:R-:W-:Y:S01]  /*147c0*/  LOP3.LUT R9, R8, 0x1f, RZ, 0xc0, !PT ;  /* 0x0000001f08097812 */ /* 0x004fe200078ec0ff */
[----:B------:R-:W-:-:S03]  /*147d0*/  IMAD.MOV.U32 R8, RZ, RZ, 0x6000 ;  /* 0x00006000ff087424 */ /* 0x000fc600078e00ff */
[----:B------:R-:W-:Y:S01]  /*147e0*/  ISETP.NE.AND P0, PT, R9, RZ, PT ;  /* 0x000000ff0900720c */ /* 0x000fe20003f05270 */
[----:B------:R2:W-:-:S12]  /*147f0*/  SYNCS.ARRIVE.TRANS64 RZ, [R7+URZ+0x30890], R8 ;  /* 0x0308900807ff79a7 */ /* 0x0005d8000800003f */
[----:B--2---:R-:W-:Y:S05]  /*14800*/  @!P0 BRA `(.L_x_555) ;  /* 0x0000000000048947 */ /* 0x004fea0003800000 */
[----:B------:R-:W-:Y:S01]  /*14810*/  BPT.TRAP 0x1 ;  /* 0x000000040000795c */ /* 0x000fe20000300000 */
.L_x_555:
[----:B------:R-:W-:Y:S05]  /*14820*/  BSYNC B2 ;  /* 0x0000000000027941 */ /* 0x000fea0003800000 */
.L_x_554:
[----:B0-----:R-:W-:Y:S01]  /*14830*/  IMAD.MOV.U32 R12, RZ, RZ, RZ ;  /* 0x000000ffff0c7224 */ /* 0x001fe200078e00ff */
[----:B------:R-:W-:Y:S01]  /*14840*/  UIADD3 UR4, UP0, UR38, 0x570, URZ ;  /* 0x0000057026047890 */ /* 0x000fe2000ff1e03f */
[----:B------:R-:W-:Y:S01]  /*14850*/  IMAD R8, R5, 0xc0, R0 ;  /* 0x000000c005087824 */ /* 0x000fe200078e0200 */
[----:B------:R-:W-:Y:S01]  /*14860*/  PLOP3.LUT P0, PT, PT, PT, PT, 0x80, 0x0 ;  /* 0x000000000000781c */ /* 0x000fe20003f0f070 */
[----:B------:R-:W-:Y:S01]  /*14870*/  IMAD R11, R29, 0x6000, R16 ;  /* 0x000060001d0b7824 */ /* 0x000fe200078e0210 */
[----:B------:R-:W-:Y:S01]  /*14880*/  R2UR UR10, R12 ;  /* 0x000000000c0a72ca */ /* 0x000fe200000e0000 */
[----:B------:R-:W-:Y:S01]  /*14890*/  VIADD R8, R8, 0xffffff40 ;  /* 0xffffff4008087836 */ /* 0x000fe20000000000 */
[----:B------:R-:W-:Y:S01]  /*148a0*/  UIADD3.X UR5, URZ, UR39, URZ, UP0, !UPT ;  /* 0x000000273f057290 */ /* 0x000fe200087fe43f */
[----:B------:R-:W-:Y:S01]  /*148b0*/  VIADD R9, R7, 0x30890 ;  /* 0x0003089007097836 */ /* 0x000fe20000000000 */
[----:B------:R-:W-:Y:S01]  /*148c0*/  UMOV UR6, 0x0 ;  /* 0x0000000000067882 */ /* 0x000fe20000000000 */
[----:B------:R-:W-:Y:S01]  /*148d0*/  VIADD R10, R11, 0x12400 ;  /* 0x000124000b0a7836 */ /* 0x000fe20000000000 */
[----:B------:R-:W-:-:S09]  /*148e0*/  UMOV UR7, 0x12f00000 ;  /* 0x12f0000000077882 */ /* 0x000fd20000000000 */
.L_x_556:
        /* <DEDUP_REMOVED lines=10> */
[----:B------:R-:W0:Y:S01]  /*14990*/  SYNCS.PHASECHK.TRANS64.TRYWAIT P0, [R7+URZ+0x308c0], R6 ;  /* 0x0308c006070075a7 */ /* 0x000e22000800017f */
[----:B------:R-:W-:Y:S04]  /*149a0*/  BSSY B2, `(.L_x_557) ;  /* 0x0000002000027945 */ /* 0x000fe80003800000 */
[----:B0-----:R-:W-:Y:S05]  /*149b0*/  @!P0 BRA `(.L_x_558) ;  /* 0x0000006400088947 */ /* 0x001fea0003800000 */
.L_x_725:
[----:B------:R-:W-:Y:S05]  /*149c0*/  BSYNC B2 ;  /* 0x0000000000027941 */ /* 0x000fea0003800000 */
.L_x_557:
[----:B------:R-:W-:Y:S01]  /*149d0*/  BSSY B2, `(.L_x_559) ;  /* 0x000000b000027945 */ /* 0x000fe20003800000 */
[----:B------:R-:W-:Y:S01]  /*149e0*/  MOV R14, 0x0 ;  /* 0x00000000000e7802 */ /* 0x000fe20000000f00 */
[----:B------:R-:W-:Y:S02]  /*149f0*/  IMAD.MOV.U32 R15, RZ, RZ, 0x12f00000 ;  /* 0x12f00000ff0f7424 */ /* 0x000fe400078e00ff */
[----:B------:R-:W-:Y:S05]  /*14a00*/  @P2 BRA `(.L_x_560) ;  /* 0x00000000001c2947 */ /* 0x000fea0003800000 */
[----:B------:R-:W2:Y:S01]  /*14a10*/  S2R R9, SR_TID.X ;  /* 0x0000000000097919 */ /* 0x000ea20000002100 */
[----:B01----:R-:W-:-:S04]  /*14a20*/  IMAD.MOV.U32 R6, RZ, RZ, 0x6000 ;  /* 0x00006000ff067424 */ /* 0x003fc800078e00ff */
[----:B------:R3:W-:Y:S01]  /*14a30*/  SYNCS.ARRIVE.TRANS64 RZ, [R7+URZ+0x308b0], R6 ;  /* 0x0308b00607ff79a7 */ /* 0x0007e2000800003f */
[----:B--2---:R-:W-:-:S04]  /*14a40*/  LOP3.LUT R9, R9, 0x1f, RZ, 0xc0, !PT ;  /* 0x0000001f09097812 */ /* 0x004fc800078ec0ff */
[----:B------:R-:W-:-:S13]  /*14a50*/  ISETP.NE.AND P0, PT, R9, RZ, PT ;  /* 0x000000ff0900720c */ /* 0x000fda0003f05270 */
[----:B---3--:R-:W-:Y:S05]  /*14a60*/  @!P0 BRA `(.L_x_560) ;  /* 0x0000000000048947 */ /* 0x008fea0003800000 */
[----:B------:R-:W-:Y:S01]  /*14a70*/  BPT.TRAP 0x1 ;  /* 0x000000040000795c */ /* 0x000fe20000300000 */
.L_x_560:
[----:B------:R-:W-:Y:S05]  /*14a80*/  BSYNC B2 ;  /* 0x0000000000027941 */ /* 0x000fea0003800000 */
.L_x_559:
[----:B------:R-:W-:Y:S01]  /*14a90*/  R2UR UR10, R12 ;  /* 0x000000000c0a72ca */ /* 0x000fe200000e0000 */
[----:B------:R-:W-:Y:S01]  /*14aa0*/  UIADD3 UR4, UP0, UR38, 0x670, URZ ;  /* 0x0000067026047890 */ /* 0x000fe2000ff1e03f */
[----:B------:R-:W-:Y:S01]  /*14ab0*/  R2UR UR6, R14 ;  /* 0x000000000e0672ca */ /* 0x000fe200000e0000 */
[----:B------:R-:W-:Y:S01]  /*14ac0*/  VIADD R11, R11, 0x400 ;  /* 0x000004000b0b7836 */ /* 0x000fe20000000000 */
[----:B------:R-:W-:Y:S01]  /*14ad0*/  R2UR UR7, R15 ;  /* 0x000000000f0772ca */ /* 0x000fe200000e0000 */
[----:B01----:R-:W-:Y:S01]  /*14ae0*/  VIADD R7, R7, 0x308b0 ;  /* 0x000308b007077836 */ /* 0x003fe20000000000 */
[----:B------:R-:W-:Y:S01]  /*14af0*/  PLOP3.LUT P0, PT, PT, PT, PT, 0x80, 0x0 ;  /* 0x000000000000781c */ /* 0x000fe20003f0f070 */
[----:B------:R-:W-:-:S12]  /*14b00*/  UIADD3.X UR5, URZ, UR39, URZ, UP0, !UPT ;  /* 0x000000273f057290 */ /* 0x000fd800087fe43f */
.L_x_561:
        /* <DEDUP_REMOVED lines=9> */
[----:B--2---:R-:W-:Y:S05]  /*14ba0*/  @P0 BRA.U.ANY `(.L_x_561) ;  /* 0xfffffffd00d80947 */ /* 0x004fea000393ffff */
.L_x_551:
[----:B------:R-:W-:Y:S05]  /*14bb0*/  BSYNC B1 ;  /* 0x0000000000017941 */ /* 0x000fea0003800000 */
.L_x_550:
[----:B------:R-:W2:Y:S01]  /*14bc0*/  LDL.LU R9, [R1+0x4] ;  /* 0x0000040001097983 */ /* 0x000ea20000300800 */
[----:B------:R-:W-:Y:S01]  /*14bd0*/  VIADD R29, R29, 0x1 ;  /* 0x000000011d1d7836 */ /* 0x000fe20000000000 */
[----:B------:R-:W-:Y:S01]  /*14be0*/  PLOP3.LUT P0, PT, PT, PT, PT, 0x8, 0x0 ;  /* 0x000000000000781c */ /* 0x000fe20003f0e170 */
[----:B------:R-:W-:-:S03]  /*14bf0*/  VIADD R5, R5, 0xfffffffe ;  /* 0xfffffffe05057836 */ /* 0x000fc60000000000 */
[----:B------:R-:W-:Y:S02]  /*14c00*/  ISETP.NE.AND P2, PT, R29, 0x2, PT ;  /* 0x000000021d00780c */ /* 0x000fe40003f45270 */
[----:B------:R-:W-:Y:S02]  /*14c10*/  ISETP.GE.AND P3, PT, R5, R3, PT ;  /* 0x000000030500720c */ /* 0x000fe40003f66270 */
[----:B-1----:R-:W-:Y:S02]  /*14c20*/  SEL R6, RZ, 0x1, P2 ;  /* 0x00000001ff067807 */ /* 0x002fe40001000000 */
[----:B------:R-:W-:Y:S02]  /*14c30*/  SEL R29, R29, RZ, P2 ;  /* 0x000000ff1d1d7207 */ /* 0x000fe40001000000 */
[----:B--2---:R-:W-:-:S05]  /*14c40*/  LOP3.LUT R9, R9, R6, RZ, 0x3c, !PT ;  /* 0x0000000609097212 */ /* 0x004fca00078e3cff */
[----:B------:R1:W-:Y:S02]  /*14c50*/  STL [R1+0x4], R9 ;  /* 0x0000040901007387 */ /* 0x0003e40000100800 */
[----:B------:R-:W-:Y:S05]  /*14c60*/  @!P3 BRA `(.L_x_544) ;  /* 0x000000040064b947 */ /* 0x000fea0003800000 */
.L_x_574:
[----:B------:R-:W-:Y:S05]  /*14c70*/  YIELD ;  /* 0x0000000000007946 */ /* 0x000fea0003800000 */
[----:B------:R-:W-:Y:S04]  /*14c80*/  BSSY B1, `(.L_x_562) ;  /* 0x000004d000017945 */ /* 0x000fe80003800000 */
[----:B--2---:R-:W-:Y:S05]  /*14c90*/  @!P6 BRA `(.L_x_563) ;  /* 0x00000004002ce947 */ /* 0x004fea0003800000 */
[----:B------:R-:W2:Y:S01]  /*14ca0*/  LDL R7, [R1+0x4] ;  /* 0x0000040001077983 */ /* 0x000ea20000100800 */
[----:B------:R-:W3:Y:S02]  /*14cb0*/  S2R R6, SR_TID.X ;  /* 0x0000000000067919 */ /* 0x000ee40000002100 */
[----:B---3--:R-:W-:Y:S01]  /*14cc0*/  LOP3.LUT R8, R6, 0x7f, RZ, 0xc0, !PT ;  /* 0x0000007f06087812 */ /* 0x008fe200078ec0ff */
[----:B------:R-:W-:Y:S01]  /*14cd0*/  IMAD R6, R29, 0x8, R16 ;  /* 0x000000081d067824 */ /* 0x000fe200078e0210 */
[----:B------:R-:W-:Y:S02]  /*14ce0*/  BSSY B2, `(.L_x_564) ;  /* 0x0000005000027945 */ /* 0x000fe40003800000 */
[----:B------:R-:W-:Y:S02]  /*14cf0*/  ISETP.NE.AND P3, PT, R8, RZ, PT ;  /* 0x000000ff0800720c */ /* 0x000fe40003f65270 */
[----:B--2---:R-:W-:-:S04]  /*14d00*/  SHF.L.U32 R7, R7, 0x1f, RZ ;  /* 0x0000001f07077819 */ /* 0x004fc800000006ff */
[----:B------:R-:W2:Y:S02]  /*14d10*/  SYNCS.PHASECHK.TRANS64.TRYWAIT P2, [R6+URZ+0x308a0], R7 ;  /* 0x0308a007060075a7 */ /* 0x000ea4000804017f */
[----:B--2---:R-:W-:Y:S05]  /*14d20*/  @!P2 BRA `(.L_x_565) ;  /* 0x000000600040a947 */ /* 0x004fea0003800000 */
.L_x_726:
[----:B------:R-:W-:Y:S05]  /*14d30*/  BSYNC B2 ;  /* 0x0000000000027941 */ /* 0x000fea0003800000 */
.L_x_564:
[----:B------:R-:W-:Y:S04]  /*14d40*/  BSSY B2, `(.L_x_566) ;  /* 0x0000009000027945 */ /* 0x000fe80003800000 */
[----:B------:R-:W-:Y:S05]  /*14d50*/  @P3 BRA `(.L_x_567) ;  /* 0x00000000001c3947 */ /* 0x000fea0003800000 */
[----:B------:R-:W1:Y:S02]  /*14d60*/  S2R R8, SR_TID.X ;  /* 0x0000000000087919 */ /* 0x000e640000002100 */
[----:B-1----:R-:W-:Y:S02]  /*14d70*/  LOP3.LUT R9, R8, 0x1f, RZ, 0xc0, !PT ;  /* 0x0000001f08097812 */ /* 0x002fe400078ec0ff */
[----:B------:R-:W-:Y:S02]  /*14d80*/  MOV R8, 0x6000 ;  /* 0x0000600000087802 */ /* 0x000fe40000000f00 */
[----:B------:R-:W-:Y:S02]  /*14d90*/  ISETP.NE.AND P2, PT, R9, RZ, PT ;  /* 0x000000ff0900720c */ /* 0x000fe40003f45270 */
[----:B------:R3:W-:Y:S11]  /*14da0*/  SYNCS.ARRIVE.TRANS64 RZ, [R6+URZ+0x30890], R8 ;  /* 0x0308900806ff79a7 */ /* 0x0007f6000800003f */
[----:B---3--:R-:W-:Y:S05]  /*14db0*/  @!P2 BRA `(.L_x_567) ;  /* 0x000000000004a947 */ /* 0x008fea0003800000 */
[----:B------:R-:W-:Y:S01]  /*14dc0*/  BPT.TRAP 0x1 ;  /* 0x000000040000795c */ /* 0x000fe20000300000 */
.L_x_567:
[----:B------:R-:W-:Y:S05]  /*14dd0*/  BSYNC B2 ;  /* 0x0000000000027941 */ /* 0x000fea0003800000 */
.L_x_566:
[----:B0-----:R-:W-:Y:S01]  /*14de0*/  IMAD.MOV.U32 R12, RZ, RZ, RZ ;  /* 0x000000ffff0c7224 */ /* 0x001fe200078e00ff */
[----:B------:R-:W-:Y:S01]  /*14df0*/  UIADD3 UR4, UP0, UR38, 0x570, URZ ;  /* 0x0000057026047890 */ /* 0x000fe2000ff1e03f */
[----:B------:R-:W-:Y:S01]  /*14e00*/  IMAD R8, R29, 0x6000, R16 ;  /* 0x000060001d087824 */ /* 0x000fe200078e0210 */
[----:B------:R-:W-:Y:S01]  /*14e10*/  PLOP3.LUT P2, PT, PT, PT, PT, 0x80, 0x0 ;  /* 0x000000000000781c */ /* 0x000fe20003f4f070 */
[----:B-1----:R-:W-:Y:S01]  /*14e20*/  IMAD R9, R5, 0xc0, R0 ;  /* 0x000000c005097824 */ /* 0x002fe200078e0200 */
[----:B------:R-:W-:Y:S01]  /*14e30*/  R2UR UR10, R12 ;  /* 0x000000000c0a72ca */ /* 0x000fe200000e0000 */
[----:B------:R-:W-:Y:S01]  /*14e40*/  VIADD R10, R6, 0x30890 ;  /* 0x00030890060a7836 */ /* 0x000fe20000000000 */
[----:B------:R-:W-:Y:S01]  /*14e50*/  UIADD3.X UR5, URZ, UR39, URZ, UP0, !UPT ;  /* 0x000000273f057290 */ /* 0x000fe200087fe43f */
[----:B------:R-:W-:Y:S01]  /*14e60*/  VIADD R11, R8, 0x12400 ;  /* 0x00012400080b7836 */ /* 0x000fe20000000000 */
[----:B------:R-:W-:Y:S01]  /*14e70*/  UMOV UR6, 0x0 ;  /* 0x0000000000067882 */ /* 0x000fe20000000000 */
[----:B------:R-:W-:-:S10]  /*14e80*/  UMOV UR7, 0x12f00000 ;  /* 0x12f0000000077882 */ /* 0x000fd40000000000 */
.L_x_568:
        /* <DEDUP_REMOVED lines=13> */
.L_x_727:
[----:B------:R-:W-:Y:S05]  /*14f60*/  BSYNC B2 ;  /* 0x0000000000027941 */ /* 0x000fea0003800000 */
.L_x_569:
[----:B------:R-:W-:Y:S01]  /*14f70*/  BSSY B2, `(.L_x_571) ;  /* 0x000000b000027945 */ /* 0x000fe20003800000 */
[----:B------:R-:W-:Y:S02]  /*14f80*/  IMAD.MOV.U32 R10, RZ, RZ, 0x0 ;  /* 0x00000000ff0a7424 */ /* 0x000fe400078e00ff */
[----:B------:R-:W-:Y:S01]  /*14f90*/  IMAD.MOV.U32 R11, RZ, RZ, 0x12f00000 ;  /* 0x12f00000ff0b7424 */ /* 0x000fe200078e00ff */
[----:B------:R-:W-:Y:S06]  /*14fa0*/  @P3 BRA `(.L_x_572) ;  /* 0x00000000001c3947 */ /* 0x000fec0003800000 */
[----:B------:R-:W1:Y:S01]  /*14fb0*/  S2R R13, SR_TID.X ;  /* 0x00000000000d7919 */ /* 0x000e620000002100 */
[----:B0-2---:R-:W-:-:S04]  /*14fc0*/  IMAD.MOV.U32 R7, RZ, RZ, 0x6000 ;  /* 0x00006000ff077424 */ /* 0x005fc800078e00ff */
[----:B------:R3:W-:Y:S01]  /*14fd0*/  SYNCS.ARRIVE.TRANS64 RZ, [R6+URZ+0x308b0], R7 ;  /* 0x0308b00706ff79a7 */ /* 0x0007e2000800003f */
[----:B-1----:R-:W-:-:S04]  /*14fe0*/  LOP3.LUT R13, R13, 0x1f, RZ, 0xc0, !PT ;  /* 0x0000001f0d0d7812 */ /* 0x002fc800078ec0ff */
[----:B------:R-:W-:-:S13]  /*14ff0*/  ISETP.NE.AND P2, PT, R13, RZ, PT ;  /* 0x000000ff0d00720c */ /* 0x000fda0003f45270 */
[----:B---3--:R-:W-:Y:S05]  /*15000*/  @!P2 BRA `(.L_x_572) ;  /* 0x000000000004a947 */ /* 0x008fea0003800000 */
[----:B------:R-:W-:Y:S01]  /*15010*/  BPT.TRAP 0x1 ;  /* 0x000000040000795c */ /* 0x000fe20000300000 */
.L_x_572:
[----:B------:R-:W-:Y:S05]  /*15020*/  BSYNC B2 ;  /* 0x0000000000027941 */ /* 0x000fea0003800000 */
.L_x_571:
[----:B------:R-:W-:Y:S01]  /*15030*/  R2UR UR10, R12 ;  /* 0x000000000c0a72ca */ /* 0x000fe200000e0000 */
[----:B------:R-:W-:Y:S01]  /*15040*/  UIADD3 UR4, UP0, UR38, 0x670, URZ ;  /* 0x0000067026047890 */ /* 0x000fe2000ff1e03f */
[----:B------:R-:W-:Y:S01]  /*15050*/  R2UR UR6, R10 ;  /* 0x000000000a0672ca */ /* 0x000fe200000e0000 */
[----:B------:R-:W-:Y:S01]  /*15060*/  VIADD R8, R8, 0x400 ;  /* 0x0000040008087836 */ /* 0x000fe20000000000 */
[----:B------:R-:W-:Y:S01]  /*15070*/  R2UR UR7, R11 ;  /* 0x000000000b0772ca */ /* 0x000fe200000e0000 */
[----:B------:R-:W-:Y:S01]  /*15080*/  UIADD3.X UR5, URZ, UR39, URZ, UP0, !UPT ;  /* 0x000000273f057290 */ /* 0x000fe200087fe43f */
[----:B------:R-:W-:Y:S02]  /*15090*/  PLOP3.LUT P2, PT, PT, PT, PT, 0x80, 0x0 ;  /* 0x000000000000781c */ /* 0x000fe40003f4f070 */
[----:B0-2---:R-:W-:-:S11]  /*150a0*/  IADD3 R6, R6, 0x308b0, RZ ;  /* 0x000308b006067810 */ /* 0x005fd60007ffe0ff */
.L_x_573:
        /* <DEDUP_REMOVED lines=10> */
.L_x_563:
[----:B------:R-:W-:Y:S05]  /*15150*/  BSYNC B1 ;  /* 0x0000000000017941 */ /* 0x000fea0003800000 */
.L_x_562:
[----:B------:R-:W2:Y:S01]  /*15160*/  LDL.LU R7, [R1+0x4] ;  /* 0x0000040001077983 */ /* 0x000ea20000300800 */
[----:B------:R-:W-:Y:S01]  /*15170*/  VIADD R29, R29, 0x1 ;  /* 0x000000011d1d7836 */ /* 0x000fe20000000000 */
[C---:B------:R-:W-:Y:S01]  /*15180*/  ISETP.GT.AND P3, PT, R5.reuse, R3, PT ;  /* 0x000000030500720c */ /* 0x040fe20003f64270 */
[----:B------:R-:W-:-:S03]  /*15190*/  VIADD R5, R5, 0xffffffff ;  /* 0xffffffff05057836 */ /* 0x000fc60000000000 */
[----:B------:R-:W-:-:S04]  /*151a0*/  ISETP.NE.AND P2, PT, R29, 0x2, PT ;  /* 0x000000021d00780c */ /* 0x000fc80003f45270 */
[----:B------:R-:W-:Y:S02]  /*151b0*/  SEL R6, RZ, 0x1, P2 ;  /* 0x00000001ff067807 */ /* 0x000fe40001000000 */
[----:B------:R-:W-:Y:S02]  /*151c0*/  SEL R29, R29, RZ, P2 ;  /* 0x000000ff1d1d7207 */ /* 0x000fe40001000000 */
[----:B--2---:R-:W-:-:S05]  /*151d0*/  LOP3.LUT R7, R7, R6, RZ, 0x3c, !PT ;  /* 0x0000000607077212 */ /* 0x004fca00078e3cff */
[----:B------:R2:W-:Y:S01]  /*151e0*/  STL [R1+0x4], R7 ;  /* 0x0000040701007387 */ /* 0x0005e20000100800 */
[----:B------:R-:W-:Y:S05]  /*151f0*/  @P3 BRA `(.L_x_574) ;  /* 0xfffffff8009c3947 */ /* 0x000fea000383ffff */
.L_x_544:
[----:B------:R-:W-:Y:S05]  /*15200*/  BSYNC B0 ;  /* 0x0000000000007941 */ /* 0x000fea0003800000 */
.L_x_543:
[----:B--2---:R2:W5:Y:S01]  /*15210*/  LDL R7, [R1+0x1c] ;  /* 0x00001c0001077983 */ /* 0x0045620000100800 */
[----:B------:R-:W-:Y:S05]  /*15220*/  @!P0 WARPSYNC.ALL ;  /* 0x0000000000008948 */ /* 0x000fea0003800000 */
[----:B------:R2:W-:Y:S01]  /*15230*/  STL [R1+0x28], RZ ;  /* 0x000028ff01007387 */ /* 0x0005e20000100800 */
[----:B------:R-:W-:Y:S01]  /*15240*/  BSSY B0, `(.L_x_575) ;  /* 0x000001f000007945 */ /* 0x000fe20003800000 */
[----:B------:R-:W-:Y:S06]  /*15250*/  @!P0 BAR.SYNC.DEFER_BLOCKING 0xc, 0x200 ;  /* 0x0308000000008b1d */ /* 0x000fec0000010000 */
[----:B--2---:R-:W-:Y:S05]  /*15260*/  @!P1 BRA `(.L_x_576) ;  /* 0x0000000000709947 */ /* 0x004fea0003800000 */
[----:B------:R-:W-:-:S13]  /*15270*/  ISETP.NE.AND P0, PT, R4, RZ, PT ;  /* 0x000000ff0400720c */ /* 0x000fda0003f05270 */
[----:B------:R-:W2:Y:S02]  /*15280*/  @!P0 LDC R4, c[0x0][0x9f0] ;  /* 0x00027c00ff048b82 */ /* 0x000ea40000000800 */
[-C--:B--2---:R-:W-:Y:S02]  /*15290*/  IABS R0, R4.reuse ;  /* 0x0000000400007213 */ /* 0x084fe40000000000 */
[----:B------:R-:W-:Y:S02]  /*152a0*/  IABS R6, R4 ;  /* 0x0000000400067213 */ /* 0x000fe40000000000 */
[----:B------:R-:W2:Y:S03]  /*152b0*/  I2F.RP R2, R0 ;  /* 0x0000000000027306 */ /* 0x000ea60000209400 */
[----:B------:R-:W-:-:S05]  /*152c0*/  IMAD.MOV R6, RZ, RZ, -R6 ;  /* 0x000000ffff067224 */ /* 0x000fca00078e0a06 */
[----:B--2---:R-:W2:Y:S02]  /*152d0*/  MUFU.RCP R2, R2 ;  /* 0x0000000200027308 */ /* 0x004ea40000001000 */
[----:B--2---:R-:W-:-:S06]  /*152e0*/  VIADD R2, R2, 0xffffffe ;  /* 0x0ffffffe02027836 */ /* 0x004fcc0000000000 */
[----:B------:R-:W2:Y:S02]  /*152f0*/  F2I.FTZ.U32.TRUNC.NTZ R3, R2 ;  /* 0x0000000200037305 */ /* 0x000ea4000021f000 */
[----:B--2---:R-:W-:-:S04]  /*15300*/  IMAD.MOV R2, RZ, RZ, -R3 ;  /* 0x000000ffff027224 */ /* 0x004fc800078e0a03 */
[----:B------:R-:W-:Y:S02]  /*15310*/  IMAD R5, R2, R0, RZ ;  /* 0x0000000002057224 */ /* 0x000fe400078e02ff */
[----:B------:R-:W-:-:S04]  /*15320*/  IMAD.MOV.U32 R2, RZ, RZ, RZ ;  /* 0x000000ffff027224 */ /* 0x000fc800078e00ff */
[----:B------:R-:W-:Y:S01]  /*15330*/  IMAD.HI.U32 R5, R3, R5, R2 ;  /* 0x0000000503057227 */ /* 0x000fe200078e0002 */
[----:B-----5:R-:W-:-:S04]  /*15340*/  IADD3 R3, R7, -0x1, R4 ;  /* 0xffffffff07037810 */ /* 0x020fc80007ffe004 */
        /* <DEDUP_REMOVED lines=13> */
[----:B------:R2:W-:Y:S02]  /*15420*/  STL [R1+0x28], R5 ;  /* 0x0000280501007387 */ /* 0x0005e40000100800 */
.L_x_576:
[----:B------:R-:W-:Y:S05]  /*15430*/  BSYNC B0 ;  /* 0x0000000000007941 */ /* 0x000fea0003800000 */
.L_x_575:
[----:B------:R-:W3:Y:S04]  /*15440*/  LDL R0, [R1+0x28] ;  /* 0x0000280001007983 */ /* 0x000ee80000100800 */
[----:B------:R-:W3:Y:S01]  /*15450*/  LDL R2, [R1+0x40] ;  /* 0x0000400001027983 */ /* 0x000ee20000100800 */
[----:B------:R-:W-:Y:S01]  /*15460*/  BSSY B7, `(.L_x_577) ;  /* 0x0000360000077945 */ /* 0x000fe20003800000 */
[----:B---3--:R-:W-:-:S05]  /*15470*/  IMAD R2, R2, R0, RZ ;  /* 0x0000000002027224 */ /* 0x008fca00078e02ff */
[----:B-----5:R-:W-:Y:S01]  /*15480*/  VIADDMNMX R0, R2, R0, R7, PT ;  /* 0x0000000002007246 */ /* 0x020fe20003800107 */
[----:B------:R3:W-:Y:S03]  /*15490*/  STL [R1+0xc], R2 ;  /* 0x00000c0201007387 */ /* 0x0007e60000100800 */
[----:B------:R-:W-:Y:S01]  /*154a0*/  ISETP.GT.AND P0, PT, R0, R2, PT ;  /* 0x000000020000720c */ /* 0x000fe20003f04270 */
[----:B------:R3:W-:-:S12]  /*154b0*/  STL [R1+0x24], R0 ;  /* 0x0000240001007387 */ /* 0x0007d80000100800 */
[----:B---3--:R-:W-:Y:S05]  /*154c0*/  @P0 BRA `(.L_x_578) ;  /* 0x0000000000440947 */ /* 0x008fea0003800000 */
[----:B------:R-:W3:Y:S02]  /*154d0*/  S2R R0, SR_TID.X ;  /* 0x0000000000007919 */ /* 0x000ee40000002100 */
[----:B---3--:R-:W-:-:S04]  /*154e0*/  LOP3.LUT R0, R0, 0x7f, RZ, 0xc0, !PT ;  /* 0x0000007f00007812 */ /* 0x008fc800078ec0ff */
[----:B------:R-:W-:-:S13]  /*154f0*/  ISETP.NE.AND P0, PT, R0, RZ, PT ;  /* 0x000000ff0000720c */ /* 0x000fda0003f05270 */
[----:B------:R-:W-:Y:S05]  /*15500*/  @P0 BRA `(.L_x_579) ;  /* 0x0000003400540947 */ /* 0x000fea0003800000 */
[----:B--2---:R-:W2:Y:S01]  /*15510*/  S2R R5, SR_LANEID ;  /* 0x0000000000057919 */ /* 0x004ea20000000000 */
[----:B------:R-:W-:Y:S01]  /*15520*/  VOTEU.ANY UR4, UPT, PT ;  /* 0x0000000000047886 */ /* 0x000fe200038e0100 */
[----:B------:R-:W3:Y:S01]  /*15530*/  LDC.64 R2, c[0x0][0xc60] ;  /* 0x00031800ff027b82 */ /* 0x000ee20000000a00 */
[----:B------:R-:W2:Y:S02]  /*15540*/  FLO.U32 R0, UR4 ;  /* 0x0000000400007d00 */ /* 0x000ea400080e0000 */
[----:B--2---:R-:W-:-:S06]  /*15550*/  ISETP.EQ.U32.AND P0, PT, R0, R5, PT ;  /* 0x000000050000720c */ /* 0x004fcc0003f02070 */
[----:B------:R-:W3:Y:S07]  /*15560*/  POPC R5, UR4 ;  /* 0x0000000400057d09 */ /* 0x000eee0008000000 */
[----:B---3--:R-:W2:Y:S01]  /*15570*/  @P0 ATOMG.E.ADD.STRONG.GPU PT, R3, desc[UR56][R2.64], R5 ;  /* 0x00000005020309a8 */ /* 0x008ea200081ee1f8 */
[----:B------:R-:W3:Y:S02]  /*15580*/  S2R R4, SR_LTMASK ;  /* 0x0000000000047919 */ /* 0x000ee40000003900 */
[----:B---3--:R-:W-:-:S04]  /*15590*/  LOP3.LUT R4, R4, UR4, RZ, 0xc0, !PT ;  /* 0x0000000404047c12 */ /* 0x008fc8000f8ec0ff */
[----:B------:R-:W3:Y:S01]  /*155a0*/  POPC R7, R4 ;  /* 0x0000000400077309 */ /* 0x000ee20000000000 */
[----:B--2---:R-:W3:Y:S02]  /*155b0*/  SHFL.IDX PT, R0, R3, R0, 0x1f ;  /* 0x00001f0003007589 */ /* 0x004ee400000e0000 */
[----:B---3--:R-:W-:Y:S01]  /*155c0*/  IADD3 R24, R0, UR36, R7 ;  /* 0x0000002400187c10 */ /* 0x008fe2000fffe007 */
[----:B------:R-:W-:Y:S06]  /*155d0*/  BRA `(.L_x_579) ;  /* 0x0000003400207947 */ /* 0x000fec0003800000 */
.L_x_578:
        /* <DEDUP_REMOVED lines=10> */
[----:B------:R-:W3:Y:S01]  /*15680*/  LDC.64 R2, c[0x4][R2] ;  /* 0x0100000002027b82 */ /* 0x000ee20000000a00 */
[----:B--2---:R-:W-:Y:S02]  /*15690*/  IMAD.U32 R5, RZ, RZ, UR7 ;  /* 0x00000007ff057e24 */ /* 0x004fe4000f8e00ff */
[----:B------:R-:W-:Y:S02]  /*156a0*/  IMAD.U32 R6, RZ, RZ, UR8 ;  /* 0x00000008ff067e24 */ /* 0x000fe4000f8e00ff */
[----:B------:R-:W-:-:S02]  /*156b0*/  IMAD.U32 R7, RZ, RZ, UR9 ;  /* 0x00000009ff077e24 */ /* 0x000fc4000f8e00ff */
[----:B------:R-:W-:Y:S02]  /*156c0*/  IMAD.U32 R11, RZ, RZ, UR5 ;  /* 0x00000005ff0b7e24 */ /* 0x000fe4000f8e00ff */
[----:B------:R-:W-:Y:S02]  /*156d0*/  IMAD.MOV.U32 R8, RZ, RZ, 0x70 ;  /* 0x00000070ff087424 */ /* 0x000fe400078e00ff */
[----:B0-----:R-:W-:Y:S02]  /*156e0*/  IMAD.MOV.U32 R12, RZ, RZ, 0x1 ;  /* 0x00000001ff0c7424 */ /* 0x001fe400078e00ff */
[----:B------:R-:W-:-:S07]  /*156f0*/  IMAD.MOV.U32 R13, RZ, RZ, RZ ;  /* 0x000000ffff0d7224 */ /* 0x000fce00078e00ff */
[----:B------:R-:W-:-:S07]  /*15700*/  LEPC R20, `(.L_x_581) ;  /* 0x000000001014794e */ /* 0x000fce0000000000 */
[----:B-1-3--:R-:W-:Y:S05]  /*15710*/  CALL.ABS.NOINC R2 ;  /* 0x0000000002007343 */ /* 0x00afea0003c00000 */
.L_x_581:
[----:B------:R-:W-:Y:S05]  /*15720*/  BSYNC B6 ;  /* 0x0000000000067941 */ /* 0x000fea0003800000 */
.L_x_580:
        /* <DEDUP_REMOVED lines=8> */
[----:B------:R3:W4:Y:S01]  /*157b0*/  LDC.64 R2, c[0x4][R0] ;  /* 0x0100000000027b82 */ /* 0x0007220000000a00 */
[----:B------:R-:W-:Y:S01]  /*157c0*/  IMAD.U32 R4, RZ, RZ, UR6 ;  /* 0x00000006ff047e24 */ /* 0x000fe2000f8e00ff */
[----:B------:R-:W-:Y:S01]  /*157d0*/  MOV R6, UR8 ;  /* 0x0000000800067c02 */ /* 0x000fe20008000f00 */
[----:B--2---:R-:W-:Y:S02]  /*157e0*/  IMAD.U32 R5, RZ, RZ, UR7 ;  /* 0x00000007ff057e24 */ /* 0x004fe4000f8e00ff */
[----:B------:R-:W-:Y:S02]  /*157f0*/  IMAD.U32 R7, RZ, RZ, UR9 ;  /* 0x00000009ff077e24 */ /* 0x000fe4000f8e00ff */
[----:B------:R-:W-:-:S02]  /*15800*/  IMAD.U32 R10, RZ, RZ, UR4 ;  /* 0x00000004ff0a7e24 */ /* 0x000fc4000f8e00ff */
[----:B------:R-:W-:Y:S02]  /*15810*/  IMAD.U32 R11, RZ, RZ, UR5 ;  /* 0x00000005ff0b7e24 */ /* 0x000fe4000f8e00ff */
[----:B------:R-:W-:Y:S02]  /*15820*/  IMAD.MOV.U32 R8, RZ, RZ, 0x70 ;  /* 0x00000070ff087424 */ /* 0x000fe400078e00ff */
[----:B0-----:R-:W-:Y:S02]  /*15830*/  IMAD.MOV.U32 R12, RZ, RZ, 0x1 ;  /* 0x00000001ff0c7424 */ /* 0x001fe400078e00ff */
[----:B---3--:R-:W-:-:S07]  /*15840*/  IMAD.MOV.U32 R13, RZ, RZ, RZ ;  /* 0x000000ffff0d7224 */ /* 0x008fce00078e00ff */
[----:B------:R-:W-:-:S07]  /*15850*/  LEPC R20, `(.L_x_584) ;  /* 0x000000001014794e */ /* 0x000fce0000000000 */
[----:B-1--4-:R-:W-:Y:S05]  /*15860*/  CALL.ABS.NOINC R2 ;  /* 0x0000000002007343 */ /* 0x012fea0003c00000 */
.L_x_584:
[----:B------:R-:W-:Y:S01]  /*15870*/  MOV R2, 0x0 ;  /* 0x0000000000027802 */ /* 0x000fe20000000f00 */
[----:B------:R-:W-:Y:S01]  /*15880*/  ULDC.64 UR4, c[0x4][0xa8] ;  /* 0x01002a0000047ab9 */ /* 0x000fe20000000a00 */
[----:B------:R-:W-:Y:S01]  /*15890*/  ULDC.64 UR6, c[0x4][0xb0] ;  /* 0x01002c0000067ab9 */ /* 0x000fe20000000a00 */
[----:B------:R-:W-:Y:S01]  /*158a0*/  ULDC.64 UR8, c[0x4][0x40] ;  /* 0x0100100000087ab9 */ /* 0x000fe20000000a00 */
[----:B------:R-:W-:Y:S01]  /*158b0*/  IMAD.U32 R4, RZ, RZ, UR4 ;  /* 0x00000004ff047e24 */ /* 0x000fe2000f8e00ff */
[----:B------:R-:W-:Y:S01]  /*158c0*/  MOV R5, UR5 ;  /* 0x0000000500057c02 */ /* 0x000fe20008000f00 */
[----:B------:R-:W0:Y:S01]  /*158d0*/  LDC.64 R2, c[0x4][R2] ;  /* 0x0100000002027b82 */ /* 0x000e220000000a00 */
[----:B------:R-:W-:Y:S02]  /*158e0*/  IMAD.U32 R6, RZ, RZ, UR6 ;  /* 0x00000006ff067e24 */ /* 0x000fe4000f8e00ff */
[----:B------:R-:W-:Y:S02]  /*158f0*/  IMAD.U32 R7, RZ, RZ, UR7 ;  /* 0x00000007ff077e24 */ /* 0x000fe4000f8e00ff */
[----:B------:R-:W-:-:S02]  /*15900*/  IMAD.U32 R10, RZ, RZ, UR8 ;  /* 0x00000008ff0a7e24 */ /* 0x000fc4000f8e00ff */
[----:B------:R-:W-:Y:S02]  /*15910*/  IMAD.U32 R11, RZ, RZ, UR9 ;  /* 0x00000009ff0b7e24 */ /* 0x000fe4000f8e00ff */
[----:B------:R-:W-:Y:S02]  /*15920*/  IMAD.MOV.U32 R8, RZ, RZ, 0x70 ;  /* 0x00000070ff087424 */ /* 0x000fe400078e00ff */
[----:B------:R-:W-:Y:S02]  /*15930*/  IMAD.MOV.U32 R12, RZ, RZ, 0x1 ;  /* 0x00000001ff0c7424 */ /* 0x000fe400078e00ff */
[----:B------:R-:W-:-:S07]  /*15940*/  IMAD.MOV.U32 R13, RZ, RZ, RZ ;  /* 0x000000ffff0d7224 */ /* 0x000fce00078e00ff */
[----:B------:R-:W-:-:S07]  /*15950*/  LEPC R20, `(.L_x_583) ;  /* 0x000000001014794e */ /* 0x000fce0000000000 */
[----:B0-----:R-:W-:Y:S05]  /*15960*/  CALL.ABS.NOINC R2 ;  /* 0x0000000002007343 */ /* 0x001fea0003c00000 */
.L_x_583:
[----:B------:R-:W-:Y:S05]  /*15970*/  BSYNC B6 ;  /* 0x0000000000067941 */ /* 0x000fea0003800000 */
.L_x_582:
[----:B------:R-:W-:Y:S01]  /*15980*/  ULDC.64 UR4, c[0x0][0x9f8] ;  /* 0x00027e0000047ab9 */ /* 0x000fe20000000a00 */
[----:B------:R-:W3:Y:S01]  /*15990*/  LDL R20, [R1+0x24] ;  /* 0x0000240001147983 */ /* 0x000ee20000100800 */
[----:B------:R-:W-:-:S04]  /*159a0*/  ISETP.NE.U32.AND P0, PT, RZ, UR4, PT ;  /* 0x00000004ff007c0c */ /* 0x000fc8000bf05070 */
[----:B------:R-:W-:-:S13]  /*159b0*/  ISETP.NE.AND.EX P0, PT, RZ, UR5, PT, P0 ;  /* 0x00000005ff007c0c */ /* 0x000fda000bf05300 */
[----:B------:R-:W-:-:S04]  /*159c0*/  @P0 IADD3 R2, P1, R19, UR4, RZ ;  /* 0x0000000413020c10 */ /* 0x000fc8000ff3e0ff */
[----:B------:R-:W-:Y:S01]  /*159d0*/  @P0 IADD3.X R3, R22, UR5, RZ, P1, !PT ;  /* 0x0000000516030c10 */ /* 0x000fe20008ffe4ff */
[----:B------:R-:W-:-:S04]  /*159e0*/  ULDC.64 UR4, c[0x0][0xa08] ;  /* 0x0002820000047ab9 */ /* 0x000fc80000000a00 */
[----:B------:R4:W5:Y:S02]  /*159f0*/  @P0 LDG.E R23, desc[UR56][R2.64] ;  /* 0x0000003802170981 */ /* 0x000964000c1e1900 */
[----:B----4-:R-:W4:Y:S02]  /*15a00*/  LDC.64 R2, c[0x0][0x418] ;  /* 0x00010600ff027b82 */ /* 0x010f240000000a00 */
[----:B----4-:R-:W-:Y:S01]  /*15a10*/  LOP3.LUT P0, RZ, R2, UR4, RZ, 0xfc, !PT ;  /* 0x0000000402ff7c12 */ /* 0x010fe2000f80fcff */
[----:B------:R-:W-:-:S03]  /*15a20*/  UMOV UR4, 0xffffffff ;  /* 0xffffffff00047882 */ /* 0x000fc60000000000 */
[----:B------:R-:W-:Y:S02]  /*15a30*/  LOP3.LUT P0, RZ, R3, UR5, RZ, 0xfc, P0 ;  /* 0x0000000503ff7c12 */ /* 0x000fe4000800fcff */
[----:B---3--:R-:W-:Y:S02]  /*15a40*/  IADD3 R22, R20, -0x1, RZ ;  /* 0xffffffff14167810 */ /* 0x008fe40007ffe0ff */
[----:B-----5:R-:W-:Y:S02]  /*15a50*/  SHF.R.S32.HI R7, RZ, 0x1f, R23 ;  /* 0x0000001fff077819 */ /* 0x020fe40000011417 */
[----:B------:R-:W-:-:S03]  /*15a60*/  SEL R19, R23, RZ, !P0 ;  /* 0x000000ff17137207 */ /* 0x000fc60004000000 */
[----:B------:R3:W-:Y:S01]  /*15a70*/  STL [R1+0x8], R7 ;  /* 0x0000080701007387 */ /* 0x0007e20000100800 */
[----:B------:R-:W-:Y:S05]  /*15a80*/  BRA.DIV UR4, `(.L_x_585) ;  /* 0x0000005604107947 */ /* 0x000fea000b800000 */
[----:B------:R-:W4:Y:S02]  /*15a90*/  S2R R0, SR_TID.X ;  /* 0x0000000000007919 */ /* 0x000f240000002100 */
[----:B----4-:R-:W-:-:S04]  /*15aa0*/  SHF.R.U32.HI R0, RZ, 0x5, R0 ;  /* 0x00000005ff007819 */ /* 0x010fc80000011600 */
[----:B------:R-:W-:-:S05]  /*15ab0*/  LOP3.LUT R0, R0, 0x3, RZ, 0xc0, !PT ;  /* 0x0000000300007812 */ /* 0x000fca00078ec0ff */
[----:B------:R4:W0:Y:S02]  /*15ac0*/  SHFL.IDX PT, R14, R0, RZ, 0x1f ;  /* 0x00001fff000e7589 */ /* 0x00082400000e0000 */
.L_x_730:
[----:B----4-:R-:W4:Y:S01]  /*15ad0*/  LDL.LU R0, [R1] ;  /* 0x0000000001007983 */ /* 0x010f220000300800 */
[----:B------:R-:W-:Y:S02]  /*15ae0*/  PLOP3.LUT P1, PT, PT, PT, PT, 0x8, 0x0 ;  /* 0x000000000000781c */ /* 0x000fe40003f2e170 */
[----:B0-----:R-:W-:Y:S02]  /*15af0*/  ISETP.NE.AND P0, PT, R14, RZ, PT ;  /* 0x000000ff0e00720c */ /* 0x001fe40003f05270 */
[----:B----4-:R-:W-:-:S09]  /*15b00*/  LOP3.LUT R0, R0, 0xfffffffe, RZ, 0xc0, !PT ;  /* 0xfffffffe00007812 */ /* 0x010fd200078ec0ff */
[----:B------:R-:W-:-:S05]  /*15b10*/  @P1 LOP3.LUT R0, R0, 0x1, RZ, 0xfc, !PT ;  /* 0x0000000100001812 */ /* 0x000fca00078efcff */
[----:B------:R0:W-:Y:S01]  /*15b20*/  STL [R1], R0 ;  /* 0x0000000001007387 */ /* 0x0001e20000100800 */
[----:B------:R-:W-:Y:S05]  /*15b30*/  @P0 BRA `(.L_x_586) ;  /* 0x0000000000f80947 */ /* 0x000fea0003800000 */
[----:B------:R-:W-:-:S03]  /*15b40*/  UMOV UR4, 0xffffffff ;  /* 0xffffffff00047882 */ /* 0x000fc60000000000 */
[----:B------:R-:W-:Y:S05]  /*15b50*/  BRA.DIV UR4, `(.L_x_587) ;  /* 0x0000005604107947 */ /* 0x000fea000b800000 */
[----:B------:R-:W-:-:S13]  /*15b60*/  ELECT P6, URZ, PT ;  /* 0x00000000003f782f */ /* 0x000fda00038c0000 */
.L_x_733:
[----:B------:R-:W-:Y:S05]  /*15b70*/  @!P6 BRA `(.L_x_586) ;  /* 0x0000000000e8e947 */ /* 0x000fea0003800000 */
[----:B------:R-:W-:-:S04]  /*15b80*/  ISETP.NE.U32.AND P0, PT, R2, RZ, PT ;  /* 0x000000ff0200720c */ /* 0x000fc80003f05070 */
[----:B------:R-:W-:-:S13]  /*15b90*/  ISETP.NE.AND.EX P0, PT, R3, RZ, PT, P0 ;  /* 0x000000ff0300720c */ /* 0x000fda0003f05300 */
[----:B------:R-:W-:Y:S05]  /*15ba0*/  @!P0 BRA `(.L_x_588) ;  /* 0x0000000000488947 */ /* 0x000fea0003800000 */
[----:B------:R-:W4:Y:S01]  /*15bb0*/  LDC R6, c[0x0][0x43c] ;  /* 0x00010f00ff067b82 */ /* 0x000f220000000800 */
[----:B0-----:R-:W-:Y:S01]  /*15bc0*/  IMAD.MOV.U32 R0, RZ, RZ, R22 ;  /* 0x000000ffff007224 */ /* 0x001fe200078e0016 */
[----:B------:R-:W-:Y:S01]  /*15bd0*/  ULDC.64 UR4, c[0x0][0x428] ;  /* 0x00010a0000047ab9 */ /* 0x000fe20000000a00 */
[----:B----4-:R-:W-:-:S13]  /*15be0*/  ISETP.NE.AND P0, PT, R6, 0x1, PT ;  /* 0x000000010600780c */ /* 0x010fda0003f05270 */
[----:B--2---:R-:W0:Y:S02]  /*15bf0*/  @P0 LDC.64 R4, c[0x0][0x440] ;  /* 0x00011000ff040b82 */ /* 0x004e240000000a00 */
[----:B0-----:R-:W-:-:S05]  /*15c00*/  @P0 IMAD.HI.U32 R4, R22, R4, RZ ;  /* 0x0000000416040227 */ /* 0x001fca00078e00ff */
[----:B------:R-:W-:-:S04]  /*15c10*/  @P0 SHF.R.U32.HI R0, RZ, R5, R4 ;  /* 0x00000005ff000219 */ /* 0x000fc80000011604 */
[--C-:B------:R-:W-:Y:S01]  /*15c20*/  SHF.R.S32.HI R5, RZ, 0x1f, R0.reuse ;  /* 0x0000001fff057819 */ /* 0x100fe20000011400 */
[----:B------:R-:W-:-:S04]  /*15c30*/  IMAD.MOV R4, RZ, RZ, -R0 ;  /* 0x000000ffff047224 */ /* 0x000fc800078e0a00 */
[----:B------:R-:W-:Y:S02]  /*15c40*/  IMAD R22, R6, R4, R22 ;  /* 0x0000000406167224 */ /* 0x000fe400078e0216 */
[----:B------:R-:W-:Y:S02]  /*15c50*/  IMAD R6, R7, UR4, RZ ;  /* 0x0000000407067c24 */ /* 0x000fe4000f8e02ff */
[----:B------:R-:W-:Y:S02]  /*15c60*/  IMAD.MOV.U32 R4, RZ, RZ, R0 ;  /* 0x000000ffff047224 */ /* 0x000fe400078e0000 */
[C---:B------:R-:W-:Y:S02]  /*15c70*/  IMAD R0, R23.reuse, UR5, R6 ;  /* 0x0000000517007c24 */ /* 0x040fe4000f8e0206 */
[----:B------:R-:W-:-:S04]  /*15c80*/  IMAD.WIDE.U32 R4, R23, UR4, R4 ;  /* 0x0000000417047c25 */ /* 0x000fc8000f8e0004 */
[----:B------:R-:W-:Y:S01]  /*15c90*/  IMAD.IADD R0, R5, 0x1, R0 ;  /* 0x0000000105007824 */ /* 0x000fe200078e0200 */
[----:B------:R-:W-:-:S04]  /*15ca0*/  LEA R2, P0, R4, R2, 0x2 ;  /* 0x0000000204027211 */ /* 0x000fc800078010ff */
[----:B------:R-:W-:-:S05]  /*15cb0*/  LEA.HI.X R3, R4, R3, R0, 0x2, P0 ;  /* 0x0000000304037211 */ /* 0x000fca00000f1400 */
[----:B------:R4:W5:Y:S04]  /*15cc0*/  LDG.E R19, desc[UR56][R2.64] ;  /* 0x0000003802137981 */ /* 0x000968000c1e1900 */
.L_x_588:
[----:B0-----:R-:W-:Y:S01]  /*15cd0*/  IMAD R0, R18, 0x8, R16 ;  /* 0x0000000812007824 */ /* 0x001fe200078e0210 */
[----:B----4-:R-:W-:-:S04]  /*15ce0*/  SHF.L.U32 R2, R28, 0x1f, RZ ;  /* 0x0000001f1c027819 */ /* 0x010fc800000006ff */
[----:B------:R-:W0:Y:S02]  /*15cf0*/  SYNCS.PHASECHK.TRANS64.TRYWAIT P0, [R0+URZ+0x30840], R2 ;  /* 0x03084002000075a7 */ /* 0x000e24000800017f */
[----:B0-----:R-:W-:Y:S05]  /*15d00*/  @!P0 BRA `(.L_x_589) ;  /* 0x0000005000c48947 */ /* 0x001fea0003800000 */
.L_x_734:
[----:B------:R-:W4:Y:S02]  /*15d10*/  S2R R3, SR_TID.X ;  /* 0x0000000000037919 */ /* 0x000f240000002100 */
[----:B----4-:R-:W-:-:S04]  /*15d20*/  LOP3.LUT R3, R3, 0x7f, RZ, 0xc0, !PT ;  /* 0x0000007f03037812 */ /* 0x010fc800078ec0ff */
[----:B------:R-:W-:-:S13]  /*15d30*/  ISETP.NE.AND P0, PT, R3, RZ, PT ;  /* 0x000000ff0300720c */ /* 0x000fda0003f05270 */
[----:B------:R-:W-:Y:S05]  /*15d40*/  @P0 BRA `(.L_x_590) ;  /* 0x00000000001c0947 */ /* 0x000fea0003800000 */
[----:B------:R-:W4:Y:S01]  /*15d50*/  S2R R3, SR_TID.X ;  /* 0x0000000000037919 */ /* 0x000f220000002100 */
[----:B0-----:R-:W-:-:S04]  /*15d60*/  IMAD.MOV.U32 R2, RZ, RZ, 0x6000 ;  /* 0x00006000ff027424 */ /* 0x001fc800078e00ff */
[----:B------:R0:W-:Y:S01]  /*15d70*/  SYNCS.ARRIVE.TRANS64 RZ, [R0+URZ+0x30830], R2 ;  /* 0x0308300200ff79a7 */ /* 0x0001e2000800003f */
[----:B----4-:R-:W-:-:S04]  /*15d80*/  LOP3.LUT R3, R3, 0x1f, RZ, 0xc0, !PT ;  /* 0x0000001f03037812 */ /* 0x010fc800078ec0ff */
[----:B------:R-:W-:-:S13]  /*15d90*/  ISETP.NE.AND P0, PT, R3, RZ, PT ;  /* 0x000000ff0300720c */ /* 0x000fda0003f05270 */
[----:B0-----:R-:W-:Y:S05]  /*15da0*/  @!P0 BRA `(.L_x_590) ;  /* 0x0000000000048947 */ /* 0x001fea0003800000 */
[----:B------:R-:W-:Y:S01]  /*15db0*/  BPT.TRAP 0x1 ;  /* 0x000000040000795c */ /* 0x000fe20000300000 */
.L_x_590:
[----:B0-----:R-:W4:Y:S01]  /*15dc0*/  LDL.LU R2, [R1] ;  /* 0x0000000001027983 */ /* 0x001f220000300800 */
[----:B------:R-:W-:Y:S01]  /*15dd0*/  R2UR UR9, R0 ;  /* 0x00000000000972ca */ /* 0x000fe200000e0000 */
[----:B------:R-:W-:Y:S01]  /*15de0*/  IMAD R0, R18, 0x6000, R16 ;  /* 0x0000600012007824 */ /* 0x000fe200078e0210 */
[----:B------:R-:W-:Y:S01]  /*15df0*/  R2UR UR11, R22 ;  /* 0x00000000160b72ca */ /* 0x000fe200000e0000 */
[----:B------:R-:W-:Y:S01]  /*15e00*/  UIADD3 UR6, UP0, UR38, 0x370, URZ ;  /* 0x0000037026067890 */ /* 0x000fe2000ff1e03f */
[----:B------:R-:W-:Y:S01]  /*15e10*/  R2UR UR4, R26 ;  /* 0x000000001a0472ca */ /* 0x000fe200000e0000 */
[----:B------:R-:W-:Y:S01]  /*15e20*/  UMOV UR5, 0x14f00000 ;  /* 0x14f0000000057882 */ /* 0x000fe20000000000 */
[----:B------:R-:W-:Y:S01]  /*15e30*/  R2UR UR8, R0 ;  /* 0x00000000000872ca */ /* 0x000fe200000e0000 */
[----:B------:R-:W-:Y:S01]  /*15e40*/  UIADD3.X UR7, URZ, UR39, URZ, UP0, !UPT ;  /* 0x000000273f077290 */ /* 0x000fe200087fe43f */
[----:B------:R-:W-:Y:S01]  /*15e50*/  PLOP3.LUT P0, PT, PT, PT, PT, 0x80, 0x0 ;  /* 0x000000000000781c */ /* 0x000fe20003f0f070 */
[----:B------:R-:W-:Y:S01]  /*15e60*/  UMOV UR10, URZ ;  /* 0x0000003f000a7c82 */ /* 0x000fe20008000000 */
[----:B------:R-:W-:-:S02]  /*15e70*/  R2UR UR12, R17 ;  /* 0x00000000110c72ca */ /* 0x000fc400000e0000 */
[----:B-----5:R-:W-:Y:S01]  /*15e80*/  R2UR UR13, R19 ;  /* 0x00000000130d72ca */ /* 0x020fe200000e0000 */
[----:B------:R-:W-:-:S04]  /*15e90*/  UIADD3 UR9, UR9, 0x30830, URZ ;  /* 0x0003083009097890 */ /* 0x000fc8000fffe03f */
[----:B------:R-:W-:Y:S02]  /*15ea0*/  UIMAD UR11, UR11, 0xc0, UR4 ;  /* 0x000000c00b0b78a4 */ /* 0x000fe4000f8e0204 */
[----:B------:R-:W-:Y:S01]  /*15eb0*/  UIADD3 UR8, UR8, 0x12400, URZ ;  /* 0x0001240008087890 */ /* 0x000fe2000fffe03f */
[----:B------:R-:W-:-:S08]  /*15ec0*/  UMOV UR4, 0x0 ;  /* 0x0000000000047882 */ /* 0x000fd00000000000 */
[----:B------:R0:W-:Y:S01]  /*15ed0*/  UTMALDG.4D [UR8], [UR6], desc[UR4] ;  /* 0x00000408060075b4 */ /* 0x0001e20008019000 */
[----:B----4-:R-:W-:-:S04]  /*15ee0*/  LOP3.LUT R2, R2, 0xfffffffe, RZ, 0xc0, !PT ;  /* 0xfffffffe02027812 */ /* 0x010fc800078ec0ff */
[----:B------:R-:W-:-:S05]  /*15ef0*/  @P0 LOP3.LUT R2, R2, 0x1, RZ, 0xfc, !PT ;  /* 0x0000000102020812 */ /* 0x000fca00078efcff */
[----:B------:R0:W-:Y:S01]  /*15f00*/  STL [R1], R2 ;  /* 0x0000000201007387 */ /* 0x0001e20000100800 */
[----:B------:R-:W-:Y:S01]  /*15f10*/  NOP ;  /* 0x0000000000007918 */ /* 0x000fe20000000000 */
.L_x_586:
[----:B------:R-:W4:Y:S04]  /*15f20*/  LDL.LU R4, [R1+0x20] ;  /* 0x0000200001047983 */ /* 0x000f280000300800 */
[----:B------:R-:W5:Y:S04]  /*15f30*/  LDL.LU R6, [R1+0x14] ;  /* 0x0000140001067983 */ /* 0x000f680000300800 */
[----:B------:R-:W2:Y:S01]  /*15f40*/  LDL.LU R3, [R1+0x2c] ;  /* 0x00002c0001037983 */ /* 0x000ea20000300800 */
[----:B------:R-:W-:Y:S05]  /*15f50*/  WARPSYNC.ALL ;  /* 0x0000000000007948 */ /* 0x000fea0003800000 */
[----:B0-----:R-:W-:Y:S01]  /*15f60*/  ULDC.64 UR4, c[0x0][0x298] ;  /* 0x0000a60000047ab9 */ /* 0x001fe20000000a00 */
[----:B------:R-:W-:Y:S01]  /*15f70*/  ULDC.64 UR6, c[0x0][0xa00] ;  /* 0x0002800000067ab9 */ /* 0x000fe20000000a00 */
[----:B------:R-:W-:Y:S01]  /*15f80*/  VIADD R0, R16, 0xc400 ;  /* 0x0000c40010007836 */ /* 0x000fe20000000000 */
[----:B------:R-:W-:Y:S01]  /*15f90*/  BAR.SYNC.DEFER_BLOCKING 0x8, 0x200 ;  /* 0x0208000000007b1d */ /* 0x000fe20000010000 */
[----:B------:R-:W-:-:S03]  /*15fa0*/  ISETP.NE.U32.AND P0, PT, RZ, UR6, PT ;  /* 0x00000006ff007c0c */ /* 0x000fc6000bf05070 */
[----:B------:R-:W-:Y:S02]  /*15fb0*/  LOP3.LUT P1, RZ, R0, 0x3ff, RZ, 0xc0, !PT ;  /* 0x000003ff00ff7812 */ /* 0x000fe4000782c0ff */
[----:B------:R-:W-:Y:S01]  /*15fc0*/  ISETP.NE.AND.EX P0, PT, RZ, UR7, PT, P0 ;  /* 0x00000007ff007c0c */ /* 0x000fe2000bf05300 */
[----:B------:R-:W-:Y:S01]  /*15fd0*/  BSSY B6, `(.L_x_591) ;  /* 0x000001d000067945 */ /* 0x000fe20003800000 */
[----:B----4-:R-:W-:Y:S02]  /*15fe0*/  SHF.R.S32.HI R2, RZ, 0x1f, R4 ;  /* 0x0000001fff027819 */ /* 0x010fe40000011404 */
[----:B-----5:R-:W-:-:S03]  /*15ff0*/  SEL R6, R6, RZ, !P0 ;  /* 0x000000ff06067207 */ /* 0x020fc60004000000 */
[----:B------:R-:W-:-:S04]  /*16000*/  IMAD R2, R2, UR4, RZ ;  /* 0x0000000402027c24 */ /* 0x000fc8000f8e02ff */
[C---:B------:R-:W-:Y:S01]  /*16010*/  IMAD R0, R4.reuse, UR5, R2 ;  /* 0x0000000504007c24 */ /* 0x040fe2000f8e0202 */
[----:B--2---:R-:W-:Y:S01]  /*16020*/  SEL R2, R3, RZ, !P0 ;  /* 0x000000ff03027207 */ /* 0x004fe20004000000 */
[----:B------:R-:W-:-:S05]  /*16030*/  IMAD.WIDE.U32 R4, R4, UR4, RZ ;  /* 0x0000000404047c25 */ /* 0x000fca000f8e00ff */
[----:B------:R-:W-:Y:S01]  /*16040*/  IADD3 R0, R5, R0, RZ ;  /* 0x0000000005007210 */ /* 0x000fe20007ffe0ff */
        /* <DEDUP_REMOVED lines=9> */
[----:B------:R-:W-:Y:S01]  /*160e0*/  IMAD.U32 R4, RZ, RZ, UR4 ;  /* 0x00000004ff047e24 */ /* 0x000fe2000f8e00ff */
[----:B------:R-:W-:Y:S01]  /*160f0*/  MOV R12, 0x1 ;  /* 0x00000001000c7802 */ /* 0x000fe20000000f00 */
[----:B------:R-:W0:Y:S01]  /*16100*/  LDC.64 R2, c[0x4][R2] ;  /* 0x0100000002027b82 */ /* 0x000e220000000a00 */
[----:B------:R-:W-:Y:S02]  /*16110*/  IMAD.U32 R5, RZ, RZ, UR5 ;  /* 0x00000005ff057e24 */ /* 0x000fe4000f8e00ff */
[----:B------:R-:W-:Y:S02]  /*16120*/  IMAD.U32 R6, RZ, RZ, UR6 ;  /* 0x00000006ff067e24 */ /* 0x000fe4000f8e00ff */
[----:B---3--:R-:W-:-:S02]  /*16130*/  IMAD.U32 R7, RZ, RZ, UR7 ;  /* 0x00000007ff077e24 */ /* 0x008fc4000f8e00ff */
[----:B------:R-:W-:Y:S02]  /*16140*/  IMAD.U32 R10, RZ, RZ, UR8 ;  /* 0x00000008ff0a7e24 */ /* 0x000fe4000f8e00ff */
[----:B------:R-:W-:Y:S02]  /*16150*/  IMAD.U32 R11, RZ, RZ, UR9 ;  /* 0x00000009ff0b7e24 */ /* 0x000fe4000f8e00ff */
[----:B------:R-:W-:Y:S02]  /*16160*/  IMAD.MOV.U32 R8, RZ, RZ, 0x70 ;  /* 0x00000070ff087424 */ /* 0x000fe400078e00ff */
[----:B------:R-:W-:-:S07]  /*16170*/  IMAD.MOV.U32 R13, RZ, RZ, RZ ;  /* 0x000000ffff0d7224 */ /* 0x000fce00078e00ff */
[----:B------:R-:W-:-:S07]  /*16180*/  LEPC R20, `(.L_x_592) ;  /* 0x000000001014794e */ /* 0x000fce0000000000 */
[----:B01----:R-:W-:Y:S05]  /*16190*/  CALL.ABS.NOINC R2 ;  /* 0x0000000002007343 */ /* 0x003fea0003c00000 */
.L_x_592:
[----:B------:R-:W-:Y:S05]  /*161a0*/  BSYNC B6 ;  /* 0x0000000000067941 */ /* 0x000fea0003800000 */
.L_x_591:
[----:B------:R-:W2:Y:S01]  /*161b0*/  LDL.LU R20, [R1+0x20] ;  /* 0x0000200001147983 */ /* 0x000ea20000300800 */
[----:B-1----:R-:W1:Y:S01]  /*161c0*/  LDC R9, c[0x0][0x448] ;  /* 0x00011200ff097b82 */ /* 0x002e620000000800 */
[----:B------:R-:W-:Y:S01]  /*161d0*/  ULDC.64 UR4, c[0x0][0x2d8] ;  /* 0x0000b60000047ab9 */ /* 0x000fe20000000a00 */
[----:B------:R-:W-:Y:S01]  /*161e0*/  ULDC.64 UR6, c[0x0][0x2e0] ;  /* 0x0000b80000067ab9 */ /* 0x000fe20000000a00 */
[----:B0-----:R-:W2:Y:S01]  /*161f0*/  LDL.LU.64 R2, [R1+0x30] ;  /* 0x0000300001027983 */ /* 0x001ea20000300a00 */
[----:B------:R-:W-:-:S03]  /*16200*/  ULDC.64 UR8, c[0x0][0x280] ;  /* 0x0000a00000087ab9 */ /* 0x000fc60000000a00 */
[----:B------:R-:W4:Y:S04]  /*16210*/  LDL.LU R21, [R1+0x2c] ;  /* 0x00002c0001157983 */ /* 0x000f280000300800 */
[----:B------:R-:W3:Y:S04]  /*16220*/  LDL.LU R4, [R1+0x14] ;  /* 0x0000140001047983 */ /* 0x000ee80000300800 */
[----:B------:R0:W5:Y:S01]  /*16230*/  LDL R10, [R1+0x10] ;  /* 0x00001000010a7983 */ /* 0x0001620000100800 */
[----:B-1----:R-:W-:-:S13]  /*16240*/  ISETP.NE.AND P0, PT, R9, 0x1, PT ;  /* 0x000000010900780c */ /* 0x002fda0003f05270 */
[----:B------:R-:W1:Y:S08]  /*16250*/  @P0 LDC R5, c[0x0][0x450] ;  /* 0x00011400ff050b82 */ /* 0x000e700000000800 */
        /* <DEDUP_REMOVED lines=8> */
[----:B---3--:R-:W-:-:S04]  /*162e0*/  IMAD.WIDE.U32 R2, R4, UR6, R2 ;  /* 0x0000000604027c25 */ /* 0x008fc8000f8e0002 */
[----:B------:R-:W-:Y:S01]  /*162f0*/  IMAD R0, R4, UR7, R0 ;  /* 0x0000000704007c24 */ /* 0x000fe2000f8e0200 */
[----:B------:R-:W-:Y:S01]  /*16300*/  ULDC.64 UR6, c[0x0][0x2c8] ;  /* 0x0000b20000067ab9 */ /* 0x000fe20000000a00 */
[----:B------:R-:W3:Y:S02]  /*16310*/  @P0 LDC R4, c[0x0][0x44c] ;  /* 0x00011300ff040b82 */ /* 0x000ee40000000800 */
[----:B------:R-:W-:Y:S01]  /*16320*/  IMAD.IADD R3, R3, 0x1, R0 ;  /* 0x0000000103037824 */ /* 0x000fe200078e0200 */
[C---:B--2---:R-:W-:Y:S01]  /*16330*/  LOP3.LUT R21, R20.reuse, 0x7f, RZ, 0xc0, !PT ;  /* 0x0000007f14157812 */ /* 0x044fe200078ec0ff */
[----:B------:R-:W-:-:S03]  /*16340*/  IMAD.SHL.U32 R20, R20, 0x10, RZ ;  /* 0x0000001014147824 */ /* 0x000fc600078e00ff */
[----:B------:R-:W-:-:S04]  /*16350*/  SHF.R.U32.HI R21, RZ, 0x3, R21 ;  /* 0x00000003ff157819 */ /* 0x000fc80000011615 */
[----:B------:R-:W-:-:S05]  /*16360*/  LOP3.LUT R20, R21, 0x70, R20, 0xf8, !PT ;  /* 0x0000007015147812 */ /* 0x000fca00078ef814 */
[----:B------:R-:W-:-:S04]  /*16370*/  IMAD R6, R25, 0xc0, R20 ;  /* 0x000000c019067824 */ /* 0x000fc800078e0214 */
[----:B---3--:R-:W-:-:S04]  /*16380*/  @P0 IMAD.HI.U32 R0, R6, R4, RZ ;  /* 0x0000000406000227 */ /* 0x008fc800078e00ff */
[----:B------:R-:W-:Y:S01]  /*16390*/  IMAD.MOV.U32 R4, RZ, RZ, R6 ;  /* 0x000000ffff047224 */ /* 0x000fe200078e0006 */
[----:B-1----:R-:W-:-:S04]  /*163a0*/  @P0 SHF.R.U32.HI R4, RZ, R5, R0 ;  /* 0x00000005ff040219 */ /* 0x002fc80000011600 */
[--C-:B------:R-:W-:Y:S01]  /*163b0*/  SHF.R.S32.HI R0, RZ, 0x1f, R4.reuse ;  /* 0x0000001fff007819 */ /* 0x100fe20000011404 */
[----:B------:R-:W-:-:S04]  /*163c0*/  IMAD.MOV R7, RZ, RZ, -R4 ;  /* 0x000000ffff077224 */ /* 0x000fc800078e0a04 */
[----:B------:R-:W-:-:S04]  /*163d0*/  IMAD R0, R0, UR4, RZ ;  /* 0x0000000400007c24 */ /* 0x000fc8000f8e02ff */
[C---:B------:R-:W-:Y:S02]  /*163e0*/  IMAD R0, R4.reuse, UR5, R0 ;  /* 0x0000000504007c24 */ /* 0x040fe4000f8e0200 */
[----:B------:R-:W-:-:S04]  /*163f0*/  IMAD.WIDE.U32 R4, R4, UR4, R2 ;  /* 0x0000000404047c25 */ /* 0x000fc8000f8e0002 */
[----:B------:R-:W-:Y:S02]  /*16400*/  IMAD.IADD R5, R5, 0x1, R0 ;  /* 0x0000000105057824 */ /* 0x000fe400078e0200 */
[----:B------:R-:W-:-:S05]  /*16410*/  IMAD R0, R9, R7, R6 ;  /* 0x0000000709007224 */ /* 0x000fca00078e0206 */
[----:B------:R-:W-:Y:S01]  /*16420*/  SHF.R.S32.HI R7, RZ, 0x1f, R0 ;  /* 0x0000001fff077819 */ /* 0x000fe20000011400 */
[----:B------:R-:W-:-:S04]  /*16430*/  IMAD.WIDE.U32 R4, R0, UR6, R4 ;  /* 0x0000000600047c25 */ /* 0x000fc8000f8e0004 */
[----:B------:R-:W-:-:S04]  /*16440*/  IMAD R7, R7, UR6, RZ ;  /* 0x0000000607077c24 */ /* 0x000fc8000f8e02ff */
[----:B------:R-:W-:-:S05]  /*16450*/  IMAD R7, R0, UR7, R7 ;  /* 0x0000000700077c24 */ /* 0x000fca000f8e0207 */
[----:B------:R-:W-:Y:S02]  /*16460*/  IADD3 R5, R5, R7, RZ ;  /* 0x0000000705057210 */ /* 0x000fe40007ffe0ff */
        /* <DEDUP_REMOVED lines=21> */
[----:B------:R-:W-:-:S03]  /*165c0*/  LEA R5, P1, R2, UR8, 0x1 ;  /* 0x0000000802057c11 */ /* 0x000fc6000f8208ff */
[----:B------:R-:W-:Y:S01]  /*165d0*/  IMAD.IADD R6, R3, 0x1, R6 ;  /* 0x0000000103067824 */ /* 0x000fe200078e0206 */
[----:B------:R-:W-:Y:S01]  /*165e0*/  ISETP.GE.AND P0, PT, R20, UR4, PT ;  /* 0x0000000414007c0c */ /* 0x000fe2000bf06270 */
[----:B------:R-:W-:Y:S01]  /*165f0*/  UMOV UR4, 0xffffffff ;  /* 0xffffffff00047882 */ /* 0x000fe20000000000 */
[----:B------:R-:W-:Y:S02]  /*16600*/  LOP3.LUT R21, R11, 0x7f, RZ, 0xc0, !PT ;  /* 0x0000007f0b157812 */ /* 0x000fe400078ec0ff */
[----:B------:R-:W-:Y:S02]  /*16610*/  LEA.HI.X R2, R2, UR9, R6, 0x1, P1 ;  /* 0x0000000902027c11 */ /* 0x000fe400088f0c06 */
[----:B------:R-:W-:Y:S01]  /*16620*/  SHF.R.U32.HI R21, RZ, 0x3, R21 ;  /* 0x00000003ff157819 */ /* 0x000fe20000011615 */
[----:B------:R-:W-:Y:S06]  /*16630*/  BRA.DIV UR4, `(.L_x_593) ;  /* 0x0000004a048c7947 */ /* 0x000fec000b800000 */
[----:B------:R-:W2:Y:S01]  /*16640*/  LDL.LU R6, [R1+0x3c] ;  /* 0x00003c0001067983 */ /* 0x000ea20000300800 */
[----:B------:R-:W-:-:S03]  /*16650*/  IMAD R25, R25, 0xc0, R21 ;  /* 0x000000c019197824 */ /* 0x000fc600078e0215 */
[----:B------:R-:W-:Y:S04]  /*16660*/  SHFL.IDX PT, R7, R4, RZ, 0x181f ;  /* 0x00181fff04077589 */ /* 0x000fe800000e0000 */
[----:B------:R-:W-:Y:S01]  /*16670*/  SHFL.IDX PT, R8, R2, RZ, 0x181f ;  /* 0x00181fff02087589 */ /* 0x000fe200000e0000 */
[----:B--2---:R-:W-:-:S03]  /*16680*/  IMAD R3, R6, R9, RZ ;  /* 0x0000000906037224 */ /* 0x004fc600078e02ff */
[----:B------:R-:W0:Y:S02]  /*16690*/  SHFL.IDX PT, R6, R0, RZ, 0x181f ;  /* 0x00181fff00067589 */ /* 0x000e2400000e0000 */
[----:B------:R-:W-:-:S13]  /*166a0*/  ISETP.GE.AND P1, PT, R25, R3, PT ;  /* 0x000000031900720c */ /* 0x000fda0003f26270 */
[----:B0-----:R-:W-:-:S05]  /*166b0*/  @!P1 LEA R6, P2, R20, R6, 0x1 ;  /* 0x0000000614069211 */ /* 0x001fca00078408ff */
[----:B------:R-:W-:-:S05]  /*166c0*/  @!P1 IMAD.X R7, RZ, RZ, R7, P2 ;  /* 0x000000ffff079224 */ /* 0x000fca00010e0607 */
[----:B-----5:R0:W-:Y:S02]  /*166d0*/  @!P1 LDGSTS.E.BYPASS.LTC128B.128 [R10+0xc400], desc[UR56][R6.64], !P0 ;  /* 0x0c400000060a9fae */ /* 0x0201e4000c101d78 */
[----:B0-----:R-:W-:Y:S02]  /*166e0*/  IADD3 R6, R25, 0x10, RZ ;  /* 0x0000001019067810 */ /* 0x001fe40007ffe0ff */
[----:B------:R-:W0:Y:S02]  /*166f0*/  SHFL.IDX PT, R7, R0, 0x1, 0x181f ;  /* 0x00381f0000077f89 */ /* 0x000e2400000e0000 */
        /* <DEDUP_REMOVED lines=60> */
[----:B0-----:R-:W-:-:S05]  /*16ac0*/  VIADD R0, R25, 0x80 ;  /* 0x0000008019007836 */ /* 0x001fca0000000000 */
[----:B------:R-:W-:Y:S01]  /*16ad0*/  ISETP.GE.AND P2, PT, R0, R3, PT ;  /* 0x000000030000720c */ /* 0x000fe20003f46270 */
[----:B------:R-:W-:-:S05]  /*16ae0*/  VIADD R0, R25, 0x70 ;  /* 0x0000007019007836 */ /* 0x000fca0000000000 */
[----:B------:R-:W-:Y:S02]  /*16af0*/  ISETP.GE.AND P1, PT, R0, R3, PT ;  /* 0x000000030000720c */ /* 0x000fe40003f26270 */
[----:B------:R-:W0:Y:S11]  /*16b00*/  SHFL.IDX PT, R0, R5, RZ, 0x181f ;  /* 0x00181fff05007589 */ /* 0x000e3600000e0000 */
[----:B-1----:R-:W-:-:S05]  /*16b10*/  @!P1 LEA R6, P3, R20, R6, 0x1 ;  /* 0x0000000614069211 */ /* 0x002fca00078608ff */
[----:B------:R-:W-:-:S04]  /*16b20*/  @!P1 IMAD.X R4, RZ, RZ, R4, P3 ;  /* 0x000000ffff049224 */ /* 0x000fc800018e0604 */
[----:B------:R-:W-:-:S05]  /*16b30*/  @!P1 IMAD.MOV.U32 R7, RZ, RZ, R4 ;  /* 0x000000ffff079224 */ /* 0x000fca00078e0004 */
[----:B------:R1:W-:Y:S01]  /*16b40*/  @!P1 LDGSTS.E.BYPASS.LTC128B.128 [R10+0xfc00], desc[UR56][R6.64], !P0 ;  /* 0x0fc00000060a9fae */ /* 0x0003e2000c101d78 */
[----:B0-----:R-:W-:-:S04]  /*16b50*/  @!P2 LEA R0, P1, R20, R0, 0x1 ;  /* 0x000000001400a211 */ /* 0x001fc800078208ff */
[----:B-1----:R-:W-:-:S05]  /*16b60*/  @!P2 IADD3.X R6, RZ, R8, RZ, P1, !PT ;  /* 0x00000008ff06a210 */ /* 0x002fca0000ffe4ff */
[----:B------:R-:W-:Y:S02]  /*16b70*/  @!P2 IMAD.MOV.U32 R7, RZ, RZ, R6 ;  /* 0x000000ffff07a224 */ /* 0x000fe400078e0006 */
        /* <DEDUP_REMOVED lines=9> */
[----:B------:R-:W-:-:S03]  /*16c10*/  VIADD R0, R25, 0xa0 ;  /* 0x000000a019007836 */ /* 0x000fc60000000000 */
[----:B------:R0:W-:Y:S02]  /*16c20*/  @!P1 LDGSTS.E.BYPASS.LTC128B.128 [R10+0x10c00], desc[UR56][R6.64], !P0 ;  /* 0x10c00000060a9fae */ /* 0x0001e4000c101d78 */
[----:B------:R-:W-:Y:S02]  /*16c30*/  ISETP.GE.AND P1, PT, R0, R3, PT ;  /* 0x000000030000720c */ /* 0x000fe40003f26270 */
[----:B------:R-:W-:Y:S04]  /*16c40*/  SHFL.IDX PT, R0, R2, 0x2, 0x181f ;  /* 0x00581f0002007f89 */ /* 0x000fe800000e0000 */
[----:B0-----:R-:W0:Y:S07]  /*16c50*/  SHFL.IDX PT, R6, R5, 0x2, 0x181f ;  /* 0x00581f0005067f89 */ /* 0x001e2e00000e0000 */
[----:B0-----:R-:W-:-:S05]  /*16c60*/  @!P1 LEA R6, P2, R20, R6, 0x1 ;  /* 0x0000000614069211 */ /* 0x001fca00078408ff */
[----:B------:R-:W-:-:S05]  /*16c70*/  @!P1 IMAD.X R0, RZ, RZ, R0, P2 ;  /* 0x000000ffff009224 */ /* 0x000fca00010e0600 */
[----:B------:R-:W-:Y:S02]  /*16c80*/  @!P1 MOV R7, R0 ;  /* 0x0000000000079202 */ /* 0x000fe40000000f00 */
[----:B------:R0:W1:Y:S04]  /*16c90*/  SHFL.IDX PT, R0, R2, 0x3, 0x181f ;  /* 0x00781f0002007f89 */ /* 0x00006800000e0000 */
[----:B------:R0:W-:Y:S04]  /*16ca0*/  @!P1 LDGSTS.E.BYPASS.LTC128B.128 [R10+0x11400], desc[UR56][R6.64], !P0 ;  /* 0x11400000060a9fae */ /* 0x0001e8000c101d78 */
[----:B------:R0:W2:Y:S02]  /*16cb0*/  SHFL.IDX PT, R2, R5, 0x3, 0x181f ;  /* 0x00781f0005027f89 */ /* 0x0000a400000e0000 */
.L_x_759:
[----:B------:R-:W-:Y:S02]  /*16cc0*/  VIADD R25, R25, 0xb0 ;  /* 0x000000b019197836 */ /* 0x000fe40000000000 */
[----:B------:R-:W-:-:S03]  /*16cd0*/  VIADD R8, R16, 0x30800 ;  /* 0x0003080010087836 */ /* 0x000fc60000000000 */
        /* <DEDUP_REMOVED lines=9> */
.L_x_594:
        /* <DEDUP_REMOVED lines=18> */
.L_x_760:
[----:B------:R-:W-:Y:S05]  /*16e90*/  BSYNC B0 ;  /* 0x0000000000007941 */ /* 0x000fea0003800000 */
.L_x_595:
        /* <DEDUP_REMOVED lines=13> */
[----:B----4-:R-:W-:-:S04]  /*16f70*/  VIMNMX R4, R4, R2, PT ;  /* 0x0000000204047248 */ /* 0x010fc80003fe0100 */
[----:B------:R-:W-:-:S04]  /*16f80*/  IADD3 R2, -R4, RZ, RZ ;  /* 0x000000ff04027210 */ /* 0x000fc80007ffe1ff */
[----:B------:R-:W-:-:S05]  /*16f90*/  VIADDMNMX R9, R2, 0x1, R9, !PT ;  /* 0x0000000102097846 */ /* 0x000fca0007800109 */
[----:B------:R-:W-:-:S05]  /*16fa0*/  IMAD.IADD R2, R4, 0x1, R9 ;  /* 0x0000000104027824 */ /* 0x000fca00078e0209 */
[----:B------:R-:W-:-:S04]  /*16fb0*/  LOP3.LUT R2, R2, 0x1, RZ, 0xc0, !PT ;  /* 0x0000000102027812 */ /* 0x000fc800078ec0ff */
[----:B------:R-:W-:-:S13]  /*16fc0*/  ISETP.NE.U32.AND P0, PT, R2, 0x1, PT ;  /* 0x000000010200780c */ /* 0x000fda0003f05070 */
[----:B------:R-:W-:Y:S05]  /*16fd0*/  @P0 BRA `(.L_x_600) ;  /* 0x0000000400dc0947 */ /* 0x000fea0003800000 */
[----:B------:R-:W2:Y:S01]  /*16fe0*/  LDL R3, [R1] ;  /* 0x0000000001037983 */ /* 0x000ea20000100800 */
[----:B------:R-:W-:Y:S01]  /*16ff0*/  VIADD R5, R18, 0x1 ;  /* 0x0000000112057836 */ /* 0x000fe20000000000 */
[----:B------:R-:W-:Y:S04]  /*17000*/  BSSY B1, `(.L_x_601) ;  /* 0x0000070000017945 */ /* 0x000fe80003800000 */
[----:B------:R-:W-:-:S04]  /*17010*/  ISETP.NE.AND P0, PT, R5, 0x2, PT ;  /* 0x000000020500780c */ /* 0x000fc80003f05270 */
[----:B------:R-:W-:Y:S02]  /*17020*/  SEL R10, RZ, 0x1, P0 ;  /* 0x00000001ff0a7807 */ /* 0x000fe40000000000 */
[----:B------:R-:W-:Y:S02]  /*17030*/  SEL R5, R5, RZ, P0 ;  /* 0x000000ff05057207 */ /* 0x000fe40000000000 */
[----:B------:R-:W-:Y:S02]  /*17040*/  LOP3.LUT R10, R28, R10, RZ, 0x3c, !PT ;  /* 0x0000000a1c0a7212 */ /* 0x000fe400078e3cff */
[----:B--2---:R-:W-:-:S13]  /*17050*/  LOP3.LUT P1, RZ, R3, 0x1, RZ, 0xc0, !PT ;  /* 0x0000000103ff7812 */ /* 0x004fda000782c0ff */
[----:B------:R-:W-:Y:S05]  /*17060*/  @!P1 BRA `(.L_x_602) ;  /* 0x0000000400a49947 */ /* 0x000fea0003800000 */
[----:B------:R-:W-:Y:S01]  /*17070*/  ULDC.64 UR4, c[0x0][0x418] ;  /* 0x0001060000047ab9 */ /* 0x000fe20000000a00 */
[----:B------:R-:W-:Y:S01]  /*17080*/  IMAD.MOV.U32 R6, RZ, RZ, R19 ;  /* 0x000000ffff067224 */ /* 0x000fe200078e0013 */
[----:B------:R-:W-:-:S04]  /*17090*/  ISETP.NE.U32.AND P0, PT, RZ, UR4, PT ;  /* 0x00000004ff007c0c */ /* 0x000fc8000bf05070 */
[----:B------:R-:W-:-:S13]  /*170a0*/  ISETP.NE.AND.EX P0, PT, RZ, UR5, PT, P0 ;  /* 0x00000005ff007c0c */ /* 0x000fda000bf05300 */
[----:B------:R-:W-:Y:S05]  /*170b0*/  @!P0 BRA `(.L_x_603) ;  /* 0x0000000000488947 */ /* 0x000fea0003800000 */
[----:B------:R-:W2:Y:S01]  /*170c0*/  LDL R11, [R1+0x8] ;  /* 0x00000800010b7983 */ /* 0x000ea20000100800 */
[----:B------:R-:W0:Y:S01]  /*170d0*/  LDC R7, c[0x0][0x43c] ;  /* 0x00010f00ff077b82 */ /* 0x000e220000000800 */
[----:B------:R-:W-:Y:S01]  /*170e0*/  ULDC.64 UR6, c[0x0][0x428] ;  /* 0x00010a0000067ab9 */ /* 0x000fe20000000a00 */
[----:B0-----:R-:W-:-:S13]  /*170f0*/  ISETP.NE.AND P0, PT, R7, 0x1, PT ;  /* 0x000000010700780c */ /* 0x001fda0003f05270 */
[----:B------:R-:W0:Y:S02]  /*17100*/  @P0 LDC.64 R2, c[0x0][0x440] ;  /* 0x00011000ff020b82 */ /* 0x000e240000000a00 */
[----:B0-----:R-:W-:-:S04]  /*17110*/  @P0 IMAD.HI.U32 R6, R0, R2, RZ ;  /* 0x0000000200060227 */ /* 0x001fc800078e00ff */
[----:B------:R-:W-:Y:S01]  /*17120*/  IMAD.MOV.U32 R2, RZ, RZ, R0 ;  /* 0x000000ffff027224 */ /* 0x000fe200078e0000 */
[----:B------:R-:W-:-:S05]  /*17130*/  @P0 SHF.R.U32.HI R2, RZ, R3, R6 ;  /* 0x00000003ff020219 */ /* 0x000fca0000011606 */
[----:B------:R-:W-:-:S04]  /*17140*/  IMAD.MOV R3, RZ, RZ, -R2 ;  /* 0x000000ffff037224 */ /* 0x000fc800078e0a02 */
[----:B------:R-:W-:Y:S01]  /*17150*/  IMAD R0, R7, R3, R0 ;  /* 0x0000000307007224 */ /* 0x000fe200078e0200 */
[----:B------:R-:W-:-:S03]  /*17160*/  SHF.R.S32.HI R3, RZ, 0x1f, R2 ;  /* 0x0000001fff037819 */ /* 0x000fc60000011402 */
[----:B------:R-:W-:-:S04]  /*17170*/  IMAD.WIDE.U32 R2, R23, UR6, R2 ;  /* 0x0000000617027c25 */ /* 0x000fc8000f8e0002 */
[----:B--2---:R-:W-:-:S04]  /*17180*/  IMAD R6, R11, UR6, RZ ;  /* 0x000000060b067c24 */ /* 0x004fc8000f8e02ff */
[----:B------:R-:W-:-:S04]  /*17190*/  IMAD R6, R23, UR7, R6 ;  /* 0x0000000717067c24 */ /* 0x000fc8000f8e0206 */
[----:B------:R-:W-:Y:S01]  /*171a0*/  IMAD.IADD R3, R6, 0x1, R3 ;  /* 0x0000000106037824 */ /* 0x000fe200078e0203 */
[----:B------:R-:W-:-:S04]  /*171b0*/  LEA R6, P0, R2, UR4, 0x2 ;  /* 0x0000000402067c11 */ /* 0x000fc8000f8010ff */
[----:B------:R-:W-:-:S05]  /*171c0*/  LEA.HI.X R7, R2, UR5, R3, 0x2, P0 ;  /* 0x0000000502077c11 */ /* 0x000fca00080f1403 */
[----:B------:R0:W5:Y:S04]  /*171d0*/  LDG.E R6, desc[UR56][R6.64] ;  /* 0x0000003806067981 */ /* 0x000168000c1e1900 */
.L_x_603:
[----:B------:R-:W-:Y:S01]  /*171e0*/  IMAD R2, R5, 0x8, R16 ;  /* 0x0000000805027824 */ /* 0x000fe200078e0210 */
[----:B------:R-:W-:Y:S01]  /*171f0*/  SHF.L.U32 R3, R10, 0x1f, RZ ;  /* 0x0000001f0a037819 */ /* 0x000fe200000006ff */
[----:B------:R-:W-:Y:S03]  /*17200*/  BSSY B3, `(.L_x_604) ;  /* 0x0000003000037945 */ /* 0x000fe60003800000 */
[----:B------:R-:W1:Y:S02]  /*17210*/  SYNCS.PHASECHK.TRANS64.TRYWAIT P0, [R2+URZ+0x30840], R3 ;  /* 0x03084003020075a7 */ /* 0x000e64000800017f */
[----:B-1----:R-:W-:Y:S05]  /*17220*/  @!P0 BRA `(.L_x_605) ;  /* 0x0000004c00848947 */ /* 0x002fea0003800000 */
.L_x_761:
[----:B------:R-:W-:Y:S05]  /*17230*/  BSYNC B3 ;  /* 0x0000000000037941 */ /* 0x000fea0003800000 */
.L_x_604:
[----:B0-----:R-:W0:Y:S01]  /*17240*/  S2R R7, SR_TID.X ;  /* 0x0000000000077919 */ /* 0x001e220000002100 */
[----:B------:R-:W-:Y:S01]  /*17250*/  BSSY B3, `(.L_x_606) ;  /* 0x000000b000037945 */ /* 0x000fe20003800000 */
[----:B0-----:R-:W-:-:S04]  /*17260*/  LOP3.LUT R7, R7, 0x7f, RZ, 0xc0, !PT ;  /* 0x0000007f07077812 */ /* 0x001fc800078ec0ff */
[----:B------:R-:W-:-:S13]  /*17270*/  ISETP.NE.AND P1, PT, R7, RZ, PT ;  /* 0x000000ff0700720c */ /* 0x000fda0003f25270 */
[----:B------:R-:W-:Y:S05]  /*17280*/  @P1 BRA `(.L_x_607) ;  /* 0x00000000001c1947 */ /* 0x000fea0003800000 */
[----:B------:R-:W0:Y:S01]  /*17290*/  S2R R7, SR_TID.X ;  /* 0x0000000000077919 */ /* 0x000e220000002100 */
[----:B-1----:R-:W-:-:S04]  /*172a0*/  MOV R3, 0x6000 ;  /* 0x0000600000037802 */ /* 0x002fc80000000f00 */
[----:B------:R2:W-:Y:S01]  /*172b0*/  SYNCS.ARRIVE.TRANS64 RZ, [R2+URZ+0x30830], R3 ;  /* 0x0308300302ff79a7 */ /* 0x0005e2000800003f */
[----:B0-----:R-:W-:-:S04]  /*172c0*/  LOP3.LUT R7, R7, 0x1f, RZ, 0xc0, !PT ;  /* 0x0000001f07077812 */ /* 0x001fc800078ec0ff */
[----:B------:R-:W-:-:S13]  /*172d0*/  ISETP.NE.AND P0, PT, R7, RZ, PT ;  /* 0x000000ff0700720c */ /* 0x000fda0003f05270 */
[----:B--2---:R-:W-:Y:S05]  /*172e0*/  @!P0 BRA `(.L_x_607) ;  /* 0x0000000000048947 */ /* 0x004fea0003800000 */
[----:B------:R-:W-:Y:S01]  /*172f0*/  BPT.TRAP 0x1 ;  /* 0x000000040000795c */ /* 0x000fe20000300000 */
.L_x_607:
[----:B------:R-:W-:Y:S05]  /*17300*/  BSYNC B3 ;  /* 0x0000000000037941 */ /* 0x000fea0003800000 */
.L_x_606:
        /* <DEDUP_REMOVED lines=11> */
.L_x_608:
        /* <DEDUP_REMOVED lines=15> */
.L_x_762:
[----:B------:R-:W-:Y:S05]  /*174b0*/  BSYNC B3 ;  /* 0x0000000000037941 */ /* 0x000fea0003800000 */
.L_x_609:
        /* <DEDUP_REMOVED lines=12> */
.L_x_612:
[----:B------:R-:W-:Y:S05]  /*17580*/  BSYNC B3 ;  /* 0x0000000000037941 */ /* 0x000fea0003800000 */
.L_x_611:
        /* <DEDUP_REMOVED lines=11> */
.L_x_613:
        /* <DEDUP_REMOVED lines=12> */
.L_x_602:
[----:B------:R-:W-:Y:S05]  /*17700*/  BSYNC B1 ;  /* 0x0000000000017941 */ /* 0x000fea0003800000 */
.L_x_601:
[----:B------:R-:W2:Y:S01]  /*17710*/  LDL.LU R0, [R1+0x24] ;  /* 0x0000240001007983 */ /* 0x000ea20000300800 */
[----:B------:R-:W-:Y:S01]  /*17720*/  IMAD.MOV.U32 R18, RZ, RZ, R5 ;  /* 0x000000ffff127224 */ /* 0x000fe200078e0005 */
[----:B------:R-:W-:Y:S01]  /*17730*/  MOV R28, R10 ;  /* 0x0000000a001c7202 */ /* 0x000fe20000000f00 */
[----:B--2---:R-:W-:-:S07]  /*17740*/  VIADD R0, R0, 0xfffffffd ;  /* 0xfffffffd00007836 */ /* 0x004fce0000000000 */
.L_x_600:
[----:B------:R-:W-:Y:S05]  /*17750*/  BSYNC B2 ;  /* 0x0000000000027941 */ /* 0x000fea0003800000 */
.L_x_599:
[----:B------:R-:W-:Y:S01]  /*17760*/  VIADD R9, R9, 0xfffffffe ;  /* 0xfffffffe09097836 */ /* 0x000fe20000000000 */
[----:B------:R-:W-:-:S04]  /*17770*/  LOP3.LUT R4, RZ, R4, RZ, 0x33, !PT ;  /* 0x00000004ff047212 */ /* 0x000fc800078e33ff */
[----:B------:R-:W-:-:S13]  /*17780*/  ISETP.NE.AND P0, PT, R9, R4, PT ;  /* 0x000000040900720c */ /* 0x000fda0003f05270 */
[----:B------:R-:W-:Y:S05]  /*17790*/  @!P0 BRA `(.L_x_598) ;  /* 0x0000000c00a88947 */ /* 0x000fea0003800000 */
[----:B------:R-:W-:-:S07]  /*177a0*/  IMAD.MOV.U32 R4, RZ, RZ, R19 ;  /* 0x000000ffff047224 */ /* 0x000fce00078e0013 */
.L_x_640:
        /* <DEDUP_REMOVED lines=33> */
.L_x_616:
[----:B------:R-:W-:Y:S01]  /*179c0*/  LEA R2, R6, R16, 0x3 ;  /* 0x0000001006027211 */ /* 0x000fe200078e18ff */
[----:B------:R-:W-:Y:S01]  /*179d0*/  BSSY B2, `(.L_x_617) ;  /* 0x0000004000027945 */ /* 0x000fe20003800000 */
[----:B------:R-:W-:-:S04]  /*179e0*/  SHF.L.U32 R3, R7, 0x1f, RZ ;  /* 0x0000001f07037819 */ /* 0x000fc800000006ff */
[----:B------:R-:W1:Y:S02]  /*179f0*/  SYNCS.PHASECHK.TRANS64.TRYWAIT P0, [R2+URZ+0x30840], R3 ;  /* 0x03084003020075a7 */ /* 0x000e64000800017f */
[----:B-1----:R-:W-:Y:S05]  /*17a00*/  @!P0 BRA `(.L_x_618) ;  /* 0x0000004400b48947 */ /* 0x002fea0003800000 */
.L_x_763:
[----:B------:R-:W-:Y:S05]  /*17a10*/  BSYNC B2 ;  /* 0x0000000000027941 */ /* 0x000fea0003800000 */
.L_x_617:
        /* <DEDUP_REMOVED lines=12> */
.L_x_620:
[----:B------:R-:W-:Y:S05]  /*17ae0*/  BSYNC B2 ;  /* 0x0000000000027941 */ /* 0x000fea0003800000 */
.L_x_619:
        /* <DEDUP_REMOVED lines=11> */
.L_x_621:
        /* <DEDUP_REMOVED lines=15> */
.L_x_764:
[----:B------:R-:W-:Y:S05]  /*17c90*/  BSYNC B2 ;  /* 0x0000000000027941 */ /* 0x000fea0003800000 */
.L_x_622:
[----:B------:R-:W-:Y:S01]  /*17ca0*/  BSSY B2, `(.L_x_624) ;  /* 0x000000b000027945 */ /* 0x000fe20003800000 */
[----:B------:R-:W-:Y:S02]  /*17cb0*/  IMAD.MOV.U32 R2, RZ, RZ, 0x0 ;  /* 0x00000000ff027424 */ /* 0x000fe400078e00ff */
[----:B------:R-:W-:Y:S01]  /*17cc0*/  IMAD.MOV.U32 R3, RZ, RZ, 0x14f00000 ;  /* 0x14f00000ff037424 */ /* 0x000fe200078e00ff */
[----:B------:R-:W-:Y:S06]  /*17cd0*/  @P1 BRA `(.L_x_625) ;  /* 0x00000000001c1947 */ /* 0x000fec0003800000 */
[----:B------:R-:W1:Y:S02]  /*17ce0*/  S2R R11, SR_TID.X ;  /* 0x00000000000b7919 */ /* 0x000e640000002100 */
[----:B-1----:R-:W-:Y:S02]  /*17cf0*/  LOP3.LUT R12, R11, 0x1f, RZ, 0xc0, !PT ;  /* 0x0000001f0b0c7812 */ /* 0x002fe400078ec0ff */
[----:B------:R-:W-:Y:S02]  /*17d00*/  MOV R11, 0x6000 ;  /* 0x00006000000b7802 */ /* 0x000fe40000000f00 */
[----:B------:R-:W-:Y:S02]  /*17d10*/  ISETP.NE.AND P0, PT, R12, RZ, PT ;  /* 0x000000ff0c00720c */ /* 0x000fe40003f05270 */
[----:B------:R1:W-:Y:S11]  /*17d20*/  SYNCS.ARRIVE.TRANS64 RZ, [R10+URZ+0x50], R11 ;  /* 0x0000500b0aff79a7 */ /* 0x0003f6000800003f */
[----:B-1----:R-:W-:Y:S05]  /*17d30*/  @!P0 BRA `(.L_x_625) ;  /* 0x0000000000048947 */ /* 0x002fea0003800000 */
[----:B------:R-:W-:Y:S01]  /*17d40*/  BPT.TRAP 0x1 ;  /* 0x000000040000795c */ /* 0x000fe20000300000 */
.L_x_625:
[----:B------:R-:W-:Y:S05]  /*17d50*/  BSYNC B2 ;  /* 0x0000000000027941 */ /* 0x000fea0003800000 */
.L_x_624:
        /* <DEDUP_REMOVED lines=10> */
.L_x_626:
        /* <DEDUP_REMOVED lines=12> */
.L_x_615:
[----:B------:R-:W-:Y:S05]  /*17ec0*/  BSYNC B1 ;  /* 0x0000000000017941 */ /* 0x000fea0003800000 */
.L_x_614:
        /* <DEDUP_REMOVED lines=20> */
[----:B0-----:R-:W-:Y:S01]  /*18010*/  @P0 IMAD.HI.U32 R4, R9, R2, RZ ;  /* 0x0000000209040227 */ /* 0x001fe200078e00ff */
[----:B------:R-:W-:-:S04]  /*18020*/  MOV R2, R9 ;  /* 0x0000000900027202 */ /* 0x000fc80000000f00 */
        /* <DEDUP_REMOVED lines=11> */
.L_x_629:
[----:B------:R-:W-:Y:S01]  /*180e0*/  IMAD R2, R18, 0x8, R16 ;  /* 0x0000000812027824 */ /* 0x000fe200078e0210 */
[----:B------:R-:W-:Y:S01]  /*180f0*/  SHF.L.U32 R3, R28, 0x1f, RZ ;  /* 0x0000001f1c037819 */ /* 0x000fe200000006ff */
[----:B------:R-:W-:Y:S03]  /*18100*/  BSSY B2, `(.L_x_630) ;  /* 0x0000003000027945 */ /* 0x000fe60003800000 */
[----:B------:R-:W1:Y:S02]  /*18110*/  SYNCS.PHASECHK.TRANS64.TRYWAIT P0, [R2+URZ+0x30840], R3 ;  /* 0x03084003020075a7 */ /* 0x000e64000800017f */
[----:B-1----:R-:W-:Y:S05]  /*18120*/  @!P0 BRA `(.L_x_631) ;  /* 0x0000004000148947 */ /* 0x002fea0003800000 */
.L_x_765:
[----:B------:R-:W-:Y:S05]  /*18130*/  BSYNC B2 ;  /* 0x0000000000027941 */ /* 0x000fea0003800000 */
.L_x_630:
        /* <DEDUP_REMOVED lines=12> */
.L_x_633:
[----:B------:R-:W-:Y:S05]  /*18200*/  BSYNC B2 ;  /* 0x0000000000027941 */ /* 0x000fea0003800000 */
.L_x_632:
[----:B-1----:R-:W-:Y:S01]  /*18210*/  IMAD.MOV.U32 R2, RZ, RZ, RZ ;  /* 0x000000ffff027224 */ /* 0x002fe200078e00ff */
[----:B------:R-:W-:Y:S01]  /*18220*/  UIADD3 UR4, UP0, UR38, 0x370, URZ ;  /* 0x0000037026047890 */ /* 0x000fe2000ff1e03f */
[C---:B------:R-:W-:Y:S01]  /*18230*/  IMAD R5, R18.reuse, 0x8, R8 ;  /* 0x0000000812057824 */ /* 0x040fe200078e0208 */
[----:B------:R-:W-:Y:S01]  /*18240*/  PLOP3.LUT P0, PT, PT, PT, PT, 0x80, 0x0 ;  /* 0x000000000000781c */ /* 0x000fe20003f0f070 */
[----:B------:R-:W-:Y:S01]  /*18250*/  IMAD R3, R18, 0x6000, R16 ;  /* 0x0000600012037824 */ /* 0x000fe200078e0210 */
[----:B------:R-:W-:Y:S01]  /*18260*/  R2UR UR10, R2 ;  /* 0x00000000020a72ca */ /* 0x000fe200000e0000 */
[----:B------:R-:W-:Y:S01]  /*18270*/  IMAD R11, R10, 0xc0, R26 ;  /* 0x000000c00a0b7824 */ /* 0x000fe200078e021a */
[----:B------:R-:W-:Y:S01]  /*18280*/  IADD3 R5, R5, 0x30, RZ ;  /* 0x0000003005057810 */ /* 0x000fe20007ffe0ff */
[----:B------:R-:W-:Y:S01]  /*18290*/  VIADD R3, R3, 0x12400 ;  /* 0x0001240003037836 */ /* 0x000fe20000000000 */
[----:B------:R-:W-:Y:S01]  /*182a0*/  UIADD3.X UR5, URZ, UR39, URZ, UP0, !UPT ;  /* 0x000000273f057290 */ /* 0x000fe200087fe43f */
[----:B------:R-:W-:Y:S01]  /*182b0*/  UMOV UR6, 0x0 ;  /* 0x0000000000067882 */ /* 0x000fe20000000000 */
[----:B------:R-:W-:-:S10]  /*182c0*/  UMOV UR7, 0x14f00000 ;  /* 0x14f0000000077882 */ /* 0x000fd40000000000 */
.L_x_634:
        /* <DEDUP_REMOVED lines=15> */
.L_x_766:
[----:B------:R-:W-:Y:S05]  /*183c0*/  BSYNC B2 ;  /* 0x0000000000027941 */ /* 0x000fea0003800000 */
.L_x_635:
        /* <DEDUP_REMOVED lines=11> */
.L_x_638:
[----:B------:R-:W-:Y:S05]  /*18480*/  BSYNC B2 ;  /* 0x0000000000027941 */ /* 0x000fea0003800000 */
.L_x_637:
        /* <DEDUP_REMOVED lines=10> */
.L_x_639:
        /* <DEDUP_REMOVED lines=10> */
[----:B------:R-:W-:Y:S01]  /*185d0*/  IMAD.MOV.U32 R22, RZ, RZ, R10 ;  /* 0x000000ffff167224 */ /* 0x000fe200078e000a */
[----:B------:R-:W-:-:S07]  /*185e0*/  MOV R19, R4 ;  /* 0x0000000400137202 */ /* 0x000fce0000000f00 */
.L_x_628:
[----:B------:R-:W-:Y:S05]  /*185f0*/  BSYNC B1 ;  /* 0x0000000000017941 */ /* 0x000fea0003800000 */
.L_x_627:
[----:B------:R-:W2:Y:S01]  /*18600*/  LDL R2, [R1+0xc] ;  /* 0x00000c0001027983 */ /* 0x000ea20000100800 */
[----:B------:R-:W-:Y:S01]  /*18610*/  VIADD R0, R0, 0xfffffffe ;  /* 0xfffffffe00007836 */ /* 0x000fe20000000000 */
[----:B--2---:R-:W-:-:S13]  /*18620*/  ISETP.GT.AND P0, PT, R9, R2, PT ;  /* 0x000000020900720c */ /* 0x004fda0003f04270 */
[----:B------:R-:W-:Y:S05]  /*18630*/  @P0 BRA `(.L_x_640) ;  /* 0xfffffff0005c0947 */ /* 0x000fea000383ffff */
.L_x_598:
[----:B------:R-:W-:Y:S05]  /*18640*/  BSYNC B0 ;  /* 0x0000000000007941 */ /* 0x000fea0003800000 */
.L_x_597:
        /* <DEDUP_REMOVED lines=17> */
.L_x_642:
[----:B------:R-:W-:Y:S05]  /*18760*/  BSYNC B0 ;  /* 0x0000000000007941 */ /* 0x000fea0003800000 */
.L_x_641:
[----:B------:R-:W2:Y:S01]  /*18770*/  LDL R0, [R1] ;  /* 0x0000000001007983 */ /* 0x000ea20000100800 */
[----:B------:R-:W-:Y:S01]  /*18780*/  BSSY B0, `(.L_x_643) ;  /* 0x0000028000007945 */ /* 0x000fe20003800000 */
[----:B--2---:R-:W-:-:S13]  /*18790*/  LOP3.LUT P0, RZ, R0, 0x1, RZ, 0xc0, !PT ;  /* 0x0000000100ff7812 */ /* 0x004fda000780c0ff */
[----:B------:R-:W-:Y:S05]  /*187a0*/  @!P0 BRA `(.L_x_644) ;  /* 0x0000000000948947 */ /* 0x000fea0003800000 */
[----:B------:R-:W-:Y:S01]  /*187b0*/  IMAD R3, R18, 0x8, R16 ;  /* 0x0000000812037824 */ /* 0x000fe200078e0210 */
[----:B------:R-:W-:Y:S01]  /*187c0*/  SHF.L.U32 R0, R28, 0x1f, RZ ;  /* 0x0000001f1c007819 */ /* 0x000fe200000006ff */
[----:B------:R-:W-:Y:S01]  /*187d0*/  BSSY B1, `(.L_x_645) ;  /* 0x0000004000017945 */ /* 0x000fe20003800000 */
[----:B------:R-:W-:Y:S02]  /*187e0*/  ISETP.NE.AND P1, PT, R6, RZ, PT ;  /* 0x000000ff0600720c */ /* 0x000fe40003f25270 */
[----:B------:R-:W0:Y:S02]  /*187f0*/  SYNCS.PHASECHK.TRANS64.TRYWAIT P0, [R3+URZ+0x30860], R0 ;  /* 0x03086000030075a7 */ /* 0x000e24000800017f */
[----:B0-----:R-:W-:Y:S09]  /*18800*/  @!P0 BRA `(.L_x_646) ;  /* 0x0000003800848947 */ /* 0x001ff20003800000 */
.L_x_767:
[----:B------:R-:W-:Y:S05]  /*18810*/  BSYNC B1 ;  /* 0x0000000000017941 */ /* 0x000fea0003800000 */
.L_x_645:
[----:B------:R-:W-:Y:S04]  /*18820*/  BSSY B1, `(.L_x_647) ;  /* 0x0000009000017945 */ /* 0x000fe80003800000 */
        /* <DEDUP_REMOVED lines=8> */
.L_x_648:
[----:B------:R-:W-:Y:S05]  /*188b0*/  BSYNC B1 ;  /* 0x0000000000017941 */ /* 0x000fea0003800000 */
.L_x_647:
        /* <DEDUP_REMOVED lines=10> */
.L_x_649:
        /* <DEDUP_REMOVED lines=10> */
.L_x_644:
[----:B------:R-:W-:Y:S05]  /*18a00*/  BSYNC B0 ;  /* 0x0000000000007941 */ /* 0x000fea0003800000 */
.L_x_643:
[----:B------:R-:W-:-:S05]  /*18a10*/  VIADD R18, R18, 0x1 ;  /* 0x0000000112127836 */ /* 0x000fca0000000000 */
[----:B------:R-:W-:-:S04]  /*18a20*/  ISETP.NE.AND P0, PT, R18, 0x2, PT ;  /* 0x000000021200780c */ /* 0x000fc80003f05270 */
[----:B------:R-:W-:Y:S02]  /*18a30*/  SEL R3, RZ, 0x1, P0 ;  /* 0x00000001ff037807 */ /* 0x000fe40000000000 */
[----:B------:R-:W-:Y:S02]  /*18a40*/  SEL R18, R18, RZ, P0 ;  /* 0x000000ff12127207 */ /* 0x000fe40000000000 */
[----:B------:R-:W-:-:S07]  /*18a50*/  LOP3.LUT R28, R28, R3, RZ, 0x3c, !PT ;  /* 0x000000031c1c7212 */ /* 0x000fce00078e3cff */
.L_x_579:
[----:B------:R-:W-:Y:S05]  /*18a60*/  BSYNC B7 ;  /* 0x0000000000077941 */ /* 0x000fea0003800000 */
.L_x_577:
[----:B------:R-:W3:Y:S02]  /*18a70*/  LDL R0, [R1] ;  /* 0x0000000001007983 */ /* 0x000ee40000100800 */
[----:B---3--:R-:W-:-:S13]  /*18a80*/  LOP3.LUT P0, RZ, R0, 0x2, RZ, 0xc0, !PT ;  /* 0x0000000200ff7812 */ /* 0x008fda000780c0ff */
[----:B------:R-:W-:Y:S05]  /*18a90*/  @!P0 BRA `(.L_x_650) ;  /* 0x0000000000248947 */ /* 0x000fea0003800000 */
[----:B------:R-:W-:Y:S05]  /*18aa0*/  WARPSYNC.ALL ;  /* 0x0000000000007948 */ /* 0x000fea0003800000 */
[----:B------:R-:W3:Y:S08]  /*18ab0*/  S2UR UR5, SR_CgaCtaId ;  /* 0x00000000000579c3 */ /* 0x000ef00000008800 */
[----:B------:R-:W-:Y:S06]  /*18ac0*/  BAR.SYNC.DEFER_BLOCKING 0x5, 0x200 ;  /* 0x0148000000007b1d */ /* 0x000fec0000010000 */
[----:B------:R-:W-:-:S02]  /*18ad0*/  UMOV UR4, 0x400 ;  /* 0x0000040000047882 */ /* 0x000fc40000000000 */
[----:B---3--:R-:W-:-:S06]  /*18ae0*/  ULEA UR4, UR5, UR4, 0x18 ;  /* 0x0000000405047291 */ /* 0x008fcc000f8ec03f */
[----:B------:R-:W-:-:S05]  /*18af0*/  IMAD.U32 R16, RZ, RZ, UR4 ;  /* 0x00000004ff107e24 */ /* 0x000fca000f8e00ff */
[----:B------:R3:W4:Y:S01]  /*18b00*/  LDS.128 R24, [R16+0x308d0] ;  /* 0x0308d00010187984 */ /* 0x0007220000000c00 */
[----:B------:R-:W-:Y:S06]  /*18b10*/  BAR.ARV 0x4, 0x200 ;  /* 0x0108000000007b1d */ /* 0x000fec0000002000 */
[----:B------:R-:W-:Y:S05]  /*18b20*/  BRA `(.L_x_651) ;  /* 0x0000000800d07947 */ /* 0x000fea0003800000 */
.L_x_650:
[----:B------:R-:W1:Y:S01]  /*18b30*/  S2R R0, SR_TID.X ;  /* 0x0000000000007919 */ /* 0x000e620000002100 */
[----:B------:R-:W-:Y:S01]  /*18b40*/  UMOV UR4, 0xffffffff ;  /* 0xffffffff00047882 */ /* 0x000fe20000000000 */
[----:B-1----:R-:W-:-:S04]  /*18b50*/  LOP3.LUT R9, R0, 0x1f, RZ, 0xc0, !PT ;  /* 0x0000001f00097812 */ /* 0x002fc800078ec0ff */
[----:B------:R-:W-:Y:S01]  /*18b60*/  ISETP.NE.AND P0, PT, R9, 0x1f, PT ;  /* 0x0000001f0900780c */ /* 0x000fe20003f05270 */
[----:B------:R-:W-:-:S12]  /*18b70*/  BRA.DIV UR4, `(.L_x_652) ;  /* 0x0000003604bc7947 */ /* 0x000fd8000b800000 */
[----:B------:R-:W-:Y:S01]  /*18b80*/  IADD3 R7, R27, R9, RZ ;  /* 0x000000091b077210 */ /* 0x000fe20007ffe0ff */
[----:B------:R-:W-:-:S03]  /*18b90*/  ULDC UR4, c[0x0][0xc3c] ;  /* 0x00030f0000047ab9 */ /* 0x000fc60000000800 */
[----:B------:R-:W-:-:S13]  /*18ba0*/  ISETP.GE.OR P1, PT, R7, UR4, !P0 ;  /* 0x0000000407007c0c */ /* 0x000fda000c726670 */
[----:B------:R-:W1:Y:S08]  /*18bb0*/  @!P1 LDC.64 R2, c[0x0][0xc80] ;  /* 0x00032000ff029b82 */ /* 0x000e700000000a00 */
[----:B--2---:R-:W2:Y:S01]  /*18bc0*/  @!P1 LDC.64 R4, c[0x0][0xc78] ;  /* 0x00031e00ff049b82 */ /* 0x004ea20000000a00 */
[----:B-1----:R-:W-:-:S05]  /*18bd0*/  @!P1 IMAD.WIDE R2, R7, 0x4, R2 ;  /* 0x0000000407029825 */ /* 0x002fca00078e0202 */
[----:B------:R2:W3:Y:S02]  /*18be0*/  @!P1 LDG.E R8, desc[UR56][R2.64] ;  /* 0x0000003802089981 */ /* 0x0004e4000c1e1900 */
[----:B--2---:R-:W-:-:S05]  /*18bf0*/  @!P1 IMAD.WIDE R2, R7, 0x4, R4 ;  /* 0x0000000407029825 */ /* 0x004fca00078e0204 */
[----:B------:R-:W2:Y:S01]  /*18c00*/  @!P1 LDG.E R5, desc[UR56][R2.64] ;  /* 0x0000003802059981 */ /* 0x000ea2000c1e1900 */
[----:B------:R-:W-:Y:S01]  /*18c10*/  IMAD.MOV.U32 R7, RZ, RZ, RZ ;  /* 0x000000ffff077224 */ /* 0x000fe200078e00ff */
[C---:B------:R-:W-:Y:S01]  /*18c20*/  ISETP.GE.U32.AND P2, PT, R9.reuse, 0x2, PT ;  /* 0x000000020900780c */ /* 0x040fe20003f46070 */
[----:B------:R-:W-:Y:S01]  /*18c30*/  IMAD.MOV.U32 R4, RZ, RZ, RZ ;  /* 0x000000ffff047224 */ /* 0x000fe200078e00ff */
[C---:B------:R-:W-:Y:S01]  /*18c40*/  ISETP.GE.U32.AND P3, PT, R9.reuse, 0x4, PT ;  /* 0x000000040900780c */ /* 0x040fe20003f66070 */
[----:B------:R-:W-:Y:S01]  /*18c50*/  SHFL.IDX PT, R0, R24, RZ, 0x1f ;  /* 0x00001fff18007589 */ /* 0x000fe200000e0000 */
[C---:B------:R-:W-:Y:S02]  /*18c60*/  ISETP.GE.U32.AND P4, PT, R9.reuse, 0x8, PT ;  /* 0x000000080900780c */ /* 0x040fe40003f86070 */
[----:B------:R-:W-:Y:S01]  /*18c70*/  ISETP.GE.U32.AND P5, PT, R9, 0x10, PT ;  /* 0x000000100900780c */ /* 0x000fe20003fa6070 */
[----:B------:R1:W-:Y:S02]  /*18c80*/  SHFL.IDX PT, R6, R24, 0x1, 0x1f ;  /* 0x00201f0018067f89 */ /* 0x0003e400000e0000 */
[----:B-1----:R-:W-:-:S02]  /*18c90*/  IMAD.MOV.U32 R24, RZ, RZ, RZ ;  /* 0x000000ffff187224 */ /* 0x002fc400078e00ff */
[----:B---3--:R-:W-:Y:S02]  /*18ca0*/  @!P1 IMAD.MOV.U32 R7, RZ, RZ, R8 ;  /* 0x000000ffff079224 */ /* 0x008fe400078e0008 */
[----:B--2---:R-:W-:Y:S01]  /*18cb0*/  @!P1 IMAD.MOV.U32 R4, RZ, RZ, R5 ;  /* 0x000000ffff049224 */ /* 0x004fe200078e0005 */
[----:B------:R-:W-:-:S03]  /*18cc0*/  ISETP.NE.AND P1, PT, R9, RZ, PT ;  /* 0x000000ff0900720c */ /* 0x000fc60003f25270 */
[----:B0-----:R-:W-:-:S05]  /*18cd0*/  IMAD R13, R4, R7, RZ ;  /* 0x00000007040d7224 */ /* 0x001fca00078e02ff */
        /* <DEDUP_REMOVED lines=15> */
[----:B------:R0:W1:Y:S02]  /*18dd0*/  SHFL.IDX PT, R14, R3, 0x1f, 0x1f ;  /* 0x03e01f00030e7f89 */ /* 0x00006400000e0000 */
.L_x_777:
[----:B------:R-:W-:Y:S02]  /*18de0*/  ULDC UR4, c[0x0][0xc38] ;  /* 0x00030e0000047ab9 */ /* 0x000fe40000000800 */
[----:B------:R-:W-:-:S04]  /*18df0*/  IMAD.U32 R2, RZ, RZ, UR4 ;  /* 0x00000004ff027e24 */ /* 0x000fc8000f8e00ff */
[----:B-1----:R-:W-:-:S04]  /*18e00*/  IMAD R5, R14, R2, RZ ;  /* 0x000000020e057224 */ /* 0x002fc800078e02ff */
[----:B------:R-:W-:-:S05]  /*18e10*/  IMAD.IADD R6, R6, 0x1, R5 ;  /* 0x0000000106067824 */ /* 0x000fca00078e0205 */
[----:B------:R-:W-:-:S13]  /*18e20*/  ISETP.GT.AND P6, PT, R6, R0, PT ;  /* 0x000000000600720c */ /* 0x000fda0003fc4270 */
[----:B------:R-:W-:Y:S05]  /*18e30*/  @P6 BRA `(.L_x_653) ;  /* 0x0000000000a46947 */ /* 0x000fea0003800000 */
.L_x_656:
[----:B------:R-:W1:Y:S01]  /*18e40*/  LDC R2, c[0x0][0xc3c] ;  /* 0x00030f00ff027b82 */ /* 0x000e620000000800 */
[----:B------:R-:W-:-:S05]  /*18e50*/  VIADD R27, R27, 0x1f ;  /* 0x0000001f1b1b7836 */ /* 0x000fca0000000000 */
        /* <DEDUP_REMOVED lines=11> */
[----:B-1----:R-:W-:Y:S01]  /*18f10*/  @!P6 IMAD.WIDE R2, R9, 0x4, R4 ;  /* 0x000000040902e825 */ /* 0x002fe200078e0204 */
[----:B------:R-:W-:-:S06]  /*18f20*/  MOV R4, RZ ;  /* 0x000000ff00047202 */ /* 0x000fcc0000000f00 */
        /* <DEDUP_REMOVED lines=19> */
[----:B------:R0:W1:Y:S02]  /*19060*/  SHFL.IDX PT, R14, R3, 0x1f, 0x1f ;  /* 0x03e01f00030e7f89 */ /* 0x00006400000e0000 */
.L_x_785:
[----:B------:R-:W-:Y:S02]  /*19070*/  ULDC UR4, c[0x0][0xc38] ;  /* 0x00030e0000047ab9 */ /* 0x000fe40000000800 */
[----:B------:R-:W-:-:S04]  /*19080*/  IMAD.U32 R2, RZ, RZ, UR4 ;  /* 0x00000004ff027e24 */ /* 0x000fc8000f8e00ff */
[----:B-1----:R-:W-:-:S04]  /*19090*/  IMAD R5, R14, R2, RZ ;  /* 0x000000020e057224 */ /* 0x002fc800078e02ff */
[----:B------:R-:W-:-:S05]  /*190a0*/  IMAD.IADD R6, R5, 0x1, R6 ;  /* 0x0000000105067824 */ /* 0x000fca00078e0206 */
[----:B------:R-:W-:-:S13]  /*190b0*/  ISETP.GT.AND P6, PT, R6, R0, PT ;  /* 0x000000000600720c */ /* 0x000fda0003fc4270 */
[----:B------:R-:W-:Y:S05]  /*190c0*/  @!P6 BRA `(.L_x_656) ;  /* 0xfffffffc005ce947 */ /* 0x000fea000383ffff */
.L_x_653:
[----:B------:R-:W-:Y:S01]  /*190d0*/  IADD3 R6, -R5, R6, RZ ;  /* 0x0000000605067210 */ /* 0x000fe20007ffe1ff */
[----:B------:R-:W-:-:S04]  /*190e0*/  UMOV UR4, 0xffffffff ;  /* 0xffffffff00047882 */ /* 0x000fc80000000000 */
[----:B------:R-:W-:-:S05]  /*190f0*/  IMAD R5, R3, R2, R6 ;  /* 0x0000000203057224 */ /* 0x000fca00078e0206 */
[----:B------:R-:W-:Y:S01]  /*19100*/  ISETP.GT.AND P6, PT, R5, R0, PT ;  /* 0x000000000500720c */ /* 0x000fe20003fc4270 */
[----:B------:R-:W-:-:S12]  /*19110*/  BRA.DIV UR4, `(.L_x_657) ;  /* 0x0000003a04487947 */ /* 0x000fd8000b800000 */
[----:B------:R-:W-:-:S04]  /*19120*/  VOTE.ANY R8, PT, !P6 ;  /* 0x0000000000087806 */ /* 0x000fc800070e0100 */
[----:B------:R-:W1:Y:S02]  /*19130*/  POPC R5, R8 ;  /* 0x0000000800057309 */ /* 0x000e640000000000 */
[----:B-1----:R1:W2:Y:S04]  /*19140*/  SHFL.IDX PT, R7, R7, R5, 0x1f ;  /* 0x00001f0507077589 */ /* 0x0022a800000e0000 */
[----:B------:R1:W3:Y:S02]  /*19150*/  SHFL.IDX PT, R4, R4, R5, 0x1f ;  /* 0x00001f0504047589 */ /* 0x0002e400000e0000 */
.L_x_790:
[----:B------:R-:W-:-:S13]  /*19160*/  ISETP.NE.AND P0, PT, R8, RZ, PT ;  /* 0x000000ff0800720c */ /* 0x000fda0003f05270 */
[----:B------:R-:W-:Y:S05]  /*19170*/  @!P0 BRA `(.L_x_658) ;  /* 0x0000000000108947 */ /* 0x000fea0003800000 */
[----:B------:R-:W-:Y:S01]  /*19180*/  UMOV UR4, 0xffffffff ;  /* 0xffffffff00047882 */ /* 0x000fe20000000000 */
[----:B------:R-:W-:Y:S02]  /*19190*/  VIADD R12, R5, 0xffffffff ;  /* 0xffffffff050c7836 */ /* 0x000fe40000000000 */
[----:B------:R-:W-:Y:S05]  /*191a0*/  BRA.DIV UR4, `(.L_x_659) ;  /* 0x0000003a04807947 */ /* 0x000fea000b800000 */
[----:B------:R4:W0:Y:S02]  /*191b0*/  SHFL.IDX PT, R24, R3, R12, 0x1f ;  /* 0x00001f0c03187589 */ /* 0x00082400000e0000 */
.L_x_658:
        /* <DEDUP_REMOVED lines=20> */
[----:B------:R-:W-:Y:S01]  /*19300*/  ISETP.GT.U32.AND P1, PT, R8, R11, PT ;  /* 0x0000000b0800720c */ /* 0x000fe20003f24070 */
[----:B0-----:R-:W-:Y:S02]  /*19310*/  VIADD R10, R2, 0xffffffe ;  /* 0x0ffffffe020a7836 */ /* 0x001fe40000000000 */
[----:B------:R-:W-:Y:S02]  /*19320*/  IMAD.MOV.U32 R2, RZ, RZ, RZ ;  /* 0x000000ffff027224 */ /* 0x000fe400078e00ff */
[----:B------:R-:W0:Y:S08]  /*19330*/  F2I.FTZ.U32.TRUNC.NTZ R3, R10 ;  /* 0x0000000a00037305 */ /* 0x000e30000021f000 */
[----:B------:R-:W-:Y:S01]  /*19340*/  @!P1 IADD3 R11, R11, -R8, RZ ;  /* 0x800000080b0b9210 */ /* 0x000fe20007ffe0ff */
[----:B------:R-:W-:Y:S01]  /*19350*/  @!P1 VIADD R9, R9, 0x1 ;  /* 0x0000000109099836 */ /* 0x000fe20000000000 */
[----:B------:R-:W-:-:S02]  /*19360*/  ISETP.NE.AND P1, PT, R7, RZ, PT ;  /* 0x000000ff0700720c */ /* 0x000fc40003f25270 */
[----:B------:R-:W-:Y:S02]  /*19370*/  ISETP.GE.U32.AND P0, PT, R11, R8, PT ;  /* 0x000000080b00720c */ /* 0x000fe40003f06070 */
[----:B------:R-:W-:Y:S01]  /*19380*/  IABS R8, R4 ;  /* 0x0000000400087213 */ /* 0x000fe20000000000 */
[----:B0-----:R-:W-:-:S04]  /*19390*/  IMAD.MOV R11, RZ, RZ, -R3 ;  /* 0x000000ffff0b7224 */ /* 0x001fc800078e0a03 */
[----:B------:R-:W-:Y:S02]  /*193a0*/  IMAD.MOV R8, RZ, RZ, -R8 ;  /* 0x000000ffff087224 */ /* 0x000fe400078e0a08 */
[----:B------:R-:W-:-:S04]  /*193b0*/  IMAD R11, R11, R6, RZ ;  /* 0x000000060b0b7224 */ /* 0x000fc800078e02ff */
[----:B------:R-:W-:Y:S02]  /*193c0*/  @P0 VIADD R9, R9, 0x1 ;  /* 0x0000000109090836 */ /* 0x000fe40000000000 */
[----:B------:R-:W-:Y:S01]  /*193d0*/  IMAD.HI.U32 R2, R3, R11, R2 ;  /* 0x0000000b03027227 */ /* 0x000fe200078e0002 */
[----:B------:R-:W-:-:S04]  /*193e0*/  LOP3.LUT R3, R0, R7, RZ, 0x3c, !PT ;  /* 0x0000000700037212 */ /* 0x000fc800078e3cff */
[----:B------:R-:W-:-:S13]  /*193f0*/  ISETP.GE.AND P2, PT, R3, RZ, PT ;  /* 0x000000ff0300720c */ /* 0x000fda0003f46270 */
[----:B------:R-:W-:Y:S01]  /*19400*/  @!P2 IMAD.MOV R9, RZ, RZ, -R9 ;  /* 0x000000ffff09a224 */ /* 0x000fe200078e0a09 */
[----:B------:R-:W-:-:S04]  /*19410*/  @!P1 LOP3.LUT R9, RZ, R7, RZ, 0x33, !PT ;  /* 0x00000007ff099212 */ /* 0x000fc800078e33ff */
[-C--:B------:R-:W-:Y:S01]  /*19420*/  IABS R3, R9.reuse ;  /* 0x0000000900037213 */ /* 0x080fe20000000000 */
[----:B------:R-:W-:-:S04]  /*19430*/  IMAD R7, R7, R9, RZ ;  /* 0x0000000907077224 */ /* 0x000fc800078e02ff */
[----:B------:R-:W-:-:S04]  /*19440*/  IMAD.HI.U32 R2, R2, R3, RZ ;  /* 0x0000000302027227 */ /* 0x000fc800078e00ff */
[----:B------:R-:W-:Y:S02]  /*19450*/  IMAD R3, R2, R8, R3 ;  /* 0x0000000802037224 */ /* 0x000fe400078e0203 */
[----:B------:R-:W-:-:S03]  /*19460*/  IMAD.IADD R25, R0, 0x1, -R7 ;  /* 0x0000000100197824 */ /* 0x000fc600078e0a07 */
[----:B------:R-:W-:-:S13]  /*19470*/  ISETP.GT.U32.AND P1, PT, R6, R3, PT ;  /* 0x000000030600720c */ /* 0x000fda0003f24070 */
[----:B------:R-:W-:Y:S01]  /*19480*/  @!P1 IMAD.IADD R3, R3, 0x1, -R6 ;  /* 0x0000000103039824 */ /* 0x000fe200078e0a06 */
[----:B------:R-:W-:Y:S02]  /*19490*/  @!P1 IADD3 R2, R2, 0x1, RZ ;  /* 0x0000000102029810 */ /* 0x000fe40007ffe0ff */
[----:B------:R-:W-:Y:S02]  /*194a0*/  ISETP.NE.AND P1, PT, R4, RZ, PT ;  /* 0x000000ff0400720c */ /* 0x000fe40003f25270 */
[----:B------:R-:W-:Y:S02]  /*194b0*/  ISETP.GE.U32.AND P0, PT, R3, R6, PT ;  /* 0x000000060300720c */ /* 0x000fe40003f06070 */
[----:B------:R-:W-:-:S04]  /*194c0*/  LOP3.LUT R3, R9, R4, RZ, 0x3c, !PT ;  /* 0x0000000409037212 */ /* 0x000fc800078e3cff */
[----:B------:R-:W-:-:S07]  /*194d0*/  ISETP.GE.AND P2, PT, R3, RZ, PT ;  /* 0x000000ff0300720c */ /* 0x000fce0003f46270 */
[----:B------:R-:W-:-:S06]  /*194e0*/  @P0 VIADD R2, R2, 0x1 ;  /* 0x0000000102020836 */ /* 0x000fcc0000000000 */
[----:B------:R-:W-:Y:S01]  /*194f0*/  @!P2 IMAD.MOV R2, RZ, RZ, -R2 ;  /* 0x000000ffff02a224 */ /* 0x000fe200078e0a02 */
[----:B------:R-:W-:-:S05]  /*19500*/  @!P1 LOP3.LUT R2, RZ, R4, RZ, 0x33, !PT ;  /* 0x00000004ff029212 */ /* 0x000fca00078e33ff */
[--C-:B------:R-:W-:Y:S02]  /*19510*/  IMAD.MOV R3, RZ, RZ, -R2.reuse ;  /* 0x000000ffff037224 */ /* 0x100fe400078e0a02 */
[C---:B------:R-:W-:Y:S02]  /*19520*/  IMAD R2, R4.reuse, 0x1000000, R2 ;  /* 0x0100000004027824 */ /* 0x040fe400078e0202 */
[----:B------:R-:W-:-:S04]  /*19530*/  IMAD R9, R4, R3, R9 ;  /* 0x0000000304097224 */ /* 0x000fc800078e0209 */
[----:B------:R-:W-:Y:S01]  /*19540*/  IMAD R26, R9, 0x10000, R2 ;  /* 0x00010000091a7824 */ /* 0x000fe200078e0202 */
[----:B------:R-:W-:Y:S06]  /*19550*/  BRA `(.L_x_660) ;  /* 0x00000000001c7947 */ /* 0x000fec0003800000 */
.L_x_654:
[----:B------:R-:W-:Y:S01]  /*19560*/  UMOV UR4, URZ ;  /* 0x0000003f00047c82 */ /* 0x000fe20008000000 */
[----:B------:R-:W-:Y:S01]  /*19570*/  UMOV UR5, URZ ;  /* 0x0000003f00057c82 */ /* 0x000fe20008000000 */
[----:B------:R-:W-:Y:S01]  /*19580*/  ULDC UR6, c[0x0][0xc3c] ;  /* 0x00030f0000067ab9 */ /* 0x000fe20000000800 */
[----:B------:R-:W-:Y:S01]  /*19590*/  MOV R24, R0 ;  /* 0x0000000000187202 */ /* 0x000fe20000000f00 */
[----:B------:R-:W-:Y:S02]  /*195a0*/  IMAD.U32 R25, RZ, RZ, UR4 ;  /* 0x00000004ff197e24 */ /* 0x000fe4000f8e00ff */
[----:B------:R-:W-:Y:S02]  /*195b0*/  IMAD.U32 R26, RZ, RZ, UR5 ;  /* 0x00000005ff1a7e24 */ /* 0x000fe4000f8e00ff */
[----:B------:R-:W-:-:S07]  /*195c0*/  IMAD.U32 R27, RZ, RZ, UR6 ;  /* 0x00000006ff1b7e24 */ /* 0x000fce000f8e00ff */
.L_x_660:
        /* <DEDUP_REMOVED lines=10> */
.L_x_651:
[----:B------:R-:W-:Y:S02]  /*19670*/  ULDC UR4, c[0x0][0xc3c] ;  /* 0x00030f0000047ab9 */ /* 0x000fe40000000800 */
[----:B----4-:R-:W-:-:S13]  /*19680*/  ISETP.GE.AND P0, PT, R27, UR4, PT ;  /* 0x000000041b007c0c */ /* 0x010fda000bf06270 */
[----:B------:R-:W-:Y:S05]  /*19690*/  @!P0 BRA `(.L_x_661) ;  /* 0xffffffa400648947 */ /* 0x000fea000383ffff */
[----:B------:R-:W-:Y:S05]  /*196a0*/  BSYNC B8 ;  /* 0x0000000000087941 */ /* 0x000fea0003800000 */
.L_x_537:
[----:B--2---:R-:W2:Y:S01]  /*196b0*/  LDL.LU R0, [R1+0x38] ;  /* 0x0000380001007983 */ /* 0x004ea20000300800 */
[----:B------:R-:W-:Y:S01]  /*196c0*/  BSSY B0, `(.L_x_662) ;  /* 0x000000b000007945 */ /* 0x000fe20003800000 */
[----:B-1----:R-:W1:Y:S01]  /*196d0*/  S2R R5, SR_CgaCtaId ;  /* 0x0000000000057919 */ /* 0x002e620000008800 */
[----:B--2---:R-:W-:-:S05]  /*196e0*/  VIADD R0, R0, 0x1 ;  /* 0x0000000100007836 */ /* 0x004fca0000000000 */
[----:B0-----:R-:W-:-:S04]  /*196f0*/  LEA.HI R2, R0, R0, RZ, 0x1 ;  /* 0x0000000000027211 */ /* 0x001fc800078f08ff */
[----:B------:R-:W-:Y:S02]  /*19700*/  LOP3.LUT R3, R2, 0xfffffffe, RZ, 0xc0, !PT ;  /* 0xfffffffe02037812 */ /* 0x000fe400078ec0ff */
[----:B------:R-:W-:-:S03]  /*19710*/  MOV R2, 0x400 ;  /* 0x0000040000027802 */ /* 0x000fc60000000f00 */
[----:B------:R-:W-:Y:S01]  /*19720*/  IMAD.IADD R0, R0, 0x1, -R3 ;  /* 0x0000000100007824 */ /* 0x000fe200078e0a03 */
[----:B-1----:R-:W-:-:S04]  /*19730*/  LEA R9, R5, R2, 0x18 ;  /* 0x0000000205097211 */ /* 0x002fc800078ec0ff */
[----:B------:R-:W-:-:S04]  /*19740*/  SHF.L.U32 R0, R0, 0x1f, RZ ;  /* 0x0000001f00007819 */ /* 0x000fc800000006ff */
[----:B------:R-:W0:Y:S02]  /*19750*/  SYNCS.PHASECHK.TRANS64.TRYWAIT P0, [R9+URZ+0x30820], R0 ;  /* 0x03082000090075a7 */ /* 0x000e24000800017f */
[----:B0-----:R-:W-:Y:S05]  /*19760*/  @!P0 BRA `(.L_x_663) ;  /* 0x0000003400388947 */ /* 0x001fea0003800000 */
.L_x_793:
[----:B------:R-:W-:Y:S05]  /*19770*/  BSYNC B0 ;  /* 0x0000000000007941 */ /* 0x000fea0003800000 */
.L_x_662:
[----:B------:R-:W-:-:S03]  /*19780*/  UMOV UR4, 0xffffffff ;  /* 0xffffffff00047882 */ /* 0x000fc60000000000 */
[----:B------:R-:W-:Y:S05]  /*19790*/  BRA.DIV UR4, `(.L_x_664) ;  /* 0x0000003604407947 */ /* 0x000fea000b800000 */
[----:B0-----:R-:W0:Y:S02]  /*197a0*/  S2R R0, SR_TID.X ;  /* 0x0000000000007919 */ /* 0x001e240000002100 */
[----:B0-----:R-:W-:-:S04]  /*197b0*/  SHF.R.U32.HI R0, RZ, 0x5, R0 ;  /* 0x00000005ff007819 */ /* 0x001fc80000011600 */
[----:B------:R-:W-:-:S05]  /*197c0*/  LOP3.LUT R0, R0, 0x3, RZ, 0xc0, !PT ;  /* 0x0000000300007812 */ /* 0x000fca00078ec0ff */
[----:B------:R0:W1:Y:S02]  /*197d0*/  SHFL.IDX PT, R14, R0, RZ, 0x1f ;  /* 0x00001fff000e7589 */ /* 0x00006400000e0000 */
.L_x_796:
[----:B-1----:R-:W-:-:S13]  /*197e0*/  ISETP.NE.AND P0, PT, R14, RZ, PT ;  /* 0x000000ff0e00720c */ /* 0x002fda0003f05270 */
[----:B------:R-:W-:Y:S05]  /*197f0*/  @P0 BRA `(.L_x_400) ;  /* 0x0000000000880947 */ /* 0x000fea0003800000 */
[----:B------:R-:W-:-:S03]  /*19800*/  UMOV UR4, 0xffffffff ;  /* 0xffffffff00047882 */ /* 0x000fc60000000000 */
[----:B------:R-:W-:Y:S05]  /*19810*/  BRA.DIV UR4, `(.L_x_665) ;  /* 0x0000003604547947 */ /* 0x000fea000b800000 */
[----:B------:R-:W-:-:S13]  /*19820*/  ELECT P6, URZ, PT ;  /* 0x00000000003f782f */ /* 0x000fda00038c0000 */
.L_x_799:
[----:B------:R-:W-:Y:S05]  /*19830*/  @!P6 BRA `(.L_x_400) ;  /* 0x000000000078e947 */ /* 0x000fea0003800000 */
[----:B0-----:R-:W2:Y:S02]  /*19840*/  LDL.LU R0, [R1+0x44] ;  /* 0x0000440001007983 */ /* 0x001ea40000300800 */
[----:B--2---:R-:W-:-:S04]  /*19850*/  LOP3.LUT R0, R0, 0x2, RZ, 0xfc, !PT ;  /* 0x0000000200007812 */ /* 0x004fc800078efcff */
[----:B------:R-:W-:-:S13]  /*19860*/  ISETP.NE.AND P2, PT, R0, 0x3, PT ;  /* 0x000000030000780c */ /* 0x000fda0003f45270 */
[----:B------:R-:W-:Y:S05]  /*19870*/  @!P2 BRA `(.L_x_666) ;  /* 0x000000000004a947 */ /* 0x000fea0003800000 */
[----:B------:R-:W-:Y:S01]  /*19880*/  BPT.TRAP 0x1 ;  /* 0x000000040000795c */ /* 0x000fe20000300000 */
.L_x_666:
[----:B------:R-:W-:Y:S01]  /*19890*/  VIADD R3, R9, 0x30840 ;  /* 0x0003084009037836 */ /* 0x000fe20000000000 */
[----:B------:R-:W-:Y:S02]  /*198a0*/  SHF.L.U32 R2, R28, 0x1f, RZ ;  /* 0x0000001f1c027819 */ /* 0x000fe400000006ff */
[C---:B------:R-:W-:Y:S01]  /*198b0*/  IADD3 R0, R18.reuse, 0x1, RZ ;  /* 0x0000000112007810 */ /* 0x040fe20007ffe0ff */
[----:B------:R-:W-:-:S03]  /*198c0*/  IMAD R7, R18, 0x8, R3 ;  /* 0x0000000812077824 */ /* 0x000fc600078e0203 */
[C---:B------:R-:W-:Y:S01]  /*198d0*/  ISETP.NE.AND P1, PT, R0.reuse, 0x2, PT ;  /* 0x000000020000780c */ /* 0x040fe20003f25270 */
[----:B------:R-:W0:Y:S03]  /*198e0*/  SYNCS.PHASECHK.TRANS64.TRYWAIT P0, [R7+URZ], R2 ;  /* 0x00000002070075a7 */ /* 0x000e26000800017f */
[----:B------:R-:W-:Y:S02]  /*198f0*/  SEL R5, RZ, 0x1, P1 ;  /* 0x00000001ff057807 */ /* 0x000fe40000800000 */
[----:B------:R-:W-:Y:S02]  /*19900*/  SEL R4, R0, RZ, P1 ;  /* 0x000000ff00047207 */ /* 0x000fe40000800000 */
[----:B------:R-:W-:-:S03]  /*19910*/  LOP3.LUT R0, R28, R5, RZ, 0x3c, !PT ;  /* 0x000000051c007212 */ /* 0x000fc600078e3cff */
[----:B------:R-:W-:Y:S01]  /*19920*/  IMAD R3, R4, 0x8, R3 ;  /* 0x0000000804037824 */ /* 0x000fe200078e0203 */
[----:B------:R-:W-:Y:S01]  /*19930*/  SHF.L.U32 R0, R0, 0x1f, RZ ;  /* 0x0000001f00007819 */ /* 0x000fe200000006ff */
[----:B0-----:R-:W-:Y:S06]  /*19940*/  @!P0 BRA `(.L_x_667) ;  /* 0x0000003400288947 */ /* 0x001fec0003800000 */
.L_x_800:
[----:B------:R-:W1:Y:S02]  /*19950*/  SYNCS.PHASECHK.TRANS64.TRYWAIT P0, [R3+URZ], R0 ;  /* 0x00000000030075a7 */ /* 0x000e64000800017f */
[----:B-1----:R-:W-:Y:S05]  /*19960*/  @!P0 BRA `(.L_x_668) ;  /* 0x0000003400348947 */ /* 0x002fea0003800000 */
.L_x_801:
[----:B------:R-:W-:Y:S05]  /*19970*/  @!P2 BRA `(.L_x_669) ;  /* 0x000000000004a947 */ /* 0x000fea0003800000 */
[----:B------:R-:W-:Y:S01]  /*19980*/  BPT.TRAP 0x1 ;  /* 0x000000040000795c */ /* 0x000fe20000300000 */
.L_x_669:
[----:B-1----:R-:W-:-:S04]  /*19990*/  VIADD R3, R9, 0x30860 ;  /* 0x0003086009037836 */ /* 0x002fc80000000000 */
[----:B------:R-:W-:-:S04]  /*199a0*/  IMAD R5, R18, 0x8, R3 ;  /* 0x0000000812057824 */ /* 0x000fc800078e0203 */
[----:B------:R-:W1:Y:S02]  /*199b0*/  SYNCS.PHASECHK.TRANS64.TRYWAIT P0, [R5+URZ], R2 ;  /* 0x00000002050075a7 */ /* 0x000e64000800017f */
[----:B-1----:R-:W-:Y:S05]  /*199c0*/  @!P0 BRA `(.L_x_670) ;  /* 0x0000003400308947 */ /* 0x002fea0003800000 */
.L_x_802:
[----:B------:R-:W-:-:S07]  /*199d0*/  IMAD R3, R4, 0x8, R3 ;  /* 0x0000000804037824 */ /* 0x000fce00078e0203 */
.L_x_671:
[----:B--2---:R2:W4:Y:S02]  /*199e0*/  SYNCS.PHASECHK.TRANS64.TRYWAIT P0, [R3+URZ], R0 ;  /* 0x00000000030075a7 */ /* 0x004524000800017f */
[----:B----4-:R-:W-:Y:S05]  /*199f0*/  @!P0 NANOSLEEP.SYNCS 0x989680 ;  /* 0x009896800000895d */ /* 0x010fea0003900000 */
[----:B------:R-:W4:Y:S02]  /*19a00*/  @!P0 SYNCS.PHASECHK.TRANS64 P0, [R3+URZ], R0 ;  /* 0x00000000030085a7 */ /* 0x000f24000800007f */
[----:B----4-:R-:W-:Y:S05]  /*19a10*/  @!P0 BRA `(.L_x_671) ;  /* 0xfffffffc00f08947 */ /* 0x010fea000383ffff */
.L_x_400:
[----:B------:R-:W-:Y:S05]  /*19a20*/  BSYNC B9 ;  /* 0x0000000000097941 */ /* 0x000fea0003800000 */
.L_x_397:
[----:B------:R-:W-:Y:S05]  /*19a30*/  EXIT ;  /* 0x000000000000794d */ /* 0x000fea0003800000 */
.L_x_420:
[----:B0-----:R0:W1:Y:S02]  /*19a40*/  SYNCS.PHASECHK.TRANS64.TRYWAIT P6, [R83+URZ+0x30890], R95 ;  /* 0x0308905f530075a7 */ /* 0x00106400080c017f */
[----:B-1----:R-:W-:Y:S05]  /*19a50*/  @!P6 NANOSLEEP.SYNCS 0x989680 ;  /* 0x009896800000e95d */ /* 0x002fea0003900000 */
[----:B------:R-:W1:Y:S02]  /*19a60*/  @!P6 SYNCS.PHASECHK.TRANS64 P6, [R83+URZ+0x30890], R95 ;  /* 0x0308905f5300e5a7 */ /* 0x000e6400080c007f */
[----:B-1----:R-:W-:Y:S05]  /*19a70*/  @!P6 BRA `(.L_x_420) ;  /* 0xfffffffc00f0e947 */ /* 0x002fea000383ffff */
[----:B------:R-:W-:Y:S05]  /*19a80*/  BRA `(.L_x_672) ;  /* 0xfffffe9400307947 */ /* 0x000fea000383ffff */
.L_x_440:
[----:B0-----:R0:W1:Y:S02]  /*19a90*/  SYNCS.PHASECHK.TRANS64.TRYWAIT P5, [R83+URZ+0x30890], R95 ;  /* 0x0308905f530075a7 */ /* 0x00106400080a017f */
[----:B-1----:R-:W-:Y:S05]  /*19aa0*/  @!P5 NANOSLEEP.SYNCS 0x989680 ;  /* 0x009896800000d95d */ /* 0x002fea0003900000 */
[----:B------:R-:W1:Y:S02]  /*19ab0*/  @!P5 SYNCS.PHASECHK.TRANS64 P5, [R83+URZ+0x30890], R95 ;  /* 0x0308905f5300d5a7 */ /* 0x000e6400080a007f */
[----:B-1----:R-:W-:Y:S05]  /*19ac0*/  @!P5 BRA `(.L_x_440) ;  /* 0xfffffffc00f0d947 */ /* 0x002fea000383ffff */
[----:B------:R-:W-:Y:S05]  /*19ad0*/  BRA `(.L_x_673) ;  /* 0xfffffea400fc7947 */ /* 0x000fea000383ffff */
.L_x_449:
[----:B0-----:R0:W1:Y:S02]  /*19ae0*/  SYNCS.PHASECHK.TRANS64.TRYWAIT P4, [R83+URZ+0x30890], R95 ;  /* 0x0308905f530075a7 */ /* 0x001064000808017f */
[----:B-1----:R-:W-:Y:S05]  /*19af0*/  @!P4 NANOSLEEP.SYNCS 0x989680 ;  /* 0x009896800000c95d */ /* 0x002fea0003900000 */
[----:B------:R-:W1:Y:S02]  /*19b00*/  @!P4 SYNCS.PHASECHK.TRANS64 P4, [R83+URZ+0x30890], R95 ;  /* 0x0308905f5300c5a7 */ /* 0x000e64000808007f */
[----:B-1----:R-:W-:Y:S05]  /*19b10*/  @!P4 BRA `(.L_x_449) ;  /* 0xfffffffc00f0c947 */ /* 0x002fea000383ffff */
[----:B------:R-:W-:Y:S05]  /*19b20*/  BRA `(.L_x_674) ;  /* 0xfffffeb8005c7947 */ /* 0x000fea000383ffff */
.L_x_455:
[----:B--2---:R2:W3:Y:S02]  /*19b30*/  SYNCS.PHASECHK.TRANS64.TRYWAIT P3, [R83+URZ+0x308b0], R95 ;  /* 0x0308b05f530075a7 */ /* 0x0044e4000806017f */
[----:B---3--:R-:W-:Y:S05]  /*19b40*/  @!P3 NANOSLEEP.SYNCS 0x989680 ;  /* 0x009896800000b95d */ /* 0x008fea0003900000 */
[----:B------:R-:W3:Y:S02]  /*19b50*/  @!P3 SYNCS.PHASECHK.TRANS64 P3, [R83+URZ+0x308b0], R95 ;  /* 0x0308b05f5300b5a7 */ /* 0x000ee4000806007f */
[----:B---3--:R-:W-:Y:S05]  /*19b60*/  @!P3 BRA `(.L_x_455) ;  /* 0xfffffffc00f0b947 */ /* 0x008fea000383ffff */
[----:B------:R-:W-:Y:S05]  /*19b70*/  BRA `(.L_x_675) ;  /* 0xfffffeb800f07947 */ /* 0x000fea000383ffff */
.L_x_465:
[----:B------:R-:W1:Y:S01]  /*19b80*/  S2R R4, SR_TID.X ;  /* 0x0000000000047919 */ /* 0x000e620000002100 */
[----:B------:R-:W-:Y:S01]  /*19b90*/  BSSY B0, `(.L_x_676) ;  /* 0x000000c000007945 */ /* 0x000fe20003800000 */
[----:B------:R-:W-:Y:S01]  /*19ba0*/  IMAD.MOV.U32 R12, RZ, RZ, RZ ;  /* 0x000000ffff0c7224 */ /* 0x000fe200078e00ff */
[----:B------:R-:W-:Y:S01]  /*19bb0*/  MOV R11, 0x1f ;  /* 0x0000001f000b7802 */ /* 0x000fe20000000f00 */
[----:B------:R-:W-:Y:S02]  /*19bc0*/  IMAD.MOV.U32 R15, RZ, RZ, -0x1 ;  /* 0xffffffffff0f7424 */ /* 0x000fe400078e00ff */
[----:B-1----:R-:W-:-:S05]  /*19bd0*/  VIADD R5, R4, 0xffffff80 ;  /* 0xffffff8004057836 */ /* 0x002fca0000000000 */
[----:B------:R-:W-:-:S04]  /*19be0*/  SHF.R.S32.HI R4, RZ, 0x1f, R5 ;  /* 0x0000001fff047819 */ /* 0x000fc80000011405 */
[----:B------:R-:W-:-:S04]  /*19bf0*/  LEA.HI R4, R4, R5, RZ, 0x7 ;  /* 0x0000000504047211 */ /* 0x000fc800078f38ff */
[----:B------:R-:W-:-:S05]  /*19c00*/  SHF.R.S32.HI R4, RZ, 0x7, R4 ;  /* 0x00000007ff047819 */ /* 0x000fca0000011404 */
[----:B0-----:R-:W-:-:S07]  /*19c10*/  IMAD.MOV.U32 R13, RZ, RZ, R4 ;  /* 0x000000ffff0d7224 */ /* 0x001fce00078e0004 */
[----:B-----5:R-:W-:Y:S05]  /*19c20*/  WARPSYNC.COLLECTIVE R15, `(.L_x_677) ;  /* 0x000000000f087348 */ /* 0x020fea0003c00000 */
[----:B------:R0:W1:Y:S02]  /*19c30*/  SHFL.IDX P6, R14, R13, R12, R11 ;  /* 0x0000000c0d0e7389 */ /* 0x00006400000c000b */
[----:B01---5:R-:W-:Y:S01]  /*19c40*/  ENDCOLLECTIVE ;  /* 0x000000000000791b */ /* 0x023fe20003800000 */
.L_x_677:
[----:B------:R-:W-:Y:S05]  /*19c50*/  BSYNC B0 ;  /* 0x0000000000007941 */ /* 0x000fea0003800000 */
.L_x_676:
[----:B------:R0:W-:Y:S01]  /*19c60*/  STL [R1+0x74], R14 ;  /* 0x0000740e01007387 */ /* 0x0001e20000100800 */
[----:B------:R-:W-:Y:S05]  /*19c70*/  BRA `(.L_x_678) ;  /* 0xfffffec000d47947 */ /* 0x000fea000383ffff */
.L_x_477:
[----:B------:R-:W-:Y:S01]  /*19c80*/  BSSY B1, `(.L_x_679) ;  /* 0x0000008000017945 */ /* 0x000fe20003800000 */
[----:B------:R-:W-:Y:S02]  /*19c90*/  IMAD.MOV.U32 R13, RZ, RZ, R26 ;  /* 0x000000ffff0d7224 */ /* 0x000fe400078e001a */
[----:B------:R-:W-:Y:S02]  /*19ca0*/  IMAD.MOV.U32 R12, RZ, RZ, RZ ;  /* 0x000000ffff0c7224 */ /* 0x000fe400078e00ff */
[----:B------:R-:W-:Y:S02]  /*19cb0*/  IMAD.MOV.U32 R11, RZ, RZ, 0x1c1f ;  /* 0x00001c1fff0b7424 */ /* 0x000fe400078e00ff */
[----:B------:R-:W-:-:S07]  /*19cc0*/  IMAD.MOV.U32 R15, RZ, RZ, -0x1 ;  /* 0xffffffffff0f7424 */ /* 0x000fce00078e00ff */
[----:B------:R-:W-:Y:S05]  /*19cd0*/  WARPSYNC.COLLECTIVE R15, `(.L_x_680) ;  /* 0x000000000f087348 */ /* 0x000fea0003c00000 */
[----:B------:R0:W1:Y:S02]  /*19ce0*/  SHFL.IDX P6, R14, R13, R12, R11 ;  /* 0x0000000c0d0e7389 */ /* 0x00006400000c000b */
[----:B01----:R-:W-:Y:S01]  /*19cf0*/  ENDCOLLECTIVE ;  /* 0x000000000000791b */ /* 0x003fe20003800000 */
.L_x_680:
[----:B------:R-:W-:Y:S05]  /*19d00*/  BSYNC B1 ;  /* 0x0000000000017941 */ /* 0x000fea0003800000 */
.L_x_679:
[----:B------:R-:W-:Y:S01]  /*19d10*/  IMAD.MOV.U32 R13, RZ, RZ, R25 ;  /* 0x000000ffff0d7224 */ /* 0x000fe200078e0019 */
[----:B------:R-:W-:Y:S01]  /*19d20*/  MOV R12, RZ ;  /* 0x000000ff000c7202 */ /* 0x000fe20000000f00 */
[----:B------:R-:W-:Y:S02]  /*19d30*/  IMAD.MOV.U32 R11, RZ, RZ, 0x1c1f ;  /* 0x00001c1fff0b7424 */ /* 0x000fe400078e00ff */
[----:B------:R-:W-:Y:S02]  /*19d40*/  IMAD.MOV.U32 R15, RZ, RZ, -0x1 ;  /* 0xffffffffff0f7424 */ /* 0x000fe400078e00ff */
[----:B------:R-:W-:-:S07]  /*19d50*/  IMAD.MOV.U32 R3, RZ, RZ, R14 ;  /* 0x000000ffff037224 */ /* 0x000fce00078e000e */
[----:B------:R-:W-:Y:S05]  /*19d60*/  WARPSYNC.COLLECTIVE R15, `(.L_x_681) ;  /* 0x000000000f087348 */ /* 0x000fea0003c00000 */
[----:B------:R0:W1:Y:S02]  /*19d70*/  SHFL.IDX P6, R14, R13, R12, R11 ;  /* 0x0000000c0d0e7389 */ /* 0x00006400000c000b */
[----:B01----:R-:W-:Y:S01]  /*19d80*/  ENDCOLLECTIVE ;  /* 0x000000000000791b */ /* 0x003fe20003800000 */
.L_x_681:
[----:B------:R-:W-:Y:S02]  /*19d90*/  IMAD.MOV.U32 R13, RZ, RZ, R28 ;  /* 0x000000ffff0d7224 */ /* 0x000fe400078e001c */
[----:B------:R-:W-:-:S07]  /*19da0*/  IMAD.MOV.U32 R0, RZ, RZ, R14 ;  /* 0x000000ffff007224 */ /* 0x000fce00078e000e */
[----:B------:R-:W-:Y:S05]  /*19db0*/  WARPSYNC.COLLECTIVE R15, `(.L_x_682) ;  /* 0x000000000f087348 */ /* 0x000fea0003c00000 */
[----:B------:R0:W1:Y:S02]  /*19dc0*/  SHFL.IDX P6, R14, R13, R12, R11 ;  /* 0x0000000c0d0e7389 */ /* 0x00006400000c000b */
[----:B01----:R-:W-:Y:S01]  /*19dd0*/  ENDCOLLECTIVE ;  /* 0x000000000000791b */ /* 0x003fe20003800000 */
.L_x_682:
[----:B------:R-:W-:Y:S02]  /*19de0*/  IMAD.MOV.U32 R13, RZ, RZ, R27 ;  /* 0x000000ffff0d7224 */ /* 0x000fe400078e001b */
[----:B------:R-:W-:-:S07]  /*19df0*/  IMAD.MOV.U32 R5, RZ, RZ, R14 ;  /* 0x000000ffff057224 */ /* 0x000fce00078e000e */
[----:B------:R-:W-:Y:S05]  /*19e00*/  WARPSYNC.COLLECTIVE R15, `(.L_x_683) ;  /* 0x000000000f087348 */ /* 0x000fea0003c00000 */
[----:B------:R0:W1:Y:S02]  /*19e10*/  SHFL.IDX P6, R14, R13, R12, R11 ;  /* 0x0000000c0d0e7389 */ /* 0x00006400000c000b */
[----:B01----:R-:W-:Y:S01]  /*19e20*/  ENDCOLLECTIVE ;  /* 0x000000000000791b */ /* 0x003fe20003800000 */
.L_x_683:
[----:B------:R-:W-:Y:S05]  /*19e30*/  BRA `(.L_x_684) ;  /* 0xfffffec400ec7947 */ /* 0x000fea000383ffff */
.L_x_481:
[----:B0-----:R0:W1:Y:S02]  /*19e40*/  SYNCS.PHASECHK.TRANS64.TRYWAIT P0, [R2+URZ+0x30800], R27 ;  /* 0x0308001b020075a7 */ /* 0x001064000800017f */
[----:B-1----:R-:W-:Y:S05]  /*19e50*/  @!P0 NANOSLEEP.SYNCS 0x989680 ;  /* 0x009896800000895d */ /* 0x002fea0003900000 */
[----:B------:R-:W1:Y:S02]  /*19e60*/  @!P0 SYNCS.PHASECHK.TRANS64 P0, [R2+URZ+0x30800], R27 ;  /* 0x0308001b020085a7 */ /* 0x000e64000800007f */
[----:B-1----:R-:W-:Y:S05]  /*19e70*/  @!P0 BRA `(.L_x_481) ;  /* 0xfffffffc00f08947 */ /* 0x002fea000383ffff */
[----:B------:R-:W-:Y:S05]  /*19e80*/  BRA `(.L_x_685) ;  /* 0xfffffecc001c7947 */ /* 0x000fea000383ffff */
.L_x_489:
[----:B------:R-:W-:Y:S01]  /*19e90*/  BSSY B1, `(.L_x_686) ;  /* 0x0000008000017945 */ /* 0x000fe20003800000 */
[----:B------:R-:W-:Y:S01]  /*19ea0*/  IMAD.MOV.U32 R13, RZ, RZ, R26 ;  /* 0x000000ffff0d7224 */ /* 0x000fe200078e001a */
[----:B------:R-:W-:Y:S01]  /*19eb0*/  MOV R12, RZ ;  /* 0x000000ff000c7202 */ /* 0x000fe20000000f00 */
[----:B------:R-:W-:Y:S02]  /*19ec0*/  IMAD.MOV.U32 R11, RZ, RZ, 0x1c1f ;  /* 0x00001c1fff0b7424 */ /* 0x000fe400078e00ff */
[----:B------:R-:W-:-:S07]  /*19ed0*/  IMAD.MOV.U32 R15, RZ, RZ, -0x1 ;  /* 0xffffffffff0f7424 */ /* 0x000fce00078e00ff */
[----:B------:R-:W-:Y:S05]  /*19ee0*/  WARPSYNC.COLLECTIVE R15, `(.L_x_687) ;  /* 0x000000000f087348 */ /* 0x000fea0003c00000 */
[----:B------:R0:W1:Y:S02]  /*19ef0*/  SHFL.IDX P6, R14, R13, R12, R11 ;  /* 0x0000000c0d0e7389 */ /* 0x00006400000c000b */
[----:B01----:R-:W-:Y:S01]  /*19f00*/  ENDCOLLECTIVE ;  /* 0x000000000000791b */ /* 0x003fe20003800000 */
.L_x_687:
[----:B------:R-:W-:Y:S05]  /*19f10*/  BSYNC B1 ;  /* 0x0000000000017941 */ /* 0x000fea0003800000 */
.L_x_686:
[----:B------:R-:W-:Y:S02]  /*19f20*/  IMAD.MOV.U32 R13, RZ, RZ, R25 ;  /* 0x000000ffff0d7224 */ /* 0x000fe400078e0019 */
[----:B------:R-:W-:Y:S02]  /*19f30*/  IMAD.MOV.U32 R12, RZ, RZ, RZ ;  /* 0x000000ffff0c7224 */ /* 0x000fe400078e00ff */
[----:B------:R-:W-:Y:S02]  /*19f40*/  IMAD.MOV.U32 R11, RZ, RZ, 0x1c1f ;  /* 0x00001c1fff0b7424 */ /* 0x000fe400078e00ff */
[----:B------:R-:W-:Y:S02]  /*19f50*/  IMAD.MOV.U32 R15, RZ, RZ, -0x1 ;  /* 0xffffffffff0f7424 */ /* 0x000fe400078e00ff */
[----:B------:R-:W-:-:S07]  /*19f60*/  IMAD.MOV.U32 R0, RZ, RZ, R14 ;  /* 0x000000ffff007224 */ /* 0x000fce00078e000e */
[----:B------:R-:W-:Y:S05]  /*19f70*/  WARPSYNC.COLLECTIVE R15, `(.L_x_688) ;  /* 0x000000000f087348 */ /* 0x000fea0003c00000 */
[----:B------:R0:W1:Y:S02]  /*19f80*/  SHFL.IDX P6, R14, R13, R12, R11 ;  /* 0x0000000c0d0e7389 */ /* 0x00006400000c000b */
[----:B01----:R-:W-:Y:S01]  /*19f90*/  ENDCOLLECTIVE ;  /* 0x000000000000791b */ /* 0x003fe20003800000 */
.L_x_688:
[----:B------:R-:W-:Y:S01]  /*19fa0*/  IMAD.MOV.U32 R13, RZ, RZ, R28 ;  /* 0x000000ffff0d7224 */ /* 0x000fe200078e001c */
[----:B------:R-:W-:-:S07]  /*19fb0*/  MOV R3, R14 ;  /* 0x0000000e00037202 */ /* 0x000fce0000000f00 */
[----:B------:R-:W-:Y:S05]  /*19fc0*/  WARPSYNC.COLLECTIVE R15, `(.L_x_689) ;  /* 0x000000000f087348 */ /* 0x000fea0003c00000 */
[----:B------:R0:W1:Y:S02]  /*19fd0*/  SHFL.IDX P6, R14, R13, R12, R11 ;  /* 0x0000000c0d0e7389 */ /* 0x00006400000c000b */
[----:B01----:R-:W-:Y:S01]  /*19fe0*/  ENDCOLLECTIVE ;  /* 0x000000000000791b */ /* 0x003fe20003800000 */
.L_x_689:
[----:B------:R-:W-:Y:S02]  /*19ff0*/  IMAD.MOV.U32 R13, RZ, RZ, R27 ;  /* 0x000000ffff0d7224 */ /* 0x000fe400078e001b */
[----:B------:R-:W-:-:S07]  /*1a000*/  IMAD.MOV.U32 R20, RZ, RZ, R14 ;  /* 0x000000ffff147224 */ /* 0x000fce00078e000e */
[----:B------:R-:W-:Y:S05]  /*1a010*/  WARPSYNC.COLLECTIVE R15, `(.L_x_690) ;  /* 0x000000000f087348 */ /* 0x000fea0003c00000 */
[----:B------:R0:W1:Y:S02]  /*1a020*/  SHFL.IDX P6, R14, R13, R12, R11 ;  /* 0x0000000c0d0e7389 */ /* 0x00006400000c000b */
[----:B01----:R-:W-:Y:S01]  /*1a030*/  ENDCOLLECTIVE ;  /* 0x000000000000791b */ /* 0x003fe20003800000 */
.L_x_690:
[----:B------:R-:W-:Y:S05]  /*1a040*/  BRA `(.L_x_691) ;  /* 0xfffffed4008c7947 */ /* 0x000fea000383ffff */
.L_x_493:
[----:B0-----:R0:W1:Y:S02]  /*1a050*/  SYNCS.PHASECHK.TRANS64.TRYWAIT P1, [R2+URZ+0x30800], R27 ;  /* 0x0308001b020075a7 */ /* 0x001064000802017f */
[----:B-1----:R-:W-:Y:S05]  /*1a060*/  @!P1 NANOSLEEP.SYNCS 0x989680 ;  /* 0x009896800000995d */ /* 0x002fea0003900000 */
[----:B------:R-:W1:Y:S02]  /*1a070*/  @!P1 SYNCS.PHASECHK.TRANS64 P1, [R2+URZ+0x30800], R27 ;  /* 0x0308001b020095a7 */ /* 0x000e64000802007f */
[----:B-1----:R-:W-:Y:S05]  /*1a080*/  @!P1 BRA `(.L_x_493) ;  /* 0xfffffffc00f09947 */ /* 0x002fea000383ffff */
[----:B------:R-:W-:Y:S05]  /*1a090*/  BRA `(.L_x_692) ;  /* 0xfffffed800707947 */ /* 0x000fea000383ffff */
.L_x_499:
[----:B--2---:R2:W3:Y:S02]  /*1a0a0*/  SYNCS.PHASECHK.TRANS64.TRYWAIT P1, [R0+URZ+0x30830], R5 ;  /* 0x03083005000075a7 */ /* 0x0044e4000802017f */
[----:B---3--:R-:W-:Y:S05]  /*1a0b0*/  @!P1 NANOSLEEP.SYNCS 0x989680 ;  /* 0x009896800000995d */ /* 0x008fea0003900000 */
[----:B------:R-:W3:Y:S02]  /*1a0c0*/  @!P1 SYNCS.PHASECHK.TRANS64 P1, [R0+URZ+0x30830], R5 ;  /* 0x03083005000095a7 */ /* 0x000ee4000802007f */
[----:B---3--:R-:W-:Y:S05]  /*1a0d0*/  @!P1 BRA `(.L_x_499) ;  /* 0xfffffffc00f09947 */ /* 0x008fea000383ffff */
[----:B------:R-:W-:Y:S05]  /*1a0e0*/  BRA `(.L_x_498) ;  /* 0xfffffee400c47947 */ /* 0x000fea000383ffff */
.L_x_505:
[----:B-1----:R1:W2:Y:S02]  /*1a0f0*/  SYNCS.PHASECHK.TRANS64.TRYWAIT P3, [R5+URZ+0x30830], R6 ;  /* 0x03083006050075a7 */ /* 0x0022a4000806017f */
[----:B--2---:R-:W-:Y:S05]  /*1a100*/  @!P3 NANOSLEEP.SYNCS 0x989680 ;  /* 0x009896800000b95d */ /* 0x004fea0003900000 */
[----:B------:R-:W2:Y:S02]  /*1a110*/  @!P3 SYNCS.PHASECHK.TRANS64 P3, [R5+URZ+0x30830], R6 ;  /* 0x030830060500b5a7 */ /* 0x000ea4000806007f */
[----:B--2---:R-:W-:Y:S05]  /*1a120*/  @!P3 BRA `(.L_x_505) ;  /* 0xfffffffc00f0b947 */ /* 0x004fea000383ffff */
[----:B------:R-:W-:Y:S05]  /*1a130*/  BRA `(.L_x_504) ;  /* 0xffffff2000807947 */ /* 0x000fea000383ffff */
.L_x_509:
[----:B-1----:R1:W2:Y:S02]  /*1a140*/  SYNCS.PHASECHK.TRANS64.TRYWAIT P2, [R6+URZ+0x30850], R5 ;  /* 0x03085005060075a7 */ /* 0x0022a4000804017f */
[----:B--2---:R-:W-:Y:S05]  /*1a150*/  @!P2 NANOSLEEP.SYNCS 0x989680 ;  /* 0x009896800000a95d */ /* 0x004fea0003900000 */
[----:B------:R-:W2:Y:S02]  /*1a160*/  @!P2 SYNCS.PHASECHK.TRANS64 P2, [R6+URZ+0x30850], R5 ;  /* 0x030850050600a5a7 */ /* 0x000ea4000804007f */
[----:B--2---:R-:W-:Y:S05]  /*1a170*/  @!P2 BRA `(.L_x_509) ;  /* 0xfffffffc00f0a947 */ /* 0x004fea000383ffff */
[----:B------:R-:W-:Y:S05]  /*1a180*/  BRA `(.L_x_506) ;  /* 0xffffff2400507947 */ /* 0x000fea000383ffff */
.L_x_514:
[----:B-1----:R1:W2:Y:S02]  /*1a190*/  SYNCS.PHASECHK.TRANS64.TRYWAIT P0, [R11+URZ+0x30850], R0 ;  /* 0x030850000b0075a7 */ /* 0x0022a4000800017f */
[----:B--2---:R-:W-:Y:S05]  /*1a1a0*/  @!P0 NANOSLEEP.SYNCS 0x989680 ;  /* 0x009896800000895d */ /* 0x004fea0003900000 */
[----:B------:R-:W2:Y:S02]  /*1a1b0*/  @!P0 SYNCS.PHASECHK.TRANS64 P0, [R11+URZ+0x30850], R0 ;  /* 0x030850000b0085a7 */ /* 0x000ea4000800007f */
[----:B--2---:R-:W-:Y:S05]  /*1a1c0*/  @!P0 BRA `(.L_x_514) ;  /* 0xfffffffc00f08947 */ /* 0x004fea000383ffff */
[----:B------:R-:W-:Y:S05]  /*1a1d0*/  BRA `(.L_x_513) ;  /* 0xffffff5c00247947 */ /* 0x000fea000383ffff */
.L_x_519:
[----:B------:R-:W-:Y:S02]  /*1a1e0*/  IMAD.MOV.U32 R13, RZ, RZ, R41 ;  /* 0x000000ffff0d7224 */ /* 0x000fe400078e0029 */
[----:B------:R-:W-:Y:S02]  /*1a1f0*/  IMAD.MOV.U32 R12, RZ, RZ, RZ ;  /* 0x000000ffff0c7224 */ /* 0x000fe400078e00ff */
[----:B------:R-:W-:Y:S02]  /*1a200*/  IMAD.MOV.U32 R11, RZ, RZ, 0x181f ;  /* 0x0000181fff0b7424 */ /* 0x000fe400078e00ff */
[----:B------:R-:W-:Y:S02]  /*1a210*/  IMAD.MOV.U32 R15, RZ, RZ, -0x1 ;  /* 0xffffffffff0f7424 */ /* 0x000fe400078e00ff */
[----:B------:R-:W-:-:S07]  /*1a220*/  IMAD R42, R76, 0xc0, R60 ;  /* 0x000000c04c2a7824 */ /* 0x000fce00078e023c */
[----:B-----5:R-:W-:Y:S05]  /*1a230*/  WARPSYNC.COLLECTIVE R15, `(.L_x_693) ;  /* 0x000000000f087348 */ /* 0x020fea0003c00000 */
[----:B------:R0:W1:Y:S02]  /*1a240*/  SHFL.IDX P6, R14, R13, R12, R11 ;  /* 0x0000000c0d0e7389 */ /* 0x00006400000c000b */
[----:B01---5:R-:W-:Y:S01]  /*1a250*/  ENDCOLLECTIVE ;  /* 0x000000000000791b */ /* 0x023fe20003800000 */
.L_x_693:
[----:B------:R-:W-:Y:S02]  /*1a260*/  VIADD R20, R42, 0x30 ;  /* 0x000000302a147836 */ /* 0x000fe40000000000 */
[----:B------:R-:W-:Y:S01]  /*1a270*/  IMAD.MOV.U32 R13, RZ, RZ, R40 ;  /* 0x000000ffff0d7224 */ /* 0x000fe200078e0028 */
[----:B------:R-:W-:-:S07]  /*1a280*/  MOV R0, R14 ;  /* 0x0000000e00007202 */ /* 0x000fce0000000f00 */
[----:B------:R-:W-:Y:S05]  /*1a290*/  WARPSYNC.COLLECTIVE R15, `(.L_x_694) ;  /* 0x000000000f087348 */ /* 0x000fea0003c00000 */
[----:B------:R0:W1:Y:S02]  /*1a2a0*/  SHFL.IDX P6, R14, R13, R12, R11 ;  /* 0x0000000c0d0e7389 */ /* 0x00006400000c000b */
[----:B01----:R-:W-:Y:S01]  /*1a2b0*/  ENDCOLLECTIVE ;  /* 0x000000000000791b */ /* 0x003fe20003800000 */
.L_x_694:
[----:B------:R-:W-:Y:S02]  /*1a2c0*/  ULDC UR4, c[0x0][0xac8] ;  /* 0x0002b20000047ab9 */ /* 0x000fe40000000800 */
[----:B------:R-:W-:-:S04]  /*1a2d0*/  ISETP.GE.AND P0, PT, R59, UR4, PT ;  /* 0x000000043b007c0c */ /* 0x000fc8000bf06270 */
[-C--:B------:R-:W-:Y:S01]  /*1a2e0*/  ISETP.GE.OR P4, PT, R20, R63.reuse, P0 ;  /* 0x0000003f1400720c */ /* 0x080fe20000786670 */
[C---:B------:R-:W-:Y:S01]  /*1a2f0*/  VIADD R20, R42.reuse, 0x60 ;  /* 0x000000602a147836 */ /* 0x040fe20000000000 */
[----:B------:R-:W-:-:S04]  /*1a300*/  ISETP.GE.OR P3, PT, R42, R63, P0 ;  /* 0x0000003f2a00720c */ /* 0x000fc80000766670 */
[----:B------:R-:W-:Y:S01]  /*1a310*/  ISETP.GE.OR P2, PT, R20, R63, P0 ;  /* 0x0000003f1400720c */ /* 0x000fe20000746670 */
[----:B------:R-:W-:Y:S02]  /*1a320*/  IMAD.MOV.U32 R13, RZ, RZ, R41 ;  /* 0x000000ffff0d7224 */ /* 0x000fe400078e0029 */
[----:B------:R-:W-:Y:S02]  /*1a330*/  IMAD.MOV.U32 R12, RZ, RZ, 0x1 ;  /* 0x00000001ff0c7424 */ /* 0x000fe400078e00ff */
[----:B------:R-:W-:-:S08]  /*1a340*/  IMAD.MOV.U32 R3, RZ, RZ, R14 ;  /* 0x000000ffff037224 */ /* 0x000fd000078e000e */
[----:B------:R-:W-:Y:S05]  /*1a350*/  WARPSYNC.COLLECTIVE R15, `(.L_x_695) ;  /* 0x000000000f087348 */ /* 0x000fea0003c00000 */
[----:B------:R0:W1:Y:S02]  /*1a360*/  SHFL.IDX P6, R14, R13, R12, R11 ;  /* 0x0000000c0d0e7389 */ /* 0x00006400000c000b */
[----:B01----:R-:W-:Y:S01]  /*1a370*/  ENDCOLLECTIVE ;  /* 0x000000000000791b */ /* 0x003fe20003800000 */
.L_x_695:
[----:B------:R-:W-:-:S04]  /*1a380*/  @!P3 LEA R32, P5, R59, R3, 0x1 ;  /* 0x000000033b20b211 */ /* 0x000fc800078a08ff */
[----:B------:R-:W-:Y:S01]  /*1a390*/  @!P3 LEA.HI.X R3, R59, R0, R58, 0x1, P5 ;  /* 0x000000003b03b211 */ /* 0x000fe200028f0c3a */
[----:B------:R-:W-:Y:S02]  /*1a3a0*/  IMAD.MOV.U32 R13, RZ, RZ, R40 ;  /* 0x000000ffff0d7224 */ /* 0x000fe400078e0028 */
[----:B------:R-:W-:-:S07]  /*1a3b0*/  IMAD.MOV.U32 R8, RZ, RZ, R14 ;  /* 0x000000ffff087224 */ /* 0x000fce00078e000e */
[----:B------:R-:W-:Y:S05]  /*1a3c0*/  WARPSYNC.COLLECTIVE R15, `(.L_x_696) ;  /* 0x000000000f087348 */ /* 0x000fea0003c00000 */
[----:B------:R0:W1:Y:S02]  /*1a3d0*/  SHFL.IDX P6, R14, R13, R12, R11 ;  /* 0x0000000c0d0e7389 */ /* 0x00006400000c000b */
[----:B01----:R-:W-:Y:S01]  /*1a3e0*/  ENDCOLLECTIVE ;  /* 0x000000000000791b */ /* 0x003fe20003800000 */
.L_x_696:
[----:B------:R-:W-:Y:S01]  /*1a3f0*/  MOV R13, R41 ;  /* 0x00000029000d7202 */ /* 0x000fe20000000f00 */
[----:B------:R-:W-:Y:S02]  /*1a400*/  IMAD.MOV.U32 R12, RZ, RZ, 0x2 ;  /* 0x00000002ff0c7424 */ /* 0x000fe400078e00ff */
[----:B------:R-:W-:-:S07]  /*1a410*/  IMAD.MOV.U32 R9, RZ, RZ, R14 ;  /* 0x000000ffff097224 */ /* 0x000fce00078e000e */
[----:B------:R-:W-:Y:S05]  /*1a420*/  WARPSYNC.COLLECTIVE R15, `(.L_x_697) ;  /* 0x000000000f087348 */ /* 0x000fea0003c00000 */
[----:B------:R0:W1:Y:S02]  /*1a430*/  SHFL.IDX P6, R14, R13, R12, R11 ;  /* 0x0000000c0d0e7389 */ /* 0x00006400000c000b */
[----:B01----:R-:W-:Y:S01]  /*1a440*/  ENDCOLLECTIVE ;  /* 0x000000000000791b */ /* 0x003fe20003800000 */
.L_x_697:
[----:B------:R-:W-:Y:S01]  /*1a450*/  @!P4 LEA R20, P1, R59, R9, 0x1 ;  /* 0x000000093b14c211 */ /* 0x000fe200078208ff */
[----:B------:R-:W-:-:S03]  /*1a460*/  @!P3 IMAD.MOV.U32 R9, RZ, RZ, R3 ;  /* 0x000000ffff09b224 */ /* 0x000fc600078e0003 */
[----:B------:R-:W-:Y:S01]  /*1a470*/  @!P4 LEA.HI.X R21, R59, R8, R58, 0x1, P1 ;  /* 0x000000083b15c211 */ /* 0x000fe200008f0c3a */
[----:B------:R-:W-:-:S05]  /*1a480*/  @!P3 IMAD.MOV.U32 R8, RZ, RZ, R32 ;  /* 0x000000ffff08b224 */ /* 0x000fca00078e0020 */
[----:B------:R0:W-:Y:S01]  /*1a490*/  @!P3 ST.E.128 desc[UR56][R8.64], R4 ;  /* 0x000000040800b985 */ /* 0x0001e2000c101d38 */
[----:B------:R-:W-:-:S03]  /*1a4a0*/  IMAD.MOV.U32 R13, RZ, RZ, R40 ;  /* 0x000000ffff0d7224 */ /* 0x000fc600078e0028 */
[----:B------:R0:W-:Y:S01]  /*1a4b0*/  @!P4 ST.E.128 desc[UR56][R20.64], R24 ;  /* 0x000000181400c985 */ /* 0x0001e2000c101d38 */
[----:B------:R-:W-:-:S07]  /*1a4c0*/  IMAD.MOV.U32 R10, RZ, RZ, R14 ;  /* 0x000000ffff0a7224 */ /* 0x000fce00078e000e */
[----:B0-----:R-:W-:Y:S05]  /*1a4d0*/  WARPSYNC.COLLECTIVE R15, `(.L_x_698) ;  /* 0x000000000f087348 */ /* 0x001fea0003c00000 */
[----:B------:R1:W2:Y:S02]  /*1a4e0*/  SHFL.IDX P6, R14, R13, R12, R11 ;  /* 0x0000000c0d0e7389 */ /* 0x0002a400000c000b */
[----:B012---:R-:W-:Y:S01]  /*1a4f0*/  ENDCOLLECTIVE ;  /* 0x000000000000791b */ /* 0x007fe20003800000 */
.L_x_698:
[----:B------:R-:W-:Y:S01]  /*1a500*/  MOV R13, R41 ;  /* 0x00000029000d7202 */ /* 0x000fe20000000f00 */
[----:B------:R-:W-:Y:S01]  /*1a510*/  IMAD.MOV.U32 R12, RZ, RZ, 0x3 ;  /* 0x00000003ff0c7424 */ /* 0x000fe200078e00ff */
[----:B------:R-:W-:-:S13]  /*1a520*/  @!P2 LEA R43, P5, R59, R14, 0x1 ;  /* 0x0000000e3b2ba211 */ /* 0x000fda00078a08ff */
[----:B------:R-:W-:Y:S05]  /*1a530*/  WARPSYNC.COLLECTIVE R15, `(.L_x_699) ;  /* 0x000000000f087348 */ /* 0x000fea0003c00000 */
[----:B------:R0:W1:Y:S02]  /*1a540*/  SHFL.IDX P6, R14, R13, R12, R11 ;  /* 0x0000000c0d0e7389 */ /* 0x00006400000c000b */
[----:B01----:R-:W-:Y:S01]  /*1a550*/  ENDCOLLECTIVE ;  /* 0x000000000000791b */ /* 0x003fe20003800000 */
.L_x_699:
[----:B------:R-:W-:Y:S01]  /*1a560*/  @!P2 LEA.HI.X R10, R59, R10, R58, 0x1, P5 ;  /* 0x0000000a3b0aa211 */ /* 0x000fe200028f0c3a */
[----:B------:R-:W-:-:S04]  /*1a570*/  @!P2 IMAD.MOV.U32 R4, RZ, RZ, R43 ;  /* 0x000000ffff04a224 */ /* 0x000fc800078e002b */
[----:B------:R-:W-:-:S05]  /*1a580*/  @!P2 IMAD.MOV.U32 R5, RZ, RZ, R10 ;  /* 0x000000ffff05a224 */ /* 0x000fca00078e000a */
[----:B------:R0:W-:Y:S01]  /*1a590*/  @!P2 ST.E.128 desc[UR56][R4.64], R28 ;  /* 0x0000001c0400a985 */ /* 0x0001e2000c101d38 */
[----:B------:R-:W-:Y:S02]  /*1a5a0*/  IMAD.MOV.U32 R13, RZ, RZ, R40 ;  /* 0x000000ffff0d7224 */ /* 0x000fe400078e0028 */
[----:B------:R-:W-:-:S07]  /*1a5b0*/  IMAD.MOV.U32 R0, RZ, RZ, R14 ;  /* 0x000000ffff007224 */ /* 0x000fce00078e000e */
[----:B0-----:R-:W-:Y:S05]  /*1a5c0*/  WARPSYNC.COLLECTIVE R15, `(.L_x_700) ;  /* 0x000000000f087348 */ /* 0x001fea0003c00000 */
[----:B------:R1:W2:Y:S02]  /*1a5d0*/  SHFL.IDX P6, R14, R13, R12, R11 ;  /* 0x0000000c0d0e7389 */ /* 0x0002a400000c000b */
[----:B012---:R-:W-:Y:S01]  /*1a5e0*/  ENDCOLLECTIVE ;  /* 0x000000000000791b */ /* 0x007fe20003800000 */
.L_x_700:
[----:B------:R-:W-:Y:S05]  /*1a5f0*/  BRA `(.L_x_701) ;  /* 0xffffff74004c7947 */ /* 0x000fea000383ffff */
.L_x_521:
[----:B------:R-:W-:Y:S01]  /*1a600*/  IMAD.MOV.U32 R13, RZ, RZ, R4 ;  /* 0x000000ffff0d7224 */ /* 0x000fe200078e0004 */
[----:B------:R-:W-:Y:S01]  /*1a610*/  MOV R11, 0x1c1f ;  /* 0x00001c1f000b7802 */ /* 0x000fe20000000f00 */
[----:B------:R-:W-:Y:S02]  /*1a620*/  IMAD.MOV.U32 R12, RZ, RZ, RZ ;  /* 0x000000ffff0c7224 */ /* 0x000fe400078e00ff */
[----:B------:R-:W-:-:S07]  /*1a630*/  IMAD.MOV.U32 R15, RZ, RZ, -0x1 ;  /* 0xffffffffff0f7424 */ /* 0x000fce00078e00ff */
[----:B------:R-:W-:Y:S05]  /*1a640*/  WARPSYNC.COLLECTIVE R15, `(.L_x_702) ;  /* 0x000000000f087348 */ /* 0x000fea0003c00000 */
[----:B------:R0:W1:Y:S02]  /*1a650*/  SHFL.IDX P6, R14, R13, R12, R11 ;  /* 0x0000000c0d0e7389 */ /* 0x00006400000c000b */
[----:B01----:R-:W-:Y:S01]  /*1a660*/  ENDCOLLECTIVE ;  /* 0x000000000000791b */ /* 0x003fe20003800000 */
.L_x_702:
[----:B------:R-:W-:Y:S02]  /*1a670*/  IMAD.MOV.U32 R13, RZ, RZ, R0 ;  /* 0x000000ffff0d7224 */ /* 0x000fe400078e0000 */
[----:B------:R-:W-:-:S07]  /*1a680*/  IMAD.MOV.U32 R3, RZ, RZ, R14 ;  /* 0x000000ffff037224 */ /* 0x000fce00078e000e */
[----:B------:R-:W-:Y:S05]  /*1a690*/  WARPSYNC.COLLECTIVE R15, `(.L_x_703) ;  /* 0x000000000f087348 */ /* 0x000fea0003c00000 */
[----:B------:R0:W1:Y:S02]  /*1a6a0*/  SHFL.IDX P6, R14, R13, R12, R11 ;  /* 0x0000000c0d0e7389 */ /* 0x00006400000c000b */
[----:B01----:R-:W-:Y:S01]  /*1a6b0*/  ENDCOLLECTIVE ;  /* 0x000000000000791b */ /* 0x003fe20003800000 */
.L_x_703:
[----:B------:R-:W-:Y:S05]  /*1a6c0*/  BRA `(.L_x_704) ;  /* 0xffffff7800387947 */ /* 0x000fea000383ffff */
.L_x_524:
[----:B------:R-:W-:Y:S01]  /*1a6d0*/  BSSY B1, `(.L_x_705) ;  /* 0x0000008000017945 */ /* 0x000fe20003800000 */
[----:B---3--:R-:W-:Y:S02]  /*1a6e0*/  IMAD.MOV.U32 R13, RZ, RZ, R4 ;  /* 0x000000ffff0d7224 */ /* 0x008fe400078e0004 */
[----:B------:R-:W-:Y:S02]  /*1a6f0*/  IMAD.MOV.U32 R12, RZ, RZ, 0x1 ;  /* 0x00000001ff0c7424 */ /* 0x000fe400078e00ff */
[----:B------:R-:W-:Y:S02]  /*1a700*/  IMAD.MOV.U32 R11, RZ, RZ, 0x1c1f ;  /* 0x00001c1fff0b7424 */ /* 0x000fe400078e00ff */
[----:B------:R-:W-:-:S07]  /*1a710*/  IMAD.MOV.U32 R15, RZ, RZ, -0x1 ;  /* 0xffffffffff0f7424 */ /* 0x000fce00078e00ff */
[----:B012---:R-:W-:Y:S05]  /*1a720*/  WARPSYNC.COLLECTIVE R15, `(.L_x_706) ;  /* 0x000000000f087348 */ /* 0x007fea0003c00000 */
[----:B--2---:R2:W3:Y:S02]  /*1a730*/  SHFL.IDX P6, R14, R13, R12, R11 ;  /* 0x0000000c0d0e7389 */ /* 0x0044e400000c000b */
[----:B0123--:R-:W-:Y:S01]  /*1a740*/  ENDCOLLECTIVE ;  /* 0x000000000000791b */ /* 0x00ffe20003800000 */
.L_x_706:
[----:B------:R-:W-:Y:S05]  /*1a750*/  BSYNC B1 ;  /* 0x0000000000017941 */ /* 0x000fea0003800000 */
.L_x_705:
[----:B------:R-:W-:Y:S01]  /*1a760*/  IMAD.MOV.U32 R13, RZ, RZ, R0 ;  /* 0x000000ffff0d7224 */ /* 0x000fe200078e0000 */
[----:B------:R-:W-:Y:S01]  /*1a770*/  MOV R3, R14 ;  /* 0x0000000e00037202 */ /* 0x000fe20000000f00 */
[----:B------:R-:W-:Y:S02]  /*1a780*/  IMAD.MOV.U32 R12, RZ, RZ, 0x1 ;  /* 0x00000001ff0c7424 */ /* 0x000fe400078e00ff */
[----:B------:R-:W-:Y:S02]  /*1a790*/  IMAD.MOV.U32 R11, RZ, RZ, 0x1c1f ;  /* 0x00001c1fff0b7424 */ /* 0x000fe400078e00ff */
[----:B------:R-:W-:-:S07]  /*1a7a0*/  IMAD.MOV.U32 R15, RZ, RZ, -0x1 ;  /* 0xffffffffff0f7424 */ /* 0x000fce00078e00ff */
[----:B------:R-:W-:Y:S05]  /*1a7b0*/  WARPSYNC.COLLECTIVE R15, `(.L_x_707) ;  /* 0x000000000f087348 */ /* 0x000fea0003c00000 */
[----:B------:R0:W1:Y:S02]  /*1a7c0*/  SHFL.IDX P6, R14, R13, R12, R11 ;  /* 0x0000000c0d0e7389 */ /* 0x00006400000c000b */
[----:B01----:R-:W-:Y:S01]  /*1a7d0*/  ENDCOLLECTIVE ;  /* 0x000000000000791b */ /* 0x003fe20003800000 */
.L_x_707:
[----:B------:R-:W-:Y:S05]  /*1a7e0*/  BRA `(.L_x_708) ;  /* 0xffffff7800947947 */ /* 0x000fea000383ffff */
.L_x_528:
[----:B------:R-:W-:Y:S01]  /*1a7f0*/  IMAD.MOV.U32 R13, RZ, RZ, R20 ;  /* 0x000000ffff0d7224 */ /* 0x000fe200078e0014 */
[----:B------:R-:W-:Y:S01]  /*1a800*/  MOV R15, 0xffffffff ;  /* 0xffffffff000f7802 */ /* 0x000fe20000000f00 */
[----:B------:R-:W-:Y:S02]  /*1a810*/  IMAD.MOV.U32 R12, RZ, RZ, RZ ;  /* 0x000000ffff0c7224 */ /* 0x000fe400078e00ff */
[----:B------:R-:W-:Y:S02]  /*1a820*/  IMAD.MOV.U32 R11, RZ, RZ, 0x181f ;  /* 0x0000181fff0b7424 */ /* 0x000fe400078e00ff */
[----:B------:R-:W-:Y:S02]  /*1a830*/  IMAD R24, R26, 0xc0, R60 ;  /* 0x000000c01a187824 */ /* 0x000fe400078e023c */
[----:B------:R-:W-:-:S07]  /*1a840*/  IMAD R21, R21, R10, RZ ;  /* 0x0000000a15157224 */ /* 0x000fce00078e02ff */
[----:B------:R-:W-:Y:S05]  /*1a850*/  WARPSYNC.COLLECTIVE R15, `(.L_x_709) ;  /* 0x000000000f087348 */ /* 0x000fea0003c00000 */
[----:B------:R0:W1:Y:S02]  /*1a860*/  SHFL.IDX P6, R14, R13, R12, R11 ;  /* 0x0000000c0d0e7389 */ /* 0x00006400000c000b */
[----:B01----:R-:W-:Y:S01]  /*1a870*/  ENDCOLLECTIVE ;  /* 0x000000000000791b */ /* 0x003fe20003800000 */
.L_x_709:
[C---:B------:R-:W-:Y:S01]  /*1a880*/  VIADD R8, R24.reuse, 0x30 ;  /* 0x0000003018087836 */ /* 0x040fe20000000000 */
[----:B------:R-:W-:-:S04]  /*1a890*/  ISETP.GE.OR P3, PT, R24, R21, P0 ;  /* 0x000000151800720c */ /* 0x000fc80000766670 */
[----:B------:R-:W-:Y:S01]  /*1a8a0*/  ISETP.GE.OR P4, PT, R8, R21, P0 ;  /* 0x000000150800720c */ /* 0x000fe20000786670 */
[----:B------:R-:W-:-:S05]  /*1a8b0*/  VIADD R8, R24, 0x60 ;  /* 0x0000006018087836 */ /* 0x000fca0000000000 */
[----:B------:R-:W-:Y:S01]  /*1a8c0*/  ISETP.GE.OR P2, PT, R8, R21, P0 ;  /* 0x000000150800720c */ /* 0x000fe20000746670 */
[----:B------:R-:W-:Y:S02]  /*1a8d0*/  IMAD.MOV.U32 R13, RZ, RZ, R7 ;  /* 0x000000ffff0d7224 */ /* 0x000fe400078e0007 */
[----:B------:R-:W-:-:S10]  /*1a8e0*/  IMAD.MOV.U32 R0, RZ, RZ, R14 ;  /* 0x000000ffff007224 */ /* 0x000fd400078e000e */
[----:B------:R-:W-:Y:S05]  /*1a8f0*/  WARPSYNC.COLLECTIVE R15, `(.L_x_710) ;  /* 0x000000000f087348 */ /* 0x000fea0003c00000 */
[----:B------:R0:W1:Y:S02]  /*1a900*/  SHFL.IDX P6, R14, R13, R12, R11 ;  /* 0x0000000c0d0e7389 */ /* 0x00006400000c000b */
[----:B01----:R-:W-:Y:S01]  /*1a910*/  ENDCOLLECTIVE ;  /* 0x000000000000791b */ /* 0x003fe20003800000 */
.L_x_710:
[----:B------:R-:W-:Y:S02]  /*1a920*/  IMAD.MOV.U32 R13, RZ, RZ, R20 ;  /* 0x000000ffff0d7224 */ /* 0x000fe400078e0014 */
[----:B------:R-:W-:Y:S02]  /*1a930*/  IMAD.MOV.U32 R12, RZ, RZ, 0x1 ;  /* 0x00000001ff0c7424 */ /* 0x000fe400078e00ff */
[----:B------:R-:W-:-:S07]  /*1a940*/  IMAD.MOV.U32 R3, RZ, RZ, R14 ;  /* 0x000000ffff037224 */ /* 0x000fce00078e000e */
[----:B------:R-:W-:Y:S05]  /*1a950*/  WARPSYNC.COLLECTIVE R15, `(.L_x_711) ;  /* 0x000000000f087348 */ /* 0x000fea0003c00000 */
[----:B------:R0:W1:Y:S02]  /*1a960*/  SHFL.IDX P6, R14, R13, R12, R11 ;  /* 0x0000000c0d0e7389 */ /* 0x00006400000c000b */
[----:B01----:R-:W-:Y:S01]  /*1a970*/  ENDCOLLECTIVE ;  /* 0x000000000000791b */ /* 0x003fe20003800000 */
.L_x_711:
[----:B------:R-:W-:-:S04]  /*1a980*/  @!P3 LEA R10, P5, R59, R3, 0x1 ;  /* 0x000000033b0ab211 */ /* 0x000fc800078a08ff */
[----:B------:R-:W-:Y:S01]  /*1a990*/  @!P3 LEA.HI.X R3, R59, R0, R58, 0x1, P5 ;  /* 0x000000003b03b211 */ /* 0x000fe200028f0c3a */
[----:B------:R-:W-:Y:S02]  /*1a9a0*/  IMAD.MOV.U32 R13, RZ, RZ, R7 ;  /* 0x000000ffff0d7224 */ /* 0x000fe400078e0007 */
[----:B------:R-:W-:-:S07]  /*1a9b0*/  IMAD.MOV.U32 R4, RZ, RZ, R14 ;  /* 0x000000ffff047224 */ /* 0x000fce00078e000e */
[----:B------:R-:W-:Y:S05]  /*1a9c0*/  WARPSYNC.COLLECTIVE R15, `(.L_x_712) ;  /* 0x000000000f087348 */ /* 0x000fea0003c00000 */
[----:B------:R0:W1:Y:S02]  /*1a9d0*/  SHFL.IDX P6, R14, R13, R12, R11 ;  /* 0x0000000c0d0e7389 */ /* 0x00006400000c000b */
[----:B01----:R-:W-:Y:S01]  /*1a9e0*/  ENDCOLLECTIVE ;  /* 0x000000000000791b */ /* 0x003fe20003800000 */
.L_x_712:
[----:B------:R-:W-:Y:S02]  /*1a9f0*/  IMAD.MOV.U32 R13, RZ, RZ, R20 ;  /* 0x000000ffff0d7224 */ /* 0x000fe400078e0014 */
[----:B------:R-:W-:Y:S01]  /*1aa00*/  IMAD.MOV.U32 R12, RZ, RZ, 0x2 ;  /* 0x00000002ff0c7424 */ /* 0x000fe200078e00ff */
[----:B------:R-:W-:-:S07]  /*1aa10*/  MOV R5, R14 ;  /* 0x0000000e00057202 */ /* 0x000fce0000000f00 */
[----:B------:R-:W-:Y:S05]  /*1aa20*/  WARPSYNC.COLLECTIVE R15, `(.L_x_713) ;  /* 0x000000000f087348 */ /* 0x000fea0003c00000 */
[----:B------:R0:W1:Y:S02]  /*1aa30*/  SHFL.IDX P6, R14, R13, R12, R11 ;  /* 0x0000000c0d0e7389 */ /* 0x00006400000c000b */
[----:B01----:R-:W-:Y:S01]  /*1aa40*/  ENDCOLLECTIVE ;  /* 0x000000000000791b */ /* 0x003fe20003800000 */
.L_x_713:
[----:B------:R-:W-:-:S04]  /*1aa50*/  @!P4 LEA R8, P1, R59, R5, 0x1 ;  /* 0x000000053b08c211 */ /* 0x000fc800078208ff */
[----:B------:R-:W-:Y:S01]  /*1aa60*/  @!P4 LEA.HI.X R9, R59, R4, R58, 0x1, P1 ;  /* 0x000000043b09c211 */ /* 0x000fe200008f0c3a */
[----:B------:R-:W-:Y:S02]  /*1aa70*/  IMAD.MOV.U32 R13, RZ, RZ, R7 ;  /* 0x000000ffff0d7224 */ /* 0x000fe400078e0007 */
[----:B------:R-:W-:-:S07]  /*1aa80*/  IMAD.MOV.U32 R6, RZ, RZ, R14 ;  /* 0x000000ffff067224 */ /* 0x000fce00078e000e */
[----:B------:R-:W-:Y:S05]  /*1aa90*/  WARPSYNC.COLLECTIVE R15, `(.L_x_714) ;  /* 0x000000000f087348 */ /* 0x000fea0003c00000 */
[----:B------:R0:W1:Y:S02]  /*1aaa0*/  SHFL.IDX P6, R14, R13, R12, R11 ;  /* 0x0000000c0d0e7389 */ /* 0x00006400000c000b */
[----:B01----:R-:W-:Y:S01]  /*1aab0*/  ENDCOLLECTIVE ;  /* 0x000000000000791b */ /* 0x003fe20003800000 */
.L_x_714:
[----:B------:R-:W-:Y:S01]  /*1aac0*/  @!P3 IMAD.MOV.U32 R11, RZ, RZ, R3 ;  /* 0x000000ffff0bb224 */ /* 0x000fe200078e0003 */
[----:B------:R-:W-:Y:S01]  /*1aad0*/  MOV R13, R20 ;  /* 0x00000014000d7202 */ /* 0x000fe20000000f00 */
[----:B------:R-:W-:-:S03]  /*1aae0*/  IMAD.MOV.U32 R12, RZ, RZ, 0x3 ;  /* 0x00000003ff0c7424 */ /* 0x000fc600078e00ff */
[----:B------:R0:W-:Y:S04]  /*1aaf0*/  @!P3 ST.E.128 desc[UR56][R10.64], RZ ;  /* 0x000000ff0a00b985 */ /* 0x0001e8000c101d38 */
[----:B------:R1:W-:Y:S01]  /*1ab00*/  @!P4 ST.E.128 desc[UR56][R8.64], RZ ;  /* 0x000000ff0800c985 */ /* 0x0003e2000c101d38 */
[----:B------:R-:W-:-:S04]  /*1ab10*/  @!P2 LEA R25, P5, R59, R14, 0x1 ;  /* 0x0000000e3b19a211 */ /* 0x000fc800078a08ff */
[----:B------:R-:W-:Y:S01]  /*1ab20*/  @!P2 LEA.HI.X R5, R59, R6, R58, 0x1, P5 ;  /* 0x000000063b05a211 */ /* 0x000fe200028f0c3a */
[----:B0-----:R-:W-:Y:S02]  /*1ab30*/  IMAD.MOV.U32 R11, RZ, RZ, 0x181f ;  /* 0x0000181fff0b7424 */ /* 0x001fe400078e00ff */
[----:B------:R-:W-:-:S07]  /*1ab40*/  @!P2 IMAD.MOV.U32 R4, RZ, RZ, R25 ;  /* 0x000000ffff04a224 */ /* 0x000fce00078e0019 */
[----:B-1----:R-:W-:Y:S05]  /*1ab50*/  WARPSYNC.COLLECTIVE R15, `(.L_x_715) ;  /* 0x000000000f087348 */ /* 0x002fea0003c00000 */
[----:B------:R0:W2:Y:S02]  /*1ab60*/  SHFL.IDX P6, R14, R13, R12, R11 ;  /* 0x0000000c0d0e7389 */ /* 0x0000a400000c000b */
[----:B012---:R-:W-:Y:S01]  /*1ab70*/  ENDCOLLECTIVE ;  /* 0x000000000000791b */ /* 0x007fe20003800000 */
.L_x_715:
[----:B------:R0:W-:Y:S01]  /*1ab80*/  @!P2 ST.E.128 desc[UR56][R4.64], RZ ;  /* 0x000000ff0400a985 */ /* 0x0001e2000c101d38 */
[----:B------:R-:W-:Y:S02]  /*1ab90*/  IMAD.MOV.U32 R13, RZ, RZ, R7 ;  /* 0x000000ffff0d7224 */ /* 0x000fe400078e0007 */
[----:B------:R-:W-:-:S07]  /*1aba0*/  IMAD.MOV.U32 R0, RZ, RZ, R14 ;  /* 0x000000ffff007224 */ /* 0x000fce00078e000e */
[----:B0-----:R-:W-:Y:S05]  /*1abb0*/  WARPSYNC.COLLECTIVE R15, `(.L_x_716) ;  /* 0x000000000f087348 */ /* 0x001fea0003c00000 */
[----:B------:R1:W2:Y:S02]  /*1abc0*/  SHFL.IDX P6, R14, R13, R12, R11 ;  /* 0x0000000c0d0e7389 */ /* 0x0002a400000c000b */
[----:B012---:R-:W-:Y:S01]  /*1abd0*/  ENDCOLLECTIVE ;  /* 0x000000000000791b */ /* 0x007fe20003800000 */
.L_x_716:
[----:B------:R-:W-:Y:S05]  /*1abe0*/  BRA `(.L_x_717) ;  /* 0xffffff80009c7947 */ /* 0x000fea000383ffff */
.L_x_545:
[----:B------:R-:W1:Y:S01]  /*1abf0*/  S2R R7, SR_TID.X ;  /* 0x0000000000077919 */ /* 0x000e620000002100 */
[----:B------:R-:W-:Y:S01]  /*1ac00*/  BSSY B1, `(.L_x_718) ;  /* 0x000000a000017945 */ /* 0x000fe20003800000 */
[----:B0-----:R-:W-:Y:S01]  /*1ac10*/  IMAD.MOV.U32 R12, RZ, RZ, RZ ;  /* 0x000000ffff0c7224 */ /* 0x001fe200078e00ff */
[----:B------:R-:W-:Y:S01]  /*1ac20*/  MOV R11, 0x1f ;  /* 0x0000001f000b7802 */ /* 0x000fe20000000f00 */
[----:B------:R-:W-:Y:S01]  /*1ac30*/  IMAD.MOV.U32 R15, RZ, RZ, -0x1 ;  /* 0xffffffffff0f7424 */ /* 0x000fe200078e00ff */
[----:B-1----:R-:W-:-:S04]  /*1ac40*/  SHF.R.U32.HI R7, RZ, 0x5, R7 ;  /* 0x00000005ff077819 */ /* 0x002fc80000011607 */
[----:B------:R-:W-:-:S05]  /*1ac50*/  LOP3.LUT R7, R7, 0x3, RZ, 0xc0, !PT ;  /* 0x0000000307077812 */ /* 0x000fca00078ec0ff */
[----:B------:R-:W-:-:S07]  /*1ac60*/  IMAD.MOV.U32 R13, RZ, RZ, R7 ;  /* 0x000000ffff0d7224 */ /* 0x000fce00078e0007 */
[----:B------:R-:W-:Y:S05]  /*1ac70*/  WARPSYNC.COLLECTIVE R15, `(.L_x_719) ;  /* 0x000000000f087348 */ /* 0x000fea0003c00000 */
[----:B------:R0:W1:Y:S02]  /*1ac80*/  SHFL.IDX P6, R14, R13, R12, R11 ;  /* 0x0000000c0d0e7389 */ /* 0x00006400000c000b */
[----:B01----:R-:W-:Y:S01]  /*1ac90*/  ENDCOLLECTIVE ;  /* 0x000000000000791b */ /* 0x003fe20003800000 */
.L_x_719:
[----:B------:R-:W-:Y:S05]  /*1aca0*/  BSYNC B1 ;  /* 0x0000000000017941 */ /* 0x000fea0003800000 */
.L_x_718:
[----:B------:R-:W-:Y:S05]  /*1acb0*/  BRA `(.L_x_720) ;  /* 0xffffff9800447947 */ /* 0x000fea000383ffff */
.L_x_547:
[----:B------:R-:W-:Y:S01]  /*1acc0*/  BSSY B1, `(.L_x_721) ;  /* 0x0000006000017945 */ /* 0x000fe20003800000 */
[----:B------:R-:W-:-:S07]  /*1acd0*/  IMAD.MOV.U32 R15, RZ, RZ, -0x1 ;  /* 0xffffffffff0f7424 */ /* 0x000fce00078e00ff */
[----:B01----:R-:W-:Y:S05]  /*1ace0*/  WARPSYNC.COLLECTIVE R15, `(.L_x_722) ;  /* 0x000000000f0c7348 */ /* 0x003fea0003c00000 */
[----:B------:R-:W-:Y:S02]  /*1acf0*/  ELECT P6, UR62, PT ;  /* 0x00000000003e782f */ /* 0x000fe400038c0000 */
[----:B------:R-:W-:Y:S01]  /*1ad00*/  MOV R14, UR62 ;  /* 0x0000003e000e7c02 */ /* 0x000fe20008000f00 */
[----:B01----:R-:W-:Y:S10]  /*1ad10*/  ENDCOLLECTIVE ;  /* 0x000000000000791b */ /* 0x003ff40003800000 */
.L_x_722:
[----:B------:R-:W-:Y:S05]  /*1ad20*/  BSYNC B1 ;  /* 0x0000000000017941 */ /* 0x000fea0003800000 */
.L_x_721:
[----:B------:R-:W-:Y:S05]  /*1ad30*/  BRA `(.L_x_546) ;  /* 0xffffff98003c7947 */ /* 0x000fea000383ffff */
.L_x_549:
[----:B-1----:R1:W2:Y:S02]  /*1ad40*/  SYNCS.PHASECHK.TRANS64.TRYWAIT P0, [R16+URZ+0x30820], R6 ;  /* 0x03082006100075a7 */ /* 0x0022a4000800017f */
[----:B--2---:R-:W-:Y:S05]  /*1ad50*/  @!P0 NANOSLEEP.SYNCS 0x989680 ;  /* 0x009896800000895d */ /* 0x004fea0003900000 */
[----:B------:R-:W2:Y:S02]  /*1ad60*/  @!P0 SYNCS.PHASECHK.TRANS64 P0, [R16+URZ+0x30820], R6 ;  /* 0x03082006100085a7 */ /* 0x000ea4000800007f */
[----:B--2---:R-:W-:Y:S05]  /*1ad70*/  @!P0 BRA `(.L_x_549) ;  /* 0xfffffffc00f08947 */ /* 0x004fea000383ffff */
[----:B------:R-:W-:Y:S05]  /*1ad80*/  BRA `(.L_x_723) ;  /* 0xffffff98004c7947 */ /* 0x000fea000383ffff */
.L_x_553:
[----:B-1----:R1:W2:Y:S02]  /*1ad90*/  SYNCS.PHASECHK.TRANS64.TRYWAIT P0, [R7+URZ+0x308a0], R6 ;  /* 0x0308a006070075a7 */ /* 0x0022a4000800017f */
[----:B--2---:R-:W-:Y:S05]  /*1ada0*/  @!P0 NANOSLEEP.SYNCS 0x989680 ;  /* 0x009896800000895d */ /* 0x004fea0003900000 */
[----:B------:R-:W2:Y:S02]  /*1adb0*/  @!P0 SYNCS.PHASECHK.TRANS64 P0, [R7+URZ+0x308a0], R6 ;  /* 0x0308a006070085a7 */ /* 0x000ea4000800007f */
[----:B--2---:R-:W-:Y:S05]  /*1adc0*/  @!P0 BRA `(.L_x_553) ;  /* 0xfffffffc00f08947 */ /* 0x004fea000383ffff */
[----:B------:R-:W-:Y:S05]  /*1add0*/  BRA `(.L_x_724) ;  /* 0xffffff9800687947 */ /* 0x000fea000383ffff */
.L_x_558:
[----:B0-----:R0:W2:Y:S02]  /*1ade0*/  SYNCS.PHASECHK.TRANS64.TRYWAIT P0, [R7+URZ+0x308c0], R6 ;  /* 0x0308c006070075a7 */ /* 0x0010a4000800017f */
[----:B--2---:R-:W-:Y:S05]  /*1adf0*/  @!P0 NANOSLEEP.SYNCS 0x989680 ;  /* 0x009896800000895d */ /* 0x004fea0003900000 */
[----:B------:R-:W2:Y:S02]  /*1ae00*/  @!P0 SYNCS.PHASECHK.TRANS64 P0, [R7+URZ+0x308c0], R6 ;  /* 0x0308c006070085a7 */ /* 0x000ea4000800007f */
[----:B--2---:R-:W-:Y:S05]  /*1ae10*/  @!P0 BRA `(.L_x_558) ;  /* 0xfffffffc00f08947 */ /* 0x004fea000383ffff */
[----:B------:R-:W-:Y:S05]  /*1ae20*/  BRA `(.L_x_725) ;  /* 0xffffff9800e47947 */ /* 0x000fea000383ffff */
.L_x_565:
[----:B--2---:R2:W3:Y:S02]  /*1ae30*/  SYNCS.PHASECHK.TRANS64.TRYWAIT P2, [R6+URZ+0x308a0], R7 ;  /* 0x0308a007060075a7 */ /* 0x0044e4000804017f */
[----:B---3--:R-:W-:Y:S05]  /*1ae40*/  @!P2 NANOSLEEP.SYNCS 0x989680 ;  /* 0x009896800000a95d */ /* 0x008fea0003900000 */
[----:B------:R-:W3:Y:S02]  /*1ae50*/  @!P2 SYNCS.PHASECHK.TRANS64 P2, [R6+URZ+0x308a0], R7 ;  /* 0x0308a0070600a5a7 */ /* 0x000ee4000804007f */
[----:B---3--:R-:W-:Y:S05]  /*1ae60*/  @!P2 BRA `(.L_x_565) ;  /* 0xfffffffc00f0a947 */ /* 0x008fea000383ffff */
[----:B------:R-:W-:Y:S05]  /*1ae70*/  BRA `(.L_x_726) ;  /* 0xffffff9c00ac7947 */ /* 0x000fea000383ffff */
.L_x_570:
[----:B0-----:R0:W1:Y:S02]  /*1ae80*/  SYNCS.PHASECHK.TRANS64.TRYWAIT P2, [R6+URZ+0x308c0], R7 ;  /* 0x0308c007060075a7 */ /* 0x001064000804017f */
[----:B-1----:R-:W-:Y:S05]  /*1ae90*/  @!P2 NANOSLEEP.SYNCS 0x989680 ;  /* 0x009896800000a95d */ /* 0x002fea0003900000 */
[----:B------:R-:W1:Y:S02]  /*1aea0*/  @!P2 SYNCS.PHASECHK.TRANS64 P2, [R6+URZ+0x308c0], R7 ;  /* 0x0308c0070600a5a7 */ /* 0x000e64000804007f */
[----:B-1----:R-:W-:Y:S05]  /*1aeb0*/  @!P2 BRA `(.L_x_570) ;  /* 0xfffffffc00f0a947 */ /* 0x002fea000383ffff */
[----:B------:R-:W-:Y:S05]  /*1aec0*/  BRA `(.L_x_727) ;  /* 0xffffffa000247947 */ /* 0x000fea000383ffff */
.L_x_585:
[----:B------:R-:W4:Y:S01]  /*1aed0*/  S2R R20, SR_TID.X ;  /* 0x0000000000147919 */ /* 0x000f220000002100 */
[----:B------:R-:W-:Y:S01]  /*1aee0*/  BSSY B0, `(.L_x_728) ;  /* 0x000000a000007945 */ /* 0x000fe20003800000 */
[----:B0-----:R-:W-:Y:S02]  /*1aef0*/  IMAD.MOV.U32 R12, RZ, RZ, RZ ;  /* 0x000000ffff0c7224 */ /* 0x001fe400078e00ff */
[----:B------:R-:W-:Y:S02]  /*1af00*/  IMAD.MOV.U32 R11, RZ, RZ, 0x1f ;  /* 0x0000001fff0b7424 */ /* 0x000fe400078e00ff */
[----:B------:R-:W-:Y:S01]  /*1af10*/  IMAD.MOV.U32 R15, RZ, RZ, -0x1 ;  /* 0xffffffffff0f7424 */ /* 0x000fe200078e00ff */
[----:B----4-:R-:W-:-:S04]  /*1af20*/  SHF.R.U32.HI R20, RZ, 0x5, R20 ;  /* 0x00000005ff147819 */ /* 0x010fc80000011614 */
[----:B------:R-:W-:-:S05]  /*1af30*/  LOP3.LUT R20, R20, 0x3, RZ, 0xc0, !PT ;  /* 0x0000000314147812 */ /* 0x000fca00078ec0ff */
[----:B------:R-:W-:-:S07]  /*1af40*/  IMAD.MOV.U32 R13, RZ, RZ, R20 ;  /* 0x000000ffff0d7224 */ /* 0x000fce00078e0014 */
[----:B-123--:R-:W-:Y:S05]  /*1af50*/  WARPSYNC.COLLECTIVE R15, `(.L_x_729) ;  /* 0x000000000f087348 */ /* 0x00efea0003c00000 */
[----:B------:R0:W4:Y:S02]  /*1af60*/  SHFL.IDX P6, R14, R13, R12, R11 ;  /* 0x0000000c0d0e7389 */ /* 0x00012400000c000b */
[----:B01234-:R-:W-:Y:S01]  /*1af70*/  ENDCOLLECTIVE ;  /* 0x000000000000791b */ /* 0x01ffe20003800000 */
.L_x_729:
[----:B------:R-:W-:Y:S05]  /*1af80*/  BSYNC B0 ;  /* 0x0000000000007941 */ /* 0x000fea0003800000 */
.L_x_728:
[----:B------:R-:W-:Y:S05]  /*1af90*/  BRA `(.L_x_730) ;  /* 0xffffffa800cc7947 */ /* 0x000fea000383ffff */
.L_x_587:
[----:B------:R-:W-:Y:S01]  /*1afa0*/  BSSY B0, `(.L_x_731) ;  /* 0x0000006000007945 */ /* 0x000fe20003800000 */
[----:B------:R-:W-:-:S07]  /*1afb0*/  IMAD.MOV.U32 R15, RZ, RZ, -0x1 ;  /* 0xffffffffff0f7424 */ /* 0x000fce00078e00ff */
[----:B0123--:R-:W-:Y:S05]  /*1afc0*/  WARPSYNC.COLLECTIVE R15, `(.L_x_732) ;  /* 0x000000000f0c7348 */ /* 0x00ffea0003c00000 */
[----:B------:R-:W-:Y:S02]  /*1afd0*/  ELECT P6, UR62, PT ;  /* 0x00000000003e782f */ /* 0x000fe400038c0000 */
[----:B------:R-:W-:Y:S01]  /*1afe0*/  MOV R14, UR62 ;  /* 0x0000003e000e7c02 */ /* 0x000fe20008000f00 */
[----:B0123--:R-:W-:Y:S10]  /*1aff0*/  ENDCOLLECTIVE ;  /* 0x000000000000791b */ /* 0x00fff40003800000 */
.L_x_732:
[----:B------:R-:W-:Y:S05]  /*1b000*/  BSYNC B0 ;  /* 0x0000000000007941 */ /* 0x000fea0003800000 */
.L_x_731:
[----:B------:R-:W-:Y:S05]  /*1b010*/  BRA `(.L_x_733) ;  /* 0xffffffa800d47947 */ /* 0x000fea000383ffff */
.L_x_589:
[----:B0-----:R0:W4:Y:S02]  /*1b020*/  SYNCS.PHASECHK.TRANS64.TRYWAIT P0, [R0+URZ+0x30840], R2 ;  /* 0x03084002000075a7 */ /* 0x001124000800017f */
[----:B----4-:R-:W-:Y:S05]  /*1b030*/  @!P0 NANOSLEEP.SYNCS 0x989680 ;  /* 0x009896800000895d */ /* 0x010fea0003900000 */
[----:B------:R-:W4:Y:S02]  /*1b040*/  @!P0 SYNCS.PHASECHK.TRANS64 P0, [R0+URZ+0x30840], R2 ;  /* 0x03084002000085a7 */ /* 0x000f24000800007f */
[----:B----4-:R-:W-:Y:S05]  /*1b050*/  @!P0 BRA `(.L_x_589) ;  /* 0xfffffffc00f08947 */ /* 0x010fea000383ffff */
[----:B------:R-:W-:Y:S05]  /*1b060*/  BRA `(.L_x_734) ;  /* 0xffffffac00287947 */ /* 0x000fea000383ffff */
.L_x_593:
[----:B------:R-:W2:Y:S01]  /*1b070*/  LDL.LU R11, [R1+0x3c] ;  /* 0x00003c00010b7983 */ /* 0x000ea20000300800 */
[----:B------:R-:W-:Y:S01]  /*1b080*/  MOV R13, R4 ;  /* 0x00000004000d7202 */ /* 0x000fe20000000f00 */
[----:B------:R-:W-:Y:S02]  /*1b090*/  IMAD.MOV.U32 R12, RZ, RZ, RZ ;  /* 0x000000ffff0c7224 */ /* 0x000fe400078e00ff */
[----:B------:R-:W-:Y:S02]  /*1b0a0*/  IMAD.MOV.U32 R15, RZ, RZ, -0x1 ;  /* 0xffffffffff0f7424 */ /* 0x000fe400078e00ff */
[----:B------:R-:W-:-:S05]  /*1b0b0*/  IMAD R25, R25, 0xc0, R21 ;  /* 0x000000c019197824 */ /* 0x000fca00078e0215 */
[----:B------:R-:W-:Y:S01]  /*1b0c0*/  IADD3 R8, R25, 0x10, RZ ;  /* 0x0000001019087810 */ /* 0x000fe20007ffe0ff */
[----:B--2---:R-:W-:Y:S02]  /*1b0d0*/  IMAD R3, R11, R9, RZ ;  /* 0x000000090b037224 */ /* 0x004fe400078e02ff */
[----:B------:R-:W-:-:S03]  /*1b0e0*/  IMAD.MOV.U32 R11, RZ, RZ, 0x181f ;  /* 0x0000181fff0b7424 */ /* 0x000fc600078e00ff */
[----:B------:R-:W-:-:S13]  /*1b0f0*/  ISETP.GE.AND P1, PT, R25, R3, PT ;  /* 0x000000031900720c */ /* 0x000fda0003f26270 */
[----:B-----5:R-:W-:Y:S05]  /*1b100*/  WARPSYNC.COLLECTIVE R15, `(.L_x_735) ;  /* 0x000000000f087348 */ /* 0x020fea0003c00000 */
[----:B------:R0:W1:Y:S02]  /*1b110*/  SHFL.IDX P6, R14, R13, R12, R11 ;  /* 0x0000000c0d0e7389 */ /* 0x00006400000c000b */
[----:B01---5:R-:W-:Y:S01]  /*1b120*/  ENDCOLLECTIVE ;  /* 0x000000000000791b */ /* 0x023fe20003800000 */
.L_x_735:
[----:B------:R-:W-:Y:S02]  /*1b130*/  IMAD.MOV.U32 R13, RZ, RZ, R0 ;  /* 0x000000ffff0d7224 */ /* 0x000fe400078e0000 */
[----:B------:R-:W-:-:S07]  /*1b140*/  IMAD.MOV.U32 R7, RZ, RZ, R14 ;  /* 0x000000ffff077224 */ /* 0x000fce00078e000e */
[----:B------:R-:W-:Y:S05]  /*1b150*/  WARPSYNC.COLLECTIVE R15, `(.L_x_736) ;  /* 0x000000000f087348 */ /* 0x000fea0003c00000 */
[----:B------:R0:W1:Y:S02]  /*1b160*/  SHFL.IDX P6, R14, R13, R12, R11 ;  /* 0x0000000c0d0e7389 */ /* 0x00006400000c000b */
[----:B01----:R-:W-:Y:S01]  /*1b170*/  ENDCOLLECTIVE ;  /* 0x000000000000791b */ /* 0x003fe20003800000 */
.L_x_736:
[----:B------:R-:W-:Y:S02]  /*1b180*/  IMAD.MOV.U32 R13, RZ, RZ, R4 ;  /* 0x000000ffff0d7224 */ /* 0x000fe400078e0004 */
[----:B------:R-:W-:Y:S02]  /*1b190*/  IMAD.MOV.U32 R12, RZ, RZ, 0x1 ;  /* 0x00000001ff0c7424 */ /* 0x000fe400078e00ff */
[----:B------:R-:W-:-:S07]  /*1b1a0*/  IMAD.MOV.U32 R6, RZ, RZ, R14 ;  /* 0x000000ffff067224 */ /* 0x000fce00078e000e */
[----:B------:R-:W-:Y:S05]  /*1b1b0*/  WARPSYNC.COLLECTIVE R15, `(.L_x_737) ;  /* 0x000000000f087348 */ /* 0x000fea0003c00000 */
[----:B------:R0:W1:Y:S02]  /*1b1c0*/  SHFL.IDX P6, R14, R13, R12, R11 ;  /* 0x0000000c0d0e7389 */ /* 0x00006400000c000b */
[----:B01----:R-:W-:Y:S01]  /*1b1d0*/  ENDCOLLECTIVE ;  /* 0x000000000000791b */ /* 0x003fe20003800000 */
.L_x_737:
[----:B------:R-:W-:-:S05]  /*1b1e0*/  @!P1 LEA R6, P2, R20, R6, 0x1 ;  /* 0x0000000614069211 */ /* 0x000fca00078408ff */
[----:B------:R-:W-:-:S05]  /*1b1f0*/  @!P1 IMAD.X R7, RZ, RZ, R7, P2 ;  /* 0x000000ffff079224 */ /* 0x000fca00010e0607 */
[----:B------:R-:W-:Y:S01]  /*1b200*/  @!PT LDS RZ, [RZ] ;  /* 0x00000000fffff984 */ /* 0x000fe20000000800 */
[----:B------:R-:W-:Y:S01]  /*1b210*/  @!PT LDS RZ, [RZ] ;  /* 0x00000000fffff984 */ /* 0x000fe20000000800 */
[----:B------:R-:W-:Y:S01]  /*1b220*/  @!PT LDS RZ, [RZ] ;  /* 0x00000000fffff984 */ /* 0x000fe20000000800 */
[----:B------:R0:W-:Y:S01]  /*1b230*/  @!P1 LDGSTS.E.BYPASS.LTC128B.128 [R10+0xc400], desc[UR56][R6.64], !P0 ;  /* 0x0c400000060a9fae */ /* 0x0001e2000c101d78 */
[----:B------:R-:W-:Y:S01]  /*1b240*/  IMAD.MOV.U32 R13, RZ, RZ, R0 ;  /* 0x000000ffff0d7224 */ /* 0x000fe200078e0000 */
[----:B------:R-:W-:Y:S01]  /*1b250*/  ISETP.GE.AND P1, PT, R8, R3, PT ;  /* 0x000000030800720c */ /* 0x000fe20003f26270 */
[----:B0-----:R-:W-:-:S12]  /*1b260*/  IMAD.MOV.U32 R6, RZ, RZ, R14 ;  /* 0x000000ffff067224 */ /* 0x001fd800078e000e */
[----:B------:R-:W-:Y:S05]  /*1b270*/  WARPSYNC.COLLECTIVE R15, `(.L_x_738) ;  /* 0x000000000f087348 */ /* 0x000fea0003c00000 */
[----:B------:R0:W1:Y:S02]  /*1b280*/  SHFL.IDX P6, R14, R13, R12, R11 ;  /* 0x0000000c0d0e7389 */ /* 0x00006400000c000b */
[----:B01----:R-:W-:Y:S01]  /*1b290*/  ENDCOLLECTIVE ;  /* 0x000000000000791b */ /* 0x003fe20003800000 */
.L_x_738:
[----:B------:R-:W-:Y:S01]  /*1b2a0*/  MOV R13, R4 ;  /* 0x00000004000d7202 */ /* 0x000fe20000000f00 */
[----:B------:R-:W-:Y:S02]  /*1b2b0*/  IMAD.MOV.U32 R12, RZ, RZ, 0x2 ;  /* 0x00000002ff0c7424 */ /* 0x000fe400078e00ff */
[----:B------:R-:W-:-:S07]  /*1b2c0*/  IMAD.MOV.U32 R7, RZ, RZ, R14 ;  /* 0x000000ffff077224 */ /* 0x000fce00078e000e */
[----:B------:R-:W-:Y:S05]  /*1b2d0*/  WARPSYNC.COLLECTIVE R15, `(.L_x_739) ;  /* 0x000000000f087348 */ /* 0x000fea0003c00000 */
[----:B------:R0:W1:Y:S02]  /*1b2e0*/  SHFL.IDX P6, R14, R13, R12, R11 ;  /* 0x0000000c0d0e7389 */ /* 0x00006400000c000b */
[----:B01----:R-:W-:Y:S01]  /*1b2f0*/  ENDCOLLECTIVE ;  /* 0x000000000000791b */ /* 0x003fe20003800000 */
.L_x_739:
        /* <DEDUP_REMOVED lines=16> */
.L_x_740:
[----:B------:R-:W-:Y:S01]  /*1b400*/  IMAD.MOV.U32 R13, RZ, RZ, R4 ;  /* 0x000000ffff0d7224 */ /* 0x000fe200078e0004 */
[----:B------:R-:W-:Y:S01]  /*1b410*/  MOV R12, 0x3 ;  /* 0x00000003000c7802 */ /* 0x000fe20000000f00 */
[----:B------:R-:W-:-:S07]  /*1b420*/  IMAD.MOV.U32 R7, RZ, RZ, R14 ;  /* 0x000000ffff077224 */ /* 0x000fce00078e000e */
[----:B------:R-:W-:Y:S05]  /*1b430*/  WARPSYNC.COLLECTIVE R15, `(.L_x_741) ;  /* 0x000000000f087348 */ /* 0x000fea0003c00000 */
[----:B------:R0:W1:Y:S02]  /*1b440*/  SHFL.IDX P6, R14, R13, R12, R11 ;  /* 0x0000000c0d0e7389 */ /* 0x00006400000c000b */
[----:B01----:R-:W-:Y:S01]  /*1b450*/  ENDCOLLECTIVE ;  /* 0x000000000000791b */ /* 0x003fe20003800000 */
.L_x_741:
        /* <DEDUP_REMOVED lines=16> */
.L_x_742:
[----:B------:R-:W-:Y:S02]  /*1b560*/  IMAD.MOV.U32 R13, RZ, RZ, R4 ;  /* 0x000000ffff0d7224 */ /* 0x000fe400078e0004 */
[----:B------:R-:W-:Y:S02]  /*1b570*/  IMAD.MOV.U32 R12, RZ, RZ, 0x4 ;  /* 0x00000004ff0c7424 */ /* 0x000fe400078e00ff */
[----:B------:R-:W-:-:S07]  /*1b580*/  IMAD.MOV.U32 R7, RZ, RZ, R14 ;  /* 0x000000ffff077224 */ /* 0x000fce00078e000e */
[----:B------:R-:W-:Y:S05]  /*1b590*/  WARPSYNC.COLLECTIVE R15, `(.L_x_743) ;  /* 0x000000000f087348 */ /* 0x000fea0003c00000 */
[----:B------:R0:W1:Y:S02]  /*1b5a0*/  SHFL.IDX P6, R14, R13, R12, R11 ;  /* 0x0000000c0d0e7389 */ /* 0x00006400000c000b */
[----:B01----:R-:W-:Y:S01]  /*1b5b0*/  ENDCOLLECTIVE ;  /* 0x000000000000791b */ /* 0x003fe20003800000 */
.L_x_743:
        /* <DEDUP_REMOVED lines=16> */
.L_x_744:
[----:B------:R-:W-:Y:S02]  /*1b6c0*/  IMAD.MOV.U32 R13, RZ, RZ, R4 ;  /* 0x000000ffff0d7224 */ /* 0x000fe400078e0004 */
[----:B------:R-:W-:Y:S02]  /*1b6d0*/  IMAD.MOV.U32 R12, RZ, RZ, 0x5 ;  /* 0x00000005ff0c7424 */ /* 0x000fe400078e00ff */
[----:B------:R-:W-:-:S07]  /*1b6e0*/  IMAD.MOV.U32 R7, RZ, RZ, R14 ;  /* 0x000000ffff077224 */ /* 0x000fce00078e000e */
[----:B------:R-:W-:Y:S05]  /*1b6f0*/  WARPSYNC.COLLECTIVE R15, `(.L_x_745) ;  /* 0x000000000f087348 */ /* 0x000fea0003c00000 */
[----:B------:R0:W1:Y:S02]  /*1b700*/  SHFL.IDX P6, R14, R13, R12, R11 ;  /* 0x0000000c0d0e7389 */ /* 0x00006400000c000b */
[----:B01----:R-:W-:Y:S01]  /*1b710*/  ENDCOLLECTIVE ;  /* 0x000000000000791b */ /* 0x003fe20003800000 */
.L_x_745:
        /* <DEDUP_REMOVED lines=16> */
.L_x_746:
[----:B------:R-:W-:Y:S02]  /*1b820*/  IMAD.MOV.U32 R13, RZ, RZ, R4 ;  /* 0x000000ffff0d7224 */ /* 0x000fe400078e0004 */
[----:B------:R-:W-:Y:S02]  /*1b830*/  IMAD.MOV.U32 R12, RZ, RZ, 0x6 ;  /* 0x00000006ff0c7424 */ /* 0x000fe400078e00ff */
[----:B------:R-:W-:-:S07]  /*1b840*/  IMAD.MOV.U32 R7, RZ, RZ, R14 ;  /* 0x000000ffff077224 */ /* 0x000fce00078e000e */
[----:B------:R-:W-:Y:S05]  /*1b850*/  WARPSYNC.COLLECTIVE R15, `(.L_x_747) ;  /* 0x000000000f087348 */ /* 0x000fea0003c00000 */
[----:B------:R0:W1:Y:S02]  /*1b860*/  SHFL.IDX P6, R14, R13, R12, R11 ;  /* 0x0000000c0d0e7389 */ /* 0x00006400000c000b */
[----:B01----:R-:W-:Y:S01]  /*1b870*/  ENDCOLLECTIVE ;  /* 0x000000000000791b */ /* 0x003fe20003800000 */
.L_x_747:
        /* <DEDUP_REMOVED lines=16> */
.L_x_748:
[----:B------:R-:W-:Y:S02]  /*1b980*/  IMAD.MOV.U32 R13, RZ, RZ, R4 ;  /* 0x000000ffff0d7224 */ /* 0x000fe400078e0004 */
[----:B------:R-:W-:Y:S01]  /*1b990*/  IMAD.MOV.U32 R12, RZ, RZ, 0x7 ;  /* 0x00000007ff0c7424 */ /* 0x000fe200078e00ff */
[----:B------:R-:W-:-:S07]  /*1b9a0*/  MOV R7, R14 ;  /* 0x0000000e00077202 */ /* 0x000fce0000000f00 */
[----:B------:R-:W-:Y:S05]  /*1b9b0*/  WARPSYNC.COLLECTIVE R15, `(.L_x_749) ;  /* 0x000000000f087348 */ /* 0x000fea0003c00000 */
[----:B------:R0:W1:Y:S02]  /*1b9c0*/  SHFL.IDX P6, R14, R13, R12, R11 ;  /* 0x0000000c0d0e7389 */ /* 0x00006400000c000b */
[----:B01----:R-:W-:Y:S01]  /*1b9d0*/  ENDCOLLECTIVE ;  /* 0x000000000000791b */ /* 0x003fe20003800000 */
.L_x_749:
[----:B------:R-:W-:-:S05]  /*1b9e0*/  @!P1 LEA R7, P2, R20, R7, 0x1 ;  /* 0x0000000714079211 */ /* 0x000fca00078408ff */
[----:B------:R-:W-:-:S05]  /*1b9f0*/  @!P1 IMAD.X R6, RZ, RZ, R6, P2 ;  /* 0x000000ffff069224 */ /* 0x000fca00010e0606 */
[----:B------:R-:W-:Y:S01]  /*1ba00*/  @!P1 LOP3.LUT R7, R7, R6, RZ, 0x3c, !PT ;  /* 0x0000000607079212 */ /* 0x000fe200078e3cff */
[----:B------:R-:W-:-:S03]  /*1ba10*/  IMAD.MOV.U32 R13, RZ, RZ, R0 ;  /* 0x000000ffff0d7224 */ /* 0x000fc600078e0000 */
[----:B------:R-:W-:Y:S01]  /*1ba20*/  @!P1 LOP3.LUT R6, R7, R6, RZ, 0x3c, !PT ;  /* 0x0000000607069212 */ /* 0x000fe200078e3cff */
[----:B------:R-:W-:-:S03]  /*1ba30*/  VIADD R0, R25, 0x70 ;  /* 0x0000007019007836 */ /* 0x000fc60000000000 */
[----:B------:R-:W-:Y:S01]  /*1ba40*/  @!P1 LOP3.LUT R7, R7, R6, RZ, 0x3c, !PT ;  /* 0x0000000607079212 */ /* 0x000fe200078e3cff */
[----:B------:R-:W-:-:S04]  /*1ba50*/  IMAD.MOV.U32 R4, RZ, RZ, R14 ;  /* 0x000000ffff047224 */ /* 0x000fc800078e000e */
[----:B------:R-:W-:Y:S01]  /*1ba60*/  @!PT LDS RZ, [RZ] ;  /* 0x00000000fffff984 */ /* 0x000fe20000000800 */
[----:B------:R-:W-:Y:S01]  /*1ba70*/  @!PT LDS RZ, [RZ] ;  /* 0x00000000fffff984 */ /* 0x000fe20000000800 */
[----:B------:R-:W-:Y:S01]  /*1ba80*/  @!PT LDS RZ, [RZ] ;  /* 0x00000000fffff984 */ /* 0x000fe20000000800 */
[----:B------:R0:W-:Y:S01]  /*1ba90*/  @!P1 LDGSTS.E.BYPASS.LTC128B.128 [R10+0xf400], desc[UR56][R6.64], !P0 ;  /* 0x0f400000060a9fae */ /* 0x0001e2000c101d78 */
[----:B------:R-:W-:Y:S01]  /*1baa0*/  ISETP.GE.AND P1, PT, R0, R3, PT ;  /* 0x000000030000720c */ /* 0x000fe20003f26270 */
[----:B------:R-:W-:-:S12]  /*1bab0*/  VIADD R0, R25, 0x80 ;  /* 0x0000008019007836 */ /* 0x000fd80000000000 */
[----:B0-----:R-:W-:Y:S05]  /*1bac0*/  WARPSYNC.COLLECTIVE R15, `(.L_x_750) ;  /* 0x000000000f087348 */ /* 0x001fea0003c00000 */
[----:B------:R1:W2:Y:S02]  /*1bad0*/  SHFL.IDX P6, R14, R13, R12, R11 ;  /* 0x0000000c0d0e7389 */ /* 0x0002a400000c000b */
[----:B012---:R-:W-:Y:S01]  /*1bae0*/  ENDCOLLECTIVE ;  /* 0x000000000000791b */ /* 0x007fe20003800000 */
.L_x_750:
[----:B------:R-:W-:Y:S01]  /*1baf0*/  ISETP.GE.AND P2, PT, R0, R3, PT ;  /* 0x000000030000720c */ /* 0x000fe20003f46270 */
[----:B------:R-:W-:Y:S02]  /*1bb00*/  IMAD.MOV.U32 R13, RZ, RZ, R2 ;  /* 0x000000ffff0d7224 */ /* 0x000fe400078e0002 */
[----:B------:R-:W-:Y:S02]  /*1bb10*/  IMAD.MOV.U32 R12, RZ, RZ, RZ ;  /* 0x000000ffff0c7224 */ /* 0x000fe400078e00ff */
[----:B------:R-:W-:-:S08]  /*1bb20*/  IMAD.MOV.U32 R6, RZ, RZ, R14 ;  /* 0x000000ffff067224 */ /* 0x000fd000078e000e */
[----:B------:R-:W-:Y:S05]  /*1bb30*/  WARPSYNC.COLLECTIVE R15, `(.L_x_751) ;  /* 0x000000000f087348 */ /* 0x000fea0003c00000 */
[----:B------:R0:W1:Y:S02]  /*1bb40*/  SHFL.IDX P6, R14, R13, R12, R11 ;  /* 0x0000000c0d0e7389 */ /* 0x00006400000c000b */
[----:B01----:R-:W-:Y:S01]  /*1bb50*/  ENDCOLLECTIVE ;  /* 0x000000000000791b */ /* 0x003fe20003800000 */
.L_x_751:
[----:B------:R-:W-:-:S04]  /*1bb60*/  @!P1 LEA R6, P3, R20, R6, 0x1 ;  /* 0x0000000614069211 */ /* 0x000fc800078608ff */
[----:B------:R-:W-:-:S05]  /*1bb70*/  @!P1 IADD3.X R4, RZ, R4, RZ, P3, !PT ;  /* 0x00000004ff049210 */ /* 0x000fca0001ffe4ff */
[----:B------:R-:W-:Y:S01]  /*1bb80*/  @!P1 IMAD.MOV.U32 R7, RZ, RZ, R4 ;  /* 0x000000ffff079224 */ /* 0x000fe200078e0004 */
[----:B------:R-:W-:Y:S01]  /*1bb90*/  IADD3 R4, R25, 0xa0, RZ ;  /* 0x000000a019047810 */ /* 0x000fe20007ffe0ff */
[----:B------:R-:W-:-:S03]  /*1bba0*/  IMAD.MOV.U32 R13, RZ, RZ, R5 ;  /* 0x000000ffff0d7224 */ /* 0x000fc600078e0005 */
        /* <DEDUP_REMOVED lines=8> */
.L_x_752:
[----:B------:R-:W-:Y:S02]  /*1bc30*/  IMAD.MOV.U32 R13, RZ, RZ, R2 ;  /* 0x000000ffff0d7224 */ /* 0x000fe400078e0002 */
[----:B------:R-:W-:Y:S02]  /*1bc40*/  IMAD.MOV.U32 R12, RZ, RZ, 0x1 ;  /* 0x00000001ff0c7424 */ /* 0x000fe400078e00ff */
[----:B------:R-:W-:-:S07]  /*1bc50*/  IMAD.MOV.U32 R0, RZ, RZ, R14 ;  /* 0x000000ffff007224 */ /* 0x000fce00078e000e */
[----:B------:R-:W-:Y:S05]  /*1bc60*/  WARPSYNC.COLLECTIVE R15, `(.L_x_753) ;  /* 0x000000000f087348 */ /* 0x000fea0003c00000 */
[----:B------:R0:W1:Y:S02]  /*1bc70*/  SHFL.IDX P6, R14, R13, R12, R11 ;  /* 0x0000000c0d0e7389 */ /* 0x00006400000c000b */
[----:B01----:R-:W-:Y:S01]  /*1bc80*/  ENDCOLLECTIVE ;  /* 0x000000000000791b */ /* 0x003fe20003800000 */
.L_x_753:
[----:B------:R-:W-:-:S04]  /*1bc90*/  @!P2 LEA R0, P1, R20, R0, 0x1 ;  /* 0x000000001400a211 */ /* 0x000fc800078208ff */
[----:B------:R-:W-:-:S05]  /*1bca0*/  @!P2 IADD3.X R6, RZ, R8, RZ, P1, !PT ;  /* 0x00000008ff06a210 */ /* 0x000fca0000ffe4ff */
[----:B------:R-:W-:Y:S02]  /*1bcb0*/  @!P2 IMAD.MOV.U32 R7, RZ, RZ, R6 ;  /* 0x000000ffff07a224 */ /* 0x000fe400078e0006 */
[----:B------:R-:W-:Y:S02]  /*1bcc0*/  @!P2 IMAD.MOV.U32 R6, RZ, RZ, R0 ;  /* 0x000000ffff06a224 */ /* 0x000fe400078e0000 */
[----:B------:R-:W-:Y:S02]  /*1bcd0*/  VIADD R0, R25, 0x90 ;  /* 0x0000009019007836 */ /* 0x000fe40000000000 */
[----:B------:R-:W-:Y:S01]  /*1bce0*/  IMAD.MOV.U32 R13, RZ, RZ, R5 ;  /* 0x000000ffff0d7224 */ /* 0x000fe200078e0005 */
[----:B------:R-:W-:Y:S01]  /*1bcf0*/  @!PT LDS RZ, [RZ] ;  /* 0x00000000fffff984 */ /* 0x000fe20000000800 */
[----:B------:R-:W-:Y:S01]  /*1bd00*/  @!PT LDS RZ, [RZ] ;  /* 0x00000000fffff984 */ /* 0x000fe20000000800 */
[----:B------:R-:W-:Y:S01]  /*1bd10*/  @!PT LDS RZ, [RZ] ;  /* 0x00000000fffff984 */ /* 0x000fe20000000800 */
[----:B------:R0:W-:Y:S02]  /*1bd20*/  @!P2 LDGSTS.E.BYPASS.LTC128B.128 [R10+0x10400], desc[UR56][R6.64], !P0 ;  /* 0x10400000060aafae */ /* 0x0001e4000c101d78 */
[----:B------:R-:W-:Y:S01]  /*1bd30*/  ISETP.GE.AND P1, PT, R0, R3, PT ;  /* 0x000000030000720c */ /* 0x000fe20003f26270 */
[----:B------:R-:W-:-:S12]  /*1bd40*/  IMAD.MOV.U32 R0, RZ, RZ, R14 ;  /* 0x000000ffff007224 */ /* 0x000fd800078e000e */
[----:B0-----:R-:W-:Y:S05]  /*1bd50*/  WARPSYNC.COLLECTIVE R15, `(.L_x_754) ;  /* 0x000000000f087348 */ /* 0x001fea0003c00000 */
[----:B------:R1:W2:Y:S02]  /*1bd60*/  SHFL.IDX P6, R14, R13, R12, R11 ;  /* 0x0000000c0d0e7389 */ /* 0x0002a400000c000b */
[----:B012---:R-:W-:Y:S01]  /*1bd70*/  ENDCOLLECTIVE ;  /* 0x000000000000791b */ /* 0x007fe20003800000 */
.L_x_754:
[----:B------:R-:W-:Y:S02]  /*1bd80*/  IMAD.MOV.U32 R13, RZ, RZ, R2 ;  /* 0x000000ffff0d7224 */ /* 0x000fe400078e0002 */
[----:B------:R-:W-:Y:S01]  /*1bd90*/  IMAD.MOV.U32 R12, RZ, RZ, 0x2 ;  /* 0x00000002ff0c7424 */ /* 0x000fe200078e00ff */
[----:B------:R-:W-:-:S07]  /*1bda0*/  MOV R6, R14 ;  /* 0x0000000e00067202 */ /* 0x000fce0000000f00 */
[----:B------:R-:W-:Y:S05]  /*1bdb0*/  WARPSYNC.COLLECTIVE R15, `(.L_x_755) ;  /* 0x000000000f087348 */ /* 0x000fea0003c00000 */
[----:B------:R0:W1:Y:S02]  /*1bdc0*/  SHFL.IDX P6, R14, R13, R12, R11 ;  /* 0x0000000c0d0e7389 */ /* 0x00006400000c000b */
[----:B01----:R-:W-:Y:S01]  /*1bdd0*/  ENDCOLLECTIVE ;  /* 0x000000000000791b */ /* 0x003fe20003800000 */
.L_x_755:
        /* <DEDUP_REMOVED lines=13> */
.L_x_756:
[----:B------:R-:W-:Y:S02]  /*1beb0*/  IMAD.MOV.U32 R13, RZ, RZ, R2 ;  /* 0x000000ffff0d7224 */ /* 0x000fe400078e0002 */
[----:B------:R-:W-:Y:S02]  /*1bec0*/  IMAD.MOV.U32 R12, RZ, RZ, 0x3 ;  /* 0x00000003ff0c7424 */ /* 0x000fe400078e00ff */
[----:B------:R-:W-:-:S07]  /*1bed0*/  IMAD.MOV.U32 R6, RZ, RZ, R14 ;  /* 0x000000ffff067224 */ /* 0x000fce00078e000e */
[----:B------:R-:W-:Y:S05]  /*1bee0*/  WARPSYNC.COLLECTIVE R15, `(.L_x_757) ;  /* 0x000000000f087348 */ /* 0x000fea0003c00000 */
[----:B------:R0:W1:Y:S02]  /*1bef0*/  SHFL.IDX P6, R14, R13, R12, R11 ;  /* 0x0000000c0d0e7389 */ /* 0x00006400000c000b */
[----:B01----:R-:W-:Y:S01]  /*1bf00*/  ENDCOLLECTIVE ;  /* 0x000000000000791b */ /* 0x003fe20003800000 */
.L_x_757:
        /* <DEDUP_REMOVED lines=12> */
.L_x_758:
[----:B------:R-:W-:Y:S01]  /*1bfd0*/  IMAD.MOV.U32 R2, RZ, RZ, R14 ;  /* 0x000000ffff027224 */ /* 0x000fe200078e000e */
[----:B------:R-:W-:Y:S06]  /*1bfe0*/  BRA `(.L_x_759) ;  /* 0xffffffac00347947 */ /* 0x000fec000383ffff */
.L_x_596:
[----:B0-----:R0:W1:Y:S02]  /*1bff0*/  SYNCS.PHASECHK.TRANS64.TRYWAIT P0, [R16+URZ+0x30820], R0 ;  /* 0x03082000100075a7 */ /* 0x001064000800017f */
[----:B-1----:R-:W-:Y:S05]  /*1c000*/  @!P0 NANOSLEEP.SYNCS 0x989680 ;  /* 0x009896800000895d */ /* 0x002fea0003900000 */
[----:B------:R-:W1:Y:S02]  /*1c010*/  @!P0 SYNCS.PHASECHK.TRANS64 P0, [R16+URZ+0x30820], R0 ;  /* 0x03082000100085a7 */ /* 0x000e64000800007f */
[----:B-1----:R-:W-:Y:S05]  /*1c020*/  @!P0 BRA `(.L_x_596) ;  /* 0xfffffffc00f08947 */ /* 0x002fea000383ffff */
[----:B------:R-:W-:Y:S05]  /*1c030*/  BRA `(.L_x_760) ;  /* 0xffffffac00947947 */ /* 0x000fea000383ffff */
.L_x_605:
[----:B-1----:R1:W2:Y:S02]  /*1c040*/  SYNCS.PHASECHK.TRANS64.TRYWAIT P0, [R2+URZ+0x30840], R3 ;  /* 0x03084003020075a7 */ /* 0x0022a4000800017f */
[----:B--2---:R-:W-:Y:S05]  /*1c050*/  @!P0 NANOSLEEP.SYNCS 0x989680 ;  /* 0x009896800000895d */ /* 0x004fea0003900000 */
[----:B------:R-:W2:Y:S02]  /*1c060*/  @!P0 SYNCS.PHASECHK.TRANS64 P0, [R2+URZ+0x30840], R3 ;  /* 0x03084003020085a7 */ /* 0x000ea4000800007f */
[----:B--2---:R-:W-:Y:S05]  /*1c070*/  @!P0 BRA `(.L_x_605) ;  /* 0xfffffffc00f08947 */ /* 0x004fea000383ffff */
[----:B------:R-:W-:Y:S05]  /*1c080*/  BRA `(.L_x_761) ;  /* 0xffffffb000687947 */ /* 0x000fea000383ffff */
.L_x_610:
[----:B0-----:R0:W1:Y:S02]  /*1c090*/  SYNCS.PHASECHK.TRANS64.TRYWAIT P0, [R3+URZ+0x60], R2 ;  /* 0x00006002030075a7 */ /* 0x001064000800017f */
[----:B-1----:R-:W-:Y:S05]  /*1c0a0*/  @!P0 NANOSLEEP.SYNCS 0x989680 ;  /* 0x009896800000895d */ /* 0x002fea0003900000 */
[----:B------:R-:W1:Y:S02]  /*1c0b0*/  @!P0 SYNCS.PHASECHK.TRANS64 P0, [R3+URZ+0x60], R2 ;  /* 0x00006002030085a7 */ /* 0x000e64000800007f */
[----:B-1----:R-:W-:Y:S05]  /*1c0c0*/  @!P0 BRA `(.L_x_610) ;  /* 0xfffffffc00f08947 */ /* 0x002fea000383ffff */
[----:B------:R-:W-:Y:S05]  /*1c0d0*/  BRA `(.L_x_762) ;  /* 0xffffffb000f47947 */ /* 0x000fea000383ffff */
.L_x_618:
[----:B-1----:R1:W2:Y:S02]  /*1c0e0*/  SYNCS.PHASECHK.TRANS64.TRYWAIT P0, [R2+URZ+0x30840], R3 ;  /* 0x03084003020075a7 */ /* 0x0022a4000800017f */
[----:B--2---:R-:W-:Y:S05]  /*1c0f0*/  @!P0 NANOSLEEP.SYNCS 0x989680 ;  /* 0x009896800000895d */ /* 0x004fea0003900000 */
[----:B------:R-:W2:Y:S02]  /*1c100*/  @!P0 SYNCS.PHASECHK.TRANS64 P0, [R2+URZ+0x30840], R3 ;  /* 0x03084003020085a7 */ /* 0x000ea4000800007f */
[----:B--2---:R-:W-:Y:S05]  /*1c110*/  @!P0 BRA `(.L_x_618) ;  /* 0xfffffffc00f08947 */ /* 0x004fea000383ffff */
[----:B------:R-:W-:Y:S05]  /*1c120*/  BRA `(.L_x_763) ;  /* 0xffffffb800387947 */ /* 0x000fea000383ffff */
.L_x_623:
[----:B0-----:R0:W1:Y:S02]  /*1c130*/  SYNCS.PHASECHK.TRANS64.TRYWAIT P0, [R10+URZ+0x60], R28 ;  /* 0x0000601c0a0075a7 */ /* 0x001064000800017f */
[----:B-1----:R-:W-:Y:S05]  /*1c140*/  @!P0 NANOSLEEP.SYNCS 0x989680 ;  /* 0x009896800000895d */ /* 0x002fea0003900000 */
[----:B------:R-:W1:Y:S02]  /*1c150*/  @!P0 SYNCS.PHASECHK.TRANS64 P0, [R10+URZ+0x60], R28 ;  /* 0x0000601c0a0085a7 */ /* 0x000e64000800007f */
[----:B-1----:R-:W-:Y:S05]  /*1c160*/  @!P0 BRA `(.L_x_623) ;  /* 0xfffffffc00f08947 */ /* 0x002fea000383ffff */
[----:B------:R-:W-:Y:S05]  /*1c170*/  BRA `(.L_x_764) ;  /* 0xffffffb800c47947 */ /* 0x000fea000383ffff */
.L_x_631:
[----:B-1----:R1:W2:Y:S02]  /*1c180*/  SYNCS.PHASECHK.TRANS64.TRYWAIT P0, [R2+URZ+0x30840], R3 ;  /* 0x03084003020075a7 */ /* 0x0022a4000800017f */
[----:B--2---:R-:W-:Y:S05]  /*1c190*/  @!P0 NANOSLEEP.SYNCS 0x989680 ;  /* 0x009896800000895d */ /* 0x004fea0003900000 */
[----:B------:R-:W2:Y:S02]  /*1c1a0*/  @!P0 SYNCS.PHASECHK.TRANS64 P0, [R2+URZ+0x30840], R3 ;  /* 0x03084003020085a7 */ /* 0x000ea4000800007f */
[----:B--2---:R-:W-:Y:S05]  /*1c1b0*/  @!P0 BRA `(.L_x_631) ;  /* 0xfffffffc00f08947 */ /* 0x004fea000383ffff */
[----:B------:R-:W-:Y:S05]  /*1c1c0*/  BRA `(.L_x_765) ;  /* 0xffffffbc00d87947 */ /* 0x000fea000383ffff */
.L_x_636:
[----:B0-----:R0:W1:Y:S02]  /*1c1d0*/  SYNCS.PHASECHK.TRANS64.TRYWAIT P0, [R3+URZ+0x60], R7 ;  /* 0x00006007030075a7 */ /* 0x001064000800017f */
[----:B-1----:R-:W-:Y:S05]  /*1c1e0*/  @!P0 NANOSLEEP.SYNCS 0x989680 ;  /* 0x009896800000895d */ /* 0x002fea0003900000 */
[----:B------:R-:W1:Y:S02]  /*1c1f0*/  @!P0 SYNCS.PHASECHK.TRANS64 P0, [R3+URZ+0x60], R7 ;  /* 0x00006007030085a7 */ /* 0x000e64000800007f */
[----:B-1----:R-:W-:Y:S05]  /*1c200*/  @!P0 BRA `(.L_x_636) ;  /* 0xfffffffc00f08947 */ /* 0x002fea000383ffff */
[----:B------:R-:W-:Y:S05]  /*1c210*/  BRA `(.L_x_766) ;  /* 0xffffffc000687947 */ /* 0x000fea000383ffff */
.L_x_646:
[----:B0-----:R0:W1:Y:S02]  /*1c220*/  SYNCS.PHASECHK.TRANS64.TRYWAIT P0, [R3+URZ+0x30860], R0 ;  /* 0x03086000030075a7 */ /* 0x001064000800017f */
[----:B-1----:R-:W-:Y:S05]  /*1c230*/  @!P0 NANOSLEEP.SYNCS 0x989680 ;  /* 0x009896800000895d */ /* 0x002fea0003900000 */
[----:B------:R-:W1:Y:S02]  /*1c240*/  @!P0 SYNCS.PHASECHK.TRANS64 P0, [R3+URZ+0x30860], R0 ;  /* 0x03086000030085a7 */ /* 0x000e64000800007f */
[----:B-1----:R-:W-:Y:S05]  /*1c250*/  @!P0 BRA `(.L_x_646) ;  /* 0xfffffffc00f08947 */ /* 0x002fea000383ffff */
[----:B------:R-:W-:Y:S05]  /*1c260*/  BRA `(.L_x_767) ;  /* 0xffffffc400687947 */ /* 0x000fea000383ffff */
.L_x_652:
[----:B------:R-:W-:Y:S01]  /*1c270*/  BSSY B0, `(.L_x_768) ;  /* 0x0000008000007945 */ /* 0x000fe20003800000 */
[----:B0-----:R-:W-:Y:S01]  /*1c280*/  MOV R13, R24 ;  /* 0x00000018000d7202 */ /* 0x001fe20000000f00 */
[----:B------:R-:W-:Y:S02]  /*1c290*/  IMAD.MOV.U32 R12, RZ, RZ, RZ ;  /* 0x000000ffff0c7224 */ /* 0x000fe400078e00ff */
[----:B------:R-:W-:Y:S02]  /*1c2a0*/  IMAD.MOV.U32 R11, RZ, RZ, 0x1f ;  /* 0x0000001fff0b7424 */ /* 0x000fe400078e00ff */
[----:B------:R-:W-:-:S07]  /*1c2b0*/  IMAD.MOV.U32 R15, RZ, RZ, -0x1 ;  /* 0xffffffffff0f7424 */ /* 0x000fce00078e00ff */
[----:B--2---:R-:W-:Y:S05]  /*1c2c0*/  WARPSYNC.COLLECTIVE R15, `(.L_x_769) ;  /* 0x000000000f087348 */ /* 0x004fea0003c00000 */
[----:B------:R0:W1:Y:S02]  /*1c2d0*/  SHFL.IDX P6, R14, R13, R12, R11 ;  /* 0x0000000c0d0e7389 */ /* 0x00006400000c000b */
[----:B012---:R-:W-:Y:S01]  /*1c2e0*/  ENDCOLLECTIVE ;  /* 0x000000000000791b */ /* 0x007fe20003800000 */
.L_x_769:
[----:B------:R-:W-:Y:S05]  /*1c2f0*/  BSYNC B0 ;  /* 0x0000000000007941 */ /* 0x000fea0003800000 */
.L_x_768:
[----:B------:R-:W-:Y:S01]  /*1c300*/  IMAD.MOV.U32 R13, RZ, RZ, R24 ;  /* 0x000000ffff0d7224 */ /* 0x000fe200078e0018 */
[----:B------:R-:W-:Y:S01]  /*1c310*/  MOV R15, 0xffffffff ;  /* 0xffffffff000f7802 */ /* 0x000fe20000000f00 */
[----:B------:R-:W-:Y:S02]  /*1c320*/  IMAD.MOV.U32 R12, RZ, RZ, 0x1 ;  /* 0x00000001ff0c7424 */ /* 0x000fe400078e00ff */
[----:B------:R-:W-:Y:S02]  /*1c330*/  IMAD.MOV.U32 R11, RZ, RZ, 0x1f ;  /* 0x0000001fff0b7424 */ /* 0x000fe400078e00ff */
[----:B------:R-:W-:Y:S02]  /*1c340*/  IMAD.IADD R7, R27, 0x1, R9 ;  /* 0x000000011b077824 */ /* 0x000fe400078e0209 */
[----:B------:R-:W-:-:S07]  /*1c350*/  IMAD.MOV.U32 R0, RZ, RZ, R14 ;  /* 0x000000ffff007224 */ /* 0x000fce00078e000e */
[----:B------:R-:W-:Y:S05]  /*1c360*/  WARPSYNC.COLLECTIVE R15, `(.L_x_770) ;  /* 0x000000000f087348 */ /* 0x000fea0003c00000 */
[----:B------:R0:W1:Y:S02]  /*1c370*/  SHFL.IDX P6, R14, R13, R12, R11 ;  /* 0x0000000c0d0e7389 */ /* 0x00006400000c000b */
[----:B01----:R-:W-:Y:S01]  /*1c380*/  ENDCOLLECTIVE ;  /* 0x000000000000791b */ /* 0x003fe20003800000 */
.L_x_770:
        /* <DEDUP_REMOVED lines=13> */
[C---:B------:R-:W-:Y:S02]  /*1c460*/  ISETP.GE.U32.AND P3, PT, R9.reuse, 0x4, PT ;  /* 0x000000040900780c */ /* 0x040fe40003f66070 */
[C---:B------:R-:W-:Y:S02]  /*1c470*/  ISETP.GE.U32.AND P4, PT, R9.reuse, 0x8, PT ;  /* 0x000000080900780c */ /* 0x040fe40003f86070 */
[----:B------:R-:W-:Y:S02]  /*1c480*/  ISETP.GE.U32.AND P5, PT, R9, 0x10, PT ;  /* 0x000000100900780c */ /* 0x000fe40003fa6070 */
[----:B------:R-:W-:Y:S01]  /*1c490*/  MOV R24, RZ ;  /* 0x000000ff00187202 */ /* 0x000fe20000000f00 */
[----:B--2---:R-:W-:-:S02]  /*1c4a0*/  @!P1 IMAD.MOV.U32 R7, RZ, RZ, R8 ;  /* 0x000000ffff079224 */ /* 0x004fc400078e0008 */
[----:B---3--:R-:W-:Y:S01]  /*1c4b0*/  @!P1 IMAD.MOV.U32 R4, RZ, RZ, R5 ;  /* 0x000000ffff049224 */ /* 0x008fe200078e0005 */
[----:B------:R-:W-:-:S03]  /*1c4c0*/  ISETP.NE.AND P1, PT, R9, RZ, PT ;  /* 0x000000ff0900720c */ /* 0x000fc60003f25270 */
[----:B------:R-:W-:-:S10]  /*1c4d0*/  IMAD R13, R4, R7, RZ ;  /* 0x00000007040d7224 */ /* 0x000fd400078e02ff */
[----:B------:R-:W-:Y:S05]  /*1c4e0*/  WARPSYNC.COLLECTIVE R15, `(.L_x_771) ;  /* 0x000000000f087348 */ /* 0x000fea0003c00000 */
[----:B------:R0:W1:Y:S02]  /*1c4f0*/  SHFL.UP P6, R14, R13, R12, R11 ;  /* 0x0400000c0d0e7389 */ /* 0x00006400000c000b */
[----:B01----:R-:W-:Y:S01]  /*1c500*/  ENDCOLLECTIVE ;  /* 0x000000000000791b */ /* 0x003fe20003800000 */
.L_x_771:
[----:B------:R-:W-:Y:S01]  /*1c510*/  IMAD.MOV.U32 R12, RZ, RZ, 0x2 ;  /* 0x00000002ff0c7424 */ /* 0x000fe200078e00ff */
[----:B------:R-:W-:-:S04]  /*1c520*/  SEL R14, R14, RZ, P1 ;  /* 0x000000ff0e0e7207 */ /* 0x000fc80000800000 */
[----:B------:R-:W-:-:S05]  /*1c530*/  IADD3 R5, R13, R14, RZ ;  /* 0x0000000e0d057210 */ /* 0x000fca0007ffe0ff */
[----:B------:R-:W-:-:S07]  /*1c540*/  IMAD.MOV.U32 R13, RZ, RZ, R5 ;  /* 0x000000ffff0d7224 */ /* 0x000fce00078e0005 */
[----:B------:R-:W-:Y:S05]  /*1c550*/  WARPSYNC.COLLECTIVE R15, `(.L_x_772) ;  /* 0x000000000f087348 */ /* 0x000fea0003c00000 */
[----:B------:R0:W1:Y:S02]  /*1c560*/  SHFL.UP P6, R14, R13, R12, R11 ;  /* 0x0400000c0d0e7389 */ /* 0x00006400000c000b */
[----:B01----:R-:W-:Y:S01]  /*1c570*/  ENDCOLLECTIVE ;  /* 0x000000000000791b */ /* 0x003fe20003800000 */
.L_x_772:
[----:B------:R-:W-:Y:S01]  /*1c580*/  IMAD.MOV.U32 R12, RZ, RZ, 0x4 ;  /* 0x00000004ff0c7424 */ /* 0x000fe200078e00ff */
[----:B------:R-:W-:-:S05]  /*1c590*/  SEL R2, R14, RZ, P2 ;  /* 0x000000ff0e027207 */ /* 0x000fca0001000000 */
[----:B------:R-:W-:-:S04]  /*1c5a0*/  IMAD.IADD R2, R5, 0x1, R2 ;  /* 0x0000000105027824 */ /* 0x000fc800078e0202 */
[----:B------:R-:W-:-:S07]  /*1c5b0*/  IMAD.MOV.U32 R13, RZ, RZ, R2 ;  /* 0x000000ffff0d7224 */ /* 0x000fce00078e0002 */
[----:B------:R-:W-:Y:S05]  /*1c5c0*/  WARPSYNC.COLLECTIVE R15, `(.L_x_773) ;  /* 0x000000000f087348 */ /* 0x000fea0003c00000 */
[----:B------:R0:W1:Y:S02]  /*1c5d0*/  SHFL.UP P6, R14, R13, R12, R11 ;  /* 0x0400000c0d0e7389 */ /* 0x00006400000c000b */
[----:B01----:R-:W-:Y:S01]  /*1c5e0*/  ENDCOLLECTIVE ;  /* 0x000000000000791b */ /* 0x003fe20003800000 */
.L_x_773:
[----:B------:R-:W-:Y:S02]  /*1c5f0*/  MOV R12, 0x8 ;  /* 0x00000008000c7802 */ /* 0x000fe40000000f00 */
[----:B------:R-:W-:-:S05]  /*1c600*/  SEL R3, R14, RZ, P3 ;  /* 0x000000ff0e037207 */ /* 0x000fca0001800000 */
[----:B------:R-:W-:-:S04]  /*1c610*/  IMAD.IADD R8, R2, 0x1, R3 ;  /* 0x0000000102087824 */ /* 0x000fc800078e0203 */
[----:B------:R-:W-:-:S07]  /*1c620*/  IMAD.MOV.U32 R13, RZ, RZ, R8 ;  /* 0x000000ffff0d7224 */ /* 0x000fce00078e0008 */
[----:B------:R-:W-:Y:S05]  /*1c630*/  WARPSYNC.COLLECTIVE R15, `(.L_x_774) ;  /* 0x000000000f087348 */ /* 0x000fea0003c00000 */
[----:B------:R0:W1:Y:S02]  /*1c640*/  SHFL.UP P6, R14, R13, R12, R11 ;  /* 0x0400000c0d0e7389 */ /* 0x00006400000c000b */
[----:B01----:R-:W-:Y:S01]  /*1c650*/  ENDCOLLECTIVE ;  /* 0x000000000000791b */ /* 0x003fe20003800000 */
.L_x_774:
[----:B------:R-:W-:Y:S01]  /*1c660*/  IMAD.MOV.U32 R12, RZ, RZ, 0x10 ;  /* 0x00000010ff0c7424 */ /* 0x000fe200078e00ff */
[----:B------:R-:W-:-:S05]  /*1c670*/  SEL R5, R14, RZ, P4 ;  /* 0x000000ff0e057207 */ /* 0x000fca0002000000 */
[----:B------:R-:W-:-:S04]  /*1c680*/  IMAD.IADD R5, R8, 0x1, R5 ;  /* 0x0000000108057824 */ /* 0x000fc800078e0205 */
[----:B------:R-:W-:-:S07]  /*1c690*/  IMAD.MOV.U32 R13, RZ, RZ, R5 ;  /* 0x000000ffff0d7224 */ /* 0x000fce00078e0005 */
[----:B------:R-:W-:Y:S05]  /*1c6a0*/  WARPSYNC.COLLECTIVE R15, `(.L_x_775) ;  /* 0x000000000f087348 */ /* 0x000fea0003c00000 */
[----:B------:R0:W1:Y:S02]  /*1c6b0*/  SHFL.UP P6, R14, R13, R12, R11 ;  /* 0x0400000c0d0e7389 */ /* 0x00006400000c000b */
[----:B01----:R-:W-:Y:S01]  /*1c6c0*/  ENDCOLLECTIVE ;  /* 0x000000000000791b */ /* 0x003fe20003800000 */
.L_x_775:
        /* <DEDUP_REMOVED lines=8> */
.L_x_776:
[----:B------:R-:W-:Y:S05]  /*1c750*/  BRA `(.L_x_777) ;  /* 0xffffffc400a07947 */ /* 0x000fea000383ffff */
.L_x_655:
[----:B------:R-:W-:Y:S01]  /*1c760*/  BSSY B0, `(.L_x_778) ;  /* 0x0000007000007945 */ /* 0x000fe20003800000 */
[----:B------:R-:W-:Y:S02]  /*1c770*/  IMAD.MOV.U32 R12, RZ, RZ, 0x1 ;  /* 0x00000001ff0c7424 */ /* 0x000fe400078e00ff */
[----:B------:R-:W-:Y:S02]  /*1c780*/  IMAD.MOV.U32 R11, RZ, RZ, RZ ;  /* 0x000000ffff0b7224 */ /* 0x000fe400078e00ff */
[----:B------:R-:W-:-:S07]  /*1c790*/  IMAD.MOV.U32 R15, RZ, RZ, -0x1 ;  /* 0xffffffffff0f7424 */ /* 0x000fce00078e00ff */
[----:B------:R-:W-:Y:S05]  /*1c7a0*/  WARPSYNC.COLLECTIVE R15, `(.L_x_779) ;  /* 0x000000000f087348 */ /* 0x000fea0003c00000 */
[----:B------:R0:W1:Y:S02]  /*1c7b0*/  SHFL.UP P6, R14, R13, R12, R11 ;  /* 0x0400000c0d0e7389 */ /* 0x00006400000c000b */
[----:B01----:R-:W-:Y:S01]  /*1c7c0*/  ENDCOLLECTIVE ;  /* 0x000000000000791b */ /* 0x003fe20003800000 */
.L_x_779:
[----:B------:R-:W-:Y:S05]  /*1c7d0*/  BSYNC B0 ;  /* 0x0000000000007941 */ /* 0x000fea0003800000 */
.L_x_778:
[----:B------:R-:W-:Y:S01]  /*1c7e0*/  SEL R14, R14, RZ, P1 ;  /* 0x000000ff0e0e7207 */ /* 0x000fe20000800000 */
[----:B------:R-:W-:Y:S02]  /*1c7f0*/  IMAD.MOV.U32 R12, RZ, RZ, 0x2 ;  /* 0x00000002ff0c7424 */ /* 0x000fe400078e00ff */
[----:B------:R-:W-:Y:S02]  /*1c800*/  IMAD.MOV.U32 R11, RZ, RZ, RZ ;  /* 0x000000ffff0b7224 */ /* 0x000fe400078e00ff */
[----:B------:R-:W-:Y:S02]  /*1c810*/  IMAD.IADD R13, R13, 0x1, R14 ;  /* 0x000000010d0d7824 */ /* 0x000fe400078e020e */
[----:B------:R-:W-:-:S07]  /*1c820*/  IMAD.MOV.U32 R15, RZ, RZ, -0x1 ;  /* 0xffffffffff0f7424 */ /* 0x000fce00078e00ff */
[----:B------:R-:W-:Y:S05]  /*1c830*/  WARPSYNC.COLLECTIVE R15, `(.L_x_780) ;  /* 0x000000000f087348 */ /* 0x000fea0003c00000 */
[----:B------:R0:W1:Y:S02]  /*1c840*/  SHFL.UP P6, R14, R13, R12, R11 ;  /* 0x0400000c0d0e7389 */ /* 0x00006400000c000b */
[----:B01----:R-:W-:Y:S01]  /*1c850*/  ENDCOLLECTIVE ;  /* 0x000000000000791b */ /* 0x003fe20003800000 */
.L_x_780:
[----:B------:R-:W-:Y:S01]  /*1c860*/  IMAD.MOV.U32 R12, RZ, RZ, 0x4 ;  /* 0x00000004ff0c7424 */ /* 0x000fe200078e00ff */
[----:B------:R-:W-:-:S04]  /*1c870*/  SEL R2, R14, RZ, P2 ;  /* 0x000000ff0e027207 */ /* 0x000fc80001000000 */
[----:B------:R-:W-:-:S05]  /*1c880*/  IADD3 R2, R13, R2, RZ ;  /* 0x000000020d027210 */ /* 0x000fca0007ffe0ff */
[----:B------:R-:W-:-:S07]  /*1c890*/  IMAD.MOV.U32 R13, RZ, RZ, R2 ;  /* 0x000000ffff0d7224 */ /* 0x000fce00078e0002 */
[----:B------:R-:W-:Y:S05]  /*1c8a0*/  WARPSYNC.COLLECTIVE R15, `(.L_x_781) ;  /* 0x000000000f087348 */ /* 0x000fea0003c00000 */
[----:B------:R0:W1:Y:S02]  /*1c8b0*/  SHFL.UP P6, R14, R13, R12, R11 ;  /* 0x0400000c0d0e7389 */ /* 0x00006400000c000b */
[----:B01----:R-:W-:Y:S01]  /*1c8c0*/  ENDCOLLECTIVE ;  /* 0x000000000000791b */ /* 0x003fe20003800000 */
.L_x_781:
[----:B------:R-:W-:Y:S01]  /*1c8d0*/  IMAD.MOV.U32 R12, RZ, RZ, 0x8 ;  /* 0x00000008ff0c7424 */ /* 0x000fe200078e00ff */
[----:B------:R-:W-:-:S05]  /*1c8e0*/  SEL R3, R14, RZ, P3 ;  /* 0x000000ff0e037207 */ /* 0x000fca0001800000 */
[----:B------:R-:W-:-:S04]  /*1c8f0*/  IMAD.IADD R3, R2, 0x1, R3 ;  /* 0x0000000102037824 */ /* 0x000fc800078e0203 */
[----:B------:R-:W-:-:S07]  /*1c900*/  IMAD.MOV.U32 R13, RZ, RZ, R3 ;  /* 0x000000ffff0d7224 */ /* 0x000fce00078e0003 */
[----:B------:R-:W-:Y:S05]  /*1c910*/  WARPSYNC.COLLECTIVE R15, `(.L_x_782) ;  /* 0x000000000f087348 */ /* 0x000fea0003c00000 */
[----:B------:R0:W1:Y:S02]  /*1c920*/  SHFL.UP P6, R14, R13, R12, R11 ;  /* 0x0400000c0d0e7389 */ /* 0x00006400000c000b */
[----:B01----:R-:W-:Y:S01]  /*1c930*/  ENDCOLLECTIVE ;  /* 0x000000000000791b */ /* 0x003fe20003800000 */
.L_x_782:
[----:B------:R-:W-:Y:S02]  /*1c940*/  MOV R12, 0x10 ;  /* 0x00000010000c7802 */ /* 0x000fe40000000f00 */
[----:B------:R-:W-:-:S05]  /*1c950*/  SEL R14, R14, RZ, P4 ;  /* 0x000000ff0e0e7207 */ /* 0x000fca0002000000 */
[----:B------:R-:W-:-:S04]  /*1c960*/  IMAD.IADD R5, R3, 0x1, R14 ;  /* 0x0000000103057824 */ /* 0x000fc800078e020e */
[----:B------:R-:W-:-:S07]  /*1c970*/  IMAD.MOV.U32 R13, RZ, RZ, R5 ;  /* 0x000000ffff0d7224 */ /* 0x000fce00078e0005 */
[----:B------:R-:W-:Y:S05]  /*1c980*/  WARPSYNC.COLLECTIVE R15, `(.L_x_783) ;  /* 0x000000000f087348 */ /* 0x000fea0003c00000 */
[----:B------:R0:W1:Y:S02]  /*1c990*/  SHFL.UP P6, R14, R13, R12, R11 ;  /* 0x0400000c0d0e7389 */ /* 0x00006400000c000b */
[----:B01----:R-:W-:Y:S01]  /*1c9a0*/  ENDCOLLECTIVE ;  /* 0x000000000000791b */ /* 0x003fe20003800000 */
.L_x_783:
        /* <DEDUP_REMOVED lines=8> */
.L_x_784:
[----:B------:R-:W-:Y:S05]  /*1ca30*/  BRA `(.L_x_785) ;  /* 0xffffffc4008c7947 */ /* 0x000fea000383ffff */
.L_x_657:
[----:B------:R-:W-:Y:S01]  /*1ca40*/  BSSY B0, `(.L_x_786) ;  /* 0x0000006000007945 */ /* 0x000fe20003800000 */
[----:B------:R-:W-:Y:S01]  /*1ca50*/  PLOP3.LUT P6, PT, P6, PT, PT, 0x8, 0x0 ;  /* 0x000000000000781c */ /* 0x000fe200037ce170 */
[----:B------:R-:W-:-:S12]  /*1ca60*/  IMAD.MOV.U32 R15, RZ, RZ, -0x1 ;  /* 0xffffffffff0f7424 */ /* 0x000fd800078e00ff */
[----:B0-----:R-:W-:Y:S05]  /*1ca70*/  WARPSYNC.COLLECTIVE R15, `(.L_x_787) ;  /* 0x000000000f087348 */ /* 0x001fea0003c00000 */
[----:B------:R-:W-:Y:S01]  /*1ca80*/  VOTE.ANY R14, PT, P6 ;  /* 0x00000000000e7806 */ /* 0x000fe200030e0100 */
[----:B0-----:R-:W-:Y:S06]  /*1ca90*/  ENDCOLLECTIVE ;  /* 0x000000000000791b */ /* 0x001fec0003800000 */
.L_x_787:
[----:B------:R-:W-:Y:S05]  /*1caa0*/  BSYNC B0 ;  /* 0x0000000000007941 */ /* 0x000fea0003800000 */
.L_x_786:
[----:B------:R-:W-:Y:S02]  /*1cab0*/  IMAD.MOV.U32 R8, RZ, RZ, R14 ;  /* 0x000000ffff087224 */ /* 0x000fe400078e000e */
[----:B------:R-:W-:Y:S02]  /*1cac0*/  IMAD.MOV.U32 R13, RZ, RZ, R7 ;  /* 0x000000ffff0d7224 */ /* 0x000fe400078e0007 */
[----:B------:R-:W0:Y:S01]  /*1cad0*/  POPC R5, R8 ;  /* 0x0000000800057309 */ /* 0x000e220000000000 */
[----:B------:R-:W-:Y:S02]  /*1cae0*/  IMAD.MOV.U32 R11, RZ, RZ, 0x1f ;  /* 0x0000001fff0b7424 */ /* 0x000fe400078e00ff */
[----:B------:R-:W-:Y:S01]  /*1caf0*/  IMAD.MOV.U32 R15, RZ, RZ, -0x1 ;  /* 0xffffffffff0f7424 */ /* 0x000fe200078e00ff */
[----:B0-----:R-:W-:-:S07]  /*1cb00*/  MOV R12, R5 ;  /* 0x00000005000c7202 */ /* 0x001fce0000000f00 */
[----:B------:R-:W-:Y:S05]  /*1cb10*/  WARPSYNC.COLLECTIVE R15, `(.L_x_788) ;  /* 0x000000000f087348 */ /* 0x000fea0003c00000 */
[----:B------:R0:W1:Y:S02]  /*1cb20*/  SHFL.IDX P6, R14, R13, R12, R11 ;  /* 0x0000000c0d0e7389 */ /* 0x00006400000c000b */
[----:B01----:R-:W-:Y:S01]  /*1cb30*/  ENDCOLLECTIVE ;  /* 0x000000000000791b */ /* 0x003fe20003800000 */
.L_x_788:
[----:B------:R-:W-:Y:S02]  /*1cb40*/  IMAD.MOV.U32 R13, RZ, RZ, R4 ;  /* 0x000000ffff0d7224 */ /* 0x000fe400078e0004 */
[----:B------:R-:W-:-:S07]  /*1cb50*/  IMAD.MOV.U32 R7, RZ, RZ, R14 ;  /* 0x000000ffff077224 */ /* 0x000fce00078e000e */
[----:B------:R-:W-:Y:S05]  /*1cb60*/  WARPSYNC.COLLECTIVE R15, `(.L_x_789) ;  /* 0x000000000f087348 */ /* 0x000fea0003c00000 */
[----:B------:R0:W1:Y:S02]  /*1cb70*/  SHFL.IDX P6, R14, R13, R12, R11 ;  /* 0x0000000c0d0e7389 */ /* 0x00006400000c000b */
[----:B01----:R-:W-:Y:S01]  /*1cb80*/  ENDCOLLECTIVE ;  /* 0x000000000000791b */ /* 0x003fe20003800000 */
.L_x_789:
[----:B------:R-:W-:Y:S01]  /*1cb90*/  IMAD.MOV.U32 R4, RZ, RZ, R14 ;  /* 0x000000ffff047224 */ /* 0x000fe200078e000e */
[----:B------:R-:W-:Y:S06]  /*1cba0*/  BRA `(.L_x_790) ;  /* 0xffffffc4006c7947 */ /* 0x000fec000383ffff */
.L_x_659:
[----:B------:R-:W-:Y:S01]  /*1cbb0*/  BSSY B0, `(.L_x_791) ;  /* 0x0000007000007945 */ /* 0x000fe20003800000 */
[----:B------:R-:W-:Y:S01]  /*1cbc0*/  IMAD.MOV.U32 R13, RZ, RZ, R3 ;  /* 0x000000ffff0d7224 */ /* 0x000fe200078e0003 */
[----:B------:R-:W-:Y:S01]  /*1cbd0*/  MOV R15, 0xffffffff ;  /* 0xffffffff000f7802 */ /* 0x000fe20000000f00 */
[----:B------:R-:W-:-:S07]  /*1cbe0*/  IMAD.MOV.U32 R11, RZ, RZ, 0x1f ;  /* 0x0000001fff0b7424 */ /* 0x000fce00078e00ff */
[----:B0123--:R-:W-:Y:S05]  /*1cbf0*/  WARPSYNC.COLLECTIVE R15, `(.L_x_792) ;  /* 0x000000000f087348 */ /* 0x00ffea0003c00000 */
[----:B------:R4:W0:Y:S02]  /*1cc00*/  SHFL.IDX P6, R14, R13, R12, R11 ;  /* 0x0000000c0d0e7389 */ /* 0x00082400000c000b */
[----:B01234-:R-:W-:Y:S01]  /*1cc10*/  ENDCOLLECTIVE ;  /* 0x000000000000791b */ /* 0x01ffe20003800000 */
.L_x_792:
[----:B------:R-:W-:Y:S05]  /*1cc20*/  BSYNC B0 ;  /* 0x0000000000007941 */ /* 0x000fea0003800000 */
.L_x_791:
[----:B------:R-:W-:Y:S01]  /*1cc30*/  IMAD.MOV.U32 R24, RZ, RZ, R14 ;  /* 0x000000ffff187224 */ /* 0x000fe200078e000e */
[----:B------:R-:W-:Y:S06]  /*1cc40*/  BRA `(.L_x_658) ;  /* 0xffffffc4005c7947 */ /* 0x000fec000383ffff */
.L_x_663:
[----:B0-----:R0:W1:Y:S02]  /*1cc50*/  SYNCS.PHASECHK.TRANS64.TRYWAIT P0, [R9+URZ+0x30820], R0 ;  /* 0x03082000090075a7 */ /* 0x001064000800017f */
[----:B-1----:R-:W-:Y:S05]  /*1cc60*/  @!P0 NANOSLEEP.SYNCS 0x989680 ;  /* 0x009896800000895d */ /* 0x002fea0003900000 */
[----:B------:R-:W1:Y:S02]  /*1cc70*/  @!P0 SYNCS.PHASECHK.TRANS64 P0, [R9+URZ+0x30820], R0 ;  /* 0x03082000090085a7 */ /* 0x000e64000800007f */
[----:B-1----:R-:W-:Y:S05]  /*1cc80*/  @!P0 BRA `(.L_x_663) ;  /* 0xfffffffc00f08947 */ /* 0x002fea000383ffff */
[----:B------:R-:W-:Y:S05]  /*1cc90*/  BRA `(.L_x_793) ;  /* 0xffffffc800b47947 */ /* 0x000fea000383ffff */
.L_x_664:
[----:B------:R-:W1:Y:S01]  /*1cca0*/  S2R R2, SR_TID.X ;  /* 0x0000000000027919 */ /* 0x000e620000002100 */
[----:B------:R-:W-:Y:S01]  /*1ccb0*/  BSSY B0, `(.L_x_794) ;  /* 0x000000a000007945 */ /* 0x000fe20003800000 */
[----:B------:R-:W-:Y:S02]  /*1ccc0*/  IMAD.MOV.U32 R12, RZ, RZ, RZ ;  /* 0x000000ffff0c7224 */ /* 0x000fe400078e00ff */
[----:B------:R-:W-:Y:S02]  /*1ccd0*/  IMAD.MOV.U32 R11, RZ, RZ, 0x1f ;  /* 0x0000001fff0b7424 */ /* 0x000fe400078e00ff */
[----:B------:R-:W-:Y:S01]  /*1cce0*/  IMAD.MOV.U32 R15, RZ, RZ, -0x1 ;  /* 0xffffffffff0f7424 */ /* 0x000fe200078e00ff */
[----:B-1----:R-:W-:-:S04]  /*1ccf0*/  SHF.R.U32.HI R2, RZ, 0x5, R2 ;  /* 0x00000005ff027819 */ /* 0x002fc80000011602 */
[----:B------:R-:W-:-:S05]  /*1cd00*/  LOP3.LUT R2, R2, 0x3, RZ, 0xc0, !PT ;  /* 0x0000000302027812 */ /* 0x000fca00078ec0ff */
[----:B------:R-:W-:-:S07]  /*1cd10*/  IMAD.MOV.U32 R13, RZ, RZ, R2 ;  /* 0x000000ffff0d7224 */ /* 0x000fce00078e0002 */
[----:B0--3--:R-:W-:Y:S05]  /*1cd20*/  WARPSYNC.COLLECTIVE R15, `(.L_x_795) ;  /* 0x000000000f087348 */ /* 0x009fea0003c00000 */
[----:B------:R1:W2:Y:S02]  /*1cd30*/  SHFL.IDX P6, R14, R13, R12, R11 ;  /* 0x0000000c0d0e7389 */ /* 0x0002a400000c000b */
[----:B0123--:R-:W-:Y:S01]  /*1cd40*/  ENDCOLLECTIVE ;  /* 0x000000000000791b */ /* 0x00ffe20003800000 */
.L_x_795:
[----:B------:R-:W-:Y:S05]  /*1cd50*/  BSYNC B0 ;  /* 0x0000000000007941 */ /* 0x000fea0003800000 */
.L_x_794:
[----:B------:R-:W-:Y:S05]  /*1cd60*/  BRA `(.L_x_796) ;  /* 0xffffffc8009c7947 */ /* 0x000fea000383ffff */
.L_x_665:
[----:B------:R-:W-:Y:S01]  /*1cd70*/  BSSY B0, `(.L_x_797) ;  /* 0x0000006000007945 */ /* 0x000fe20003800000 */
[----:B------:R-:W-:-:S07]  /*1cd80*/  IMAD.MOV.U32 R15, RZ, RZ, -0x1 ;  /* 0xffffffffff0f7424 */ /* 0x000fce00078e00ff */
[----:B0--3--:R-:W-:Y:S05]  /*1cd90*/  WARPSYNC.COLLECTIVE R15, `(.L_x_798) ;  /* 0x000000000f0c7348 */ /* 0x009fea0003c00000 */
[----:B------:R-:W-:Y:S02]  /*1cda0*/  ELECT P6, UR62, PT ;  /* 0x00000000003e782f */ /* 0x000fe400038c0000 */
[----:B------:R-:W-:Y:S01]  /*1cdb0*/  MOV R14, UR62 ;  /* 0x0000003e000e7c02 */ /* 0x000fe20008000f00 */
[----:B0--3--:R-:W-:Y:S10]  /*1cdc0*/  ENDCOLLECTIVE ;  /* 0x000000000000791b */ /* 0x009ff40003800000 */
.L_x_798:
[----:B------:R-:W-:Y:S05]  /*1cdd0*/  BSYNC B0 ;  /* 0x0000000000007941 */ /* 0x000fea0003800000 */
.L_x_797:
[----:B------:R-:W-:Y:S05]  /*1cde0*/  BRA `(.L_x_799) ;  /* 0xffffffc800907947 */ /* 0x000fea000383ffff */
.L_x_667:
[----:B0-----:R0:W1:Y:S02]  /*1cdf0*/  SYNCS.PHASECHK.TRANS64.TRYWAIT P0, [R7+URZ], R2 ;  /* 0x00000002070075a7 */ /* 0x001064000800017f */
[----:B-1----:R-:W-:Y:S05]  /*1ce00*/  @!P0 NANOSLEEP.SYNCS 0x989680 ;  /* 0x009896800000895d */ /* 0x002fea0003900000 */
[----:B------:R-:W1:Y:S02]  /*1ce10*/  @!P0 SYNCS.PHASECHK.TRANS64 P0, [R7+URZ], R2 ;  /* 0x00000002070085a7 */ /* 0x000e64000800007f */
[----:B-1----:R-:W-:Y:S05]  /*1ce20*/  @!P0 BRA `(.L_x_667) ;  /* 0xfffffffc00f08947 */ /* 0x002fea000383ffff */
[----:B------:R-:W-:Y:S05]  /*1ce30*/  BRA `(.L_x_800) ;  /* 0xffffffc800c47947 */ /* 0x000fea000383ffff */
.L_x_668:
[----:B-1----:R1:W2:Y:S02]  /*1ce40*/  SYNCS.PHASECHK.TRANS64.TRYWAIT P0, [R3+URZ], R0 ;  /* 0x00000000030075a7 */ /* 0x0022a4000800017f */
[----:B--2---:R-:W-:Y:S05]  /*1ce50*/  @!P0 NANOSLEEP.SYNCS 0x989680 ;  /* 0x009896800000895d */ /* 0x004fea0003900000 */
[----:B------:R-:W2:Y:S02]  /*1ce60*/  @!P0 SYNCS.PHASECHK.TRANS64 P0, [R3+URZ], R0 ;  /* 0x00000000030085a7 */ /* 0x000ea4000800007f */
[----:B--2---:R-:W-:Y:S05]  /*1ce70*/  @!P0 BRA `(.L_x_668) ;  /* 0xfffffffc00f08947 */ /* 0x004fea000383ffff */
[----:B------:R-:W-:Y:S05]  /*1ce80*/  BRA `(.L_x_801) ;  /* 0xffffffc800b87947 */ /* 0x000fea000383ffff */
.L_x_670:
[----:B-1----:R1:W2:Y:S02]  /*1ce90*/  SYNCS.PHASECHK.TRANS64.TRYWAIT P0, [R5+URZ], R2 ;  /* 0x00000002050075a7 */ /* 0x0022a4000800017f */
[----:B--2---:R-:W-:Y:S05]  /*1cea0*/  @!P0 NANOSLEEP.SYNCS 0x989680 ;  /* 0x009896800000895d */ /* 0x004fea0003900000 */
[----:B------:R-:W2:Y:S02]  /*1ceb0*/  @!P0 SYNCS.PHASECHK.TRANS64 P0, [R5+URZ], R2 ;  /* 0x00000002050085a7 */ /* 0x000ea4000800007f */
[----:B--2---:R-:W-:Y:S05]  /*1cec0*/  @!P0 BRA `(.L_x_670) ;  /* 0xfffffffc00f08947 */ /* 0x004fea000383ffff */
[----:B------:R-:W-:Y:S05]  /*1ced0*/  BRA `(.L_x_802) ;  /* 0xffffffc800bc7947 */ /* 0x000fea000383ffff */
.L_x_803:
        /* <DEDUP_REMOVED lines=10> */
.L_x_2703:


//--------------------- .text._ZN7cutlass13device_kernelIN5flash11enable_sm90INS1_16FlashAttnFwdSm90INS1_25CollectiveMainloopFwdSm90ILi2EN4cute5tupleIJNS5_1CILi1EEES8_S8_EEENS6_IJNS7_ILi192EEENS7_ILi128EEENS7_ILi64EEEEEELi64ENS_10bfloat16_tEfNS_4arch4Sm90ELb0ELb1ELb1ELb0ELb0ELb0ELb0ELb1ELb1ELb1ELb1ELb0EEENS1_21CollectiveEpilogueFwdINS6_IJSA_SC_SB_EEES9_SE_SG_Li384ELb0ELb1ELb1ELb0EEENS1_19SingleTileSchedulerILb0ELb1ELb1ELi192EEEEEEEEEvNT_6ParamsE --------------------------
	.section	.text._ZN7cutlass13device_kernelIN5flash11enable_sm90INS1_16FlashAttnFwdSm90INS1_25CollectiveMainloopFwdSm90ILi2EN4cute5tupleIJNS5_1CILi1EEES8_S8_EEENS6_IJNS7_ILi192EEENS7_ILi128EEENS7_ILi64EEEEEELi64ENS_10bfloat16_tEfNS_4arch4Sm90ELb0ELb1ELb1ELb0ELb0ELb0ELb0ELb1ELb1ELb1ELb1ELb0EEENS1_21CollectiveEpilogueFwdINS6_IJSA_SC_SB_EEES9_SE_SG_Li384ELb0ELb1ELb1ELb0EEENS1_19SingleTileSchedulerILb0ELb1ELb1ELi192EEEEEEEEEvNT_6ParamsE,"ax",@progbits
	.align	128
.text._ZN7cutlass13device_kernelIN5flash11enable_sm90INS1_16FlashAttnFwdSm90INS1_25CollectiveMainloopFwdSm90ILi2EN4cute5tupleIJNS5_1CILi1EEES8_S8_EEENS6_IJNS7_ILi192EEENS7_ILi128EEENS7_ILi64EEEEEELi64ENS_10bfloat16_tEfNS_4arch4Sm90ELb0ELb1ELb1ELb0ELb0ELb0ELb0ELb1ELb1ELb1ELb1ELb0EEENS1_21CollectiveEpilogueFwdINS6_IJSA_SC_SB_EEES9_SE_SG_Li384ELb0ELb1ELb1ELb0EEENS1_19SingleTileSchedulerILb0ELb1ELb1ELi192EEEEEEEEEvNT_6ParamsE:
        .type           _ZN7cutlass13device_kernelIN5flash11enable_sm90INS1_16FlashAttnFwdSm90INS1_25CollectiveMainloopFwdSm90ILi2EN4cute5tupleIJNS5_1CILi1EEES8_S8_EEENS6_IJNS7_ILi192EEENS7_ILi128EEENS7_ILi64EEEEEELi64ENS_10bfloat16_tEfNS_4arch4Sm90ELb0ELb1ELb1ELb0ELb0ELb0ELb0ELb1ELb1ELb1ELb1ELb0EEENS1_21CollectiveEpilogueFwdINS6_IJSA_SC_SB_EEES9_SE_SG_Li384ELb0ELb1ELb1ELb0EEENS1_19SingleTileSchedulerILb0ELb1ELb1ELi192EEEEEEEEEvNT_6ParamsE,@function
        .size           _ZN7cutlass13device_kernelIN5flash11enable_sm90INS1_16FlashAttnFwdSm90INS1_25CollectiveMainloopFwdSm90ILi2EN4cute5tupleIJNS5_1CILi1EEES8_S8_EEENS6_IJNS7_ILi192EEENS7_ILi128EEENS7_ILi64EEEEEELi64ENS_10bfloat16_tEfNS_4arch4Sm90ELb0ELb1ELb1ELb0ELb0ELb0ELb0ELb1ELb1ELb1ELb1ELb0EEENS1_21CollectiveEpilogueFwdINS6_IJSA_SC_SB_EEES9_SE_SG_Li384ELb0ELb1ELb1ELb0EEENS1_19SingleTileSchedulerILb0ELb1ELb1ELi192EEEEEEEEEvNT_6ParamsE,(.L_x_2704 - _ZN7cutlass13device_kernelIN5flash11enable_sm90INS1_16FlashAttnFwdSm90INS1_25CollectiveMainloopFwdSm90ILi2EN4cute5tupleIJNS5_1CILi1EEES8_S8_EEENS6_IJNS7_ILi192EEENS7_ILi128EEENS7_ILi64EEEEEELi64ENS_10bfloat16_tEfNS_4arch4Sm90ELb0ELb1ELb1ELb0ELb0ELb0ELb0ELb1ELb1ELb1ELb1ELb0EEENS1_21CollectiveEpilogueFwdINS6_IJSA_SC_SB_EEES9_SE_SG_Li384ELb0ELb1ELb1ELb0EEENS1_19SingleTileSchedulerILb0ELb1ELb1ELi192EEEEEEEEEvNT_6ParamsE)
        .other          _ZN7cutlass13device_kernelIN5flash11enable_sm90INS1_16FlashAttnFwdSm90INS1_25CollectiveMainloopFwdSm90ILi2EN4cute5tupleIJNS5_1CILi1EEES8_S8_EEENS6_IJNS7_ILi192EEENS7_ILi128EEENS7_ILi64EEEEEELi64ENS_10bfloat16_tEfNS_4arch4Sm90ELb0ELb1ELb1ELb0ELb0ELb0ELb0ELb1ELb1ELb1ELb1ELb0EEENS1_21CollectiveEpilogueFwdINS6_IJSA_SC_SB_EEES9_SE_SG_Li384ELb0ELb1ELb1ELb0EEENS1_19SingleTileSchedulerILb0ELb1ELb1ELi192EEEEEEEEEvNT_6ParamsE,@"STO_CUDA_ENTRY STV_DEFAULT"
_ZN7cutlass13device_kernelIN5flash11enable_sm90INS1_16FlashAttnFwdSm90INS1_25CollectiveMainloopFwdSm90ILi2EN4cute5tupleIJNS5_1CILi1EEES8_S8_EEENS6_IJNS7_ILi192EEENS7_ILi128EEENS7_ILi64EEEEEELi64ENS_10bfloat16_tEfNS_4arch4Sm90ELb0ELb1ELb1ELb0ELb0ELb0ELb0ELb1ELb1ELb1ELb1ELb0EEENS1_21CollectiveEpilogueFwdINS6_IJSA_SC_SB_EEES9_SE_SG_Li384ELb0ELb1ELb1ELb0EEENS1_19SingleTileSchedulerILb0ELb1ELb1ELi192EEEEEEEEEvNT_6ParamsE:
[----:B------:R-:W0:Y:S01]  /*0000*/  LDC R1, c[0x0][0x28] ;  /* 0x00000a00ff017b82 */ /* 0x000e220000000800 */
[----:B------:R-:W1:Y:S01]  /*0010*/  S2R R2, SR_TID.X ;  /* 0x0000000000027919 */ /* 0x000e620000002100 */
[----:B------:R-:W-:Y:S01]  /*0020*/  ELECT P0, URZ, PT ;  /* 0x00000000003f782f */ /* 0x000fe20003800000 */
[----:B------:R-:W-:Y:S01]  /*0030*/  BSSY B0, `(.L_x_804) ;  /* 0x000000e000007945 */ /* 0x000fe20003800000 */
[--C-:B-1----:R-:W-:Y:S02]  /*0040*/  SHF.R.U32.HI R16, RZ, 0x5, R2.reuse ;  /* 0x00000005ff107819 */ /* 0x102fe40000011602 */
[----:B------:R-:W-:-:S03]  /*0050*/  SHF.R.U32.HI R17, RZ, 0x7, R2 ;  /* 0x00000007ff117819 */ /* 0x000fc60000011602 */
[----:B------:R-:W1:Y:S02]  /*0060*/  SHFL.IDX PT, R0, R16, RZ, 0x1f ;  /* 0x00001fff10007589 */ /* 0x000e6400000e0000 */
[----:B-1----:R-:W-:-:S13]  /*0070*/  ISETP.EQ.AND P0, PT, R0, RZ, P0 ;  /* 0x000000ff0000720c */ /* 0x002fda0000702270 */
[----:B0-----:R-:W-:Y:S05]  /*0080*/  @!P0 BRA `(.L_x_805) ;  /* 0x0000000000208947 */ /* 0x001fea0003800000 */
        /* <DEDUP_REMOVED lines=8> */
.L_x_805:
[----:B------:R-:W-:Y:S05]  /*0110*/  BSYNC B0 ;  /* 0x0000000000007941 */ /* 0x000fea0003800000 */
.L_x_804:
[----:B------:R-:W-:Y:S01]  /*0120*/  VOTEU.ANY UP0, P0 ;  /* 0x00000000003f7886 */ /* 0x000fe20000000100 */
[----:B------:R-:W0:Y:S01]  /*0130*/  SHFL.IDX PT, R3, R17, RZ, 0x1f ;  /* 0x00001fff11037589 */ /* 0x000e2200000e0000 */
[----:B------:R-:W-:Y:S01]  /*0140*/  UMOV UR4, 0x80 ;  /* 0x0000008000047882 */ /* 0x000fe20000000000 */
[----:B------:R-:W-:Y:S01]  /*0150*/  UMOV UR7, 0x180 ;  /* 0x0000018000077882 */ /* 0x000fe20000000000 */
[----:B------:R-:W-:Y:S01]  /*0160*/  VOTEU.ANY UP1, P0 ;  /* 0x00000000003f7886 */ /* 0x000fe20000020100 */
[----:B------:R-:W1:Y:S01]  /*0170*/  @UP0 S2UR UR8, SR_CgaCtaId ;  /* 0x00000000000809c3 */ /* 0x000e620000008800 */
[----:B------:R-:W2:Y:S01]  /*0180*/  SHFL.IDX PT, R0, R16, RZ, 0x1f ;  /* 0x00001fff10007589 */ /* 0x000ea200000e0000 */
[----:B------:R-:W-:Y:S01]  /*0190*/  @UP0 UMOV UR6, 0x400 ;  /* 0x0000040000060882 */ /* 0x000fe20000000000 */
[----:B------:R-:W-:-:S04]  /*01a0*/  @UP0 UIADD3 UR4, -UR4, 0x100000, URZ ;  /* 0x0010000004040890 */ /* 0x000fc8000fffe13f */
[----:B------:R-:W-:Y:S02]  /*01b0*/  @UP0 USHF.L.U32 UR5, UR4, 0xb, URZ ;  /* 0x0000000b04050899 */ /* 0x000fe4000800063f */
[----:B------:R-:W-:Y:S01]  /*01c0*/  @UP0 USHF.L.U32 UR4, UR4, 0x1, URZ ;  /* 0x0000000104040899 */ /* 0x000fe2000800063f */
[----:B------:R-:W-:Y:S01]  /*01d0*/  VOTEU.ANY UP2, P0 ;  /* 0x00000000003f7886 */ /* 0x000fe20000040100 */
[----:B0-----:R-:W-:Y:S01]  /*01e0*/  R2UR UR9, R3 ;  /* 0x00000000030972ca */ /* 0x001fe200000e0000 */
[----:B-1----:R-:W-:Y:S01]  /*01f0*/  @UP0 ULEA UR8, UR8, UR6, 0x18 ;  /* 0x0000000608080291 */ /* 0x002fe2000f8ec03f */
[----:B--2---:R-:W-:Y:S01]  /*0200*/  ISETP.NE.AND P1, PT, R0, RZ, PT ;  /* 0x000000ff0000720c */ /* 0x004fe20003f25270 */
[----:B------:R-:W-:-:S04]  /*0210*/  @UP0 UIADD3 UR6, -UR7, 0x100000, URZ ;  /* 0x0010000007060890 */ /* 0x000fc8000fffe13f */
[----:B------:R-:W-:Y:S02]  /*0220*/  @UP0 USHF.L.U32 UR7, UR6, 0xb, URZ ;  /* 0x0000000b06070899 */ /* 0x000fe4000800063f */
[----:B------:R-:W-:-:S04]  /*0230*/  @UP0 USHF.L.U32 UR6, UR6, 0x1, URZ ;  /* 0x0000000106060899 */ /* 0x000fc8000800063f */
[----:B------:R-:W-:Y:S01]  /*0240*/  UISETP.NE.AND UP0, UPT, UR9, URZ, UPT ;  /* 0x0000003f0900728c */ /* 0x000fe2000bf05270 */
[----:B------:R-:W0:Y:S02]  /*0250*/  FENCE.VIEW.ASYNC.S ;  /* 0x00000000000073c6 */ /* 0x000e240000000000 */
[----:B0-----:R0:W1:Y:S05]  /*0260*/  @UP1 SYNCS.EXCH.64 URZ, [UR8+0x16800], UR4 ;  /* 0x01680004083f15b2 */ /* 0x00106a0008000100 */
[----:B------:R0:W2:Y:S01]  /*0270*/  @UP2 SYNCS.EXCH.64 URZ, [UR8+0x16820], UR6 ;  /* 0x01682006083f25b2 */ /* 0x0000a20008000100 */
        /* <DEDUP_REMOVED lines=17> */
[----:B------:R3:W0:Y:S02]  /*0390*/  SYNCS.EXCH.64 URZ, [UR8+0x16848], UR6 ;  /* 0x01684806083f75b2 */ /* 0x0006240008000100 */
[----:B---3--:R-:W-:Y:S01]  /*03a0*/  NOP ;  /* 0x0000000000007918 */ /* 0x008fe20000000000 */
.L_x_806:
[----:B------:R-:W3:Y:S01]  /*03b0*/  SHFL.IDX PT, R0, R16, RZ, 0x1f ;  /* 0x00001fff10007589 */ /* 0x000ee200000e0000 */
[----:B------:R-:W-:Y:S01]  /*03c0*/  NOP ;  /* 0x0000000000007918 */ /* 0x000fe20000000000 */
[----:B---3--:R-:W-:-:S13]  /*03d0*/  ISETP.NE.AND P0, PT, R0, RZ, PT ;  /* 0x000000ff0000720c */ /* 0x008fda0003f05270 */
        /* <DEDUP_REMOVED lines=17> */
[----:B------:R3:W0:Y:S02]  /*04f0*/  SYNCS.EXCH.64 URZ, [UR8+0x16868], UR6 ;  /* 0x01686806083f75b2 */ /* 0x0006240008000100 */
[----:B---3--:R-:W-:Y:S01]  /*0500*/  NOP ;  /* 0x0000000000007918 */ /* 0x008fe20000000000 */
.L_x_807:
[----:B------:R-:W3:Y:S01]  /*0510*/  SHFL.IDX PT, R0, R16, RZ, 0x1f ;  /* 0x00001fff10007589 */ /* 0x000ee200000e0000 */
[----:B------:R-:W-:Y:S01]  /*0520*/  NOP ;  /* 0x0000000000007918 */ /* 0x000fe20000000000 */
[----:B---3--:R-:W-:-:S13]  /*0530*/  ISETP.NE.AND P0, PT, R0, RZ, PT ;  /* 0x000000ff0000720c */ /* 0x008fda0003f05270 */
        /* <DEDUP_REMOVED lines=13> */
[----:B------:R3:W0:Y:S02]  /*0610*/  SYNCS.EXCH.64 URZ, [UR6+0x16888], UR4 ;  /* 0x01688804063f75b2 */ /* 0x0006240008000100 */
[----:B---3--:R-:W-:Y:S01]  /*0620*/  NOP ;  /* 0x0000000000007918 */ /* 0x008fe20000000000 */
.L_x_808:
        /* <DEDUP_REMOVED lines=22> */
.L_x_809:
        /* <DEDUP_REMOVED lines=22> */
.L_x_810:
[----:B------:R-:W-:Y:S01]  /*08f0*/  PLOP3.LUT P0, PT, PT, PT, UP0, 0x80, 0x0 ;  /* 0x000000000000781c */ /* 0x000fe20003f0f008 */
[----:B------:R-:W-:Y:S01]  /*0900*/  UMOV UR45, 0x1 ;  /* 0x00000001002d7882 */ /* 0x000fe20000000000 */
[----:B------:R-:W-:Y:S01]  /*0910*/  NOP ;  /* 0x0000000000007918 */ /* 0x000fe20000000000 */
[----:B------:R-:W-:Y:S01]  /*0920*/  USEL UR45, UR45, 0x2, !UP0 ;  /* 0x000000022d2d7887 */ /* 0x000fe2000c000000 */
[----:B------:R-:W-:Y:S01]  /*0930*/  BSSY B6, `(.L_x_811) ;  /* 0x00012fc000067945 */ /* 0x000fe20003800000 */
[----:B------:R-:W-:Y:S01]  /*0940*/  ULDC.64 UR48, c[0x0][0x208] ;  /* 0x0000820000307ab9 */ /* 0x000fe20000000a00 */
[----:B------:R-:W-:Y:S01]  /*0950*/  LOP3.LUT R19, R2, 0x7f, RZ, 0xc0, !PT ;  /* 0x0000007f02137812 */ /* 0x000fe200078ec0ff */
[----:B012-4-:R-:W-:Y:S06]  /*0960*/  BAR.SYNC.DEFER_BLOCKING 0x0 ;  /* 0x0000000000007b1d */ /* 0x017fec0000010000 */
[----:B------:R-:W-:Y:S05]  /*0970*/  @!P0 BRA `(.L_x_812) ;  /* 0x000000f400a08947 */ /* 0x000fea0003800000 */
.L_x_813:
[----:B------:R-:W-:-:S08]  /*0980*/  NOP ;  /* 0x0000000000007918 */ /* 0x000fd00000000000 */
[----:B------:R-:W0:Y:S02]  /*0990*/  USETMAXREG.TRY_ALLOC.CTAPOOL UP0, 0xa0 ;  /* 0x000000a0000079c8 */ /* 0x000e240008000600 */
[----:B0-----:R-:W-:-:S13]  /*09a0*/  PLOP3.LUT P0, PT, PT, PT, UP0, 0x80, 0x0 ;  /* 0x000000000000781c */ /* 0x001fda0003f0f008 */
[----:B------:R-:W-:Y:S05]  /*09b0*/  @!P0 BRA `(.L_x_813) ;  /* 0xfffffffc00f08947 */ /* 0x000fea000383ffff */
[----:B------:R-:W0:Y:S01]  /*09c0*/  S2UR UR6, SR_CTAID.Y ;  /* 0x00000000000679c3 */ /* 0x000e220000002600 */
[----:B------:R-:W-:Y:S01]  /*09d0*/  LOP3.LUT R0, R2, 0xffffff80, RZ, 0xc0, !PT ;  /* 0xffffff8002007812 */ /* 0x000fe200078ec0ff */
[----:B------:R-:W-:Y:S02]  /*09e0*/  ULDC UR7, c[0x0][0xc50] ;  /* 0x0003140000077ab9 */ /* 0x000fe40000000800 */
[----:B------:R-:W-:-:S04]  /*09f0*/  UISETP.NE.AND UP0, UPT, UR7, 0x1, UPT ;  /* 0x000000010700788c */ /* 0x000fc8000bf05270 */
[----:B------:R-:W-:Y:S08]  /*0a00*/  BAR.ARV 0x8, 0x200 ;  /* 0x0208000000007b1d */ /* 0x000ff00000002000 */
[----:B------:R-:W1:Y:S01]  /*0a10*/  S2UR UR8, SR_CTAID.Z ;  /* 0x00000000000879c3 */ /* 0x000e620000002700 */
[----:B------:R-:W-:Y:S01]  /*0a20*/  ISETP.NE.AND P0, PT, R0, 0x80, PT ;  /* 0x000000800000780c */ /* 0x000fe20003f05270 */
[----:B------:R-:W-:Y:S01]  /*0a30*/  @UP0 ULDC UR4, c[0x0][0xc54] ;  /* 0x0003150000040ab9 */ /* 0x000fe20000000800 */
[----:B------:R-:W-:Y:S01]  /*0a40*/  @UP0 ULDC UR9, c[0x0][0xc58] ;  /* 0x0003160000090ab9 */ /* 0x000fe20000000800 */
[----:B0-----:R-:W-:-:S10]  /*0a50*/  UIMAD.WIDE.U32 UR4, UR6, UR4, URZ ;  /* 0x00000004060472a5 */ /* 0x001fd4000f8e003f */
[----:B------:R-:W-:Y:S06]  /*0a60*/  @!P0 BAR.ARV 0x9, 0x100 ;  /* 0x0244000000008b1d */ /* 0x000fec0000002000 */
[----:B------:R-:W-:Y:S01]  /*0a70*/  UMOV UR36, UR6 ;  /* 0x0000000600247c82 */ /* 0x000fe20008000000 */
[----:B------:R-:W-:Y:S01]  /*0a80*/  @UP0 USHF.R.U32.HI UR36, URZ, UR9, UR5 ;  /* 0x000000093f240299 */ /* 0x000fe20008011605 */
[----:B-1----:R-:W-:-:S03]  /*0a90*/  ISETP.LE.AND P0, PT, RZ, UR8, PT ;  /* 0x00000008ff007c0c */ /* 0x002fc6000bf03270 */
[----:B------:R-:W-:-:S04]  /*0aa0*/  UIADD3 UR4, -UR36, URZ, URZ ;  /* 0x0000003f24047290 */ /* 0x000fc8000fffe13f */
[----:B------:R-:W-:-:S06]  /*0ab0*/  UIMAD UR6, UR7, UR4, UR6 ;  /* 0x00000004070672a4 */ /* 0x000fcc000f8e0206 */
[----:B------:R-:W-:Y:S06]  /*0ac0*/  @!P0 BRA `(.L_x_814) ;  /* 0x0000012c00888947 */ /* 0x000fec0003800000 */
[----:B------:R-:W0:Y:S01]  /*0ad0*/  LDC.64 R6, c[0x0][0x418] ;  /* 0x00010600ff067b82 */ /* 0x000e220000000a00 */
[----:B------:R-:W-:Y:S01]  /*0ae0*/  ULDC UR4, c[0x0][0x448] ;  /* 0x0001120000047ab9 */ /* 0x000fe20000000800 */
[----:B------:R-:W-:Y:S01]  /*0af0*/  VIADD R18, R2, 0xffffff80 ;  /* 0xffffff8002127836 */ /* 0x000fe20000000000 */
[----:B------:R-:W-:-:S03]  /*0b00*/  UISETP.NE.AND UP0, UPT, UR4, 0x1, UPT ;  /* 0x000000010400788c */ /* 0x000fc6000bf05270 */
[----:B------:R-:W-:Y:S02]  /*0b10*/  ULDC.64 UR4, c[0x0][0x9e0] ;  /* 0x0002780000047ab9 */ /* 0x000fe40000000a00 */
[----:B------:R-:W1:Y:S01]  /*0b20*/  LDC R23, c[0x0][0x288] ;  /* 0x0000a200ff177b82 */ /* 0x000e620000000800 */
[----:B------:R-:W-:-:S05]  /*0b30*/  UISETP.GE.AND UP1, UPT, UR5, 0x1, UPT ;  /* 0x000000010500788c */ /* 0x000fca000bf26270 */
[----:B------:R-:W-:Y:S01]  /*0b40*/  @UP0 ULDC UR9, c[0x0][0x44c] ;  /* 0x0001130000090ab9 */ /* 0x000fe20000000800 */
[----:B------:R-:W-:Y:S01]  /*0b50*/  @UP0 ULDC UR11, c[0x0][0x450] ;  /* 0x00011400000b0ab9 */ /* 0x000fe20000000800 */
[----:B------:R-:W2:Y:S01]  /*0b60*/  LDC R16, c[0x0][0x424] ;  /* 0x00010900ff107b82 */ /* 0x000ea20000000800 */
[----:B------:R-:W-:-:S07]  /*0b70*/  PLOP3.LUT P1, PT, PT, PT, UP1, 0x80, 0x0 ;  /* 0x000000000000781c */ /* 0x000fce0003f2f018 */
[----:B------:R-:W3:Y:S01]  /*0b80*/  LDC R5, c[0x0][0x2f0] ;  /* 0x0000bc00ff057b82 */ /* 0x000ee20000000800 */
[----:B0-----:R-:W-:-:S04]  /*0b90*/  ISETP.NE.U32.AND P0, PT, R6, RZ, PT ;  /* 0x000000ff0600720c */ /* 0x001fc80003f05070 */
[----:B------:R-:W-:-:S03]  /*0ba0*/  ISETP.NE.AND.EX P0, PT, R7, RZ, PT, P0 ;  /* 0x000000ff0700720c */ /* 0x000fc60003f05300 */
[----:B------:R-:W0:Y:S01]  /*0bb0*/  S2UR UR40, SR_CTAID.X ;  /* 0x00000000002879c3 */ /* 0x000e220000002500 */
[----:B-1----:R-:W-:Y:S02]  /*0bc0*/  IADD3 R3, -R23, 0x1, RZ ;  /* 0x0000000117037810 */ /* 0x002fe40007ffe1ff */
[----:B--2---:R-:W-:-:S05]  /*0bd0*/  SEL R16, R16, 0x1, P0 ;  /* 0x0000000110107807 */ /* 0x004fca0000000000 */
[----:B---3--:R-:W-:-:S05]  /*0be0*/  IMAD R3, R16, R5, R3 ;  /* 0x0000000510037224 */ /* 0x008fca00078e0203 */
[----:B------:R-:W-:Y:S01]  /*0bf0*/  R2UR UR10, R3 ;  /* 0x00000000030a72ca */ /* 0x000fe200000e0000 */
[----:B0-----:R-:W-:-:S04]  /*0c00*/  UIMAD UR40, UR40, 0xc0, URZ ;  /* 0x000000c0282878a4 */ /* 0x001fc8000f8e023f */
[----:B------:R-:W-:Y:S02]  /*0c10*/  @UP0 UIADD3 UR8, UR40, 0xbf, URZ ;  /* 0x000000bf28080890 */ /* 0x000fe4000fffe03f */
[----:B------:R-:W-:Y:S02]  /*0c20*/  UIADD3 UR7, UR40, 0xbf, URZ ;  /* 0x000000bf28077890 */ /* 0x000fe4000fffe03f */
[----:B------:R-:W-:-:S04]  /*0c30*/  UIMAD.WIDE.U32 UR8, UR8, UR9, URZ ;  /* 0x00000009080872a5 */ /* 0x000fc8000f8e003f */
[----:B------:R-:W-:-:S04]  /*0c40*/  @UP0 USHF.R.U32.HI UR7, URZ, UR11, UR9 ;  /* 0x0000000b3f070299 */ /* 0x000fc80008011609 */
[----:B------:R-:W-:-:S04]  /*0c50*/  UIADD3 UR7, UR10, UR7, URZ ;  /* 0x000000070a077290 */ /* 0x000fc8000fffe03f */
[----:B------:R-:W-:-:S06]  /*0c60*/  UIADD3 UR4, UR7, UR4, URZ ;  /* 0x0000000407047290 */ /* 0x000fcc000fffe03f */
[----:B------:R-:W-:Y:S01]  /*0c70*/  IMAD.U32 R0, RZ, RZ, UR4 ;  /* 0x00000004ff007e24 */ /* 0x000fe2000f8e00ff */
[----:B------:R-:W-:Y:S06]  /*0c80*/  @!P1 BRA `(.L_x_815) ;  /* 0x0000000000409947 */ /* 0x000fec0003800000 */
[----:B------:R-:W-:Y:S01]  /*0c90*/  ISETP.LT.AND P0, PT, RZ, UR7, PT ;  /* 0x00000007ff007c0c */ /* 0x000fe2000bf01270 */
[----:B------:R-:W-:-:S12]  /*0ca0*/  UIADD3 UR4, UR7, -0x1, URZ ;  /* 0xffffffff07047890 */ /* 0x000fd8000fffe03f */
[----:B------:R-:W-:Y:S05]  /*0cb0*/  @P0 BRA `(.L_x_816) ;  /* 0x00000000001c0947 */ /* 0x000fea0003800000 */
[----:B------:R-:W-:Y:S02]  /*0cc0*/  UISETP.NE.AND UP1, UPT, UR5, 0x1, UPT ;  /* 0x000000010500788c */ /* 0x000fe4000bf25270 */
[----:B------:R-:W-:-:S09]  /*0cd0*/  UIADD3 UR4, -UR7, URZ, URZ ;  /* 0x0000003f07047290 */ /* 0x000fd2000fffe13f */
[----:B------:R-:W-:Y:S02]  /*0ce0*/  @UP1 ULDC.64 UR10, c[0x0][0x9e8] ;  /* 0x00027a00000a1ab9 */ /* 0x000fe40000000a00 */
[----:B------:R-:W-:-:S04]  /*0cf0*/  UIMAD.WIDE.U32 UR8, UR4, UR10, URZ ;  /* 0x0000000a040872a5 */ /* 0x000fc8000f8e003f */
[----:B------:R-:W-:-:S04]  /*0d00*/  @UP1 USHF.R.U32.HI UR4, URZ, UR11, UR9 ;  /* 0x0000000b3f041299 */ /* 0x000fc80008011609 */
[----:B------:R-:W-:Y:S01]  /*0d10*/  ULOP3.LUT UR4, URZ, UR4, URZ, 0x33, !UPT ;  /* 0x000000043f047292 */ /* 0x000fe2000f8e333f */
[----:B------:R-:W-:Y:S11]  /*0d20*/  BRA `(.L_x_817) ;  /* 0x0000000000107947 */ /* 0x000ff60003800000 */
.L_x_816:
[----:B------:R-:W-:-:S11]  /*0d30*/  UISETP.NE.AND UP1, UPT, UR5, 0x1, UPT ;  /* 0x000000010500788c */ /* 0x000fd6000bf25270 */
[----:B------:R-:W-:Y:S02]  /*0d40*/  @UP1 ULDC.64 UR10, c[0x0][0x9e8] ;  /* 0x00027a00000a1ab9 */ /* 0x000fe40000000a00 */
[----:B------:R-:W-:-:S04]  /*0d50*/  UIMAD.WIDE.U32 UR8, UR4, UR10, URZ ;  /* 0x0000000a040872a5 */ /* 0x000fc8000f8e003f */
[----:B------:R-:W-:-:S12]  /*0d60*/  @UP1 USHF.R.U32.HI UR4, URZ, UR11, UR9 ;  /* 0x0000000b3f041299 */ /* 0x000fd80008011609 */
.L_x_817:
[----:B------:R-:W-:-:S06]  /*0d70*/  UIMAD UR4, UR4, UR5, UR5 ;  /* 0x00000005040472a4 */ /* 0x000fcc000f8e0205 */
[----:B------:R-:W-:-:S07]  /*0d80*/  VIMNMX R0, R0, UR4, PT ;  /* 0x0000000400007c48 */ /* 0x000fce000bfe0100 */
.L_x_815:
[-C--:B------:R-:W-:Y:S01]  /*0d90*/  IMAD R23, R16, R5.reuse, -R23 ;  /* 0x0000000510177224 */ /* 0x080fe200078e0a17 */
[----:B------:R-:W-:Y:S01]  /*0da0*/  @UP0 ULDC UR8, c[0x0][0x44c] ;  /* 0x0001130000080ab9 */ /* 0x000fe20000000800 */
[----:B------:R-:W-:Y:S01]  /*0db0*/  VIADD R4, R0, 0x7f ;  /* 0x0000007f00047836 */ /* 0x000fe20000000000 */
[----:B------:R-:W-:Y:S01]  /*0dc0*/  UIMAD.WIDE.U32 UR8, UR40, UR8, URZ ;  /* 0x00000008280872a5 */ /* 0x000fe2000f8e003f */
[----:B------:R-:W-:Y:S01]  /*0dd0*/  IMAD R0, R16, R5, 0x7f ;  /* 0x0000007f10007424 */ /* 0x000fe200078e0205 */
[----:B------:R-:W-:Y:S01]  /*0de0*/  R2UR UR7, R23 ;  /* 0x00000000170772ca */ /* 0x000fe200000e0000 */
[----:B------:R-:W-:Y:S01]  /*0df0*/  @UP0 ULDC UR10, c[0x0][0x450] ;  /* 0x00011400000a0ab9 */ /* 0x000fe20000000800 */
[----:B------:R-:W-:Y:S01]  /*0e00*/  UMOV UR4, UR40 ;  /* 0x0000002800047c82 */ /* 0x000fe20008000000 */
[----:B------:R-:W-:Y:S01]  /*0e10*/  SHF.R.S32.HI R5, RZ, 0x1f, R4 ;  /* 0x0000001fff057819 */ /* 0x000fe20000011404 */
[----:B------:R-:W-:Y:S01]  /*0e20*/  @UP0 USHF.R.U32.HI UR4, URZ, UR10, UR9 ;  /* 0x0000000a3f040299 */ /* 0x000fe20008011609 */
[----:B------:R-:W-:-:S02]  /*0e30*/  SHF.R.S32.HI R3, RZ, 0x1f, R0 ;  /* 0x0000001fff037819 */ /* 0x000fc40000011400 */
[----:B------:R-:W-:Y:S02]  /*0e40*/  LEA.HI R5, R5, R4, RZ, 0x7 ;  /* 0x0000000405057211 */ /* 0x000fe400078f38ff */
[----:B------:R-:W-:Y:S02]  /*0e50*/  LEA.HI R3, R3, R0, RZ, 0x7 ;  /* 0x0000000003037211 */ /* 0x000fe400078f38ff */
[----:B------:R-:W-:Y:S02]  /*0e60*/  SHF.R.S32.HI R0, RZ, 0x7, R5 ;  /* 0x00000007ff007819 */ /* 0x000fe40000011405 */
[----:B------:R-:W-:Y:S01]  /*0e70*/  UIADD3 UR4, UR7, UR4, URZ ;  /* 0x0000000407047290 */ /* 0x000fe2000fffe03f */
[----:B------:R-:W-:Y:S02]  /*0e80*/  SHF.R.S32.HI R3, RZ, 0x7, R3 ;  /* 0x00000007ff037819 */ /* 0x000fe40000011403 */
[----:B------:R-:W-:Y:S02]  /*0e90*/  ULDC UR7, c[0x0][0x9dc] ;  /* 0x0002770000077ab9 */ /* 0x000fe40000000800 */
[----:B------:R-:W-:Y:S01]  /*0ea0*/  UIADD3 UR7, UR4, -UR7, URZ ;  /* 0x8000000704077290 */ /* 0x000fe2000fffe03f */
[----:B------:R-:W-:Y:S01]  /*0eb0*/  VIMNMX R22, R3, R0, PT ;  /* 0x0000000003167248 */ /* 0x000fe20003fe0100 */
[----:B------:R-:W-:Y:S10]  /*0ec0*/  @!P1 BRA `(.L_x_818) ;  /* 0x0000000000449947 */ /* 0x000ff40003800000 */
[----:B------:R-:W-:-:S06]  /*0ed0*/  UISETP.GT.AND UP0, UPT, UR4, -0x1, UPT ;  /* 0xffffffff0400788c */ /* 0x000fcc000bf04270 */
[----:B------:R-:W-:-:S13]  /*0ee0*/  PLOP3.LUT P0, PT, PT, PT, UP0, 0x80, 0x0 ;  /* 0x000000000000781c */ /* 0x000fda0003f0f008 */
[----:B------:R-:W-:Y:S05]  /*0ef0*/  @P0 BRA `(.L_x_819) ;  /* 0x00000000001c0947 */ /* 0x000fea0003800000 */
[----:B------:R-:W-:Y:S02]  /*0f00*/  UISETP.NE.AND UP0, UPT, UR5, 0x1, UPT ;  /* 0x000000010500788c */ /* 0x000fe4000bf05270 */
[----:B------:R-:W-:-:S09]  /*0f10*/  ULOP3.LUT UR4, URZ, UR4, URZ, 0x33, !UPT ;  /* 0x000000043f047292 */ /* 0x000fd2000f8e333f */
[----:B------:R-:W-:Y:S02]  /*0f20*/  @UP0 ULDC.64 UR10, c[0x0][0x9e8] ;  /* 0x00027a00000a0ab9 */ /* 0x000fe40000000a00 */
[----:B------:R-:W-:-:S04]  /*0f30*/  UIMAD.WIDE.U32 UR8, UR4, UR10, URZ ;  /* 0x0000000a040872a5 */ /* 0x000fc8000f8e003f */
[----:B------:R-:W-:-:S04]  /*0f40*/  @UP0 USHF.R.U32.HI UR4, URZ, UR11, UR9 ;  /* 0x0000000b3f040299 */ /* 0x000fc80008011609 */
[----:B------:R-:W-:Y:S01]  /*0f50*/  ULOP3.LUT UR4, URZ, UR4, URZ, 0x33, !UPT ;  /* 0x000000043f047292 */ /* 0x000fe2000f8e333f */
[----:B------:R-:W-:Y:S11]  /*0f60*/  BRA `(.L_x_820) ;  /* 0x0000000000107947 */ /* 0x000ff60003800000 */
.L_x_819:
[----:B------:R-:W-:-:S11]  /*0f70*/  UISETP.NE.AND UP0, UPT, UR5, 0x1, UPT ;  /* 0x000000010500788c */ /* 0x000fd6000bf05270 */
[----:B------:R-:W-:Y:S02]  /*0f80*/  @UP0 ULDC.64 UR10, c[0x0][0x9e8] ;  /* 0x00027a00000a0ab9 */ /* 0x000fe40000000a00 */
[----:B------:R-:W-:-:S04]  /*0f90*/  UIMAD.WIDE.U32 UR8, UR4, UR10, URZ ;  /* 0x0000000a040872a5 */ /* 0x000fc8000f8e003f */
[----:B------:R-:W-:-:S12]  /*0fa0*/  @UP0 USHF.R.U32.HI UR4, URZ, UR11, UR9 ;  /* 0x0000000b3f040299 */ /* 0x000fd80008011609 */
.L_x_820:
[----:B------:R-:W-:-:S04]  /*0fb0*/  UIMAD UR4, UR4, UR5, URZ ;  /* 0x00000005040472a4 */ /* 0x000fc8000f8e023f */
[----:B------:R-:W-:-:S04]  /*0fc0*/  UISETP.LT.AND UP0, UPT, UR7, UR4, UPT ;  /* 0x000000040700728c */ /* 0x000fc8000bf01270 */
[----:B------:R-:W-:-:S12]  /*0fd0*/  USEL UR7, UR7, UR4, !UP0 ;  /* 0x0000000407077287 */ /* 0x000fd8000c000000 */
.L_x_818:
[----:B------:R-:W-:Y:S02]  /*0fe0*/  USHF.R.S32.HI UR4, URZ, 0x1f, UR7 ;  /* 0x0000001f3f047899 */ /* 0x000fe40008011407 */
[----:B------:R-:W-:Y:S02]  /*0ff0*/  USHF.R.U32.HI UR10, URZ, 0x10, UR6 ;  /* 0x000000103f0a7899 */ /* 0x000fe40008011606 */
[----:B------:R-:W-:Y:S02]  /*1000*/  ULEA.HI UR4, UR4, UR7, URZ, 0x7 ;  /* 0x0000000704047291 */ /* 0x000fe4000f8f383f */
[----:B------:R-:W-:Y:S02]  /*1010*/  ULOP3.LUT UR37, UR6, 0xffff, URZ, 0xc0, !UPT ;  /* 0x0000ffff06257892 */ /* 0x000fe4000f8ec03f */
[----:B------:R-:W-:-:S04]  /*1020*/  USHF.R.S32.HI UR4, URZ, 0x7, UR4 ;  /* 0x000000073f047899 */ /* 0x000fc80008011404 */
[----:B------:R-:W-:-:S04]  /*1030*/  UISETP.LT.AND UP0, UPT, URZ, UR4, UPT ;  /* 0x000000043f00728c */ /* 0x000fc8000bf01270 */
[----:B------:R-:W-:Y:S02]  /*1040*/  USEL UR9, URZ, UR4, !UP0 ;  /* 0x000000043f097287 */ /* 0x000fe4000c000000 */
[----:B------:R-:W-:Y:S01]  /*1050*/  UISETP.NE.AND UP0, UPT, UR10, URZ, UPT ;  /* 0x0000003f0a00728c */ /* 0x000fe2000bf05270 */
[----:B------:R-:W-:-:S03]  /*1060*/  UMOV UR4, URZ ;  /* 0x0000003f00047c82 */ /* 0x000fc60008000000 */
[----:B------:R-:W-:-:S07]  /*1070*/  ISETP.GT.AND P0, PT, R22, UR9, PT ;  /* 0x0000000916007c0c */ /* 0x000fce000bf04270 */
[----:B------:R-:W-:-:S06]  /*1080*/  @!UP0 ULDC UR10, c[0x0][0x9f0] ;  /* 0x00027c00000a8ab9 */ /* 0x000fcc0000000800 */
[----:B------:R-:W-:Y:S05]  /*1090*/  @!P0 BRA `(.L_x_821) ;  /* 0x00000000008c8947 */ /* 0x000fea0003800000 */
[----:B------:R-:W-:Y:S01]  /*10a0*/  IMAD.U32 R5, RZ, RZ, UR10 ;  /* 0x0000000aff057e24 */ /* 0x000fe2000f8e00ff */
[----:B------:R-:W-:-:S04]  /*10b0*/  UMOV UR4, URZ ;  /* 0x0000003f00047c82 */ /* 0x000fc80008000000 */
[----:B------:R-:W-:-:S04]  /*10c0*/  IABS R0, R5 ;  /* 0x0000000500007213 */ /* 0x000fc80000000000 */
[----:B------:R-:W-:Y:S02]  /*10d0*/  R2UR UR11, R0 ;  /* 0x00000000000b72ca */ /* 0x000fe400000e0000 */
[----:B------:R-:W-:Y:S02]  /*10e0*/  IADD3 R0, R5, -0x1, R22 ;  /* 0xffffffff05007810 */ /* 0x000fe40007ffe016 */
[----:B------:R-:W-:Y:S02]  /*10f0*/  IABS R5, R5 ;  /* 0x0000000500057213 */ /* 0x000fe40000000000 */
[----:B------:R-:W-:-:S03]  /*1100*/  R2UR UR6, R0 ;  /* 0x00000000000672ca */ /* 0x000fc600000e0000 */
[----:B------:R-:W-:-:S04]  /*1110*/  IMAD.MOV R5, RZ, RZ, -R5 ;  /* 0x000000ffff057224 */ /* 0x000fc800078e0a05 */
[----:B------:R-:W0:Y:S06]  /*1120*/  I2F.RP R3, UR11 ;  /* 0x0000000b00037d06 */ /* 0x000e2c0008209400 */
[----:B------:R-:W-:-:S06]  /*1130*/  UIADD3 UR6, -UR9, UR6, URZ ;  /* 0x0000000609067290 */ /* 0x000fcc000fffe13f */
[----:B------:R-:W-:Y:S01]  /*1140*/  IMAD.U32 R0, RZ, RZ, UR6 ;  /* 0x00000006ff007e24 */ /* 0x000fe2000f8e00ff */
[----:B------:R-:W-:Y:S01]  /*1150*/  ULOP3.LUT UR6, UR6, UR10, URZ, 0x3c, !UPT ;  /* 0x0000000a06067292 */ /* 0x000fe2000f8e3c3f */
[----:B0-----:R-:W0:Y:S03]  /*1160*/  MUFU.RCP R3, R3 ;  /* 0x0000000300037308 */ /* 0x001e260000001000 */
[----:B------:R-:W-:-:S04]  /*1170*/  IABS R0, R0 ;  /* 0x0000000000007213 */ /* 0x000fc80000000000 */
[----:B------:R-:W-:Y:S01]  /*1180*/  R2UR UR8, R0 ;  /* 0x00000000000872ca */ /* 0x000fe200000e0000 */
[----:B------:R-:W-:Y:S02]  /*1190*/  IMAD.MOV.U32 R0, RZ, RZ, R5 ;  /* 0x000000ffff007224 */ /* 0x000fe400078e0005 */
[----:B0-----:R-:W-:-:S06]  /*11a0*/  VIADD R4, R3, 0xffffffe ;  /* 0x0ffffffe03047836 */ /* 0x001fcc0000000000 */
[----:B------:R-:W0:Y:S02]  /*11b0*/  F2I.FTZ.U32.TRUNC.NTZ R4, R4 ;  /* 0x0000000400047305 */ /* 0x000e24000021f000 */
[----:B0-----:R-:W-:-:S13]  /*11c0*/  R2UR UR5, R4 ;  /* 0x00000000040572ca */ /* 0x001fda00000e0000 */
[----:B------:R-:W-:-:S04]  /*11d0*/  UIADD3 UR7, URZ, -UR5, URZ ;  /* 0x800000053f077290 */ /* 0x000fc8000fffe03f */
[----:B------:R-:W-:-:S04]  /*11e0*/  UIMAD UR7, UR7, UR11, URZ ;  /* 0x0000000b070772a4 */ /* 0x000fc8000f8e023f */
[----:B------:R-:W-:-:S03]  /*11f0*/  UIMAD.WIDE.U32 UR4, UR5, UR7, UR4 ;  /* 0x00000007050472a5 */ /* 0x000fc6000f8e0004 */
[----:B------:R-:W-:Y:S01]  /*1200*/  R2UR UR7, R0 ;  /* 0x00000000000772ca */ /* 0x000fe200000e0000 */
[----:B------:R-:W-:-:S12]  /*1210*/  UIMAD.WIDE.U32 UR4, UR5, UR8, URZ ;  /* 0x00000008050472a5 */ /* 0x000fd8000f8e003f */
[----:B------:R-:W-:-:S04]  /*1220*/  UIMAD UR4, UR5, UR7, UR8 ;  /* 0x00000007050472a4 */ /* 0x000fc8000f8e0208 */
[----:B------:R-:W-:-:S11]  /*1230*/  UISETP.GT.U32.AND UP1, UPT, UR11, UR4, UPT ;  /* 0x000000040b00728c */ /* 0x000fd6000bf24070 */
[----:B------:R-:W-:Y:S02]  /*1240*/  @!UP1 UIADD3 UR4, UR4, -UR11, URZ ;  /* 0x8000000b04049290 */ /* 0x000fe4000fffe03f */
[----:B------:R-:W-:Y:S02]  /*1250*/  @!UP1 UIADD3 UR5, UR5, 0x1, URZ ;  /* 0x0000000105059890 */ /* 0x000fe4000fffe03f */
[----:B------:R-:W-:Y:S02]  /*1260*/  UISETP.GE.U32.AND UP0, UPT, UR4, UR11, UPT ;  /* 0x0000000b0400728c */ /* 0x000fe4000bf06070 */
[----:B------:R-:W-:-:S09]  /*1270*/  UISETP.GE.AND UP1, UPT, UR6, URZ, UPT ;  /* 0x0000003f0600728c */ /* 0x000fd2000bf26270 */
[----:B------:R-:W-:Y:S02]  /*1280*/  @UP0 UIADD3 UR5, UR5, 0x1, URZ ;  /* 0x0000000105050890 */ /* 0x000fe4000fffe03f */
[----:B------:R-:W-:-:S05]  /*1290*/  UISETP.NE.AND UP0, UPT, UR10, URZ, UPT ;  /* 0x0000003f0a00728c */ /* 0x000fca000bf05270 */
[----:B------:R-:W-:Y:S02]  /*12a0*/  UMOV UR4, UR5 ;  /* 0x0000000500047c82 */ /* 0x000fe40008000000 */
[----:B------:R-:W-:-:S04]  /*12b0*/  @!UP1 UIADD3 UR4, -UR4, URZ, URZ ;  /* 0x0000003f04049290 */ /* 0x000fc8000fffe13f */
[----:B------:R-:W-:-:S12]  /*12c0*/  @!UP0 ULOP3.LUT UR4, URZ, UR10, URZ, 0x33, !UPT ;  /* 0x0000000a3f048292 */ /* 0x000fd8000f8e333f */
.L_x_821:
[----:B------:R-:W-:Y:S02]  /*12d0*/  UIMAD UR37, UR37, UR4, UR9 ;  /* 0x00000004252572a4 */ /* 0x000fe4000f8e0209 */
[----:B------:R-:W-:Y:S01]  /*12e0*/  IMAD.U32 R3, RZ, RZ, UR4 ;  /* 0x00000004ff037e24 */ /* 0x000fe2000f8e00ff */
[----:B------:R-:W-:Y:S01]  /*12f0*/  PLOP3.LUT P0, PT, PT, PT, PT, 0x80, 0x0 ;  /* 0x000000000000781c */ /* 0x000fe20003f0f070 */
[----:B------:R-:W-:Y:S01]  /*1300*/  IMAD.MOV.U32 R0, RZ, RZ, RZ ;  /* 0x000000ffff007224 */ /* 0x000fe200078e00ff */
[----:B------:R-:W-:Y:S02]  /*1310*/  CS2R R118, SRZ ;  /* 0x0000000000767805 */ /* 0x000fe4000001ff00 */
[----:B------:R-:W-:Y:S02]  /*1320*/  CS2R R116, SRZ ;  /* 0x0000000000747805 */ /* 0x000fe4000001ff00 */
[----:B------:R-:W-:Y:S01]  /*1330*/  VIADDMNMX R22, R3, UR37, R22, PT ;  /* 0x0000002503167c46 */ /* 0x000fe2000b800116 */
[----:B------:R-:W-:Y:S01]  /*1340*/  IMAD.MOV.U32 R3, RZ, RZ, RZ ;  /* 0x000000ffff037224 */ /* 0x000fe200078e00ff */
[----:B------:R-:W-:-:S02]  /*1350*/  CS2R R114, SRZ ;  /* 0x0000000000727805 */ /* 0x000fc4000001ff00 */
[----:B------:R-:W-:Y:S02]  /*1360*/  CS2R R112, SRZ ;  /* 0x0000000000707805 */ /* 0x000fe4000001ff00 */
[----:B------:R-:W-:Y:S02]  /*1370*/  ISETP.GT.AND P1, PT, R22, UR37, PT ;  /* 0x0000002516007c0c */ /* 0x000fe4000bf24270 */
        /* <DEDUP_REMOVED lines=12> */
[----:B------:R-:W-:Y:S06]  /*1440*/  @!P1 BRA `(.L_x_822) ;  /* 0x000000d800349947 */ /* 0x000fec0003800000 */
[----:B------:R-:W-:Y:S01]  /*1450*/  SHF.R.S32.HI R91, RZ, 0x1f, R18 ;  /* 0x0000001fff5b7819 */ /* 0x000fe20000011412 */
[----:B------:R-:W0:Y:S01]  /*1460*/  S2UR UR6, SR_CgaCtaId ;  /* 0x00000000000679c3 */ /* 0x000e220000008800 */
[----:B------:R-:W-:Y:S02]  /*1470*/  UMOV UR38, 0x400 ;  /* 0x0000040000267882 */ /* 0x000fe40000000000 */
[----:B------:R-:W-:-:S04]  /*1480*/  LEA.HI R89, R91, R18, RZ, 0x7 ;  /* 0x000000125b597211 */ /* 0x000fc800078f38ff */
[----:B------:R-:W-:-:S05]  /*1490*/  SHF.R.S32.HI R88, RZ, 0x7, R89 ;  /* 0x00000007ff587819 */ /* 0x000fca0000011459 */
[----:B------:R-:W1:Y:S01]  /*14a0*/  SHFL.IDX PT, R0, R88, RZ, 0x1f ;  /* 0x00001fff58007589 */ /* 0x000e6200000e0000 */
[----:B0-----:R-:W-:Y:S01]  /*14b0*/  ULEA UR38, UR6, UR38, 0x18 ;  /* 0x0000002606267291 */ /* 0x001fe2000f8ec03f */
[----:B-1----:R-:W-:-:S13]  /*14c0*/  R2UR UR39, R0 ;  /* 0x00000000002772ca */ /* 0x002fda00000e0000 */
[----:B------:R-:W-:Y:S02]  /*14d0*/  UIMAD.WIDE UR4, UR39, 0x55555556, URZ ;  /* 0x55555556270478a5 */ /* 0x000fe4000f8e023f */
[----:B------:R-:W-:Y:S02]  /*14e0*/  UIADD3 UR4, UR38, 0x8400, URZ ;  /* 0x0000840026047890 */ /* 0x000fe4000fffe03f */
[----:B------:R-:W-:Y:S02]  /*14f0*/  ULEA.HI UR5, UR5, UR5, URZ, 0x1 ;  /* 0x0000000505057291 */ /* 0x000fe4000f8f083f */
[----:B------:R-:W-:Y:S02]  /*1500*/  ULOP3.LUT UP0, URZ, UR4, 0x3ff, URZ, 0xc0, !UPT ;  /* 0x000003ff043f7892 */ /* 0x000fe4000f80c03f */
[----:B------:R-:W-:-:S04]  /*1510*/  UIMAD UR5, UR5, -0x3, UR39 ;  /* 0xfffffffd050578a4 */ /* 0x000fc8000f8e0227 */
[----:B------:R-:W-:Y:S01]  /*1520*/  PLOP3.LUT P0, PT, PT, PT, UP0, 0x80, 0x0 ;  /* 0x000000000000781c */ /* 0x000fe20003f0f008 */
[----:B------:R-:W-:-:S04]  /*1530*/  ULEA UR5, UR5, UR4, 0xd ;  /* 0x0000000405057291 */ /* 0x000fc8000f8e683f */
[----:B------:R-:W-:-:S04]  /*1540*/  USHF.R.U32.HI UR5, URZ, 0x4, UR5 ;  /* 0x000000043f057899 */ /* 0x000fc80008011605 */
[----:B------:R-:W-:-:S04]  /*1550*/  ULOP3.LUT UR41, UR5, 0x3fff, URZ, 0xc0, !UPT ;  /* 0x00003fff05297892 */ /* 0x000fc8000f8ec03f */
[----:B------:R-:W-:Y:S08]  /*1560*/  @!P0 BRA `(.L_x_823) ;  /* 0x0000000000408947 */ /* 0x000ff00003800000 */
[----:B------:R-:W-:Y:S01]  /*1570*/  MOV R0, 0x0 ;  /* 0x0000000000007802 */ /* 0x000fe20000000f00 */
[----:B------:R-:W-:Y:S01]  /*1580*/  ULDC.64 UR4, c[0x4][0xa8] ;  /* 0x01002a0000047ab9 */ /* 0x000fe20000000a00 */
[----:B------:R-:W-:Y:S01]  /*1590*/  ULDC.64 UR6, c[0x4][0x28] ;  /* 0x01000a0000067ab9 */ /* 0x000fe20000000a00 */
[----:B------:R-:W-:Y:S01]  /*15a0*/  IMAD.U32 R4, RZ, RZ, UR4 ;  /* 0x00000004ff047e24 */ /* 0x000fe2000f8e00ff */
[----:B------:R0:W1:Y:S01]  /*15b0*/  LDC.64 R14, c[0x4][R0] ;  /* 0x01000000000e7b82 */ /* 0x0000620000000a00 */
[----:B------:R-:W-:Y:S01]  /*15c0*/  IMAD.U32 R5, RZ, RZ, UR5 ;  /* 0x00000005ff057e24 */ /* 0x000fe2000f8e00ff */
        /* <DEDUP_REMOVED lines=10> */
.L_x_823:
[----:B------:R-:W-:-:S04]  /*1670*/  SHF.L.U32 R0, RZ, 0x1f, RZ ;  /* 0x0000001fff007819 */ /* 0x000fc800000006ff */
[----:B------:R-:W0:Y:S02]  /*1680*/  SYNCS.PHASECHK.TRANS64.TRYWAIT P0, [UR38+0x16800], R0 ;  /* 0x01680000ff0075a7 */ /* 0x000e240008000166 */
[----:B0-----:R-:W-:Y:S05]  /*1690*/  @!P0 BRA `(.L_x_824) ;  /* 0x00000120009c8947 */ /* 0x001fea0003800000 */
.L_x_975:
[----:B------:R-:W-:-:S06]  /*16a0*/  ULOP3.LUT UR4, UR45, 0x1, URZ, 0xfc, !UPT ;  /* 0x000000012d047892 */ /* 0x000fcc000f8efc3f */
[----:B0-----:R-:W-:-:S05]  /*16b0*/  IMAD.U32 R3, RZ, RZ, UR4 ;  /* 0x00000004ff037e24 */ /* 0x001fca000f8e00ff */
[----:B------:R-:W-:-:S13]  /*16c0*/  ISETP.NE.AND P0, PT, R3, 0x3, PT ;  /* 0x000000030300780c */ /* 0x000fda0003f05270 */
[----:B------:R-:W-:Y:S05]  /*16d0*/  @!P0 BRA `(.L_x_825) ;  /* 0x0000000000048947 */ /* 0x000fea0003800000 */
[----:B------:R-:W-:Y:S01]  /*16e0*/  BPT.TRAP 0x1 ;  /* 0x000000040000795c */ /* 0x000fe20000300000 */
.L_x_825:
[----:B------:R0:W1:Y:S01]  /*16f0*/  SYNCS.PHASECHK.TRANS64.TRYWAIT P2, [UR38+0x16830], R0 ;  /* 0x01683000ff0075a7 */ /* 0x0000620008040166 */
[----:B------:R-:W-:Y:S05]  /*1700*/  @!P0 BRA `(.L_x_826) ;  /* 0x0000000000048947 */ /* 0x000fea0003800000 */
[----:B------:R-:W-:Y:S01]  /*1710*/  BPT.TRAP 0x1 ;  /* 0x000000040000795c */ /* 0x000fe20000300000 */
.L_x_826:
[----:B------:R-:W-:Y:S01]  /*1720*/  IMAD.U32 R8, RZ, RZ, UR41 ;  /* 0x00000029ff087e24 */ /* 0x000fe2000f8e00ff */
[----:B------:R-:W-:-:S04]  /*1730*/  ISETP.NE.AND P1, PT, R19, RZ, PT ;  /* 0x000000ff1300720c */ /* 0x000fc80003f25270 */
[----:B------:R-:W-:Y:S01]  /*1740*/  LOP3.LUT R8, R8, 0x10000, RZ, 0xfc, !PT ;  /* 0x0001000008087812 */ /* 0x000fe200078efcff */
[----:B-1----:R-:W-:Y:S08]  /*1750*/  @P2 BRA `(.L_x_827) ;  /* 0x0000000000082947 */ /* 0x002ff00003800000 */
[----:B------:R-:W1:Y:S02]  /*1760*/  SYNCS.PHASECHK.TRANS64.TRYWAIT P2, [UR38+0x16830], R0 ;  /* 0x01683000ff0075a7 */ /* 0x000e640008040166 */
[----:B-1----:R-:W-:Y:S05]  /*1770*/  @!P2 BRA `(.L_x_828) ;  /* 0x00000120007ca947 */ /* 0x002fea0003800000 */
.L_x_827:
[----:B------:R-:W-:Y:S05]  /*1780*/  WARPSYNC.ALL ;  /* 0x0000000000007948 */ /* 0x000fea0003800000 */
[----:B------:R-:W-:Y:S01]  /*1790*/  IMAD.MOV.U32 R9, RZ, RZ, 0x40000040 ;  /* 0x40000040ff097424 */ /* 0x000fe200078e00ff */
[----:B------:R-:W-:Y:S01]  /*17a0*/  UIADD3 UR4, UR38, 0xe400, URZ ;  /* 0x0000e40026047890 */ /* 0x000fe2000fffe03f */
[----:B------:R-:W-:Y:S01]  /*17b0*/  R2UR UR8, R8 ;  /* 0x00000000080872ca */ /* 0x000fe200000e0000 */
[----:B------:R-:W-:Y:S02]  /*17c0*/  WARPGROUP.ARRIVE ;  /* 0x00000000000079c5 */ /* 0x000fe40000000000 */
[----:B------:R-:W-:Y:S01]  /*17d0*/  R2UR UR9, R9 ;  /* 0x00000000090972ca */ /* 0x000fe200000e0000 */
[----:B------:R-:W-:Y:S01]  /*17e0*/  USHF.R.U32.HI UR4, URZ, 0x4, UR4 ;  /* 0x000000043f047899 */ /* 0x000fe20008011604 */
[----:B------:R-:W-:Y:S01]  /*17f0*/  LOP3.LUT R89, R89, 0xffffff80, RZ, 0xc0, !PT ;  /* 0xffffff8059597812 */ /* 0x000fe200078ec0ff */
[----:B------:R-:W-:Y:S01]  /*1800*/  UMOV UR11, 0x40000040 ;  /* 0x40000040000b7882 */ /* 0x000fe20000000000 */
[----:B------:R-:W-:Y:S01]  /*1810*/  UMOV UR13, 0x40000040 ;  /* 0x40000040000d7882 */ /* 0x000fe20000000000 */
[----:B------:R-:W-:Y:S01]  /*1820*/  ULOP3.LUT UR4, UR4, 0x3fff, URZ, 0xc0, !UPT ;  /* 0x00003fff04047892 */ /* 0x000fe2000f8ec03f */
[----:B------:R-:W-:Y:S01]  /*1830*/  LEA.HI R91, R91, R18, RZ, 0x2 ;  /* 0x000000125b5b7211 */ /* 0x000fe200078f10ff */
[----:B------:R-:W-:Y:S01]  /*1840*/  UMOV UR15, 0x40000040 ;  /* 0x40000040000f7882 */ /* 0x000fe20000000000 */
[----:B------:R-:W-:Y:S01]  /*1850*/  UMOV UR17, 0x40000040 ;  /* 0x4000004000117882 */ /* 0x000fe20000000000 */
[----:B------:R-:W-:Y:S01]  /*1860*/  ULOP3.LUT UR24, UR4, 0x10000, URZ, 0xfc, !UPT ;  /* 0x0001000004187892 */ /* 0x000fe2000f8efc3f */
[----:B------:R-:W-:Y:S01]  /*1870*/  IMAD.IADD R89, R18, 0x1, -R89 ;  /* 0x0000000112597824 */ /* 0x000fe200078e0a59 */
[----:B------:R-:W-:Y:S01]  /*1880*/  UMOV UR19, 0x40000040 ;  /* 0x4000004000137882 */ /* 0x000fe20000000000 */
[----:B------:R-:W-:Y:S01]  /*1890*/  LOP3.LUT R91, R91, 0xfffffffc, RZ, 0xc0, !PT ;  /* 0xfffffffc5b5b7812 */ /* 0x000fe200078ec0ff */
[----:B------:R-:W-:Y:S01]  /*18a0*/  UIADD3 UR14, UR24, 0x2, URZ ;  /* 0x00000002180e7890 */ /* 0x000fe2000fffe03f */
[----:B-1----:R-:W-:Y:S01]  /*18b0*/  IMAD.HI R3, R88, 0x55555556, RZ ;  /* 0x5555555658037827 */ /* 0x002fe200078e02ff */
[----:B------:R-:W-:Y:S01]  /*18c0*/  UIADD3 UR18, UR24, 0x4, URZ ;  /* 0x0000000418127890 */ /* 0x000fe2000fffe03f */
[----:B0-----:R-:W-:Y:S01]  /*18d0*/  SHF.R.S32.HI R0, RZ, 0x1f, R89 ;  /* 0x0000001fff007819 */ /* 0x001fe20000011459 */
[----:B------:R-:W-:Y:S01]  /*18e0*/  UMOV UR10, UR24 ;  /* 0x00000018000a7c82 */ /* 0x000fe20008000000 */
[----:B------:R-:W-:Y:S01]  /*18f0*/  ULDC UR6, c[0x0][0x9d8] ;  /* 0x0002760000067ab9 */ /* 0x000fe20000000800 */
[----:B------:R-:W-:Y:S01]  /*1900*/  HGMMA.64x128x16.F32.BF16 R24, gdesc[UR8], RZ, !UPT, gsb0 ;  /* 0x01e00000081879f0 */ /* 0x000fe2000c0018ff */
[----:B------:R-:W-:Y:S01]  /*1910*/  R2UR UR8, R8 ;  /* 0x00000000080872ca */ /* 0x000fe200000e0000 */
[----:B------:R-:W-:Y:S01]  /*1920*/  UIADD3 UR10, UR24, 0x6, URZ ;  /* 0x00000006180a7890 */ /* 0x000fe2000fffe03f */
[----:B------:R-:W-:Y:S01]  /*1930*/  IMAD.IADD R91, R18, 0x1, -R91 ;  /* 0x00000001125b7824 */ /* 0x000fe200078e0a5b */
[----:B------:R-:W-:Y:S01]  /*1940*/  UMOV UR9, 0x40000040 ;  /* 0x4000004000097882 */ /* 0x000fe20000000000 */
[----:B------:R-:W-:Y:S01]  /*1950*/  UMOV UR11, 0x40000040 ;  /* 0x40000040000b7882 */ /* 0x000fe20000000000 */
[----:B------:R-:W-:Y:S01]  /*1960*/  LEA.HI R18, R0, R89, RZ, 0x2 ;  /* 0x0000005900127211 */ /* 0x000fe200078f10ff */
[----:B------:R-:W-:Y:S01]  /*1970*/  ULDC UR4, c[0x0][0x448] ;  /* 0x0001120000047ab9 */ /* 0x000fe20000000800 */
[----:B------:R-:W-:Y:S01]  /*1980*/  ULDC UR27, c[0x0][0x2f0] ;  /* 0x0000bc00001b7ab9 */ /* 0x000fe20000000800 */
[----:B------:R-:W-:Y:S01]  /*1990*/  UISETP.NE.AND UP0, UPT, UR4, 0x1, UPT ;  /* 0x000000010400788c */ /* 0x000fe2000bf05270 */
[----:B------:R-:W-:Y:S01]  /*19a0*/  ULDC UR7, c[0x0][0x288] ;  /* 0x0000a20000077ab9 */ /* 0x000fe20000000800 */
[----:B------:R-:W-:-:S03]  /*19b0*/  ULDC UR25, c[0x0][0x9dc] ;  /* 0x0002770000197ab9 */ /* 0x000fc60000000800 */
[----:B------:R-:W-:Y:S01]  /*19c0*/  UIADD3 UR12, UR8, 0x2, URZ ;  /* 0x00000002080c7890 */ /* 0x000fe2000fffe03f */
[----:B------:R-:W-:Y:S01]  /*19d0*/  PLOP3.LUT P2, PT, PT, PT, UP0, 0x80, 0x0 ;  /* 0x000000000000781c */ /* 0x000fe20003f4f008 */
[----:B------:R-:W-:Y:S01]  /*19e0*/  UIADD3 UR16, UR8, 0x4, URZ ;  /* 0x0000000408107890 */ /* 0x000fe2000fffe03f */
[----:B------:R-:W-:Y:S01]  /*19f0*/  PLOP3.LUT P3, PT, PT, PT, UP0, 0x80, 0x0 ;  /* 0x000000000000781c */ /* 0x000fe20003f6f008 */
[----:B------:R-:W-:Y:S02]  /*1a00*/  UIADD3 UR8, UR8, 0x6, URZ ;  /* 0x0000000608087890 */ /* 0x000fe4000fffe03f */
[----:B------:R-:W-:Y:S01]  /*1a10*/  @UP0 ULDC UR4, c[0x0][0x44c] ;  /* 0x0001130000040ab9 */ /* 0x000fe20000000800 */
[----:B------:R-:W-:Y:S01]  /*1a20*/  ULOP3.LUT UR25, URZ, UR25, URZ, 0x33, !UPT ;  /* 0x000000193f197292 */ /* 0x000fe2000f8e333f */
[----:B------:R-:W-:Y:S02]  /*1a30*/  WARPGROUP.DEPBAR.LE gsb0, 0x0 ;  /* 0x00008000000079c5 */ /* 0x000fe40000010000 */
[----:B------:R-:W-:-:S06]  /*1a40*/  WARPGROUP.ARRIVE ;  /* 0x00000000000079c5 */ /* 0x000fcc0000000000 */
[----:B------:R-:W-:Y:S03]  /*1a50*/  HGMMA.64x128x16.F32.BF16 R24, gdesc[UR12], R24, gsb0 ;  /* 0x01e000000c1879f0 */ /* 0x000fe60008001818 */
[----:B------:R-:W-:Y:S02]  /*1a60*/  WARPGROUP.DEPBAR.LE gsb0, 0x0 ;  /* 0x00008000000079c5 */ /* 0x000fe40000010000 */
[----:B------:R-:W-:-:S07]  /*1a70*/  WARPGROUP.ARRIVE ;  /* 0x00000000000079c5 */ /* 0x000fce0000000000 */
[----:B------:R-:W-:Y:S03]  /*1a80*/  HGMMA.64x128x16.F32.BF16 R24, gdesc[UR16], R24, gsb0 ;  /* 0x01e00000101879f0 */ /* 0x000fe60008001818 */
[----:B------:R-:W-:Y:S02]  /*1a90*/  WARPGROUP.DEPBAR.LE gsb0, 0x0 ;  /* 0x00008000000079c5 */ /* 0x000fe40000010000 */
[----:B------:R-:W-:-:S07]  /*1aa0*/  WARPGROUP.ARRIVE ;  /* 0x00000000000079c5 */ /* 0x000fce0000000000 */
[----:B------:R-:W-:Y:S03]  /*1ab0*/  HGMMA.64x128x16.F32.BF16 R24, gdesc[UR8], R24, gsb0 ;  /* 0x01e00000081879f0 */ /* 0x000fe60008001818 */
[----:B------:R-:W-:Y:S02]  /*1ac0*/  WARPGROUP.DEPBAR.LE gsb0, 0x0 ;  /* 0x00008000000079c5 */ /* 0x000fe40000010000 */
[----:B------:R-:W-:Y:S01]  /*1ad0*/  FMUL.FTZ R93, R29, UR6 ;  /* 0x000000061d5d7c20 */ /* 0x000fe20008410000 */
[----:B------:R-:W-:Y:S01]  /*1ae0*/  LEA.HI R29, R3, R3, RZ, 0x1 ;  /* 0x00000003031d7211 */ /* 0x000fe200078f08ff */
[----:B------:R-:W-:Y:S01]  /*1af0*/  FMUL.FTZ R90, R25, UR6 ;  /* 0x00000006195a7c20 */ /* 0x000fe20008410000 */
[----:B------:R-:W-:Y:S01]  /*1b00*/  LEA.HI R3, R0, R89, RZ, 0x5 ;  /* 0x0000005900037211 */ /* 0x000fe200078f28ff */
[----:B------:R-:W-:Y:S01]  /*1b10*/  FMUL.FTZ R10, R30, UR6 ;  /* 0x000000061e0a7c20 */ /* 0x000fe20008410000 */
[--C-:B------:R-:W-:Y:S01]  /*1b20*/  SHF.R.S32.HI R0, RZ, 0x2, R18.reuse ;  /* 0x00000002ff007819 */ /* 0x100fe20000011412 */
[----:B------:R-:W-:Y:S01]  /*1b30*/  FMUL.FTZ R19, R42, UR6 ;  /* 0x000000062a137c20 */ /* 0x000fe20008410000 */
[----:B------:R-:W-:Y:S01]  /*1b40*/  SHF.R.S32.HI R25, RZ, 0x1f, R18 ;  /* 0x0000001fff197819 */ /* 0x000fe20000011412 */
[----:B------:R-:W-:Y:S01]  /*1b50*/  FMUL.FTZ R42, R44, UR6 ;  /* 0x000000062c2a7c20 */ /* 0x000fe20008410000 */
[----:B------:R-:W-:Y:S01]  /*1b60*/  SHF.R.S32.HI R3, RZ, 0x5, R3 ;  /* 0x00000005ff037819 */ /* 0x000fe20000011403 */
[----:B------:R-:W-:Y:S01]  /*1b70*/  IMAD R29, R29, -0x3, R88 ;  /* 0xfffffffd1d1d7824 */ /* 0x000fe200078e0258 */
[-C--:B------:R-:W-:Y:S01]  /*1b80*/  LEA.HI R25, R25, R0.reuse, RZ, 0x3 ;  /* 0x0000000019197211 */ /* 0x080fe200078f18ff */
[----:B------:R-:W-:Y:S01]  /*1b90*/  FMUL.FTZ R14, R38, UR6 ;  /* 0x00000006260e7c20 */ /* 0x000fe20008410000 */
[----:B------:R-:W-:Y:S01]  /*1ba0*/  LEA.HI R30, R91, R91, RZ, 0x1 ;  /* 0x0000005b5b1e7211 */ /* 0x000fe200078f08ff */
[----:B------:R-:W-:Y:S01]  /*1bb0*/  FMUL.FTZ R6, R27, UR6 ;  /* 0x000000061b067c20 */ /* 0x000fe20008410000 */
[----:B------:R-:W-:Y:S01]  /*1bc0*/  LEA R3, R3, UR40, 0x4 ;  /* 0x0000002803037c11 */ /* 0x000fe2000f8e20ff */
[----:B------:R-:W-:Y:S01]  /*1bd0*/  FMUL.FTZ R38, R40, UR6 ;  /* 0x0000000628267c20 */ /* 0x000fe20008410000 */
[----:B------:R-:W-:Y:S01]  /*1be0*/  LOP3.LUT R25, R25, 0xfffffff8, RZ, 0xc0, !PT ;  /* 0xfffffff819197812 */ /* 0x000fe200078ec0ff */
[----:B------:R-:W-:Y:S01]  /*1bf0*/  FMUL.FTZ R40, R41, UR6 ;  /* 0x0000000629287c20 */ /* 0x000fe20008410000 */
[----:B------:R-:W-:Y:S01]  /*1c00*/  LOP3.LUT R30, R30, 0x1ffffffe, RZ, 0xc0, !PT ;  /* 0x1ffffffe1e1e7812 */ /* 0x000fe200078ec0ff */
[----:B------:R-:W-:Y:S01]  /*1c10*/  FMUL.FTZ R27, R50, UR6 ;  /* 0x00000006321b7c20 */ /* 0x000fe20008410000 */
[----:B------:R-:W-:Y:S01]  /*1c20*/  IADD3 R44, R3, R0, -R25 ;  /* 0x00000000032c7210 */ /* 0x000fe20007ffe819 */
[----:B------:R-:W-:-:S02]  /*1c30*/  IMAD.U32 R3, RZ, RZ, UR38 ;  /* 0x00000026ff037e24 */ /* 0x000fc4000f8e00ff */
[----:B------:R-:W-:Y:S01]  /*1c40*/  FMUL.FTZ R41, R63, UR6 ;  /* 0x000000063f297c20 */ /* 0x000fe20008410000 */
[----:B------:R-:W-:Y:S02]  /*1c50*/  IMAD.IADD R0, R91, 0x1, -R30 ;  /* 0x000000015b007824 */ /* 0x000fe400078e0a1e */
[----:B------:R-:W-:Y:S01]  /*1c60*/  FMUL.FTZ R50, R71, UR6 ;  /* 0x0000000647327c20 */ /* 0x000fe20008410000 */
[----:B------:R-:W-:Y:S02]  /*1c70*/  IMAD R29, R29, 0x40, R44 ;  /* 0x000000401d1d7824 */ /* 0x000fe400078e022c */
[----:B------:R-:W-:Y:S01]  /*1c80*/  FMUL.FTZ R63, R69, UR6 ;  /* 0x00000006453f7c20 */ /* 0x000fe20008410000 */
[----:B------:R-:W-:Y:S02]  /*1c90*/  @!P1 VIADD R3, R3, 0x16840 ;  /* 0x0001684003039836 */ /* 0x000fe40000000000 */
[----:B------:R-:W-:Y:S01]  /*1ca0*/  FMUL.FTZ R7, R31, UR6 ;  /* 0x000000061f077c20 */ /* 0x000fe20008410000 */
[----:B------:R-:W-:-:S02]  /*1cb0*/  IMAD R0, R0, 0x8, R29 ;  /* 0x0000000800007824 */ /* 0x000fc400078e021d */
[----:B------:R-:W-:Y:S01]  /*1cc0*/  FMUL.FTZ R21, R46, UR6 ;  /* 0x000000062e157c20 */ /* 0x000fe20008410000 */
[----:B------:R-:W-:Y:S02]  /*1cd0*/  IMAD.MOV.U32 R69, RZ, RZ, -0x80 ;  /* 0xffffff80ff457424 */ /* 0x000fe400078e00ff */
[----:B------:R-:W-:Y:S01]  /*1ce0*/  FMUL.FTZ R31, R54, UR6 ;  /* 0x00000006361f7c20 */ /* 0x000fe20008410000 */
[----:B------:R-:W-:Y:S01]  /*1cf0*/  @P2 IMAD.HI.U32 R29, R0, UR4, RZ ;  /* 0x00000004001d2c27 */ /* 0x000fe2000f8e00ff */
[----:B------:R-:W-:Y:S01]  /*1d00*/  @UP0 ULDC UR4, c[0x0][0x450] ;  /* 0x0001140000040ab9 */ /* 0x000fe20000000800 */
[----:B------:R-:W-:Y:S02]  /*1d10*/  LOP3.LUT R30, R18, 0x7ffffffc, RZ, 0xc0, !PT ;  /* 0x7ffffffc121e7812 */ /* 0x000fe400078ec0ff */
[----:B------:R-:W-:Y:S01]  /*1d20*/  FMUL.FTZ R46, R67, UR6 ;  /* 0x00000006432e7c20 */ /* 0x000fe20008410000 */
[----:B------:R-:W-:Y:S01]  /*1d30*/  IMAD.MOV.U32 R71, RZ, RZ, R0 ;  /* 0x000000ffff477224 */ /* 0x000fe200078e0000 */
[----:B------:R-:W-:Y:S01]  /*1d40*/  @P3 SHF.R.U32.HI R71, RZ, UR4, R29 ;  /* 0x00000004ff473c19 */ /* 0x000fe2000801161d */
[----:B------:R-:W-:Y:S01]  /*1d50*/  FMUL.FTZ R54, R75, UR6 ;  /* 0x000000064b367c20 */ /* 0x000fe20008410000 */
[----:B------:R-:W-:Y:S01]  /*1d60*/  @!P1 PRMT R18, RZ, 0x654, R3 ;  /* 0x00000654ff129816 */ /* 0x000fe20000000003 */
[----:B------:R-:W-:Y:S01]  /*1d70*/  FMUL.FTZ R67, R77, UR6 ;  /* 0x000000064d437c20 */ /* 0x000fe20008410000 */
[----:B------:R-:W-:-:S02]  /*1d80*/  IMAD R75, R22, R69, 0x80 ;  /* 0x00000080164b7424 */ /* 0x000fc400078e0245 */
[----:B------:R-:W-:Y:S01]  /*1d90*/  FMUL.FTZ R12, R34, UR6 ;  /* 0x00000006220c7c20 */ /* 0x000fe20008410000 */
[----:B------:R-:W0:Y:S01]  /*1da0*/  SHFL.IDX PT, R77, R71, RZ, 0x1c1f ;  /* 0x001c1fff474d7589 */ /* 0x000e2200000e0000 */
[----:B------:R-:W-:Y:S01]  /*1db0*/  FMUL.FTZ R34, R36, UR6 ;  /* 0x0000000624227c20 */ /* 0x000fe20008410000 */
[----:B------:R-:W-:Y:S01]  /*1dc0*/  ULDC.64 UR4, c[0x0][0x9e0] ;  /* 0x0002780000047ab9 */ /* 0x000fe20000000a00 */
[----:B------:R-:W-:Y:S01]  /*1dd0*/  FMUL.FTZ R11, R35, UR6 ;  /* 0x00000006230b7c20 */ /* 0x000fe20008410000 */
[----:B------:R-:W-:Y:S01]  /*1de0*/  FMUL.FTZ R36, R37, UR6 ;  /* 0x0000000625247c20 */ /* 0x000fe20008410000 */
[----:B------:R1:W-:Y:S01]  /*1df0*/  @!P1 SYNCS.ARRIVE.TRANS64.RED.A1T0 RZ, [R18+URZ], RZ ;  /* 0x000000ff12ff99a7 */ /* 0x0003e2000810043f */
[----:B------:R-:W-:Y:S01]  /*1e00*/  FMUL.FTZ R4, R26, UR6 ;  /* 0x000000061a047c20 */ /* 0x000fe20008410000 */
[----:B------:R-:W-:Y:S01]  /*1e10*/  FMUL.FTZ R94, R32, UR6 ;  /* 0x00000006205e7c20 */ /* 0x000fe20008410000 */
[----:B------:R-:W-:Y:S01]  /*1e20*/  FMUL.FTZ R13, R39, UR6 ;  /* 0x00000006270d7c20 */ /* 0x000fe20008410000 */
[----:B------:R-:W-:Y:S01]  /*1e30*/  FMUL.FTZ R20, R47, UR6 ;  /* 0x000000062f147c20 */ /* 0x000fe20008410000 */
[----:B------:R-:W-:Y:S01]  /*1e40*/  FMUL.FTZ R35, R58, UR6 ;  /* 0x000000063a237c20 */ /* 0x000fe20008410000 */
[----:B------:R-:W-:Y:S01]  /*1e50*/  FMUL.FTZ R37, R59, UR6 ;  /* 0x000000063b257c20 */ /* 0x000fe20008410000 */
[----:B------:R-:W-:Y:S01]  /*1e60*/  IMAD.IADD R3, R89, 0x1, -R30 ;  /* 0x0000000159037824 */ /* 0x000fe200078e0a1e */
[----:B------:R-:W-:Y:S01]  /*1e70*/  UISETP.GE.AND UP1, UPT, UR5, 0x1, UPT ;  /* 0x000000010500788c */ /* 0x000fe2000bf26270 */
[----:B-1----:R-:W-:-:S02]  /*1e80*/  VIADD R18, R75, 0x1 ;  /* 0x000000014b127836 */ /* 0x002fc40000000000 */
[----:B------:R-:W-:Y:S01]  /*1e90*/  FMUL.FTZ R15, R43, UR6 ;  /* 0x000000062b0f7c20 */ /* 0x000fe20008410000 */
        /* <DEDUP_REMOVED lines=34> */
[----:B------:R-:W-:Y:S01]  /*20c0*/  IMAD R69, R3, -0x2, R18 ;  /* 0xfffffffe03457824 */ /* 0x000fe200078e0212 */
[----:B------:R-:W-:Y:S01]  /*20d0*/  PLOP3.LUT P2, PT, PT, PT, UP1, 0x40, 0x0 ;  /* 0x000000000000781c */ /* 0x000fe20003f4e818 */
[----:B------:R-:W-:Y:S01]  /*20e0*/  IMAD.U32 R44, RZ, RZ, UR7 ;  /* 0x00000007ff2c7e24 */ /* 0x000fe2000f8e00ff */
[----:B------:R-:W1:Y:S01]  /*20f0*/  MUFU.TANH R5, R5 ;  /* 0x0000000500057308 */ /* 0x000e620000002400 */
[----:B------:R-:W-:Y:S01]  /*2100*/  IMAD R69, R16, UR27, R69 ;  /* 0x0000001b10457c24 */ /* 0x000fe2000f8e0245 */
[----:B------:R-:W-:Y:S01]  /*2110*/  LEA R74, R22, 0xffffff80, 0x7 ;  /* 0xffffff80164a7811 */ /* 0x000fe200078e38ff */
[----:B------:R-:W-:-:S02]  /*2120*/  IMAD R18, R16, UR27, R75 ;  /* 0x0000001b10127c24 */ /* 0x000fc4000f8e024b */
[----:B------:R-:W-:Y:S02]  /*2130*/  IMAD.IADD R69, R69, 0x1, -R44 ;  /* 0x0000000145457824 */ /* 0x000fe400078e0a2c */
[----:B------:R-:W-:Y:S01]  /*2140*/  IMAD R76, R3, -0x2, R18 ;  /* 0xfffffffe034c7824 */ /* 0x000fe200078e0212 */
[----:B------:R-:W2:Y:S01]  /*2150*/  MUFU.TANH R90, R90 ;  /* 0x0000005a005a7308 */ /* 0x000ea20000002400 */
[C---:B------:R-:W-:Y:S02]  /*2160*/  VIADD R79, R69.reuse, UR4 ;  /* 0x00000004454f7c36 */ /* 0x040fe40008000000 */
[----:B------:R-:W-:-:S03]  /*2170*/  VIADD R78, R69, UR25 ;  /* 0x00000019454e7c36 */ /* 0x000fc60008000000 */
[----:B0-----:R-:W-:Y:S01]  /*2180*/  VIADDMNMX R72, R77, R79, R76, PT ;  /* 0x0000004f4d487246 */ /* 0x001fe2000380014c */
[----:B------:R-:W-:Y:S01]  /*2190*/  IMAD.IADD R73, R78, 0x1, R77 ;  /* 0x000000014e497824 */ /* 0x000fe200078e024d */
[----:B------:R-:W0:Y:S08]  /*21a0*/  MUFU.TANH R4, R4 ;  /* 0x0000000400047308 */ /* 0x000e300000002400 */
[----:B------:R-:W3:Y:S08]  /*21b0*/  MUFU.TANH R6, R6 ;  /* 0x0000000600067308 */ /* 0x000ef00000002400 */
[----:B------:R-:W4:Y:S08]  /*21c0*/  MUFU.TANH R92, R92 ;  /* 0x0000005c005c7308 */ /* 0x000f300000002400 */
[----:B------:R-:W0:Y:S08]  /*21d0*/  MUFU.TANH R93, R93 ;  /* 0x0000005d005d7308 */ /* 0x000e300000002400 */
        /* <DEDUP_REMOVED lines=57> */
[----:B------:R-:W0:Y:S01]  /*2570*/  MUFU.TANH R29, R29 ;  /* 0x0000001d001d7308 */ /* 0x000e220000002400 */
[----:B-1234-:R-:W-:Y:S05]  /*2580*/  @P2 BRA `(.L_x_829) ;  /* 0x00000000005c2947 */ /* 0x01efea0003800000 */
[----:B------:R-:W-:Y:S01]  /*2590*/  IMAD R69, R16, UR27, R77 ;  /* 0x0000001b10457c24 */ /* 0x000fe2000f8e024d */
[----:B------:R-:W-:Y:S03]  /*25a0*/  BSSY B0, `(.L_x_830) ;  /* 0x0000011000007945 */ /* 0x000fe60003800000 */
[----:B------:R-:W-:-:S05]  /*25b0*/  IMAD.IADD R69, R69, 0x1, -R44 ;  /* 0x0000000145457824 */ /* 0x000fca00078e0a2c */
[----:B------:R-:W-:-:S13]  /*25c0*/  ISETP.GT.AND P2, PT, R69, -0x1, PT ;  /* 0xffffffff4500780c */ /* 0x000fda0003f44270 */
[----:B------:R-:W-:Y:S05]  /*25d0*/  @P2 BRA `(.L_x_831) ;  /* 0x0000000000202947 */ /* 0x000fea0003800000 */
[----:B------:R-:W-:Y:S01]  /*25e0*/  UISETP.NE.AND UP2, UPT, UR5, 0x1, UPT ;  /* 0x000000010500788c */ /* 0x000fe2000bf45270 */
[----:B------:R-:W-:-:S05]  /*25f0*/  LOP3.LUT R69, RZ, R69, RZ, 0x33, !PT ;  /* 0x00000045ff457212 */ /* 0x000fca00078e33ff */
[----:B------:R-:W-:-:S05]  /*2600*/  PLOP3.LUT P2, PT, PT, PT, UP2, 0x80, 0x0 ;  /* 0x000000000000781c */ /* 0x000fca0003f4f028 */
[----:B------:R-:W-:-:S08]  /*2610*/  @UP2 ULDC.64 UR6, c[0x0][0x9e8] ;  /* 0x00027a0000062ab9 */ /* 0x000fd00000000a00 */
[----:B------:R-:W-:-:S05]  /*2620*/  @P2 IMAD.HI.U32 R18, R69, UR6, RZ ;  /* 0x0000000645122c27 */ /* 0x000fca000f8e00ff */
[----:B------:R-:W-:-:S04]  /*2630*/  @P2 SHF.R.U32.HI R69, RZ, UR7, R18 ;  /* 0x00000007ff452c19 */ /* 0x000fc80008011612 */
[----:B------:R-:W-:Y:S01]  /*2640*/  LOP3.LUT R69, RZ, R69, RZ, 0x33, !PT ;  /* 0x00000045ff457212 */ /* 0x000fe200078e33ff */
[----:B------:R-:W-:Y:S06]  /*2650*/  BRA `(.L_x_832) ;  /* 0x0000000000147947 */ /* 0x000fec0003800000 */
.L_x_831:
[----:B------:R-:W-:-:S06]  /*2660*/  UISETP.NE.AND UP2, UPT, UR5, 0x1, UPT ;  /* 0x000000010500788c */ /* 0x000fcc000bf45270 */
[----:B------:R-:W-:-:S05]  /*2670*/  PLOP3.LUT P2, PT, PT, PT, UP2, 0x80, 0x0 ;  /* 0x000000000000781c */ /* 0x000fca0003f4f028 */
[----:B------:R-:W-:-:S08]  /*2680*/  @UP2 ULDC.64 UR6, c[0x0][0x9e8] ;  /* 0x00027a0000062ab9 */ /* 0x000fd00000000a00 */
[----:B------:R-:W-:-:S05]  /*2690*/  @P2 IMAD.HI.U32 R18, R69, UR6, RZ ;  /* 0x0000000645122c27 */ /* 0x000fca000f8e00ff */
[----:B------:R-:W-:-:S07]  /*26a0*/  @P2 SHF.R.U32.HI R69, RZ, UR7, R18 ;  /* 0x00000007ff452c19 */ /* 0x000fce0008011612 */
.L_x_832:
[----:B------:R-:W-:Y:S05]  /*26b0*/  BSYNC B0 ;  /* 0x0000000000007941 */ /* 0x000fea0003800000 */
.L_x_830:
[----:B------:R-:W-:-:S04]  /*26c0*/  IMAD R18, R69, UR5, -R74 ;  /* 0x0000000545127c24 */ /* 0x000fc8000f8e0a4a */
[----:B------:R-:W-:-:S05]  /*26d0*/  IMAD R18, R3, -0x2, R18 ;  /* 0xfffffffe03127824 */ /* 0x000fca00078e0212 */
[----:B------:R-:W-:Y:S02]  /*26e0*/  VIMNMX R73, R73, R18, !PT ;  /* 0x0000001249497248 */ /* 0x000fe40007fe0100 */
[----:B------:R-:W-:-:S07]  /*26f0*/  VIADDMNMX R72, R18, UR5, R72, PT ;  /* 0x0000000512487c46 */ /* 0x000fce000b800148 */
.L_x_829:
[C---:B------:R-:W-:Y:S01]  /*2700*/  ISETP.GE.AND P4, PT, R75.reuse, 0x9, PT ;  /* 0x000000094b00780c */ /* 0x040fe20003f86270 */
[----:B------:R-:W1:Y:S01]  /*2710*/  SHFL.IDX PT, R71, R71, 0x1, 0x1c1f ;  /* 0x003c1f0047477f89 */ /* 0x000e6200000e0000 */
[C---:B------:R-:W-:Y:S02]  /*2720*/  ISETP.GE.AND P2, PT, R75.reuse, 0x2, PT ;  /* 0x000000024b00780c */ /* 0x040fe40003f46270 */
[----:B------:R-:W-:Y:S02]  /*2730*/  ISETP.GE.AND P5, PT, R75, 0xa, PT ;  /* 0x0000000a4b00780c */ /* 0x000fe40003fa6270 */
[----:B------:R-:W-:Y:S02]  /*2740*/  LOP3.LUT R18, R18, 0xfffffffd, RZ, 0xc0, !PT ;  /* 0xfffffffd12127812 */ /* 0x000fe400078ec0ff */
[----:B------:R-:W-:-:S04]  /*2750*/  ISETP.GT.AND P3, PT, R73, 0x1, !P2 ;  /* 0x000000014900780c */ /* 0x000fc80005764270 */
[----:B------:R-:W-:Y:S02]  /*2760*/  ISETP.LT.OR P3, PT, R72, 0x2, P3 ;  /* 0x000000024800780c */ /* 0x000fe40001f61670 */
[----:B------:R-:W-:Y:S02]  /*2770*/  @P4 LOP3.LUT R18, R18, 0x2, RZ, 0xfc, !PT ;  /* 0x0000000212124812 */ /* 0x000fe400078efcff */
[----:B------:R-:W-:Y:S02]  /*2780*/  FSEL R131, R90, -INF , !P3 ;  /* 0xff8000005a837808 */ /* 0x000fe40005800000 */
[----:B------:R-:W-:Y:S02]  /*2790*/  LOP3.LUT R18, R18, 0xfffffffb, RZ, 0xc0, !PT ;  /* 0xfffffffb12127812 */ /* 0x000fe400078ec0ff */
[----:B------:R-:W-:Y:S02]  /*27a0*/  ISETP.GT.AND P4, PT, R73, 0x8, !P4 ;  /* 0x000000084900780c */ /* 0x000fe40006784270 */
[----:B------:R-:W-:-:S02]  /*27b0*/  @P5 LOP3.LUT R18, R18, 0x4, RZ, 0xfc, !PT ;  /* 0x0000000412125812 */ /* 0x000fc400078efcff */
[----:B------:R-:W-:Y:S02]  /*27c0*/  ISETP.GT.AND P3, PT, R73, 0x9, !P5 ;  /* 0x000000094900780c */ /* 0x000fe40006f64270 */
[C---:B------:R-:W-:Y:S02]  /*27d0*/  ISETP.GE.AND P5, PT, R75.reuse, 0x11, PT ;  /* 0x000000114b00780c */ /* 0x040fe40003fa6270 */
[C---:B------:R-:W-:Y:S02]  /*27e0*/  ISETP.LT.OR P4, PT, R72.reuse, 0x9, P4 ;  /* 0x000000094800780c */ /* 0x040fe40002781670 */
[----:B------:R-:W-:Y:S02]  /*27f0*/  ISETP.LT.OR P3, PT, R72, 0xa, P3 ;  /* 0x0000000a4800780c */ /* 0x000fe40001f61670 */
[----:B------:R-:W-:Y:S02]  /*2800*/  FSEL R127, R92, -INF , !P4 ;  /* 0xff8000005c7f7808 */ /* 0x000fe40006000000 */
[----:B------:R-:W-:-:S02]  /*2810*/  ISETP.GE.AND P4, PT, R75, 0x12, PT ;  /* 0x000000124b00780c */ /* 0x000fc40003f86270 */
[----:B------:R-:W-:Y:S02]  /*2820*/  LOP3.LUT R18, R18, 0xfffffff7, RZ, 0xc0, !PT ;  /* 0xfffffff712127812 */ /* 0x000fe400078ec0ff */
[----:B0-----:R-:W-:Y:S02]  /*2830*/  FSEL R129, R93, -INF , !P3 ;  /* 0xff8000005d817808 */ /* 0x001fe40005800000 */
[----:B------:R-:W-:Y:S02]  /*2840*/  ISETP.GT.AND P3, PT, R73, 0x10, !P5 ;  /* 0x000000104900780c */ /* 0x000fe40006f64270 */
[----:B------:R-:W-:Y:S02]  /*2850*/  @P5 LOP3.LUT R18, R18, 0x8, RZ, 0xfc, !PT ;  /* 0x0000000812125812 */ /* 0x000fe400078efcff */
[----:B------:R-:W-:Y:S02]  /*2860*/  ISETP.LT.OR P3, PT, R72, 0x11, P3 ;  /* 0x000000114800780c */ /* 0x000fe40001f61670 */
[----:B------:R-:W-:-:S02]  /*2870*/  LOP3.LUT R18, R18, 0xfdffffff, RZ, 0xc0, !PT ;  /* 0xfdffffff12127812 */ /* 0x000fc400078ec0ff */
[----:B------:R-:W-:Y:S02]  /*2880*/  FSEL R125, R94, -INF , !P3 ;  /* 0xff8000005e7d7808 */ /* 0x000fe40005800000 */
[----:B------:R-:W-:Y:S02]  /*2890*/  @P4 LOP3.LUT R18, R18, 0x2000000, RZ, 0xfc, !PT ;  /* 0x0200000012124812 */ /* 0x000fe400078efcff */
[----:B------:R-:W-:Y:S02]  /*28a0*/  ISETP.GT.AND P3, PT, R73, 0x11, !P4 ;  /* 0x000000114900780c */ /* 0x000fe40006764270 */
[----:B------:R-:W-:Y:S02]  /*28b0*/  ISETP.GE.AND P4, PT, R75, 0x19, PT ;  /* 0x000000194b00780c */ /* 0x000fe40003f86270 */
[----:B------:R-:W-:Y:S02]  /*28c0*/  ISETP.LT.OR P3, PT, R72, 0x12, P3 ;  /* 0x000000124800780c */ /* 0x000fe40001f61670 */
[----:B------:R-:W-:-:S02]  /*28d0*/  LOP3.LUT R18, R18, 0xfeffffff, RZ, 0xc0, !PT ;  /* 0xfeffffff12127812 */ /* 0x000fc400078ec0ff */
[----:B------:R-:W-:Y:S02]  /*28e0*/  FSEL R123, R33, -INF , !P3 ;  /* 0xff800000217b7808 */ /* 0x000fe40005800000 */
[----:B------:R-:W-:-:S04]  /*28f0*/  ISETP.GT.AND P3, PT, R73, 0x18, !P4 ;  /* 0x000000184900780c */ /* 0x000fc80006764270 */
[----:B------:R-:W-:Y:S02]  /*2900*/  ISETP.LT.OR P3, PT, R72, 0x19, P3 ;  /* 0x000000194800780c */ /* 0x000fe40001f61670 */
[----:B------:R-:W-:Y:S02]  /*2910*/  @P4 LOP3.LUT R18, R18, 0x1000000, RZ, 0xfc, !PT ;  /* 0x0100000012124812 */ /* 0x000fe400078efcff */
[----:B------:R-:W-:Y:S02]  /*2920*/  ISETP.GE.AND P4, PT, R75, 0x1a, PT ;  /* 0x0000001a4b00780c */ /* 0x000fe40003f86270 */
[----:B------:R-:W-:Y:S02]  /*2930*/  LOP3.LUT R18, R18, 0xff7fffff, RZ, 0xc0, !PT ;  /* 0xff7fffff12127812 */ /* 0x000fe400078ec0ff */
[----:B------:R-:W-:Y:S02]  /*2940*/  FSEL R119, R34, -INF , !P3 ;  /* 0xff80000022777808 */ /* 0x000fe40005800000 */
[----:B------:R-:W-:-:S02]  /*2950*/  ISETP.GT.AND P3, PT, R73, 0x19, !P4 ;  /* 0x000000194900780c */ /* 0x000fc40006764270 */
[----:B-1----:R-:W-:Y:S02]  /*2960*/  VIADDMNMX R34, R71, R79, R76, PT ;  /* 0x0000004f47227246 */ /* 0x002fe4000380014c */
[----:B------:R-:W-:-:S03]  /*2970*/  ISETP.LT.OR P3, PT, R72, 0x1a, P3 ;  /* 0x0000001a4800780c */ /* 0x000fc60001f61670 */
[----:B------:R-:W-:Y:S02]  /*2980*/  @P4 LOP3.LUT R18, R18, 0x800000, RZ, 0xfc, !PT ;  /* 0x0080000012124812 */ /* 0x000fe400078efcff */
[----:B------:R-:W-:Y:S02]  /*2990*/  ISETP.GE.AND P4, PT, R75, 0x21, PT ;  /* 0x000000214b00780c */ /* 0x000fe40003f86270 */
[----:B------:R-:W-:Y:S02]  /*29a0*/  LOP3.LUT R18, R18, 0xffbfffff, RZ, 0xc0, !PT ;  /* 0xffbfffff12127812 */ /* 0x000fe400078ec0ff */
[----:B------:R-:W-:Y:S01]  /*29b0*/  FSEL R95, R36, -INF , !P3 ;  /* 0xff800000245f7808 */ /* 0x000fe20005800000 */
[----:B------:R-:W-:Y:S01]  /*29c0*/  IMAD.IADD R36, R78, 0x1, R71 ;  /* 0x000000014e247824 */ /* 0x000fe200078e0247 */
[----:B------:R-:W-:-:S04]  /*29d0*/  ISETP.GT.AND P3, PT, R73, 0x20, !P4 ;  /* 0x000000204900780c */ /* 0x000fc80006764270 */
[----:B------:R-:W-:-:S03]  /*29e0*/  ISETP.LT.OR P3, PT, R72, 0x21, P3 ;  /* 0x000000214800780c */ /* 0x000fc60001f61670 */
[----:B------:R-:W-:Y:S02]  /*29f0*/  @P4 LOP3.LUT R18, R18, 0x400000, RZ, 0xfc, !PT ;  /* 0x0040000012124812 */ /* 0x000fe400078efcff */
[----:B------:R-:W-:Y:S02]  /*2a00*/  ISETP.GE.AND P4, PT, R75, 0x22, PT ;  /* 0x000000224b00780c */ /* 0x000fe40003f86270 */
[----:B------:R-:W-:Y:S02]  /*2a10*/  LOP3.LUT R18, R18, 0xffdfffff, RZ, 0xc0, !PT ;  /* 0xffdfffff12127812 */ /* 0x000fe400078ec0ff */
[----:B------:R-:W-:Y:S02]  /*2a20*/  FSEL R111, R38, -INF , !P3 ;  /* 0xff800000266f7808 */ /* 0x000fe40005800000 */
        /* <DEDUP_REMOVED lines=100> */
[----:B------:R-:W-:Y:S02]  /*3070*/  FSEL R65, R65, -INF , !P3 ;  /* 0xff80000041417808 */ /* 0x000fe40005800000 */
[----:B------:R-:W-:Y:S02]  /*3080*/  LOP3.LUT R18, R18, 0xffffffef, RZ, 0xc0, !PT ;  /* 0xffffffef12127812 */ /* 0x000fe400078ec0ff */
[----:B------:R-:W-:-:S04]  /*3090*/  ISETP.GT.AND P3, PT, R73, 0x68, !P4 ;  /* 0x000000684900780c */ /* 0x000fc80006764270 */
[----:B------:R-:W-:-:S03]  /*30a0*/  ISETP.LT.OR P3, PT, R72, 0x69, P3 ;  /* 0x000000694800780c */ /* 0x000fc60001f61670 */
[----:B------:R-:W-:Y:S02]  /*30b0*/  @P4 LOP3.LUT R18, R18, 0x10, RZ, 0xfc, !PT ;  /* 0x0000001012124812 */ /* 0x000fe400078efcff */
[----:B------:R-:W-:Y:S02]  /*30c0*/  ISETP.GE.AND P4, PT, R75, 0x6a, PT ;  /* 0x0000006a4b00780c */ /* 0x000fe40003f86270 */
[----:B------:R-:W-:Y:S02]  /*30d0*/  FSEL R49, R66, -INF , !P3 ;  /* 0xff80000042317808 */ /* 0x000fe40005800000 */
[----:B------:R-:W-:Y:S02]  /*30e0*/  ISETP.GT.AND P3, PT, R73, 0x69, !P4 ;  /* 0x000000694900780c */ /* 0x000fe40006764270 */
[----:B------:R-:W-:Y:S02]  /*30f0*/  LOP3.LUT R18, R18, 0xfbffffff, RZ, 0xc0, !PT ;  /* 0xfbffffff12127812 */ /* 0x000fe400078ec0ff */
[----:B------:R-:W-:-:S04]  /*3100*/  ISETP.LT.OR P3, PT, R72, 0x6a, P3 ;  /* 0x0000006a4800780c */ /* 0x000fc80001f61670 */
[----:B------:R-:W-:Y:S02]  /*3110*/  FSEL R67, R67, -INF , !P3 ;  /* 0xff80000043437808 */ /* 0x000fe40005800000 */
[----:B------:R-:W-:Y:S02]  /*3120*/  ISETP.GE.AND P3, PT, R75, 0x71, PT ;  /* 0x000000714b00780c */ /* 0x000fe40003f66270 */
[----:B------:R-:W-:Y:S02]  /*3130*/  @P4 LOP3.LUT R18, R18, 0x4000000, RZ, 0xfc, !PT ;  /* 0x0400000012124812 */ /* 0x000fe400078efcff */
[----:B------:R-:W-:Y:S02]  /*3140*/  ISETP.GT.AND P4, PT, R73, 0x70, !P3 ;  /* 0x000000704900780c */ /* 0x000fe40005f84270 */
[----:B------:R-:W-:Y:S02]  /*3150*/  LOP3.LUT R18, R18, 0xfffffffe, RZ, 0xc0, !PT ;  /* 0xfffffffe12127812 */ /* 0x000fe400078ec0ff */
[----:B------:R-:W-:-:S04]  /*3160*/  ISETP.LT.OR P4, PT, R72, 0x71, P4 ;  /* 0x000000714800780c */ /* 0x000fc80002781670 */
[----:B------:R-:W-:Y:S02]  /*3170*/  FSEL R51, R68, -INF , !P4 ;  /* 0xff80000044337808 */ /* 0x000fe40006000000 */
[----:B------:R-:W-:-:S04]  /*3180*/  ISETP.GE.AND P4, PT, R75, 0x72, PT ;  /* 0x000000724b00780c */ /* 0x000fc80003f86270 */
[----:B------:R-:W-:-:S04]  /*3190*/  ISETP.GT.AND P5, PT, R73, 0x71, !P4 ;  /* 0x000000714900780c */ /* 0x000fc800067a4270 */
[----:B------:R-:W-:-:S04]  /*31a0*/  ISETP.LT.OR P5, PT, R72, 0x72, P5 ;  /* 0x000000724800780c */ /* 0x000fc80002fa1670 */
[----:B------:R-:W-:Y:S02]  /*31b0*/  FSEL R57, R70, -INF , !P5 ;  /* 0xff80000046397808 */ /* 0x000fe40006800000 */
[----:B------:R-:W-:-:S04]  /*31c0*/  ISETP.GE.AND P5, PT, R75, 0x79, PT ;  /* 0x000000794b00780c */ /* 0x000fc80003fa6270 */
[----:B------:R-:W-:-:S04]  /*31d0*/  ISETP.GT.AND P6, PT, R73, 0x78, !P5 ;  /* 0x000000784900780c */ /* 0x000fc80006fc4270 */
[----:B------:R-:W-:-:S04]  /*31e0*/  ISETP.LT.OR P6, PT, R72, 0x79, P6 ;  /* 0x000000794800780c */ /* 0x000fc800037c1670 */
[----:B------:R-:W-:Y:S02]  /*31f0*/  FSEL R33, R84, -INF , !P6 ;  /* 0xff80000054217808 */ /* 0x000fe40007000000 */
[----:B------:R-:W-:-:S13]  /*3200*/  ISETP.GE.AND P6, PT, R75, 0x1, PT ;  /* 0x000000014b00780c */ /* 0x000fda0003fc6270 */
[----:B------:R-:W-:Y:S02]  /*3210*/  @P6 LOP3.LUT R18, R18, 0x1, RZ, 0xfc, !PT ;  /* 0x0000000112126812 */ /* 0x000fe400078efcff */
[----:B------:R-:W-:Y:S02]  /*3220*/  ISETP.GT.AND P6, PT, R73, RZ, !P6 ;  /* 0x000000ff4900720c */ /* 0x000fe400077c4270 */
[----:B------:R-:W-:Y:S02]  /*3230*/  LOP3.LUT R18, R18, 0xf7ffffff, RZ, 0xc0, !PT ;  /* 0xf7ffffff12127812 */ /* 0x000fe400078ec0ff */
[----:B------:R-:W-:-:S04]  /*3240*/  ISETP.LT.OR P6, PT, R72, 0x1, P6 ;  /* 0x000000014800780c */ /* 0x000fc800037c1670 */
[----:B------:R-:W-:Y:S02]  /*3250*/  FSEL R133, R5, -INF , !P6 ;  /* 0xff80000005857808 */ /* 0x000fe40007000000 */
[----:B------:R-:W-:-:S13]  /*3260*/  ISETP.GE.AND P6, PT, R75, 0x7a, PT ;  /* 0x0000007a4b00780c */ /* 0x000fda0003fc6270 */
[----:B------:R-:W-:Y:S02]  /*3270*/  @P6 LOP3.LUT R18, R18, 0x8000000, RZ, 0xfc, !PT ;  /* 0x0800000012126812 */ /* 0x000fe400078efcff */
[----:B------:R-:W-:-:S04]  /*3280*/  ISETP.GT.AND P6, PT, R73, 0x79, !P6 ;  /* 0x000000794900780c */ /* 0x000fc800077c4270 */
[----:B------:R-:W-:-:S04]  /*3290*/  ISETP.LT.OR P6, PT, R72, 0x7a, P6 ;  /* 0x0000007a4800780c */ /* 0x000fc800037c1670 */
[----:B------:R-:W-:Y:S02]  /*32a0*/  FSEL R5, R85, -INF , !P6 ;  /* 0xff80000055057808 */ /* 0x000fe40007000000 */
[----:B------:R-:W-:-:S13]  /*32b0*/  PLOP3.LUT P6, PT, PT, PT, UP1, 0x40, 0x0 ;  /* 0x000000000000781c */ /* 0x000fda0003fce818 */
[----:B------:R-:W-:Y:S05]  /*32c0*/  @P6 BRA `(.L_x_833) ;  /* 0x0000000000646947 */ /* 0x000fea0003800000 */
        /* <DEDUP_REMOVED lines=9> */
[----:B------:R-:W-:Y:S01]  /*3360*/  @P6 IMAD.HI.U32 R38, R71, UR6, RZ ;  /* 0x0000000647266c27 */ /* 0x000fe2000f8e00ff */
[----:B------:R-:W-:-:S13]  /*3370*/  PLOP3.LUT P6, PT, PT, PT, UP2, 0x80, 0x0 ;  /* 0x000000000000781c */ /* 0x000fda0003fcf028 */
[----:B------:R-:W-:-:S04]  /*3380*/  @P6 SHF.R.U32.HI R71, RZ, UR7, R38 ;  /* 0x00000007ff476c19 */ /* 0x000fc80008011626 */
[----:B------:R-:W-:Y:S01]  /*3390*/  LOP3.LUT R71, RZ, R71, RZ, 0x33, !PT ;  /* 0x00000047ff477212 */ /* 0x000fe200078e33ff */
[----:B------:R-:W-:Y:S06]  /*33a0*/  BRA `(.L_x_836) ;  /* 0x0000000000187947 */ /* 0x000fec0003800000 */
.L_x_835:
[----:B------:R-:W-:-:S06]  /*33b0*/  UISETP.NE.AND UP2, UPT, UR5, 0x1, UPT ;  /* 0x000000010500788c */ /* 0x000fcc000bf45270 */
[----:B------:R-:W-:-:S05]  /*33c0*/  PLOP3.LUT P6, PT, PT, PT, UP2, 0x80, 0x0 ;  /* 0x000000000000781c */ /* 0x000fca0003fcf028 */
[----:B------:R-:W-:-:S08]  /*33d0*/  @UP2 ULDC.64 UR6, c[0x0][0x9e8] ;  /* 0x00027a0000062ab9 */ /* 0x000fd00000000a00 */
[----:B------:R-:W-:Y:S01]  /*33e0*/  @P6 IMAD.HI.U32 R38, R71, UR6, RZ ;  /* 0x0000000647266c27 */ /* 0x000fe2000f8e00ff */
[----:B------:R-:W-:-:S13]  /*33f0*/  PLOP3.LUT P6, PT, PT, PT, UP2, 0x80, 0x0 ;  /* 0x000000000000781c */ /* 0x000fda0003fcf028 */
[----:B------:R-:W-:-:S07]  /*3400*/  @P6 SHF.R.U32.HI R71, RZ, UR7, R38 ;  /* 0x00000007ff476c19 */ /* 0x000fce0008011626 */
.L_x_836:
[----:B------:R-:W-:Y:S05]  /*3410*/  BSYNC B0 ;  /* 0x0000000000007941 */ /* 0x000fea0003800000 */
.L_x_834:
[----:B------:R-:W-:-:S04]  /*3420*/  IMAD R38, R71, UR5, -R74 ;  /* 0x0000000547267c24 */ /* 0x000fc8000f8e0a4a */
[----:B------:R-:W-:-:S05]  /*3430*/  IMAD R71, R3, -0x2, R38 ;  /* 0xfffffffe03477824 */ /* 0x000fca00078e0226 */
[----:B------:R-:W-:Y:S02]  /*3440*/  VIMNMX R36, R36, R71, !PT ;  /* 0x0000004724247248 */ /* 0x000fe40007fe0100 */
[----:B------:R-:W-:-:S07]  /*3450*/  VIADDMNMX R34, R71, UR5, R34, PT ;  /* 0x0000000547227c46 */ /* 0x000fce000b800122 */
.L_x_833:
[----:B------:R-:W-:Y:S01]  /*3460*/  ISETP.GT.AND P2, PT, R36, 0x1, !P2 ;  /* 0x000000012400780c */ /* 0x000fe20005744270 */
[----:B------:R-:W-:Y:S01]  /*3470*/  ULDC UR6, c[0x0][0x988] ;  /* 0x0002620000067ab9 */ /* 0x000fe20000000800 */
[----:B------:R-:W-:Y:S01]  /*3480*/  LOP3.LUT P6, RZ, R18, 0x8, RZ, 0xc0, !PT ;  /* 0x0000000812ff7812 */ /* 0x000fe200078cc0ff */
[----:B------:R-:W-:Y:S01]  /*3490*/  IMAD.U32 R42, RZ, RZ, UR6 ;  /* 0x00000006ff2a7e24 */ /* 0x000fe2000f8e00ff */
[----:B------:R-:W-:Y:S01]  /*34a0*/  ISETP.LT.OR P2, PT, R34, 0x2, P2 ;  /* 0x000000022200780c */ /* 0x000fe20001741670 */
[----:B------:R-:W-:Y:S01]  /*34b0*/  @UP0 ULDC UR6, c[0x0][0x44c] ;  /* 0x0001130000060ab9 */ /* 0x000fe20000000800 */
[----:B------:R-:W-:Y:S01]  /*34c0*/  ISETP.GT.AND P3, PT, R36, 0x70, !P3 ;  /* 0x000000702400780c */ /* 0x000fe20005f64270 */
[----:B------:R-:W-:Y:S01]  /*34d0*/  UIMAD.WIDE.U32 UR6, UR40, UR6, URZ ;  /* 0x00000006280672a5 */ /* 0x000fe2000f8e003f */
[----:B------:R-:W-:Y:S01]  /*34e0*/  FSEL R91, R6, -INF , !P2 ;  /* 0xff800000065b7808 */ /* 0x000fe20005000000 */
[----:B------:R-:W-:Y:S01]  /*34f0*/  @UP0 ULDC UR11, c[0x0][0x450] ;  /* 0x00011400000b0ab9 */ /* 0x000fe20000000800 */
[----:B------:R-:W-:Y:S01]  /*3500*/  LOP3.LUT P2, RZ, R18, 0x2, RZ, 0xc0, !PT ;  /* 0x0000000212ff7812 */ /* 0x000fe2000784c0ff */
[----:B------:R-:W-:Y:S01]  /*3510*/  @UP0 USHF.R.U32.HI UR40, URZ, UR11, UR7 ;  /* 0x0000000b3f280299 */ /* 0x000fe20008011607 */
[----:B------:R-:W-:-:S02]  /*3520*/  FMNMX.FTZ R6, R133, R131, !PT ;  /* 0x0000008385067209 */ /* 0x000fc40007810000 */
[----:B------:R-:W-:Y:S02]  /*3530*/  ISETP.GT.AND P2, PT, R36, 0x8, !P2 ;  /* 0x000000082400780c */ /* 0x000fe40005744270 */
[----:B------:R-:W-:Y:S02]  /*3540*/  FMNMX.FTZ R6, R127, R6, !PT ;  /* 0x000000067f067209 */ /* 0x000fe40007810000 */
[----:B------:R-:W-:Y:S02]  /*3550*/  ISETP.LT.OR P2, PT, R34, 0x9, P2 ;  /* 0x000000092200780c */ /* 0x000fe40001741670 */
[----:B------:R-:W-:Y:S02]  /*3560*/  FMNMX.FTZ R6, R129, R6, !PT ;  /* 0x0000000681067209 */ /* 0x000fe40007810000 */
[----:B------:R-:W-:Y:S02]  /*3570*/  FSEL R71, R10, -INF , !P2 ;  /* 0xff8000000a477808 */ /* 0x000fe40005000000 */
[----:B------:R-:W-:-:S02]  /*3580*/  LOP3.LUT P2, RZ, R18, 0x4, RZ, 0xc0, !PT ;  /* 0x0000000412ff7812 */ /* 0x000fc4000784c0ff */
[----:B------:R-:W-:Y:S02]  /*3590*/  FMNMX.FTZ R6, R125, R6, !PT ;  /* 0x000000067d067209 */ /* 0x000fe40007810000 */
[----:B------:R-:W-:Y:S02]  /*35a0*/  ISETP.GT.AND P2, PT, R36, 0x9, !P2 ;  /* 0x000000092400780c */ /* 0x000fe40005744270 */
[----:B------:R-:W-:Y:S02]  /*35b0*/  FMNMX.FTZ R6, R123, R6, !PT ;  /* 0x000000067b067209 */ /* 0x000fe40007810000 */
[----:B------:R-:W-:Y:S02]  /*35c0*/  ISETP.LT.OR P2, PT, R34, 0xa, P2 ;  /* 0x0000000a2200780c */ /* 0x000fe40001741670 */
[----:B------:R-:W-:Y:S02]  /*35d0*/  FMNMX.FTZ R6, R119, R6, !PT ;  /* 0x0000000677067209 */ /* 0x000fe40007810000 */
[----:B------:R-:W-:-:S02]  /*35e0*/  FSEL R89, R7, -INF , !P2 ;  /* 0xff80000007597808 */ /* 0x000fc40005000000 */
[----:B------:R-:W-:Y:S02]  /*35f0*/  ISETP.GT.AND P2, PT, R36, 0x10, !P6 ;  /* 0x000000102400780c */ /* 0x000fe40007744270 */
[----:B------:R-:W-:Y:S02]  /*3600*/  FMNMX.FTZ R6, R95, R6, !PT ;  /* 0x000000065f067209 */ /* 0x000fe40007810000 */
[----:B------:R-:W-:Y:S02]  /*3610*/  ISETP.LT.OR P2, PT, R34, 0x11, P2 ;  /* 0x000000112200780c */ /* 0x000fe40001741670 */
[----:B------:R-:W-:Y:S02]  /*3620*/  FMNMX.FTZ R6, R111, R6, !PT ;  /* 0x000000066f067209 */ /* 0x000fe40007810000 */
[----:B------:R-:W-:Y:S02]  /*3630*/  FSEL R75, R12, -INF , !P2 ;  /* 0xff8000000c4b7808 */ /* 0x000fe40005000000 */
[----:B------:R-:W-:-:S02]  /*3640*/  LOP3.LUT P2, RZ, R18, 0x2000000, RZ, 0xc0, !PT ;  /* 0x0200000012ff7812 */ /* 0x000fc4000784c0ff */
[----:B------:R-:W-:Y:S02]  /*3650*/  LOP3.LUT P6, RZ, R18, 0x8000, RZ, 0xc0, !PT ;  /* 0x0000800012ff7812 */ /* 0x000fe400078cc0ff */
[----:B------:R-:W-:Y:S02]  /*3660*/  ISETP.GT.AND P2, PT, R36, 0x11, !P2 ;  /* 0x000000112400780c */ /* 0x000fe40005744270 */
[----:B------:R-:W-:Y:S02]  /*3670*/  FMNMX.FTZ R6, R103, R6, !PT ;  /* 0x0000000667067209 */ /* 0x000fe40007810000 */
[----:B------:R-:W-:Y:S02]  /*3680*/  ISETP.LT.OR P2, PT, R34, 0x12, P2 ;  /* 0x000000122200780c */ /* 0x000fe40001741670 */
[----:B------:R-:W-:Y:S02]  /*3690*/  FMNMX.FTZ R6, R109, R6, !PT ;  /* 0x000000066d067209 */ /* 0x000fe40007810000 */
[----:B------:R-:W-:-:S02]  /*36a0*/  FSEL R87, R11, -INF , !P2 ;  /* 0xff8000000b577808 */ /* 0x000fc40005000000 */
[----:B------:R-:W-:Y:S02]  /*36b0*/  LOP3.LUT P2, RZ, R18, 0x1000000, RZ, 0xc0, !PT ;  /* 0x0100000012ff7812 */ /* 0x000fe4000784c0ff */
[----:B------:R-:W-:Y:S02]  /*36c0*/  FMNMX.FTZ R6, R93, R6, !PT ;  /* 0x000000065d067209 */ /* 0x000fe40007810000 */
[----:B------:R-:W-:Y:S02]  /*36d0*/  ISETP.GT.AND P2, PT, R36, 0x18, !P2 ;  /* 0x000000182400780c */ /* 0x000fe40005744270 */
[----:B------:R-:W-:Y:S02]  /*36e0*/  FMNMX.FTZ R6, R107, R6, !PT ;  /* 0x000000066b067209 */ /* 0x000fe40007810000 */
[----:B------:R-:W-:Y:S02]  /*36f0*/  ISETP.LT.OR P2, PT, R34, 0x19, P2 ;  /* 0x000000192200780c */ /* 0x000fe40001741670 */
[----:B------:R-:W-:-:S02]  /*3700*/  FMNMX.FTZ R6, R97, R6, !PT ;  /* 0x0000000661067209 */ /* 0x000fc40007810000 */
[----:B------:R-:W-:Y:S02]  /*3710*/  FSEL R73, R14, -INF , !P2 ;  /* 0xff8000000e497808 */ /* 0x000fe40005000000 */
[----:B------:R-:W-:Y:S02]  /*3720*/  LOP3.LUT P2, RZ, R18, 0x800000, RZ, 0xc0, !PT ;  /* 0x0080000012ff7812 */ /* 0x000fe4000784c0ff */
[----:B------:R-:W-:Y:S02]  /*3730*/  FMNMX.FTZ R6, R105, R6, !PT ;  /* 0x0000000669067209 */ /* 0x000fe40007810000 */
[----:B------:R-:W-:Y:S02]  /*3740*/  ISETP.GT.AND P2, PT, R36, 0x19, !P2 ;  /* 0x000000192400780c */ /* 0x000fe40005744270 */
[----:B------:R-:W-:Y:S02]  /*3750*/  FMNMX.FTZ R6, R101, R6, !PT ;  /* 0x0000000665067209 */ /* 0x000fe40007810000 */
[----:B------:R-:W-:-:S02]  /*3760*/  ISETP.LT.OR P2, PT, R34, 0x1a, P2 ;  /* 0x0000001a2200780c */ /* 0x000fc40001741670 */
[----:B------:R-:W-:Y:S02]  /*3770*/  FMNMX.FTZ R6, R77, R6, !PT ;  /* 0x000000064d067209 */ /* 0x000fe40007810000 */
[----:B------:R-:W-:Y:S02]  /*3780*/  FSEL R85, R13, -INF , !P2 ;  /* 0xff8000000d557808 */ /* 0x000fe40005000000 */
[----:B------:R-:W-:Y:S02]  /*3790*/  LOP3.LUT P2, RZ, R18, 0x400000, RZ, 0xc0, !PT ;  /* 0x0040000012ff7812 */ /* 0x000fe4000784c0ff */
[----:B------:R-:W-:Y:S02]  /*37a0*/  FMNMX.FTZ R6, R69, R6, !PT ;  /* 0x0000000645067209 */ /* 0x000fe40007810000 */
[----:B------:R-:W-:Y:S02]  /*37b0*/  ISETP.GT.AND P2, PT, R36, 0x20, !P2 ;  /* 0x000000202400780c */ /* 0x000fe40005744270 */
[----:B------:R-:W-:-:S02]  /*37c0*/  FMNMX.FTZ R6, R55, R6, !PT ;  /* 0x0000000637067209 */ /* 0x000fc40007810000 */
[----:B------:R-:W-:Y:S02]  /*37d0*/  ISETP.LT.OR P2, PT, R34, 0x21, P2 ;  /* 0x000000212200780c */ /* 0x000fe40001741670 */
[----:B------:R-:W-:Y:S02]  /*37e0*/  FMNMX.FTZ R6, R59, R6, !PT ;  /* 0x000000063b067209 */ /* 0x000fe40007810000 */
[----:B------:R-:W-:Y:S02]  /*37f0*/  FSEL R19, R19, -INF , !P2 ;  /* 0xff80000013137808 */ /* 0x000fe40005000000 */
[----:B------:R-:W-:Y:S02]  /*3800*/  LOP3.LUT P2, RZ, R18, 0x200000, RZ, 0xc0, !PT ;  /* 0x0020000012ff7812 */ /* 0x000fe4000784c0ff */
[----:B------:R-:W-:Y:S02]  /*3810*/  FMNMX.FTZ R6, R47, R6, !PT ;  /* 0x000000062f067209 */ /* 0x000fe40007810000 */
[----:B------:R-:W-:-:S02]  /*3820*/  ISETP.GT.AND P2, PT, R36, 0x21, !P2 ;  /* 0x000000212400780c */ /* 0x000fc40005744270 */
[----:B------:R-:W-:Y:S02]  /*3830*/  FMNMX.FTZ R6, R61, R6, !PT ;  /* 0x000000063d067209 */ /* 0x000fe40007810000 */
[----:B------:R-:W-:Y:S02]  /*3840*/  ISETP.LT.OR P2, PT, R34, 0x22, P2 ;  /* 0x000000222200780c */ /* 0x000fe40001741670 */
[----:B------:R-:W-:Y:S02]  /*3850*/  FMNMX.FTZ R6, R53, R6, !PT ;  /* 0x0000000635067209 */ /* 0x000fe40007810000 */
[----:B------:R-:W-:Y:S02]  /*3860*/  FSEL R83, R15, -INF , !P2 ;  /* 0xff8000000f537808 */ /* 0x000fe40005000000 */
[----:B------:R-:W-:Y:S02]  /*3870*/  LOP3.LUT P2, RZ, R18, 0x100000, RZ, 0xc0, !PT ;  /* 0x0010000012ff7812 */ /* 0x000fe4000784c0ff */
        /* <DEDUP_REMOVED lines=20> */
[----:B------:R-:W-:Y:S01]  /*39c0*/  LOP3.LUT P2, RZ, R18, 0x20000, RZ, 0xc0, !PT ;  /* 0x0002000012ff7812 */ /* 0x000fe2000784c0ff */
[----:B------:R-:W0:Y:S01]  /*39d0*/  SHFL.BFLY PT, R7, R10, 0x2, 0x1f ;  /* 0x0c401f000a077f89 */ /* 0x000e2200000e0000 */
[C---:B------:R-:W-:Y:S02]  /*39e0*/  ISETP.GT.AND P4, PT, R36.reuse, 0x71, !P4 ;  /* 0x000000712400780c */ /* 0x040fe40006784270 */
[----:B------:R-:W-:Y:S02]  /*39f0*/  ISETP.GT.AND P2, PT, R36, 0x31, !P2 ;  /* 0x000000312400780c */ /* 0x000fe40005744270 */
[C---:B------:R-:W-:Y:S02]  /*3a00*/  ISETP.LT.OR P3, PT, R34.reuse, 0x71, P3 ;  /* 0x000000712200780c */ /* 0x040fe40001f61670 */
[----:B------:R-:W-:-:S02]  /*3a10*/  ISETP.LT.OR P2, PT, R34, 0x32, P2 ;  /* 0x000000322200780c */ /* 0x000fc40001741670 */
[----:B------:R-:W-:Y:S02]  /*3a20*/  ISETP.GT.AND P5, PT, R36, 0x78, !P5 ;  /* 0x000000782400780c */ /* 0x000fe40006fa4270 */
[----:B------:R-:W-:Y:S02]  /*3a30*/  FSEL R79, R26, -INF , !P2 ;  /* 0xff8000001a4f7808 */ /* 0x000fe40005000000 */
[----:B------:R-:W-:Y:S02]  /*3a40*/  LOP3.LUT P2, RZ, R18, 0x10000, RZ, 0xc0, !PT ;  /* 0x0001000012ff7812 */ /* 0x000fe4000784c0ff */
[----:B------:R-:W-:Y:S02]  /*3a50*/  ISETP.LT.OR P4, PT, R34, 0x72, P4 ;  /* 0x000000722200780c */ /* 0x000fe40002781670 */
[----:B------:R-:W-:Y:S02]  /*3a60*/  ISETP.GT.AND P2, PT, R36, 0x38, !P2 ;  /* 0x000000382400780c */ /* 0x000fe40005744270 */
[----:B------:R-:W-:-:S02]  /*3a70*/  ISETP.LT.OR P5, PT, R34, 0x79, P5 ;  /* 0x000000792200780c */ /* 0x000fc40002fa1670 */
[----:B------:R-:W-:Y:S02]  /*3a80*/  ISETP.LT.OR P2, PT, R34, 0x39, P2 ;  /* 0x000000392200780c */ /* 0x000fe40001741670 */
[----:B------:R-:W-:Y:S02]  /*3a90*/  R2UR UR10, R23 ;  /* 0x00000000170a72ca */ /* 0x000fe400000e0000 */
[----:B------:R-:W-:Y:S02]  /*3aa0*/  FSEL R31, R31, -INF , !P2 ;  /* 0xff8000001f1f7808 */ /* 0x000fe40005000000 */
[----:B------:R-:W-:Y:S02]  /*3ab0*/  ISETP.GT.AND P2, PT, R36, 0x39, !P6 ;  /* 0x000000392400780c */ /* 0x000fe40007744270 */
[----:B0-----:R-:W-:Y:S02]  /*3ac0*/  FMNMX.FTZ R11, R10, R7, !PT ;  /* 0x000000070a0b7209 */ /* 0x001fe40007810000 */
[----:B------:R-:W-:-:S02]  /*3ad0*/  ISETP.LT.OR P2, PT, R34, 0x3a, P2 ;  /* 0x0000003a2200780c */ /* 0x000fc40001741670 */
[----:B------:R-:W-:Y:S01]  /*3ae0*/  LOP3.LUT P6, RZ, R18, 0x10, RZ, 0xc0, !PT ;  /* 0x0000001012ff7812 */ /* 0x000fe200078cc0ff */
[----:B------:R-:W0:Y:S01]  /*3af0*/  SHFL.BFLY PT, R6, R11, 0x1, 0x1f ;  /* 0x0c201f000b067f89 */ /* 0x000e2200000e0000 */
[----:B------:R-:W-:Y:S01]  /*3b00*/  FSEL R13, R32, -INF , !P2 ;  /* 0xff800000200d7808 */ /* 0x000fe20005000000 */
[----:B------:R-:W-:Y:S01]  /*3b10*/  UIADD3 UR40, UR10, UR40, URZ ;  /* 0x000000280a287290 */ /* 0x000fe2000fffe03f */
[----:B------:R-:W-:-:S03]  /*3b20*/  LOP3.LUT P2, RZ, R18, 0x4000, RZ, 0xc0, !PT ;  /* 0x0000400012ff7812 */ /* 0x000fc6000784c0ff */
[----:B------:R-:W-:Y:S01]  /*3b30*/  UIADD3 UR4, UR40, UR4, URZ ;  /* 0x0000000428047290 */ /* 0x000fe2000fffe03f */
[----:B------:R-:W-:-:S04]  /*3b40*/  ISETP.GT.AND P2, PT, R36, 0x40, !P2 ;  /* 0x000000402400780c */ /* 0x000fc80005744270 */
[----:B------:R-:W-:-:S04]  /*3b50*/  ISETP.LT.OR P2, PT, R34, 0x41, P2 ;  /* 0x000000412200780c */ /* 0x000fc80001741670 */
[----:B------:R-:W-:Y:S02]  /*3b60*/  FSEL R35, R35, -INF , !P2 ;  /* 0xff80000023237808 */ /* 0x000fe40005000000 */
[----:B------:R-:W-:-:S04]  /*3b70*/  LOP3.LUT P2, RZ, R18, 0x2000, RZ, 0xc0, !PT ;  /* 0x0000200012ff7812 */ /* 0x000fc8000784c0ff */
[----:B------:R-:W-:Y:S02]  /*3b80*/  ISETP.GT.AND P2, PT, R36, 0x41, !P2 ;  /* 0x000000412400780c */ /* 0x000fe40005744270 */
[----:B0-----:R-:W-:Y:S02]  /*3b90*/  FMNMX.FTZ R7, R11, R6, !PT ;  /* 0x000000060b077209 */ /* 0x001fe40007810000 */
[----:B------:R-:W-:-:S03]  /*3ba0*/  ISETP.LT.OR P2, PT, R34, 0x42, P2 ;  /* 0x000000422200780c */ /* 0x000fc60001741670 */
[----:B------:R-:W-:Y:S01]  /*3bb0*/  FMUL.FTZ R6, R7, R42 ;  /* 0x0000002a07067220 */ /* 0x000fe20000410000 */
[----:B------:R-:W-:Y:S02]  /*3bc0*/  FSEL R37, R37, -INF , !P2 ;  /* 0xff80000025257808 */ /* 0x000fe40005000000 */
[----:B------:R-:W-:-:S04]  /*3bd0*/  LOP3.LUT P2, RZ, R18, 0x1000, RZ, 0xc0, !PT ;  /* 0x0000100012ff7812 */ /* 0x000fc8000784c0ff */
[----:B------:R-:W-:-:S04]  /*3be0*/  ISETP.GT.AND P2, PT, R36, 0x48, !P2 ;  /* 0x000000482400780c */ /* 0x000fc80005744270 */
[----:B------:R-:W-:-:S04]  /*3bf0*/  ISETP.LT.OR P2, PT, R34, 0x49, P2 ;  /* 0x000000492200780c */ /* 0x000fc80001741670 */
        /* <DEDUP_REMOVED lines=29> */
[----:B------:R-:W-:Y:S02]  /*3dd0*/  ISETP.GT.AND P2, PT, R36, 0x68, !P6 ;  /* 0x000000682400780c */ /* 0x000fe40007744270 */
[----:B------:R-:W-:Y:S02]  /*3de0*/  LOP3.LUT P6, RZ, R18, 0x1, RZ, 0xc0, !PT ;  /* 0x0000000112ff7812 */ /* 0x000fe400078cc0ff */
[----:B------:R-:W-:-:S04]  /*3df0*/  ISETP.LT.OR P2, PT, R34, 0x69, P2 ;  /* 0x000000692200780c */ /* 0x000fc80001741670 */
[----:B------:R-:W-:Y:S02]  /*3e00*/  FSEL R121, R56, -INF , !P2 ;  /* 0xff80000038797808 */ /* 0x000fe40005000000 */
[----:B------:R-:W-:-:S04]  /*3e10*/  FSETP.NEU.FTZ.AND P2, PT, R7, -INF , PT ;  /* 0xff8000000700780b */ /* 0x000fc80003f5d000 */
[----:B------:R-:W-:Y:S02]  /*3e20*/  FSEL R6, R6, RZ, P2 ;  /* 0x000000ff06067208 */ /* 0x000fe40001000000 */
[----:B------:R-:W-:Y:S02]  /*3e30*/  ISETP.GT.AND P2, PT, R36, RZ, !P6 ;  /* 0x000000ff2400720c */ /* 0x000fe40007744270 */
[----:B------:R-:W-:Y:S01]  /*3e40*/  LOP3.LUT P6, RZ, R18, 0x8000000, RZ, 0xc0, !PT ;  /* 0x0800000012ff7812 */ /* 0x000fe200078cc0ff */
[-CC-:B------:R-:W-:Y:S01]  /*3e50*/  FFMA.FTZ R138, R105, R42.reuse, -R6.reuse ;  /* 0x0000002a698a7223 */ /* 0x180fe20000010806 */
[----:B------:R-:W-:Y:S01]  /*3e60*/  ISETP.LT.OR P2, PT, R34, 0x1, P2 ;  /* 0x000000012200780c */ /* 0x000fe20001741670 */
[-CC-:B------:R-:W-:Y:S01]  /*3e70*/  FFMA.FTZ R132, R77, R42.reuse, -R6.reuse ;  /* 0x0000002a4d847223 */ /* 0x180fe20000010806 */
[----:B------:R-:W-:Y:S01]  /*3e80*/  FSEL R77, R28, -INF , !P3 ;  /* 0xff8000001c4d7808 */ /* 0x000fe20005800000 */
[-CC-:B------:R-:W-:Y:S01]  /*3e90*/  FFMA.FTZ R136, R107, R42.reuse, -R6.reuse ;  /* 0x0000002a6b887223 */ /* 0x180fe20000010806 */
[----:B------:R-:W-:Y:S01]  /*3ea0*/  FSEL R4, R4, -INF , !P2 ;  /* 0xff80000004047808 */ /* 0x000fe20005000000 */
[-CC-:B------:R-:W-:Y:S01]  /*3eb0*/  FFMA.FTZ R142, R109, R42.reuse, -R6.reuse ;  /* 0x0000002a6d8e7223 */ /* 0x180fe20000010806 */
[----:B------:R-:W-:Y:S01]  /*3ec0*/  LOP3.LUT P2, RZ, R18, 0x4000000, RZ, 0xc0, !PT ;  /* 0x0400000012ff7812 */ /* 0x000fe2000784c0ff */
[-CC-:B------:R-:W-:Y:S01]  /*3ed0*/  FFMA.FTZ R148, R133, R42.reuse, -R6.reuse ;  /* 0x0000002a85947223 */ /* 0x180fe20000010806 */
[----:B------:R-:W-:Y:S01]  /*3ee0*/  FMNMX.FTZ R10, R4, R91, !PT ;  /* 0x0000005b040a7209 */ /* 0x000fe20007810000 */
[-CC-:B------:R-:W-:Y:S01]  /*3ef0*/  FFMA.FTZ R131, R131, R42.reuse, -R6.reuse ;  /* 0x0000002a83837223 */ /* 0x180fe20000010806 */
[----:B------:R-:W-:Y:S01]  /*3f00*/  ISETP.GT.AND P2, PT, R36, 0x69, !P2 ;  /* 0x000000692400780c */ /* 0x000fe20005744270 */
[--C-:B------:R-:W-:Y:S01]  /*3f10*/  FFMA.FTZ R150, R127, R42, -R6.reuse ;  /* 0x0000002a7f967223 */ /* 0x100fe20000010806 */
[----:B------:R-:W-:Y:S01]  /*3f20*/  FMNMX.FTZ R10, R71, R10, !PT ;  /* 0x0000000a470a7209 */ /* 0x000fe20007810000 */
[----:B------:R-:W-:Y:S01]  /*3f30*/  MUFU.EX2 R148, R148 ;  /* 0x0000009400947308 */ /* 0x000fe20000000800 */
[----:B------:R-:W-:Y:S01]  /*3f40*/  ISETP.LT.OR P2, PT, R34, 0x6a, P2 ;  /* 0x0000006a2200780c */ /* 0x000fe20001741670 */
[--C-:B------:R-:W-:Y:S01]  /*3f50*/  FFMA.FTZ R127, R129, R42, -R6.reuse ;  /* 0x0000002a817f7223 */ /* 0x100fe20000010806 */
[----:B------:R-:W-:Y:S01]  /*3f60*/  FMNMX.FTZ R10, R89, R10, !PT ;  /* 0x0000000a590a7209 */ /* 0x000fe20007810000 */
[-CC-:B------:R-:W-:Y:S01]  /*3f70*/  FFMA.FTZ R144, R125, R42.reuse, -R6.reuse ;  /* 0x0000002a7d907223 */ /* 0x180fe20000010806 */
[----:B------:R-:W-:Y:S01]  /*3f80*/  FSEL R105, R24, -INF , !P2 ;  /* 0xff80000018697808 */ /* 0x000fe20005000000 */
[--C-:B------:R-:W-:Y:S01]  /*3f90*/  FFMA.FTZ R123, R123, R42, -R6.reuse ;  /* 0x0000002a7b7b7223 */ /* 0x100fe20000010806 */
[----:B------:R-:W-:Y:S01]  /*3fa0*/  FMNMX.FTZ R10, R75, R10, !PT ;  /* 0x0000000a4b0a7209 */ /* 0x000fe20007810000 */
[----:B------:R-:W0:Y:S01]  /*3fb0*/  MUFU.EX2 R131, R131 ;  /* 0x0000008300837308 */ /* 0x000e220000000800 */
[----:B------:R-:W-:Y:S01]  /*3fc0*/  ISETP.GT.AND P6, PT, R36, 0x79, !P6 ;  /* 0x000000792400780c */ /* 0x000fe200077c4270 */
[--C-:B------:R-:W-:Y:S01]  /*3fd0*/  FFMA.FTZ R146, R119, R42, -R6.reuse ;  /* 0x0000002a77927223 */ /* 0x100fe20000010806 */
[----:B------:R-:W-:Y:S01]  /*3fe0*/  FMNMX.FTZ R10, R87, R10, !PT ;  /* 0x0000000a570a7209 */ /* 0x000fe20007810000 */
[-CC-:B------:R-:W-:Y:S01]  /*3ff0*/  FFMA.FTZ R122, R33, R42.reuse, -R6.reuse ;  /* 0x0000002a217a7223 */ /* 0x180fe20000010806 */
[----:B------:R-:W-:Y:S01]  /*4000*/  FSEL R107, R25, -INF , !P4 ;  /* 0xff800000196b7808 */ /* 0x000fe20006000000 */
[--C-:B------:R-:W-:Y:S01]  /*4010*/  FFMA.FTZ R25, R69, R42, -R6.reuse ;  /* 0x0000002a45197223 */ /* 0x100fe20000010806 */
[----:B------:R-:W-:Y:S01]  /*4020*/  FMNMX.FTZ R10, R73, R10, !PT ;  /* 0x0000000a490a7209 */ /* 0x000fe20007810000 */
[----:B------:R-:W1:Y:S01]  /*4030*/  MUFU.EX2 R150, R150 ;  /* 0x0000009600967308 */ /* 0x000e620000000800 */
[----:B------:R-:W-:Y:S01]  /*4040*/  ISETP.LT.OR P6, PT, R34, 0x7a, P6 ;  /* 0x0000007a2200780c */ /* 0x000fe200037c1670 */
[--C-:B------:R-:W-:Y:S01]  /*4050*/  FFMA.FTZ R33, R5, R42, -R6.reuse ;  /* 0x0000002a05217223 */ /* 0x100fe20000010806 */
[----:B------:R-:W-:Y:S01]  /*4060*/  FMNMX.FTZ R10, R85, R10, !PT ;  /* 0x0000000a550a7209 */ /* 0x000fe20007810000 */
[-CC-:B------:R-:W-:Y:S01]  /*4070*/  FFMA.FTZ R95, R95, R42.reuse, -R6.reuse ;  /* 0x0000002a5f5f7223 */ /* 0x180fe20000010806 */
[----:B------:R-:W-:Y:S01]  /*4080*/  FSEL R69, R30, -INF , !P5 ;  /* 0xff8000001e457808 */ /* 0x000fe20006800000 */
[--C-:B------:R-:W-:Y:S01]  /*4090*/  FFMA.FTZ R140, R111, R42, -R6.reuse ;  /* 0x0000002a6f8c7223 */ /* 0x100fe20000010806 */
[----:B------:R-:W-:Y:S01]  /*40a0*/  FMNMX.FTZ R10, R19, R10, !PT ;  /* 0x0000000a130a7209 */ /* 0x000fe20007810000 */
[----:B------:R-:W2:Y:S01]  /*40b0*/  MUFU.EX2 R127, R127 ;  /* 0x0000007f007f7308 */ /* 0x000ea20000000800 */
[----:B------:R-:W-:Y:S01]  /*40c0*/  FSEL R109, R29, -INF , !P6 ;  /* 0xff8000001d6d7808 */ /* 0x000fe20007000000 */
[----:B0-----:R-:W-:Y:S01]  /*40d0*/  FADD.FTZ R5, R148, R131 ;  /* 0x0000008394057221 */ /* 0x001fe20000010000 */
[----:B------:R-:W-:Y:S01]  /*40e0*/  FMNMX.FTZ R10, R83, R10, !PT ;  /* 0x0000000a530a7209 */ /* 0x000fe20007810000 */
[-CC-:B------:R-:W-:Y:S01]  /*40f0*/  FFMA.FTZ R103, R103, R42.reuse, -R6.reuse ;  /* 0x0000002a67677223 */ /* 0x180fe20000010806 */
[-CC-:B------:R-:W-:Y:S01]  /*4100*/  FFMA.FTZ R128, R47, R42.reuse, -R6.reuse ;  /* 0x0000002a2f807223 */ /* 0x180fe20000010806 */
[--C-:B------:R-:W-:Y:S01]  /*4110*/  FFMA.FTZ R130, R53, R42, -R6.reuse ;  /* 0x0000002a35827223 */ /* 0x100fe20000010806 */
[----:B------:R-:W-:Y:S01]  /*4120*/  FMNMX.FTZ R10, R21, R10, !PT ;  /* 0x0000000a150a7209 */ /* 0x000fe20007810000 */
[----:B------:R-:W0:Y:S01]  /*4130*/  MUFU.EX2 R144, R144 ;  /* 0x0000009000907308 */ /* 0x000e220000000800 */
[----:B-1----:R-:W-:Y:S01]  /*4140*/  FADD.FTZ R28, R150, R5 ;  /* 0x00000005961c7221 */ /* 0x002fe20000010000 */
[--C-:B------:R-:W-:Y:S01]  /*4150*/  FFMA.FTZ R124, R45, R42, -R6.reuse ;  /* 0x0000002a2d7c7223 */ /* 0x100fe20000010806 */
[----:B------:R-:W-:Y:S01]  /*4160*/  FMNMX.FTZ R10, R81, R10, !PT ;  /* 0x0000000a510a7209 */ /* 0x000fe20007810000 */
[-CC-:B------:R-:W-:Y:S01]  /*4170*/  FFMA.FTZ R126, R49, R42.reuse, -R6.reuse ;  /* 0x0000002a317e7223 */ /* 0x180fe20000010806 */
[-CC-:B------:R-:W-:Y:S01]  /*4180*/  FFMA.FTZ R120, R51, R42.reuse, -R6.reuse ;  /* 0x0000002a33787223 */ /* 0x180fe20000010806 */
[----:B------:R-:W-:Y:S01]  /*4190*/  FFMA.FTZ R93, R93, R42, -R6 ;  /* 0x0000002a5d5d7223 */ /* 0x000fe20000010806 */
[----:B------:R-:W-:Y:S01]  /*41a0*/  FMNMX.FTZ R10, R27, R10, !PT ;  /* 0x0000000a1b0a7209 */ /* 0x000fe20007810000 */
[----:B------:R-:W1:Y:S01]  /*41b0*/  MUFU.EX2 R123, R123 ;  /* 0x0000007b007b7308 */ /* 0x000e620000000800 */
[----:B--2---:R-:W-:Y:S01]  /*41c0*/  FADD.FTZ R5, R127, R28 ;  /* 0x0000001c7f057221 */ /* 0x004fe20000010000 */
[--C-:B------:R-:W-:Y:S01]  /*41d0*/  FFMA.FTZ R97, R97, R42, -R6.reuse ;  /* 0x0000002a61617223 */ /* 0x100fe20000010806 */
[----:B------:R-:W-:Y:S01]  /*41e0*/  FMNMX.FTZ R10, R79, R10, !PT ;  /* 0x0000000a4f0a7209 */ /* 0x000fe20007810000 */
[-CC-:B------:R-:W-:Y:S01]  /*41f0*/  FFMA.FTZ R101, R101, R42.reuse, -R6.reuse ;  /* 0x0000002a65657223 */ /* 0x180fe20000010806 */
[-CC-:B------:R-:W-:Y:S01]  /*4200*/  FFMA.FTZ R134, R55, R42.reuse, -R6.reuse ;  /* 0x0000002a37867223 */ /* 0x180fe20000010806 */
[--C-:B------:R-:W-:Y:S01]  /*4210*/  FFMA.FTZ R29, R59, R42, -R6.reuse ;  /* 0x0000002a3b1d7223 */ /* 0x100fe20000010806 */
[----:B------:R-:W-:Y:S01]  /*4220*/  FMNMX.FTZ R10, R31, R10, !PT ;  /* 0x0000000a1f0a7209 */ /* 0x000fe20007810000 */
[----:B------:R-:W2:Y:S01]  /*4230*/  MUFU.EX2 R146, R146 ;  /* 0x0000009200927308 */ /* 0x000ea20000000800 */
[----:B0-----:R-:W-:Y:S01]  /*4240*/  FADD.FTZ R28, R144, R5 ;  /* 0x00000005901c7221 */ /* 0x001fe20000010000 */
[--C-:B------:R-:W-:Y:S01]  /*4250*/  FFMA.FTZ R47, R61, R42, -R6.reuse ;  /* 0x0000002a3d2f7223 */ /* 0x100fe20000010806 */
[----:B------:R-:W-:Y:S01]  /*4260*/  FMNMX.FTZ R10, R13, R10, !PT ;  /* 0x0000000a0d0a7209 */ /* 0x000fe20007810000 */
[-CC-:B------:R-:W-:Y:S01]  /*4270*/  FFMA.FTZ R53, R63, R42.reuse, -R6.reuse ;  /* 0x0000002a3f357223 */ /* 0x180fe20000010806 */
[-CC-:B------:R-:W-:Y:S01]  /*4280*/  FFMA.FTZ R45, R65, R42.reuse, -R6.reuse ;  /* 0x0000002a412d7223 */ /* 0x180fe20000010806 */
[----:B------:R-:W-:Y:S01]  /*4290*/  FFMA.FTZ R49, R67, R42, -R6 ;  /* 0x0000002a43317223 */ /* 0x000fe20000010806 */
[----:B------:R-:W-:Y:S01]  /*42a0*/  FMNMX.FTZ R10, R35, R10, !PT ;  /* 0x0000000a230a7209 */ /* 0x000fe20007810000 */
[----:B------:R-:W0:Y:S01]  /*42b0*/  MUFU.EX2 R95, R95 ;  /* 0x0000005f005f7308 */ /* 0x000e220000000800 */
[----:B-1----:R-:W-:Y:S01]  /*42c0*/  FADD.FTZ R5, R123, R28 ;  /* 0x0000001c7b057221 */ /* 0x002fe20000010000 */
[----:B------:R-:W-:Y:S01]  /*42d0*/  FFMA.FTZ R51, R57, R42, -R6 ;  /* 0x0000002a39337223 */ /* 0x000fe20000010806 */
[----:B------:R-:W-:-:S02]  /*42e0*/  FMNMX.FTZ R10, R37, R10, !PT ;  /* 0x0000000a250a7209 */ /* 0x000fc40007810000 */
[----:B------:R-:W-:Y:S02]  /*42f0*/  F2FP.BF16.F32.PACK_AB R150, R127, R150 ;  /* 0x000000967f96723e */ /* 0x000fe400000010ff */
[----:B------:R-:W-:Y:S01]  /*4300*/  FMNMX.FTZ R10, R39, R10, !PT ;  /* 0x0000000a270a7209 */ /* 0x000fe20007810000 */
[----:B------:R-:W1:Y:S01]  /*4310*/  MUFU.EX2 R140, R140 ;  /* 0x0000008c008c7308 */ /* 0x000e620000000800 */
[----:B--2---:R-:W-:Y:S01]  /*4320*/  FADD.FTZ R30, R146, R5 ;  /* 0x00000005921e7221 */ /* 0x004fe20000010000 */
[----:B------:R-:W-:Y:S02]  /*4330*/  F2FP.BF16.F32.PACK_AB R144, R123, R144 ;  /* 0x000000907b90723e */ /* 0x000fe400000010ff */
[----:B------:R-:W-:Y:S02]  /*4340*/  FMNMX.FTZ R10, R41, R10, !PT ;  /* 0x0000000a290a7209 */ /* 0x000fe40007810000 */
[----:B------:R-:W-:Y:S02]  /*4350*/  F2FP.BF16.F32.PACK_AB R148, R131, R148 ;  /* 0x000000948394723e */ /* 0x000fe400000010ff */
[----:B------:R-:W-:Y:S01]  /*4360*/  FMNMX.FTZ R10, R43, R10, !PT ;  /* 0x0000000a2b0a7209 */ /* 0x000fe20007810000 */
[----:B------:R-:W2:Y:S01]  /*4370*/  MUFU.EX2 R103, R103 ;  /* 0x0000006700677308 */ /* 0x000ea20000000800 */
[C---:B0-----:R-:W-:Y:S01]  /*4380*/  FADD.FTZ R5, R95.reuse, R30 ;  /* 0x0000001e5f057221 */ /* 0x041fe20000010000 */
[----:B------:R-:W-:-:S02]  /*4390*/  F2FP.BF16.F32.PACK_AB R146, R95, R146 ;  /* 0x000000925f92723e */ /* 0x000fc400000010ff */
[----:B------:R-:W-:-:S04]  /*43a0*/  FMNMX.FTZ R10, R15, R10, !PT ;  /* 0x0000000a0f0a7209 */ /* 0x000fc80007810000 */
[----:B------:R-:W-:Y:S01]  /*43b0*/  FMNMX.FTZ R10, R99, R10, !PT ;  /* 0x0000000a630a7209 */ /* 0x000fe20007810000 */
[----:B------:R-:W0:Y:S01]  /*43c0*/  MUFU.EX2 R142, R142 ;  /* 0x0000008e008e7308 */ /* 0x000e220000000800 */
[----:B-1----:R-:W-:Y:S02]  /*43d0*/  FADD.FTZ R30, R140, R5 ;  /* 0x000000058c1e7221 */ /* 0x002fe40000010000 */
[----:B------:R-:W-:-:S04]  /*43e0*/  FMNMX.FTZ R10, R113, R10, !PT ;  /* 0x0000000a710a7209 */ /* 0x000fc80007810000 */
[----:B------:R-:W-:Y:S01]  /*43f0*/  FMNMX.FTZ R10, R115, R10, !PT ;  /* 0x0000000a730a7209 */ /* 0x000fe20007810000 */
[----:B------:R-:W1:Y:S01]  /*4400*/  MUFU.EX2 R93, R93 ;  /* 0x0000005d005d7308 */ /* 0x000e620000000800 */
[C---:B--2---:R-:W-:Y:S01]  /*4410*/  FADD.FTZ R5, R103.reuse, R30 ;  /* 0x0000001e67057221 */ /* 0x044fe20000010000 */
[----:B------:R-:W-:Y:S02]  /*4420*/  F2FP.BF16.F32.PACK_AB R140, R103, R140 ;  /* 0x0000008c678c723e */ /* 0x000fe400000010ff */
[----:B------:R-:W-:-:S04]  /*4430*/  FMNMX.FTZ R10, R117, R10, !PT ;  /* 0x0000000a750a7209 */ /* 0x000fc80007810000 */
[----:B------:R-:W-:Y:S01]  /*4440*/  FMNMX.FTZ R10, R121, R10, !PT ;  /* 0x0000000a790a7209 */ /* 0x000fe20007810000 */
[----:B------:R-:W2:Y:S01]  /*4450*/  MUFU.EX2 R136, R136 ;  /* 0x0000008800887308 */ /* 0x000ea20000000800 */
[----:B0-----:R-:W-:Y:S02]  /*4460*/  FADD.FTZ R34, R142, R5 ;  /* 0x000000058e227221 */ /* 0x001fe40000010000 */
[----:B------:R-:W-:-:S04]  /*4470*/  FMNMX.FTZ R10, R105, R10, !PT ;  /* 0x0000000a690a7209 */ /* 0x000fc80007810000 */
[----:B------:R-:W-:Y:S01]  /*4480*/  FMNMX.FTZ R10, R77, R10, !PT ;  /* 0x0000000a4d0a7209 */ /* 0x000fe20007810000 */
[----:B------:R-:W0:Y:S01]  /*4490*/  MUFU.EX2 R97, R97 ;  /* 0x0000006100617308 */ /* 0x000e220000000800 */
[----:B-1----:R-:W-:Y:S02]  /*44a0*/  F2FP.BF16.F32.PACK_AB R142, R93, R142 ;  /* 0x0000008e5d8e723e */ /* 0x002fe400000010ff */
[----:B------:R-:W-:-:S04]  /*44b0*/  FMNMX.FTZ R10, R107, R10, !PT ;  /* 0x0000000a6b0a7209 */ /* 0x000fc80007810000 */
[----:B------:R-:W-:Y:S01]  /*44c0*/  FMNMX.FTZ R10, R69, R10, !PT ;  /* 0x0000000a450a7209 */ /* 0x000fe20007810000 */
[----:B------:R-:W1:Y:S03]  /*44d0*/  MUFU.EX2 R138, R138 ;  /* 0x0000008a008a7308 */ /* 0x000e660000000800 */
[----:B------:R-:W-:-:S05]  /*44e0*/  FMNMX.FTZ R10, R109, R10, !PT ;  /* 0x0000000a6d0a7209 */ /* 0x000fca0007810000 */
[----:B------:R-:W3:Y:S01]  /*44f0*/  SHFL.BFLY PT, R11, R10, 0x2, 0x1f ;  /* 0x0c401f000a0b7f89 */ /* 0x000ee200000e0000 */
[----:B------:R-:W4:Y:S08]  /*4500*/  MUFU.EX2 R101, R101 ;  /* 0x0000006500657308 */ /* 0x000f300000000800 */
[----:B------:R-:W-:Y:S08]  /*4510*/  MUFU.EX2 R132, R132 ;  /* 0x0000008400847308 */ /* 0x000ff00000000800 */
[----:B------:R-:W-:Y:S01]  /*4520*/  MUFU.EX2 R25, R25 ;  /* 0x0000001900197308 */ /* 0x000fe20000000800 */
[----:B---3--:R-:W-:-:S07]  /*4530*/  FMNMX.FTZ R12, R10, R11, !PT ;  /* 0x0000000b0a0c7209 */ /* 0x008fce0007810000 */
[----:B------:R-:W-:Y:S01]  /*4540*/  MUFU.EX2 R134, R134 ;  /* 0x0000008600867308 */ /* 0x000fe20000000800 */
[----:B------:R-:W3:Y:S07]  /*4550*/  SHFL.BFLY PT, R11, R12, 0x1, 0x1f ;  /* 0x0c201f000c0b7f89 */ /* 0x000eee00000e0000 */
[----:B------:R-:W-:Y:S08]  /*4560*/  MUFU.EX2 R29, R29 ;  /* 0x0000001d001d7308 */ /* 0x000ff00000000800 */
[----:B------:R-:W-:Y:S08]  /*4570*/  MUFU.EX2 R128, R128 ;  /* 0x0000008000807308 */ /* 0x000ff00000000800 */
[----:B------:R-:W-:Y:S01]  /*4580*/  MUFU.EX2 R47, R47 ;  /* 0x0000002f002f7308 */ /* 0x000fe20000000800 */
[----:B---3--:R-:W-:-:S04]  /*4590*/  FMNMX.FTZ R11, R12, R11, !PT ;  /* 0x0000000b0c0b7209 */ /* 0x008fc80007810000 */
[C---:B------:R-:W-:Y:S01]  /*45a0*/  FSETP.NEU.FTZ.AND P2, PT, R11.reuse, -INF , PT ;  /* 0xff8000000b00780b */ /* 0x040fe20003f5d000 */
[----:B------:R-:W-:Y:S02]  /*45b0*/  FMUL.FTZ R24, R11, R42 ;  /* 0x0000002a0b187220 */ /* 0x000fe40000410000 */
[----:B------:R-:W-:Y:S03]  /*45c0*/  MUFU.EX2 R130, R130 ;  /* 0x0000008200827308 */ /* 0x000fe60000000800 */
[----:B------:R-:W-:Y:S02]  /*45d0*/  FSEL R24, R24, RZ, P2 ;  /* 0x000000ff18187208 */ /* 0x000fe40001000000 */
[----:B------:R-:W-:-:S03]  /*45e0*/  PLOP3.LUT P2, PT, PT, PT, UP1, 0x40, 0x0 ;  /* 0x000000000000781c */ /* 0x000fc60003f4e818 */
        /* <DEDUP_REMOVED lines=11> */
[-C--:B------:R-:W-:Y:S01]  /*46a0*/  FFMA.FTZ R26, R13, R42.reuse, -R24 ;  /* 0x0000002a0d1a7223 */ /* 0x080fe20000010818 */
[----:B------:R-:W-:Y:S01]  /*46b0*/  FADD.FTZ R13, R93, R34 ;  /* 0x000000225d0d7221 */ /* 0x000fe20000010000 */
[-CC-:B------:R-:W-:Y:S01]  /*46c0*/  FFMA.FTZ R14, R83, R42.reuse, -R24.reuse ;  /* 0x0000002a530e7223 */ /* 0x180fe20000010818 */
[-CC-:B------:R-:W-:Y:S01]  /*46d0*/  FFMA.FTZ R143, R21, R42.reuse, -R24.reuse ;  /* 0x0000002a158f7223 */ /* 0x180fe20000010818 */
[-CC-:B------:R-:W-:Y:S01]  /*46e0*/  FFMA.FTZ R18, R81, R42.reuse, -R24.reuse ;  /* 0x0000002a51127223 */ /* 0x180fe20000010818 */
[----:B------:R-:W3:Y:S01]  /*46f0*/  MUFU.EX2 R4, R4 ;  /* 0x0000000400047308 */ /* 0x000ee20000000800 */
[----:B--2---:R-:W-:Y:S01]  /*4700*/  FADD.FTZ R34, R136, R13 ;  /* 0x0000000d88227221 */ /* 0x004fe20000010000 */
[-CC-:B------:R-:W-:Y:S01]  /*4710*/  FFMA.FTZ R137, R27, R42.reuse, -R24.reuse ;  /* 0x0000002a1b897223 */ /* 0x180fe20000010818 */
[-CC-:B------:R-:W-:Y:S01]  /*4720*/  FFMA.FTZ R20, R79, R42.reuse, -R24.reuse ;  /* 0x0000002a4f147223 */ /* 0x180fe20000010818 */
[-C--:B------:R-:W-:Y:S01]  /*4730*/  FFMA.FTZ R139, R31, R42.reuse, -R24 ;  /* 0x0000002a1f8b7223 */ /* 0x080fe20000010818 */
[----:B0-----:R-:W-:Y:S01]  /*4740*/  FADD.FTZ R13, R97, R34 ;  /* 0x00000022610d7221 */ /* 0x001fe20000010000 */
[-CC-:B------:R-:W-:Y:S01]  /*4750*/  FFMA.FTZ R133, R35, R42.reuse, -R24.reuse ;  /* 0x0000002a23857223 */ /* 0x180fe20000010818 */
[-CC-:B------:R-:W-:Y:S01]  /*4760*/  FFMA.FTZ R28, R37, R42.reuse, -R24.reuse ;  /* 0x0000002a251c7223 */ /* 0x180fe20000010818 */
[----:B------:R-:W0:Y:S01]  /*4770*/  MUFU.EX2 R151, R151 ;  /* 0x0000009700977308 */ /* 0x000e220000000800 */
[----:B-1----:R-:W-:Y:S01]  /*4780*/  FADD.FTZ R36, R138, R13 ;  /* 0x0000000d8a247221 */ /* 0x002fe20000010000 */
[-CC-:B------:R-:W-:Y:S01]  /*4790*/  FFMA.FTZ R135, R39, R42.reuse, -R24.reuse ;  /* 0x0000002a27877223 */ /* 0x180fe20000010818 */
[-CC-:B------:R-:W-:Y:S01]  /*47a0*/  FFMA.FTZ R30, R41, R42.reuse, -R24.reuse ;  /* 0x0000002a291e7223 */ /* 0x180fe20000010818 */
[-C--:B------:R-:W-:Y:S01]  /*47b0*/  FFMA.FTZ R129, R43, R42.reuse, -R24 ;  /* 0x0000002a2b817223 */ /* 0x080fe20000010818 */
[----:B----4-:R-:W-:Y:S01]  /*47c0*/  FADD.FTZ R13, R101, R36 ;  /* 0x00000024650d7221 */ /* 0x010fe20000010000 */
[-CC-:B------:R-:W-:Y:S01]  /*47d0*/  FFMA.FTZ R99, R99, R42.reuse, -R24.reuse ;  /* 0x0000002a63637223 */ /* 0x180fe20000010818 */
[-C--:B------:R-:W-:Y:S01]  /*47e0*/  FFMA.FTZ R113, R113, R42.reuse, -R24 ;  /* 0x0000002a71717223 */ /* 0x080fe20000010818 */
[----:B------:R-:W1:Y:S01]  /*47f0*/  MUFU.EX2 R6, R6 ;  /* 0x0000000600067308 */ /* 0x000e620000000800 */
[----:B---3--:R-:W-:Y:S01]  /*4800*/  FADD.FTZ R32, R149, R4 ;  /* 0x0000000495207221 */ /* 0x008fe20000010000 */
[----:B------:R-:W-:Y:S01]  /*4810*/  FADD.FTZ R36, R132, R13 ;  /* 0x0000000d84247221 */ /* 0x000fe20000010000 */
[-CC-:B------:R-:W-:Y:S01]  /*4820*/  FFMA.FTZ R115, R115, R42.reuse, -R24.reuse ;  /* 0x0000002a73737223 */ /* 0x180fe20000010818 */
[-CC-:B------:R-:W-:Y:S01]  /*4830*/  FFMA.FTZ R117, R117, R42.reuse, -R24.reuse ;  /* 0x0000002a75757223 */ /* 0x180fe20000010818 */
[-C--:B------:R-:W-:Y:S01]  /*4840*/  FFMA.FTZ R121, R121, R42.reuse, -R24 ;  /* 0x0000002a79797223 */ /* 0x080fe20000010818 */
[----:B------:R-:W-:Y:S01]  /*4850*/  FADD.FTZ R13, R25, R36 ;  /* 0x00000024190d7221 */ /* 0x000fe20000010000 */
[-C--:B------:R-:W-:Y:S01]  /*4860*/  FFMA.FTZ R105, R105, R42.reuse, -R24 ;  /* 0x0000002a69697223 */ /* 0x080fe20000010818 */
[----:B------:R-:W2:Y:S01]  /*4870*/  MUFU.EX2 R145, R145 ;  /* 0x0000009100917308 */ /* 0x000ea20000000800 */
[----:B0-----:R-:W-:Y:S01]  /*4880*/  FADD.FTZ R5, R151, R32 ;  /* 0x0000002097057221 */ /* 0x001fe20000010000 */
[----:B------:R-:W-:Y:S01]  /*4890*/  FADD.FTZ R36, R134, R13 ;  /* 0x0000000d86247221 */ /* 0x000fe20000010000 */
[-CC-:B------:R-:W-:Y:S01]  /*48a0*/  FFMA.FTZ R77, R77, R42.reuse, -R24.reuse ;  /* 0x0000002a4d4d7223 */ /* 0x180fe20000010818 */
[-CC-:B------:R-:W-:Y:S01]  /*48b0*/  FFMA.FTZ R107, R107, R42.reuse, -R24.reuse ;  /* 0x0000002a6b6b7223 */ /* 0x180fe20000010818 */
[-C--:B------:R-:W-:Y:S01]  /*48c0*/  FFMA.FTZ R69, R69, R42.reuse, -R24 ;  /* 0x0000002a45457223 */ /* 0x080fe20000010818 */
[----:B------:R-:W-:Y:S01]  /*48d0*/  FADD.FTZ R13, R29, R36 ;  /* 0x000000241d0d7221 */ /* 0x000fe20000010000 */
[----:B------:R-:W-:Y:S01]  /*48e0*/  FFMA.FTZ R109, R109, R42, -R24 ;  /* 0x0000002a6d6d7223 */ /* 0x000fe20000010818 */
[----:B------:R-:W0:Y:S01]  /*48f0*/  MUFU.EX2 R10, R10 ;  /* 0x0000000a000a7308 */ /* 0x000e220000000800 */
[----:B-1----:R-:W-:Y:S01]  /*4900*/  FADD.FTZ R32, R6, R5 ;  /* 0x0000000506207221 */ /* 0x002fe20000010000 */
[----:B------:R-:W-:Y:S01]  /*4910*/  FADD.FTZ R38, R128, R13 ;  /* 0x0000000d80267221 */ /* 0x000fe20000010000 */
[----:B------:R-:W-:-:S02]  /*4920*/  F2FP.BF16.F32.PACK_AB R149, R4, R149 ;  /* 0x000000950495723e */ /* 0x000fc400000010ff */
[----:B------:R-:W-:Y:S01]  /*4930*/  F2FP.BF16.F32.PACK_AB R151, R6, R151 ;  /* 0x000000970697723e */ /* 0x000fe200000010ff */
[----:B------:R-:W-:Y:S01]  /*4940*/  FADD.FTZ R13, R47, R38 ;  /* 0x000000262f0d7221 */ /* 0x000fe20000010000 */
[----:B------:R-:W-:Y:S01]  /*4950*/  F2FP.BF16.F32.PACK_AB R136, R97, R136 ;  /* 0x000000886188723e */ /* 0x000fe200000010ff */
[----:B------:R-:W1:Y:S01]  /*4960*/  MUFU.EX2 R147, R147 ;  /* 0x0000009300937308 */ /* 0x000e620000000800 */
[----:B--2---:R-:W-:Y:S01]  /*4970*/  FADD.FTZ R5, R145, R32 ;  /* 0x0000002091057221 */ /* 0x004fe20000010000 */
[----:B------:R-:W-:Y:S01]  /*4980*/  FFMA.FTZ R32, R15, R42, -R24 ;  /* 0x0000002a0f207223 */ /* 0x000fe20000010818 */
[----:B------:R-:W-:Y:S02]  /*4990*/  F2FP.BF16.F32.PACK_AB R138, R101, R138 ;  /* 0x0000008a658a723e */ /* 0x000fe400000010ff */
[----:B------:R-:W-:Y:S02]  /*49a0*/  F2FP.BF16.F32.PACK_AB R132, R25, R132 ;  /* 0x000000841984723e */ /* 0x000fe400000010ff */
[----:B------:R-:W-:Y:S01]  /*49b0*/  F2FP.BF16.F32.PACK_AB R134, R29, R134 ;  /* 0x000000861d86723e */ /* 0x000fe200000010ff */
[----:B------:R-:W2:Y:S01]  /*49c0*/  MUFU.EX2 R12, R12 ;  /* 0x0000000c000c7308 */ /* 0x000ea20000000800 */
[C---:B0-----:R-:W-:Y:S01]  /*49d0*/  FADD.FTZ R34, R10.reuse, R5 ;  /* 0x000000050a227221 */ /* 0x041fe20000010000 */
[----:B------:R-:W-:-:S02]  /*49e0*/  F2FP.BF16.F32.PACK_AB R145, R10, R145 ;  /* 0x000000910a91723e */ /* 0x000fc400000010ff */
[----:B------:R-:W-:-:S04]  /*49f0*/  F2FP.BF16.F32.PACK_AB R128, R47, R128 ;  /* 0x000000802f80723e */ /* 0x000fc800000010ff */
[----:B------:R-:W0:Y:S01]  /*4a00*/  MUFU.EX2 R141, R141 ;  /* 0x0000008d008d7308 */ /* 0x000e220000000800 */
[----:B-1----:R-:W-:-:S07]  /*4a10*/  FADD.FTZ R5, R147, R34 ;  /* 0x0000002293057221 */ /* 0x002fce0000010000 */
[----:B------:R-:W1:Y:S01]  /*4a20*/  MUFU.EX2 R14, R14 ;  /* 0x0000000e000e7308 */ /* 0x000e620000000800 */
[C---:B--2---:R-:W-:Y:S01]  /*4a30*/  FADD.FTZ R34, R12.reuse, R5 ;  /* 0x000000050c227221 */ /* 0x044fe20000010000 */
[----:B------:R-:W-:-:S06]  /*4a40*/  F2FP.BF16.F32.PACK_AB R147, R12, R147 ;  /* 0x000000930c93723e */ /* 0x000fcc00000010ff */
[----:B------:R-:W2:Y:S01]  /*4a50*/  MUFU.EX2 R143, R143 ;  /* 0x0000008f008f7308 */ /* 0x000ea20000000800 */
[----:B0-----:R-:W-:-:S07]  /*4a60*/  FADD.FTZ R5, R141, R34 ;  /* 0x000000228d057221 */ /* 0x001fce0000010000 */
[----:B------:R-:W0:Y:S01]  /*4a70*/  MUFU.EX2 R18, R18 ;  /* 0x0000001200127308 */ /* 0x000e220000000800 */
[C---:B-1----:R-:W-:Y:S01]  /*4a80*/  FADD.FTZ R34, R14.reuse, R5 ;  /* 0x000000050e227221 */ /* 0x042fe20000010000 */
[----:B------:R-:W-:-:S06]  /*4a90*/  F2FP.BF16.F32.PACK_AB R141, R14, R141 ;  /* 0x0000008d0e8d723e */ /* 0x000fcc00000010ff */
[----:B------:R-:W1:Y:S01]  /*4aa0*/  MUFU.EX2 R137, R137 ;  /* 0x0000008900897308 */ /* 0x000e620000000800 */
[----:B--2---:R-:W-:-:S07]  /*4ab0*/  FADD.FTZ R5, R143, R34 ;  /* 0x000000228f057221 */ /* 0x004fce0000010000 */
[----:B------:R-:W2:Y:S01]  /*4ac0*/  MUFU.EX2 R20, R20 ;  /* 0x0000001400147308 */ /* 0x000ea20000000800 */
[C---:B0-----:R-:W-:Y:S01]  /*4ad0*/  FADD.FTZ R36, R18.reuse, R5 ;  /* 0x0000000512247221 */ /* 0x041fe20000010000 */
[----:B------:R-:W-:-:S06]  /*4ae0*/  F2FP.BF16.F32.PACK_AB R143, R18, R143 ;  /* 0x0000008f128f723e */ /* 0x000fcc00000010ff */
[----:B------:R-:W0:Y:S01]  /*4af0*/  MUFU.EX2 R139, R139 ;  /* 0x0000008b008b7308 */ /* 0x000e220000000800 */
[----:B-1----:R-:W-:Y:S01]  /*4b00*/  FADD.FTZ R5, R137, R36 ;  /* 0x0000002489057221 */ /* 0x002fe20000010000 */
[----:B------:R-:W-:Y:S01]  /*4b10*/  FADD.FTZ R36, R130, R13 ;  /* 0x0000000d82247221 */ /* 0x000fe20000010000 */
[----:B------:R-:W-:-:S03]  /*4b20*/  F2FP.BF16.F32.PACK_AB R130, R53, R130 ;  /* 0x000000823582723e */ /* 0x000fc600000010ff */
[----:B------:R-:W-:Y:S02]  /*4b30*/  FADD.FTZ R13, R53, R36 ;  /* 0x00000024350d7221 */ /* 0x000fe40000010000 */
        /* <DEDUP_REMOVED lines=11> */
[----:B0-----:R-:W-:-:S07]  /*4bf0*/  FADD.FTZ R5, R133, R36 ;  /* 0x0000002485057221 */ /* 0x001fce0000010000 */
[----:B------:R-:W0:Y:S01]  /*4c00*/  MUFU.EX2 R126, R126 ;  /* 0x0000007e007e7308 */ /* 0x000e220000000800 */
[C---:B-1----:R-:W-:Y:S01]  /*4c10*/  FADD.FTZ R13, R45.reuse, R38 ;  /* 0x000000262d0d7221 */ /* 0x042fe20000010000 */
[----:B------:R-:W-:-:S06]  /*4c20*/  F2FP.BF16.F32.PACK_AB R124, R45, R124 ;  /* 0x0000007c2d7c723e */ /* 0x000fcc00000010ff */
[----:B------:R-:W1:Y:S01]  /*4c30*/  MUFU.EX2 R135, R135 ;  /* 0x0000008700877308 */ /* 0x000e620000000800 */
[C---:B--2---:R-:W-:Y:S01]  /*4c40*/  FADD.FTZ R36, R28.reuse, R5 ;  /* 0x000000051c247221 */ /* 0x044fe20000010000 */
[----:B------:R-:W-:-:S06]  /*4c50*/  F2FP.BF16.F32.PACK_AB R133, R28, R133 ;  /* 0x000000851c85723e */ /* 0x000fcc00000010ff */
[----:B------:R-:W2:Y:S01]  /*4c60*/  MUFU.EX2 R49, R49 ;  /* 0x0000003100317308 */ /* 0x000ea20000000800 */
[----:B0-----:R-:W-:-:S07]  /*4c70*/  FADD.FTZ R38, R126, R13 ;  /* 0x0000000d7e267221 */ /* 0x001fce0000010000 */
[----:B------:R-:W0:Y:S01]  /*4c80*/  MUFU.EX2 R30, R30 ;  /* 0x0000001e001e7308 */ /* 0x000e220000000800 */
[----:B-1----:R-:W-:-:S07]  /*4c90*/  FADD.FTZ R5, R135, R36 ;  /* 0x0000002487057221 */ /* 0x002fce0000010000 */
[----:B------:R-:W1:Y:S01]  /*4ca0*/  MUFU.EX2 R120, R120 ;  /* 0x0000007800787308 */ /* 0x000e620000000800 */
[C---:B--2---:R-:W-:Y:S01]  /*4cb0*/  FADD.FTZ R13, R49.reuse, R38 ;  /* 0x00000026310d7221 */ /* 0x044fe20000010000 */
[----:B------:R-:W-:-:S06]  /*4cc0*/  F2FP.BF16.F32.PACK_AB R126, R49, R126 ;  /* 0x0000007e317e723e */ /* 0x000fcc00000010ff */
[----:B------:R-:W2:Y:S01]  /*4cd0*/  MUFU.EX2 R129, R129 ;  /* 0x0000008100817308 */ /* 0x000ea20000000800 */
[C---:B0-----:R-:W-:Y:S01]  /*4ce0*/  FADD.FTZ R38, R30.reuse, R5 ;  /* 0x000000051e267221 */ /* 0x041fe20000010000 */
[----:B------:R-:W-:-:S06]  /*4cf0*/  F2FP.BF16.F32.PACK_AB R135, R30, R135 ;  /* 0x000000871e87723e */ /* 0x000fcc00000010ff */
[----:B------:R-:W0:Y:S01]  /*4d00*/  MUFU.EX2 R51, R51 ;  /* 0x0000003300337308 */ /* 0x000e220000000800 */
[----:B-1----:R-:W-:-:S07]  /*4d10*/  FADD.FTZ R40, R120, R13 ;  /* 0x0000000d78287221 */ /* 0x002fce0000010000 */
[----:B------:R-:W1:Y:S01]  /*4d20*/  MUFU.EX2 R32, R32 ;  /* 0x0000002000207308 */ /* 0x000e620000000800 */
[----:B--2---:R-:W-:-:S07]  /*4d30*/  FADD.FTZ R5, R129, R38 ;  /* 0x0000002681057221 */ /* 0x004fce0000010000 */
[----:B------:R-:W2:Y:S01]  /*4d40*/  MUFU.EX2 R122, R122 ;  /* 0x0000007a007a7308 */ /* 0x000ea20000000800 */
[C---:B0-----:R-:W-:Y:S01]  /*4d50*/  FADD.FTZ R13, R51.reuse, R40 ;  /* 0x00000028330d7221 */ /* 0x041fe20000010000 */
[----:B------:R-:W-:-:S06]  /*4d60*/  F2FP.BF16.F32.PACK_AB R120, R51, R120 ;  /* 0x000000783378723e */ /* 0x000fcc00000010ff */
        /* <DEDUP_REMOVED lines=26> */
[----:B--2---:R-:W-:-:S04]  /*4f10*/  FADD.FTZ R13, R69, R10 ;  /* 0x0000000a450d7221 */ /* 0x004fc80000010000 */
[C---:B0-----:R-:W-:Y:S01]  /*4f20*/  FADD.FTZ R4, R6.reuse, R13 ;  /* 0x0000000d06047221 */ /* 0x041fe20000010000 */
[----:B------:R-:W-:Y:S01]  /*4f30*/  F2FP.BF16.F32.PACK_AB R123, R6, R69 ;  /* 0x00000045067b723e */ /* 0x000fe200000010ff */
[----:B------:R-:W-:Y:S02]  /*4f40*/  VIADD R6, R22, 0xfffffffe ;  /* 0xfffffffe16067836 */ /* 0x000fe40000000000 */
[C---:B-1----:R-:W-:Y:S01]  /*4f50*/  FADD.FTZ R5, R33.reuse, R40 ;  /* 0x0000002821057221 */ /* 0x042fe20000010000 */
[----:B------:R-:W-:Y:S01]  /*4f60*/  F2FP.BF16.F32.PACK_AB R122, R33, R122 ;  /* 0x0000007a217a723e */ /* 0x000fe200000010ff */
[----:B------:R-:W-:Y:S06]  /*4f70*/  @P2 BRA `(.L_x_837) ;  /* 0x0000000000442947 */ /* 0x000fec0003800000 */
        /* <DEDUP_REMOVED lines=10> */
.L_x_838:
[----:B------:R-:W-:-:S11]  /*5020*/  UISETP.NE.AND UP2, UPT, UR5, 0x1, UPT ;  /* 0x000000010500788c */ /* 0x000fd6000bf45270 */
[----:B------:R-:W-:Y:S02]  /*5030*/  @UP2 ULDC.64 UR14, c[0x0][0x9e8] ;  /* 0x00027a00000e2ab9 */ /* 0x000fe40000000a00 */
[----:B------:R-:W-:-:S04]  /*5040*/  UIMAD.WIDE.U32 UR6, UR10, UR14, URZ ;  /* 0x0000000e0a0672a5 */ /* 0x000fc8000f8e003f */
[----:B------:R-:W-:-:S12]  /*5050*/  @UP2 USHF.R.U32.HI UR10, URZ, UR15, UR7 ;  /* 0x0000000f3f0a2299 */ /* 0x000fd80008011607 */
.L_x_839:
[----:B------:R-:W-:-:S04]  /*5060*/  UIMAD UR5, UR10, UR5, UR5 ;  /* 0x000000050a0572a4 */ /* 0x000fc8000f8e0205 */
[----:B------:R-:W-:-:S04]  /*5070*/  UISETP.LT.AND UP2, UPT, UR4, UR5, UPT ;  /* 0x000000050400728c */ /* 0x000fc8000bf41270 */
[----:B------:R-:W-:-:S12]  /*5080*/  USEL UR4, UR4, UR5, UP2 ;  /* 0x0000000504047287 */ /* 0x000fd80009000000 */
.L_x_837:
[----:B------:R-:W-:Y:S01]  /*5090*/  USHF.R.S32.HI UR5, URZ, 0x1f, UR4 ;  /* 0x0000001f3f057899 */ /* 0x000fe20008011404 */
[----:B------:R-:W-:Y:S02]  /*50a0*/  CS2R R118, SRZ ;  /* 0x0000000000767805 */ /* 0x000fe4000001ff00 */
[----:B------:R-:W-:Y:S02]  /*50b0*/  CS2R R116, SRZ ;  /* 0x0000000000747805 */ /* 0x000fe4000001ff00 */
[----:B------:R-:W-:Y:S01]  /*50c0*/  CS2R R114, SRZ ;  /* 0x0000000000727805 */ /* 0x000fe2000001ff00 */
[----:B------:R-:W-:Y:S01]  /*50d0*/  ULEA.HI UR5, UR5, UR4, URZ, 0x7 ;  /* 0x0000000405057291 */ /* 0x000fe2000f8f383f */
[----:B------:R-:W-:Y:S02]  /*50e0*/  CS2R R112, SRZ ;  /* 0x0000000000707805 */ /* 0x000fe4000001ff00 */
[----:B------:R-:W-:Y:S01]  /*50f0*/  CS2R R110, SRZ ;  /* 0x00000000006e7805 */ /* 0x000fe2000001ff00 */
[----:B------:R-:W-:Y:S01]  /*5100*/  UMOV UR4, URZ ;  /* 0x0000003f00047c82 */ /* 0x000fe20008000000 */
[----:B------:R-:W-:Y:S01]  /*5110*/  USHF.R.S32.HI UR5, URZ, 0x7, UR5 ;  /* 0x000000073f057899 */ /* 0x000fe20008011405 */
[----:B------:R-:W-:-:S02]  /*5120*/  CS2R R108, SRZ ;  /* 0x00000000006c7805 */ /* 0x000fc4000001ff00 */
[----:B------:R-:W-:Y:S02]  /*5130*/  CS2R R106, SRZ ;  /* 0x00000000006a7805 */ /* 0x000fe4000001ff00 */
[----:B------:R-:W-:Y:S01]  /*5140*/  CS2R R104, SRZ ;  /* 0x0000000000687805 */ /* 0x000fe2000001ff00 */
[----:B------:R-:W-:Y:S01]  /*5150*/  UISETP.LT.AND UP2, UPT, UR37, UR5, UPT ;  /* 0x000000052500728c */ /* 0x000fe2000bf41270 */
[----:B------:R-:W-:Y:S02]  /*5160*/  CS2R R102, SRZ ;  /* 0x0000000000667805 */ /* 0x000fe4000001ff00 */
[----:B------:R-:W-:Y:S02]  /*5170*/  CS2R R100, SRZ ;  /* 0x0000000000647805 */ /* 0x000fe4000001ff00 */
[----:B------:R-:W-:Y:S01]  /*5180*/  CS2R R98, SRZ ;  /* 0x0000000000627805 */ /* 0x000fe2000001ff00 */
[----:B------:R-:W-:Y:S01]  /*5190*/  USEL UR26, UR37, UR5, !UP2 ;  /* 0x00000005251a7287 */ /* 0x000fe2000d000000 */
[----:B------:R-:W-:-:S02]  /*51a0*/  CS2R R96, SRZ ;  /* 0x0000000000607805 */ /* 0x000fc4000001ff00 */
[----:B------:R-:W-:Y:S01]  /*51b0*/  CS2R R94, SRZ ;  /* 0x00000000005e7805 */ /* 0x000fe2000001ff00 */
[----:B------:R-:W-:Y:S01]  /*51c0*/  UMOV UR5, URZ ;  /* 0x0000003f00057c82 */ /* 0x000fe20008000000 */
[----:B------:R-:W-:Y:S02]  /*51d0*/  CS2R R92, SRZ ;  /* 0x00000000005c7805 */ /* 0x000fe4000001ff00 */
[----:B------:R-:W-:Y:S02]  /*51e0*/  CS2R R90, SRZ ;  /* 0x00000000005a7805 */ /* 0x000fe4000001ff00 */
[----:B------:R-:W-:Y:S02]  /*51f0*/  ISETP.GE.AND P2, PT, R6, UR26, PT ;  /* 0x0000001a06007c0c */ /* 0x000fe4000bf46270 */
[----:B------:R-:W-:-:S11]  /*5200*/  CS2R R88, SRZ ;  /* 0x0000000000587805 */ /* 0x000fd6000001ff00 */
[----:B------:R-:W-:Y:S05]  /*5210*/  @!P2 BRA `(.L_x_840) ;  /* 0x00000034007ca947 */ /* 0x000fea0003800000 */
[----:B------:R-:W-:Y:S01]  /*5220*/  IMAD.MOV.U32 R119, RZ, RZ, RZ ;  /* 0x000000ffff777224 */ /* 0x000fe200078e00ff */
[----:B------:R-:W-:Y:S01]  /*5230*/  UMOV UR7, URZ ;  /* 0x0000003f00077c82 */ /* 0x000fe20008000000 */
[----:B------:R-:W-:Y:S01]  /*5240*/  UMOV UR6, URZ ;  /* 0x0000003f00067c82 */ /* 0x000fe20008000000 */
[----:B------:R-:W-:Y:S01]  /*5250*/  ULDC UR29, c[0x0][0x9e4] ;  /* 0x00027900001d7ab9 */ /* 0x000fe20000000800 */
[----:B------:R-:W-:Y:S01]  /*5260*/  ULDC UR27, c[0x0][0x2f0] ;  /* 0x0000bc00001b7ab9 */ /* 0x000fe20000000800 */
[----:B------:R-:W-:Y:S01]  /*5270*/  ULDC UR30, c[0x0][0x9d8] ;  /* 0x00027600001e7ab9 */ /* 0x000fe20000000800 */
[----:B------:R-:W-:-:S05]  /*5280*/  ULDC UR28, c[0x0][0x9e0] ;  /* 0x00027800001c7ab9 */ /* 0x000fca0000000800 */
.L_x_857:
[----:B------:R-:W-:Y:S01]  /*5290*/  UIADD3 UR4, UR6, 0x1, URZ ;  /* 0x0000000106047890 */ /* 0x000fe2000fffe03f */
[----:B------:R-:W-:-:S03]  /*52a0*/  ISETP.NE.AND P3, PT, RZ, UR39, PT ;  /* 0x00000027ff007c0c */ /* 0x000fc6000bf65270 */
[----:B------:R-:W-:-:S04]  /*52b0*/  UISETP.NE.AND UP2, UPT, UR4, 0x2, UPT ;  /* 0x000000020400788c */ /* 0x000fc8000bf45270 */
[----:B------:R-:W-:Y:S02]  /*52c0*/  USEL UR5, URZ, 0x1, UP2 ;  /* 0x000000013f057887 */ /* 0x000fe40009000000 */
[----:B------:R-:W-:Y:S02]  /*52d0*/  USEL UR4, UR4, URZ, UP2 ;  /* 0x0000003f04047287 */ /* 0x000fe40009000000 */
[----:B------:R-:W-:Y:S02]  /*52e0*/  ULOP3.LUT UR5, UR7, UR5, URZ, 0x3c, !UPT ;  /* 0x0000000507057292 */ /* 0x000fe4000f8e3c3f */
[----:B------:R-:W-:Y:S10]  /*52f0*/  @P3 BRA `(.L_x_841) ;  /* 0x00000000002c3947 */ /* 0x000ff40003800000 */
[----:B------:R-:W-:Y:S05]  /*5300*/  @!P0 BRA `(.L_x_842) ;  /* 0x0000000000048947 */ /* 0x000fea0003800000 */
[----:B------:R-:W-:Y:S01]  /*5310*/  BPT.TRAP 0x1 ;  /* 0x000000040000795c */ /* 0x000fe20000300000 */
.L_x_842:
[----:B------:R-:W-:Y:S01]  /*5320*/  ULEA UR10, UR4, UR38, 0x3 ;  /* 0x00000026040a7291 */ /* 0x000fe2000f8e183f */
[----:B------:R-:W-:-:S05]  /*5330*/  IMAD.U32 R10, RZ, RZ, UR5 ;  /* 0x00000005ff0a7e24 */ /* 0x000fca000f8e00ff */
[----:B------:R-:W-:-:S04]  /*5340*/  SHF.L.U32 R10, R10, 0x1f, RZ ;  /* 0x0000001f0a0a7819 */ /* 0x000fc800000006ff */
[----:B------:R0:W1:Y:S01]  /*5350*/  SYNCS.PHASECHK.TRANS64.TRYWAIT P2, [UR10+0x16830], R10 ;  /* 0x0168300aff0075a7 */ /* 0x000062000804014a */
[----:B------:R-:W-:Y:S05]  /*5360*/  @!P0 BRA `(.L_x_843) ;  /* 0x0000000000048947 */ /* 0x000fea0003800000 */
[----:B------:R-:W-:Y:S01]  /*5370*/  BPT.TRAP 0x1 ;  /* 0x000000040000795c */ /* 0x000fe20000300000 */
.L_x_843:
[----:B-1----:R-:W-:Y:S05]  /*5380*/  @P2 BRA `(.L_x_841) ;  /* 0x0000000000082947 */ /* 0x002fea0003800000 */
[----:B------:R-:W1:Y:S02]  /*5390*/  SYNCS.PHASECHK.TRANS64.TRYWAIT P2, [UR10+0x16830], R10 ;  /* 0x0168300aff0075a7 */ /* 0x000e64000804014a */
[----:B-1----:R-:W-:Y:S05]  /*53a0*/  @!P2 BRA `(.L_x_844) ;  /* 0x000000e40088a947 */ /* 0x002fea0003800000 */
.L_x_841:
[----:B01----:R-:W-:Y:S01]  /*53b0*/  VIADD R10, R17, 0x8 ;  /* 0x00000008110a7836 */ /* 0x003fe20000000000 */
[----:B------:R-:W-:Y:S01]  /*53c0*/  R2UR UR20, R8 ;  /* 0x00000000081472ca */ /* 0x000fe200000e0000 */
[----:B------:R-:W-:Y:S01]  /*53d0*/  ULEA UR22, UR4, UR24, 0xa ;  /* 0x0000001804167291 */ /* 0x000fe2000f8e503f */
[----:B------:R-:W-:Y:S01]  /*53e0*/  R2UR UR21, R9 ;  /* 0x00000000091572ca */ /* 0x000fe200000e0000 */
[----:B------:R-:W-:Y:S01]  /*53f0*/  UMOV UR23, 0x40000040 ;  /* 0x4000004000177882 */ /* 0x000fe20000000000 */
[----:B------:R0:W-:Y:S01]  /*5400*/  BAR.SYNC.DEFER_BLOCKING R10, 0x100 ;  /* 0x0004000a0000751d */ /* 0x0001e20000010000 */
[----:B------:R-:W-:Y:S02]  /*5410*/  UIADD3 UR14, UR22, 0x2, URZ ;  /* 0x00000002160e7890 */ /* 0x000fe4000fffe03f */
[----:B------:R-:W-:Y:S02]  /*5420*/  UIADD3 UR18, UR22, 0x4, URZ ;  /* 0x0000000416127890 */ /* 0x000fe4000fffe03f */
[----:B------:R-:W-:Y:S01]  /*5430*/  UIADD3 UR10, UR22, 0x6, URZ ;  /* 0x00000006160a7890 */ /* 0x000fe2000fffe03f */
[----:B------:R-:W-:Y:S01]  /*5440*/  UMOV UR15, 0x40000040 ;  /* 0x40000040000f7882 */ /* 0x000fe20000000000 */
[----:B------:R-:W-:Y:S01]  /*5450*/  UMOV UR19, 0x40000040 ;  /* 0x4000004000137882 */ /* 0x000fe20000000000 */
[----:B------:R-:W-:Y:S01]  /*5460*/  UMOV UR11, 0x40000040 ;  /* 0x40000040000b7882 */ /* 0x000fe20000000000 */
[----:B------:R-:W-:-:S06]  /*5470*/  WARPGROUP.ARRIVE ;  /* 0x00000000000079c5 */ /* 0x000fcc0000000000 */
[----:B------:R-:W-:Y:S03]  /*5480*/  HGMMA.64x128x16.F32.BF16 R24, gdesc[UR20], RZ, !UPT, gsb0 ;  /* 0x01e00000141879f0 */ /* 0x000fe6000c0018ff */
[----:B------:R-:W-:Y:S02]  /*5490*/  WARPGROUP.DEPBAR.LE gsb0, 0x0 ;  /* 0x00008000000079c5 */ /* 0x000fe40000010000 */
[----:B------:R-:W-:-:S07]  /*54a0*/  WARPGROUP.ARRIVE ;  /* 0x00000000000079c5 */ /* 0x000fce0000000000 */
        /* <DEDUP_REMOVED lines=8> */
[----:B0-----:R-:W-:Y:S05]  /*5530*/  @P3 BRA `(.L_x_845) ;  /* 0x00000000002c3947 */ /* 0x001fea0003800000 */
[----:B------:R-:W-:Y:S05]  /*5540*/  @!P0 BRA `(.L_x_846) ;  /* 0x0000000000048947 */ /* 0x000fea0003800000 */
[----:B------:R-:W-:Y:S01]  /*5550*/  BPT.TRAP 0x1 ;  /* 0x000000040000795c */ /* 0x000fe20000300000 */
.L_x_846:
[----:B------:R-:W-:Y:S01]  /*5560*/  ULEA UR10, UR6, UR38, 0x3 ;  /* 0x00000026060a7291 */ /* 0x000fe2000f8e183f */
[----:B------:R-:W-:-:S05]  /*5570*/  IMAD.U32 R10, RZ, RZ, UR7 ;  /* 0x00000007ff0a7e24 */ /* 0x000fca000f8e00ff */
[----:B------:R-:W-:-:S04]  /*5580*/  SHF.L.U32 R10, R10, 0x1f, RZ ;  /* 0x0000001f0a0a7819 */ /* 0x000fc800000006ff */
[----:B------:R0:W1:Y:S01]  /*5590*/  SYNCS.PHASECHK.TRANS64.TRYWAIT P2, [UR10+0x16850], R10 ;  /* 0x0168500aff0075a7 */ /* 0x000062000804014a */
[----:B------:R-:W-:Y:S05]  /*55a0*/  @!P0 BRA `(.L_x_847) ;  /* 0x0000000000048947 */ /* 0x000fea0003800000 */
[----:B------:R-:W-:Y:S01]  /*55b0*/  BPT.TRAP 0x1 ;  /* 0x000000040000795c */ /* 0x000fe20000300000 */
.L_x_847:
[----:B-1----:R-:W-:Y:S05]  /*55c0*/  @P2 BRA `(.L_x_845) ;  /* 0x0000000000082947 */ /* 0x002fea0003800000 */
[----:B------:R-:W1:Y:S02]  /*55d0*/  SYNCS.PHASECHK.TRANS64.TRYWAIT P2, [UR10+0x16850], R10 ;  /* 0x0168500aff0075a7 */ /* 0x000e64000804014a */
[----:B-1----:R-:W-:Y:S05]  /*55e0*/  @!P2 BRA `(.L_x_848) ;  /* 0x000000e40010a947 */ /* 0x002fea0003800000 */
.L_x_845:
[----:B------:R-:W-:Y:S01]  /*55f0*/  UIADD3 UR7, UR38, 0x400, URZ ;  /* 0x0000040026077890 */ /* 0x000fe2000fffe03f */
[----:B------:R-:W-:Y:S01]  /*5600*/  WARPGROUP.ARRIVE ;  /* 0x00000000000079c5 */ /* 0x000fe20000000000 */
[----:B------:R-:W-:Y:S01]  /*5610*/  UMOV UR11, 0x40000040 ;  /* 0x40000040000b7882 */ /* 0x000fe20000000000 */
[----:B------:R-:W-:Y:S01]  /*5620*/  PLOP3.LUT P2, PT, PT, PT, UP0, 0x80, 0x0 ;  /* 0x000000000000781c */ /* 0x000fe20003f4f008 */
[----:B------:R-:W-:Y:S01]  /*5630*/  USHF.R.U32.HI UR7, URZ, 0x4, UR7 ;  /* 0x000000043f077899 */ /* 0x000fe20008011607 */
[----:B------:R-:W-:Y:S01]  /*5640*/  PLOP3.LUT P3, PT, PT, PT, UP0, 0x80, 0x0 ;  /* 0x000000000000781c */ /* 0x000fe20003f6f008 */
[----:B------:R-:W-:Y:S01]  /*5650*/  FMUL.FTZ R44, R44, UR30 ;  /* 0x0000001e2c2c7c20 */ /* 0x000fe20008410000 */
[----:B------:R-:W-:Y:S01]  /*5660*/  FMUL.FTZ R21, R34, UR30 ;  /* 0x0000001e22157c20 */ /* 0x000fe20008410000 */
[----:B------:R-:W-:Y:S01]  /*5670*/  ULOP3.LUT UR7, UR7, 0x3fff, URZ, 0xc0, !UPT ;  /* 0x00003fff07077892 */ /* 0x000fe2000f8ec03f */
[----:B01----:R-:W-:Y:S01]  /*5680*/  FMUL.FTZ R10, R24, UR30 ;  /* 0x0000001e180a7c20 */ /* 0x003fe20008410000 */
[----:B------:R-:W-:Y:S01]  /*5690*/  FMUL.FTZ R24, R38, UR30 ;  /* 0x0000001e26187c20 */ /* 0x000fe20008410000 */
[----:B------:R-:W-:Y:S01]  /*56a0*/  FMUL.FTZ R38, R51, UR30 ;  /* 0x0000001e33267c20 */ /* 0x000fe20008410000 */
[----:B------:R-:W-:Y:S01]  /*56b0*/  ULEA UR7, UR6, UR7, 0xa ;  /* 0x0000000706077291 */ /* 0x000fe2000f8e503f */
[----:B------:R-:W-:Y:S01]  /*56c0*/  FMUL.FTZ R51, R74, UR30 ;  /* 0x0000001e4a337c20 */ /* 0x000fe20008410000 */
[----:B------:R-:W-:-:S02]  /*56d0*/  IMAD.MOV.U32 R74, RZ, RZ, R0 ;  /* 0x000000ffff4a7224 */ /* 0x000fc400078e0000 */
[----:B------:R-:W-:Y:S01]  /*56e0*/  FMUL.FTZ R12, R26, UR30 ;  /* 0x0000001e1a0c7c20 */ /* 0x000fe20008410000 */
[----:B------:R-:W-:Y:S01]  /*56f0*/  FMUL.FTZ R23, R32, UR30 ;  /* 0x0000001e20177c20 */ /* 0x000fe20008410000 */
[----:B------:R-:W-:Y:S01]  /*5700*/  FMUL.FTZ R26, R39, UR30 ;  /* 0x0000001e271a7c20 */ /* 0x000fe20008410000 */
[----:B------:R-:W-:Y:S01]  /*5710*/  FMUL.FTZ R32, R41, UR30 ;  /* 0x0000001e29207c20 */ /* 0x000fe20008410000 */
[----:B------:R-:W-:Y:S01]  /*5720*/  UMOV UR10, UR7 ;  /* 0x00000007000a7c82 */ /* 0x000fe20008000000 */
[----:B------:R-:W-:Y:S01]  /*5730*/  FMUL.FTZ R39, R54, UR30 ;  /* 0x0000001e36277c20 */ /* 0x000fe20008410000 */
[----:B------:R-:W-:Y:S01]  /*5740*/  HGMMA.64x64x16.F32.BF16 R88, R148, gdesc[UR8].tnspB, R88, gsb0 ;  /* 0x40e0000894587df0 */ /* 0x000fe20008001858 */
[----:B------:R-:W-:Y:S01]  /*5750*/  UIADD3 UR10, UR7, 0x80, URZ ;  /* 0x00000080070a7890 */ /* 0x000fe2000fffe03f */
[----:B------:R-:W-:Y:S01]  /*5760*/  FMUL.FTZ R41, R58, UR30 ;  /* 0x0000001e3a297c20 */ /* 0x000fe20008410000 */
[----:B------:R-:W-:Y:S01]  /*5770*/  UMOV UR11, 0x40000040 ;  /* 0x40000040000b7882 */ /* 0x000fe20000000000 */
        /* <DEDUP_REMOVED lines=11> */
[----:B------:R-:W-:-:S02]  /*5830*/  IMAD.U32 R35, RZ, RZ, UR4 ;  /* 0x00000004ff237e24 */ /* 0x000fc4000f8e00ff */
        /* <DEDUP_REMOVED lines=27> */
[----:B------:R-:W-:Y:S01]  /*59f0*/  @!P1 LEA R35, R35, UR38, 0x3 ;  /* 0x0000002623239c11 */ /* 0x000fe2000f8e18ff */
[----:B------:R-:W0:Y:S04]  /*5a00*/  MUFU.TANH R10, R10 ;  /* 0x0000000a000a7308 */ /* 0x000e280000002400 */
[----:B------:R-:W-:-:S04]  /*5a10*/  @!P1 VIADD R35, R35, 0x16840 ;  /* 0x0001684023239836 */ /* 0x000fc80000000000 */
[----:B------:R-:W1:Y:S01]  /*5a20*/  MUFU.TANH R13, R13 ;  /* 0x0000000d000d7308 */ /* 0x000e620000002400 */
[----:B------:R-:W-:-:S07]  /*5a30*/  @!P1 PRMT R35, RZ, 0x654, R35 ;  /* 0x00000654ff239816 */ /* 0x000fce0000000023 */
[----:B------:R-:W2:Y:S08]  /*5a40*/  MUFU.TANH R12, R12 ;  /* 0x0000000c000c7308 */ /* 0x000eb00000002400 */
[----:B------:R-:W3:Y:S08]  /*5a50*/  MUFU.TANH R14, R14 ;  /* 0x0000000e000e7308 */ /* 0x000ef00000002400 */
[----:B------:R-:W4:Y:S01]  /*5a60*/  MUFU.TANH R19, R19 ;  /* 0x0000001300137308 */ /* 0x000f220000002400 */
[----:B------:R-:W-:-:S02]  /*5a70*/  WARPGROUP.DEPBAR.LE gsb0, 0x0 ;  /* 0x00008000000079c5 */ /* 0x000fc40000010000 */
[----:B------:R-:W-:-:S05]  /*5a80*/  WARPGROUP.ARRIVE ;  /* 0x00000000000079c5 */ /* 0x000fca0000000000 */
[----:B------:R-:W0:Y:S01]  /*5a90*/  MUFU.TANH R20, R20 ;  /* 0x0000001400147308 */ /* 0x000e220000002400 */
[----:B------:R-:W-:Y:S01]  /*5aa0*/  HGMMA.64x64x16.F32.BF16 R88, R144, gdesc[UR8].tnspB, R88, gsb0 ;  /* 0x40e0000890587df0 */ /* 0x000fe20008001858 */
[----:B------:R-:W-:Y:S01]  /*5ab0*/  UIADD3 UR10, UR7, 0x100, URZ ;  /* 0x00000100070a7890 */ /* 0x000fe2000fffe03f */
[----:B------:R-:W-:-:S05]  /*5ac0*/  UMOV UR11, 0x40000040 ;  /* 0x40000040000b7882 */ /* 0x000fca0000000000 */
        /* <DEDUP_REMOVED lines=41> */
[----:B------:R-:W-:Y:S01]  /*5d60*/  WARPGROUP.ARRIVE ;  /* 0x00000000000079c5 */ /* 0x000fe20000000000 */
[----:B------:R-:W-:Y:S01]  /*5d70*/  FMUL.FTZ R136, R52, UR30 ;  /* 0x0000001e34887c20 */ /* 0x000fe20008410000 */
[----:B------:R-:W-:Y:S01]  /*5d80*/  FMUL.FTZ R52, R75, UR30 ;  /* 0x0000001e4b347c20 */ /* 0x000fe20008410000 */
[----:B------:R-:W-:Y:S01]  /*5d90*/  FMUL.FTZ R137, R56, UR30 ;  /* 0x0000001e38897c20 */ /* 0x000fe20008410000 */
[----:B------:R-:W-:Y:S01]  /*5da0*/  FMUL.FTZ R56, R83, UR30 ;  /* 0x0000001e53387c20 */ /* 0x000fe20008410000 */
        /* <DEDUP_REMOVED lines=15> */
[----:B------:R5:W0:Y:S01]  /*5ea0*/  MUFU.TANH R132, R44 ;  /* 0x0000002c00847308 */ /* 0x000a220000002400 */
[----:B------:R-:W-:Y:S01]  /*5eb0*/  FMUL.FTZ R134, R48, UR30 ;  /* 0x0000001e30867c20 */ /* 0x000fe20008410000 */
[----:B------:R-:W-:Y:S01]  /*5ec0*/  FMUL.FTZ R48, R67, UR30 ;  /* 0x0000001e43307c20 */ /* 0x000fe20008410000 */
[----:B------:R-:W-:Y:S01]  /*5ed0*/  FMUL.FTZ R67, R68, UR30 ;  /* 0x0000001e44437c20 */ /* 0x000fe20008410000 */
[----:B------:R-:W-:Y:S01]  /*5ee0*/  IMAD.SHL.U32 R68, R6, 0x80, RZ ;  /* 0x0000008006447824 */ /* 0x000fe200078e00ff */
[----:B------:R-:W-:Y:S01]  /*5ef0*/  HGMMA.64x64x16.F32.BF16 R88, R128, gdesc[UR8].tnspB, R88, gsb0 ;  /* 0x40e0000880587df0 */ /* 0x000fe20008001858 */
[----:B------:R-:W-:Y:S01]  /*5f00*/  UIADD3 UR10, UR7, 0x300, URZ ;  /* 0x00000300070a7890 */ /* 0x000fe2000fffe03f */
[----:B------:R-:W-:Y:S01]  /*5f10*/  FMUL.FTZ R133, R49, UR30 ;  /* 0x0000001e31857c20 */ /* 0x000fe20008410000 */
[----:B------:R-:W-:Y:S01]  /*5f20*/  UMOV UR11, 0x40000040 ;  /* 0x40000040000b7882 */ /* 0x000fe20000000000 */
[----:B-----5:R-:W5:Y:S01]  /*5f30*/  LDC R44, c[0x0][0x288] ;  /* 0x0000a200ff2c7b82 */ /* 0x020f620000000800 */
[----:B------:R-:W-:Y:S01]  /*5f40*/  IADD3 R58, -R68, 0x1, RZ ;  /* 0x00000001443a7810 */ /* 0x000fe20007ffe1ff */
[----:B------:R-:W-:Y:S01]  /*5f50*/  FMUL.FTZ R135, R53, UR30 ;  /* 0x0000001e35877c20 */ /* 0x000fe20008410000 */
[----:B------:R-:W-:Y:S01]  /*5f60*/  FMUL.FTZ R49, R70, UR30 ;  /* 0x0000001e46317c20 */ /* 0x000fe20008410000 */
[----:B------:R-:W-:Y:S01]  /*5f70*/  FMUL.FTZ R53, R78, UR30 ;  /* 0x0000001e4e357c20 */ /* 0x000fe20008410000 */
[----:B------:R-:W0:Y:S01]  /*5f80*/  MUFU.TANH R134, R134 ;  /* 0x0000008600867308 */ /* 0x000e220000002400 */
[----:B------:R-:W-:-:S02]  /*5f90*/  IMAD R75, R3, -0x2, R58 ;  /* 0xfffffffe034b7824 */ /* 0x000fc400078e023a */
[----:B------:R-:W-:Y:S02]  /*5fa0*/  FMUL.FTZ R58, R87, UR30 ;  /* 0x0000001e573a7c20 */ /* 0x000fe40008410000 */
[----:B------:R-:W-:-:S03]  /*5fb0*/  IMAD R75, R16, UR27, R75 ;  /* 0x0000001b104b7c24 */ /* 0x000fc6000f8e024b */
[----:B------:R-:W0:Y:S08]  /*5fc0*/  MUFU.TANH R133, R133 ;  /* 0x0000008500857308 */ /* 0x000e300000002400 */
[----:B------:R-:W0:Y:S01]  /*5fd0*/  MUFU.TANH R135, R135 ;  /* 0x0000008700877308 */ /* 0x000e220000002400 */
[----:B-----5:R-:W-:-:S04]  /*5fe0*/  IMAD.IADD R75, R75, 0x1, -R44 ;  /* 0x000000014b4b7824 */ /* 0x020fc800078e0a2c */
[----:B------:R-:W-:-:S03]  /*5ff0*/  VIADD R72, R75, UR28 ;  /* 0x0000001c4b487c36 */ /* 0x000fc60008000000 */
[----:B------:R-:W0:Y:S01]  /*6000*/  MUFU.TANH R48, R48 ;  /* 0x0000003000307308 */ /* 0x000e220000002400 */
[----:B------:R-:W-:-:S07]  /*6010*/  VIADD R70, R75, UR25 ;  /* 0x000000194b467c36 */ /* 0x000fce0008000000 */
        /* <DEDUP_REMOVED lines=8> */
[----:B------:R-:W-:-:S03]  /*60a0*/  FMUL.FTZ R57, R86, UR30 ;  /* 0x0000001e56397c20 */ /* 0x000fc60008410000 */
[----:B------:R-:W0:Y:S01]  /*60b0*/  MUFU.TANH R81, R81 ;  /* 0x0000005100517308 */ /* 0x000e220000002400 */
[----:B------:R-:W-:Y:S01]  /*60c0*/  HGMMA.64x64x16.F32.BF16 R88, R124, gdesc[UR8].tnspB, R88, gsb0 ;  /* 0x40e000087c587df0 */ /* 0x000fe20008001858 */
[----:B------:R-:W-:Y:S01]  /*60d0*/  UIADD3 UR10, UR7, 0x380, URZ ;  /* 0x00000380070a7890 */ /* 0x000fe2000fffe03f */
[----:B------:R-:W-:Y:S02]  /*60e0*/  UMOV UR11, 0x40000040 ;  /* 0x40000040000b7882 */ /* 0x000fe40000000000 */
[----:B------:R-:W-:-:S03]  /*60f0*/  @UP0 ULDC UR7, c[0x0][0x44c] ;  /* 0x0001130000070ab9 */ /* 0x000fc60000000800 */
[----:B------:R-:W0:Y:S01]  /*6100*/  MUFU.TANH R128, R128 ;  /* 0x0000008000807308 */ /* 0x000e220000002400 */
[----:B------:R-:W-:Y:S01]  /*6110*/  @P2 IMAD.HI.U32 R34, R0, UR7, RZ ;  /* 0x0000000700222c27 */ /* 0x000fe2000f8e00ff */
[----:B------:R-:W-:Y:S01]  /*6120*/  @UP0 ULDC UR7, c[0x0][0x450] ;  /* 0x0001140000070ab9 */ /* 0x000fe20000000800 */
[----:B------:R-:W-:-:S03]  /*6130*/  ISETP.GE.U32.AND P2, PT, R2, 0x180, PT ;  /* 0x000001800200780c */ /* 0x000fc60003f46070 */
[----:B------:R-:W-:Y:S01]  /*6140*/  @P3 SHF.R.U32.HI R74, RZ, UR7, R34 ;  /* 0x00000007ff4a3c19 */ /* 0x000fe20008011622 */
[----:B------:R-:W-:Y:S01]  /*6150*/  VIADD R34, R17, 0x9 ;  /* 0x0000000911227836 */ /* 0x000fe20000000000 */
[----:B------:R-:W0:Y:S03]  /*6160*/  MUFU.TANH R55, R55 ;  /* 0x0000003700377308 */ /* 0x000e260000002400 */
[----:B------:R-:W5:Y:S01]  /*6170*/  SHFL.IDX PT, R79, R74, RZ, 0x1c1f ;  /* 0x001c1fff4a4f7589 */ /* 0x000f6200000e0000 */
[----:B------:R-:W-:Y:S02]  /*6180*/  SEL R34, R34, 0x9, !P2 ;  /* 0x0000000922227807 */ /* 0x000fe40005000000 */
[----:B------:R-:W-:Y:S02]  /*6190*/  PLOP3.LUT P2, PT, PT, PT, UP1, 0x40, 0x0 ;  /* 0x000000000000781c */ /* 0x000fe40003f4e818 */
[----:B------:R-:W0:Y:S08]  /*61a0*/  MUFU.TANH R56, R56 ;  /* 0x0000003800387308 */ /* 0x000e300000002400 */
[----:B------:R-:W0:Y:S08]  /*61b0*/  MUFU.TANH R77, R77 ;  /* 0x0000004d004d7308 */ /* 0x000e300000002400 */
[----:B------:R-:W0:Y:S01]  /*61c0*/  MUFU.TANH R69, R69 ;  /* 0x0000004500457308 */ /* 0x000e220000002400 */
[----:B-----5:R-:W-:-:S02]  /*61d0*/  IMAD.IADD R76, R72, 0x1, R79 ;  /* 0x00000001484c7824 */ /* 0x020fc400078e024f */
[----:B------:R-:W-:-:S05]  /*61e0*/  IMAD.IADD R78, R70, 0x1, R79 ;  /* 0x00000001464e7824 */ /* 0x000fca00078e024f */
[----:B------:R-:W0:Y:S08]  /*61f0*/  MUFU.TANH R57, R57 ;  /* 0x0000003900397308 */ /* 0x000e300000002400 */
[----:B------:R-:W0:Y:S01]  /*6200*/  MUFU.TANH R58, R58 ;  /* 0x0000003a003a7308 */ /* 0x000e220000002400 */
[----:B------:R-:W-:Y:S02]  /*6210*/  WARPGROUP.DEPBAR.LE gsb0, 0x0 ;  /* 0x00008000000079c5 */ /* 0x000fe40000010000 */
[----:B------:R-:W-:-:S06]  /*6220*/  WARPGROUP.ARRIVE ;  /* 0x00000000000079c5 */ /* 0x000fcc0000000000 */
[----:B------:R-:W-:Y:S03]  /*6230*/  HGMMA.64x64x16.F32.BF16 R88, R120, gdesc[UR8].tnspB, R88, gsb0 ;  /* 0x40e0000878587df0 */ /* 0x000fe60008001858 */
[----:B------:R-:W-:Y:S02]  /*6240*/  WARPGROUP.DEPBAR.LE gsb0, 0x0 ;  /* 0x00008000000079c5 */ /* 0x000fe40000010000 */
[----:B------:R0:W-:Y:S06]  /*6250*/  BAR.ARV R34, 0x100 ;  /* 0x000400220000751d */ /* 0x0001ec0000002000 */
[----:B------:R0:W-:Y:S01]  /*6260*/  @!P1 SYNCS.ARRIVE.TRANS64.RED.A1T0 RZ, [R35+URZ], RZ ;  /* 0x000000ff23ff99a7 */ /* 0x0001e2000810043f */
[----:B-1234-:R-:W-:Y:S05]  /*6270*/  @P2 BRA `(.L_x_849) ;  /* 0x00000000005c2947 */ /* 0x01efea0003800000 */
[----:B0-----:R-:W-:Y:S01]  /*6280*/  IMAD R35, R16, UR27, R79 ;  /* 0x0000001b10237c24 */ /* 0x001fe2000f8e024f */
[----:B------:R-:W-:Y:S03]  /*6290*/  BSSY B0, `(.L_x_850) ;  /* 0x0000011000007945 */ /* 0x000fe60003800000 */
[----:B------:R-:W-:-:S05]  /*62a0*/  IMAD.IADD R75, R35, 0x1, -R44 ;  /* 0x00000001234b7824 */ /* 0x000fca00078e0a2c */
[----:B------:R-:W-:-:S13]  /*62b0*/  ISETP.GT.AND P2, PT, R75, -0x1, PT ;  /* 0xffffffff4b00780c */ /* 0x000fda0003f44270 */
[----:B------:R-:W-:Y:S05]  /*62c0*/  @P2 BRA `(.L_x_851) ;  /* 0x0000000000202947 */ /* 0x000fea0003800000 */
[----:B------:R-:W-:Y:S01]  /*62d0*/  IMAD.U32 R79, RZ, RZ, UR29 ;  /* 0x0000001dff4f7e24 */ /* 0x000fe2000f8e00ff */
[----:B------:R-:W-:-:S04]  /*62e0*/  LOP3.LUT R75, RZ, R75, RZ, 0x33, !PT ;  /* 0x0000004bff4b7212 */ /* 0x000fc800078e33ff */
[----:B------:R-:W-:-:S13]  /*62f0*/  ISETP.NE.AND P2, PT, R79, 0x1, PT ;  /* 0x000000014f00780c */ /* 0x000fda0003f45270 */
[----:B------:R-:W0:Y:S02]  /*6300*/  @P2 LDC.64 R34, c[0x0][0x9e8] ;  /* 0x00027a00ff222b82 */ /* 0x000e240000000a00 */
[----:B0-----:R-:W-:-:S05]  /*6310*/  @P2 IMAD.HI.U32 R34, R75, R34, RZ ;  /* 0x000000224b222227 */ /* 0x001fca00078e00ff */
[----:B------:R-:W-:-:S04]  /*6320*/  @P2 SHF.R.U32.HI R75, RZ, R35, R34 ;  /* 0x00000023ff4b2219 */ /* 0x000fc80000011622 */
[----:B------:R-:W-:Y:S01]  /*6330*/  LOP3.LUT R75, RZ, R75, RZ, 0x33, !PT ;  /* 0x0000004bff4b7212 */ /* 0x000fe200078e33ff */
[----:B------:R-:W-:Y:S06]  /*6340*/  BRA `(.L_x_852) ;  /* 0x0000000000147947 */ /* 0x000fec0003800000 */
.L_x_851:
[----:B------:R-:W-:-:S05]  /*6350*/  IMAD.U32 R79, RZ, RZ, UR29 ;  /* 0x0000001dff4f7e24 */ /* 0x000fca000f8e00ff */
[----:B------:R-:W-:-:S13]  /*6360*/  ISETP.NE.AND P2, PT, R79, 0x1, PT ;  /* 0x000000014f00780c */ /* 0x000fda0003f45270 */
[----:B------:R-:W0:Y:S02]  /*6370*/  @P2 LDC.64 R34, c[0x0][0x9e8] ;  /* 0x00027a00ff222b82 */ /* 0x000e240000000a00 */
[----:B0-----:R-:W-:-:S05]  /*6380*/  @P2 IMAD.HI.U32 R34, R75, R34, RZ ;  /* 0x000000224b222227 */ /* 0x001fca00078e00ff */
[----:B------:R-:W-:-:S07]  /*6390*/  @P2 SHF.R.U32.HI R75, RZ, R35, R34 ;  /* 0x00000023ff4b2219 */ /* 0x000fce0000011622 */
.L_x_852:
[----:B------:R-:W-:Y:S05]  /*63a0*/  BSYNC B0 ;  /* 0x0000000000007941 */ /* 0x000fea0003800000 */
.L_x_850:
[----:B------:R-:W-:-:S04]  /*63b0*/  IMAD R34, R75, R79, -R68 ;  /* 0x0000004f4b227224 */ /* 0x000fc800078e0a44 */
[----:B------:R-:W-:-:S05]  /*63c0*/  IMAD R35, R3, -0x2, R34 ;  /* 0xfffffffe03237824 */ /* 0x000fca00078e0222 */
[----:B------:R-:W-:Y:S02]  /*63d0*/  VIADDMNMX R76, R35, R79, R76, PT ;  /* 0x0000004f234c7246 */ /* 0x000fe4000380014c */
[----:B------:R-:W-:-:S07]  /*63e0*/  VIMNMX R78, R78, R35, !PT ;  /* 0x000000234e4e7248 */ /* 0x000fce0007fe0100 */
.L_x_849:
[----:B------:R-:W-:Y:S01]  /*63f0*/  ISETP.GT.AND P2, PT, R6, -0x1, PT ;  /* 0xffffffff0600780c */ /* 0x000fe20003f44270 */
[----:B------:R-:W1:Y:S03]  /*6400*/  SHFL.IDX PT, R87, R74, 0x1, 0x1c1f ;  /* 0x003c1f004a577f89 */ /* 0x000e6600000e0000 */
[C---:B------:R-:W-:Y:S02]  /*6410*/  ISETP.GT.AND P5, PT, R78.reuse, RZ, P2 ;  /* 0x000000ff4e00720c */ /* 0x040fe400017a4270 */
[----:B------:R-:W-:Y:S02]  /*6420*/  ISETP.GT.AND P4, PT, R78, 0x1, P2 ;  /* 0x000000014e00780c */ /* 0x000fe40001784270 */
[----:B------:R-:W-:Y:S02]  /*6430*/  ISETP.LT.OR P5, PT, R76, 0x1, P5 ;  /* 0x000000014c00780c */ /* 0x000fe40002fa1670 */
[----:B------:R-:W-:-:S02]  /*6440*/  ISETP.GT.AND P6, PT, R78, 0x8, P2 ;  /* 0x000000084e00780c */ /* 0x000fc400017c4270 */
[----:B0-----:R-:W-:Y:S02]  /*6450*/  FSEL R121, R10, -INF , !P5 ;  /* 0xff8000000a797808 */ /* 0x001fe40006800000 */
[C---:B------:R-:W-:Y:S02]  /*6460*/  ISETP.GT.AND P5, PT, R78.reuse, 0x10, P2 ;  /* 0x000000104e00780c */ /* 0x040fe400017a4270 */
[----:B------:R-:W-:Y:S02]  /*6470*/  ISETP.GT.AND P3, PT, R78, 0x9, P2 ;  /* 0x000000094e00780c */ /* 0x000fe40001764270 */
[C---:B------:R-:W-:Y:S02]  /*6480*/  ISETP.LT.OR P5, PT, R76.reuse, 0x11, P5 ;  /* 0x000000114c00780c */ /* 0x040fe40002fa1670 */
[----:B------:R-:W-:Y:S02]  /*6490*/  ISETP.LT.OR P4, PT, R76, 0x2, P4 ;  /* 0x000000024c00780c */ /* 0x000fe40002781670 */
[----:B------:R-:W-:-:S02]  /*64a0*/  FSEL R141, R23, -INF , !P5 ;  /* 0xff800000178d7808 */ /* 0x000fc40006800000 */
[----:B------:R-:W-:Y:S01]  /*64b0*/  ISETP.GT.AND P5, PT, R78, 0x20, P2 ;  /* 0x000000204e00780c */ /* 0x000fe200017a4270 */
[----:B-1----:R-:W-:Y:S01]  /*64c0*/  IMAD.IADD R10, R72, 0x1, R87 ;  /* 0x00000001480a7824 */ /* 0x002fe200078e0257 */
[C---:B------:R-:W-:Y:S02]  /*64d0*/  ISETP.LT.OR P6, PT, R76.reuse, 0x9, P6 ;  /* 0x000000094c00780c */ /* 0x040fe400037c1670 */
[C---:B------:R-:W-:Y:S02]  /*64e0*/  ISETP.LT.OR P3, PT, R76.reuse, 0xa, P3 ;  /* 0x0000000a4c00780c */ /* 0x040fe40001f61670 */
[----:B------:R-:W-:Y:S02]  /*64f0*/  ISETP.LT.OR P5, PT, R76, 0x21, P5 ;  /* 0x000000214c00780c */ /* 0x000fe40002fa1670 */
[----:B------:R-:W-:Y:S02]  /*6500*/  FSEL R125, R13, -INF , !P4 ;  /* 0xff8000000d7d7808 */ /* 0x000fe40006000000 */
[----:B------:R-:W-:-:S02]  /*6510*/  FSEL R139, R19, -INF , !P6 ;  /* 0xff800000138b7808 */ /* 0x000fc40007000000 */
[----:B------:R-:W-:Y:S01]  /*6520*/  FSEL R131, R20, -INF , !P3 ;  /* 0xff80000014837808 */ /* 0x000fe20005800000 */
[----:B------:R-:W-:Y:S01]  /*6530*/  IMAD.IADD R20, R70, 0x1, R87 ;  /* 0x0000000146147824 */ /* 0x000fe200078e0257 */
[C---:B------:R-:W-:Y:S02]  /*6540*/  ISETP.GT.AND P4, PT, R78.reuse, 0x11, P2 ;  /* 0x000000114e00780c */ /* 0x040fe40001784270 */
[C---:B------:R-:W-:Y:S02]  /*6550*/  ISETP.GT.AND P6, PT, R78.reuse, 0x18, P2 ;  /* 0x000000184e00780c */ /* 0x040fe400017c4270 */
[C---:B------:R-:W-:Y:S02]  /*6560*/  ISETP.GT.AND P3, PT, R78.reuse, 0x19, P2 ;  /* 0x000000194e00780c */ /* 0x040fe40001764270 */
[----:B------:R-:W-:Y:S02]  /*6570*/  FSEL R145, R31, -INF , !P5 ;  /* 0xff8000001f917808 */ /* 0x000fe40006800000 */
[----:B------:R-:W-:-:S02]  /*6580*/  ISETP.GT.AND P5, PT, R78, 0x30, P2 ;  /* 0x000000304e00780c */ /* 0x000fc400017a4270 */
[C---:B------:R-:W-:Y:S02]  /*6590*/  ISETP.LT.OR P4, PT, R76.reuse, 0x12, P4 ;  /* 0x000000124c00780c */ /* 0x040fe40002781670 */
[C---:B------:R-:W-:Y:S02]  /*65a0*/  ISETP.LT.OR P6, PT, R76.reuse, 0x19, P6 ;  /* 0x000000194c00780c */ /* 0x040fe400037c1670 */
[C---:B------:R-:W-:Y:S02]  /*65b0*/  ISETP.LT.OR P3, PT, R76.reuse, 0x1a, P3 ;  /* 0x0000001a4c00780c */ /* 0x040fe40001f61670 */
[----:B------:R-:W-:Y:S02]  /*65c0*/  ISETP.LT.OR P5, PT, R76, 0x31, P5 ;  /* 0x000000314c00780c */ /* 0x000fe40002fa1670 */
[----:B------:R-:W-:Y:S02]  /*65d0*/  FSEL R149, R25, -INF , !P4 ;  /* 0xff80000019957808 */ /* 0x000fe40006000000 */
[----:B------:R-:W-:-:S02]  /*65e0*/  FSEL R151, R27, -INF , !P6 ;  /* 0xff8000001b977808 */ /* 0x000fc40007000000 */
[----:B------:R-:W-:Y:S02]  /*65f0*/  FSEL R147, R30, -INF , !P3 ;  /* 0xff8000001e937808 */ /* 0x000fe40005800000 */
[C---:B------:R-:W-:Y:S02]  /*6600*/  ISETP.GT.AND P4, PT, R78.reuse, 0x21, P2 ;  /* 0x000000214e00780c */ /* 0x040fe40001784270 */
[C---:B------:R-:W-:Y:S02]  /*6610*/  ISETP.GT.AND P6, PT, R78.reuse, 0x28, P2 ;  /* 0x000000284e00780c */ /* 0x040fe400017c4270 */
[----:B------:R-:W-:Y:S02]  /*6620*/  ISETP.GT.AND P3, PT, R78, 0x29, P2 ;  /* 0x000000294e00780c */ /* 0x000fe40001764270 */
        /* <DEDUP_REMOVED lines=49> */
[----:B------:R-:W-:-:S02]  /*6940*/  PLOP3.LUT P5, PT, PT, PT, UP1, 0x40, 0x0 ;  /* 0x000000000000781c */ /* 0x000fc40003fae818 */
[C---:B------:R-:W-:Y:S02]  /*6950*/  ISETP.LT.OR P4, PT, R76.reuse, 0x62, P4 ;  /* 0x000000624c00780c */ /* 0x040fe40002781670 */
[C---:B------:R-:W-:Y:S02]  /*6960*/  ISETP.LT.OR P6, PT, R76.reuse, 0x69, P6 ;  /* 0x000000694c00780c */ /* 0x040fe400037c1670 */
[----:B------:R-:W-:Y:S02]  /*6970*/  ISETP.LT.OR P3, PT, R76, 0x6a, P3 ;  /* 0x0000006a4c00780c */ /* 0x000fe40001f61670 */
[----:B------:R-:W-:Y:S02]  /*6980*/  FSEL R79, R62, -INF , !P4 ;  /* 0xff8000003e4f7808 */ /* 0x000fe40006000000 */
[----:B------:R-:W-:Y:S02]  /*6990*/  FSEL R71, R71, -INF , !P6 ;  /* 0xff80000047477808 */ /* 0x000fe40007000000 */
[----:B------:R-:W-:-:S02]  /*69a0*/  FSEL R83, R66, -INF , !P3 ;  /* 0xff80000042537808 */ /* 0x000fc40005800000 */
[C---:B------:R-:W-:Y:S02]  /*69b0*/  ISETP.GT.AND P4, PT, R78.reuse, 0x71, P2 ;  /* 0x000000714e00780c */ /* 0x040fe40001784270 */
[C---:B------:R-:W-:Y:S02]  /*69c0*/  ISETP.GT.AND P6, PT, R78.reuse, 0x78, P2 ;  /* 0x000000784e00780c */ /* 0x040fe400017c4270 */
[----:B------:R-:W-:Y:S02]  /*69d0*/  ISETP.GT.AND P3, PT, R78, 0x79, P2 ;  /* 0x000000794e00780c */ /* 0x000fe40001764270 */
[C---:B------:R-:W-:Y:S02]  /*69e0*/  ISETP.LT.OR P4, PT, R76.reuse, 0x72, P4 ;  /* 0x000000724c00780c */ /* 0x040fe40002781670 */
[C---:B------:R-:W-:Y:S02]  /*69f0*/  ISETP.LT.OR P6, PT, R76.reuse, 0x79, P6 ;  /* 0x000000794c00780c */ /* 0x040fe400037c1670 */
[----:B------:R-:W-:-:S02]  /*6a00*/  ISETP.LT.OR P3, PT, R76, 0x7a, P3 ;  /* 0x0000007a4c00780c */ /* 0x000fc40001f61670 */
[----:B------:R-:W-:Y:S02]  /*6a10*/  FSEL R81, R81, -INF , !P4 ;  /* 0xff80000051517808 */ /* 0x000fe40006000000 */
[----:B------:R-:W-:Y:S02]  /*6a20*/  FSEL R77, R77, -INF , !P6 ;  /* 0xff8000004d4d7808 */ /* 0x000fe40007000000 */
[----:B------:R-:W-:Y:S01]  /*6a30*/  FSEL R69, R69, -INF , !P3 ;  /* 0xff80000045457808 */ /* 0x000fe20005800000 */
[----:B------:R-:W-:Y:S06]  /*6a40*/  @P5 BRA `(.L_x_853) ;  /* 0x00000000005c5947 */ /* 0x000fec0003800000 */
[----:B------:R-:W-:Y:S01]  /*6a50*/  IMAD R13, R16, UR27, R87 ;  /* 0x0000001b100d7c24 */ /* 0x000fe2000f8e0257 */
        /* <DEDUP_REMOVED lines=12> */
.L_x_855:
[----:B------:R-:W-:-:S05]  /*6b20*/  IMAD.U32 R32, RZ, RZ, UR29 ;  /* 0x0000001dff207e24 */ /* 0x000fca000f8e00ff */
[----:B------:R-:W-:-:S13]  /*6b30*/  ISETP.NE.AND P3, PT, R32, 0x1, PT ;  /* 0x000000012000780c */ /* 0x000fda0003f65270 */
[----:B------:R-:W0:Y:S02]  /*6b40*/  @P3 LDC.64 R30, c[0x0][0x9e8] ;  /* 0x00027a00ff1e3b82 */ /* 0x000e240000000a00 */
[----:B0-----:R-:W-:-:S05]  /*6b50*/  @P3 IMAD.HI.U32 R30, R13, R30, RZ ;  /* 0x0000001e0d1e3227 */ /* 0x001fca00078e00ff */
[----:B------:R-:W-:-:S07]  /*6b60*/  @P3 SHF.R.U32.HI R13, RZ, R31, R30 ;  /* 0x0000001fff0d3219 */ /* 0x000fce000001161e */
.L_x_856:
[----:B------:R-:W-:Y:S05]  /*6b70*/  BSYNC B0 ;  /* 0x0000000000007941 */ /* 0x000fea0003800000 */
.L_x_854:
[----:B------:R-:W-:-:S04]  /*6b80*/  IMAD R68, R13, R32, -R68 ;  /* 0x000000200d447224 */ /* 0x000fc800078e0a44 */
[----:B------:R-:W-:-:S05]  /*6b90*/  IMAD R13, R3, -0x2, R68 ;  /* 0xfffffffe030d7824 */ /* 0x000fca00078e0244 */
[----:B------:R-:W-:Y:S02]  /*6ba0*/  VIADDMNMX R10, R13, R32, R10, PT ;  /* 0x000000200d0a7246 */ /* 0x000fe4000380010a */
[----:B------:R-:W-:-:S07]  /*6bb0*/  VIMNMX R20, R20, R13, !PT ;  /* 0x0000000d14147248 */ /* 0x000fce0007fe0100 */
.L_x_853:
[----:B------:R-:W-:Y:S01]  /*6bc0*/  FMNMX.FTZ R30, R121, R7, !PT ;  /* 0x00000007791e7209 */ /* 0x000fe20007810000 */
[----:B------:R-:W0:Y:S01]  /*6bd0*/  LDC R42, c[0x0][0x988] ;  /* 0x00026200ff2a7b82 */ /* 0x000e220000000800 */
[C---:B------:R-:W-:Y:S01]  /*6be0*/  ISETP.GT.AND P4, PT, R20.reuse, 0x1, P2 ;  /* 0x000000011400780c */ /* 0x040fe20001784270 */
[----:B------:R-:W-:Y:S01]  /*6bf0*/  UMOV UR7, UR5 ;  /* 0x0000000500077c82 */ /* 0x000fe20008000000 */
[----:B------:R-:W-:Y:S02]  /*6c00*/  FMNMX.FTZ R30, R125, R30, !PT ;  /* 0x0000001e7d1e7209 */ /* 0x000fe40007810000 */
[----:B------:R-:W-:Y:S02]  /*6c10*/  ISETP.GT.AND P6, PT, R20, 0x8, P2 ;  /* 0x000000081400780c */ /* 0x000fe400017c4270 */
[----:B------:R-:W-:Y:S02]  /*6c20*/  FMNMX.FTZ R30, R139, R30, !PT ;  /* 0x0000001e8b1e7209 */ /* 0x000fe40007810000 */
[----:B------:R-:W-:-:S02]  /*6c30*/  ISETP.LT.OR P4, PT, R10, 0x2, P4 ;  /* 0x000000020a00780c */ /* 0x000fc40002781670 */
[----:B------:R-:W-:Y:S02]  /*6c40*/  FMNMX.FTZ R30, R131, R30, !PT ;  /* 0x0000001e831e7209 */ /* 0x000fe40007810000 */
[----:B------:R-:W-:Y:S02]  /*6c50*/  ISETP.LT.OR P6, PT, R10, 0x9, P6 ;  /* 0x000000090a00780c */ /* 0x000fe400037c1670 */
[----:B------:R-:W-:Y:S02]  /*6c60*/  FMNMX.FTZ R30, R141, R30, !PT ;  /* 0x0000001e8d1e7209 */ /* 0x000fe40007810000 */
[----:B------:R-:W-:Y:S02]  /*6c70*/  FSEL R31, R14, -INF , !P4 ;  /* 0xff8000000e1f7808 */ /* 0x000fe40006000000 */
[----:B------:R-:W-:Y:S02]  /*6c80*/  FMNMX.FTZ R30, R149, R30, !PT ;  /* 0x0000001e951e7209 */ /* 0x000fe40007810000 */
[----:B------:R-:W-:-:S02]  /*6c90*/  FSEL R15, R15, -INF , !P6 ;  /* 0xff8000000f0f7808 */ /* 0x000fc40007000000 */
[----:B------:R-:W-:Y:S02]  /*6ca0*/  FMNMX.FTZ R30, R151, R30, !PT ;  /* 0x0000001e971e7209 */ /* 0x000fe40007810000 */
[----:B------:R-:W-:Y:S02]  /*6cb0*/  ISETP.GT.AND P4, PT, R20, 0x11, P2 ;  /* 0x000000111400780c */ /* 0x000fe40001784270 */
[----:B------:R-:W-:Y:S02]  /*6cc0*/  FMNMX.FTZ R30, R147, R30, !PT ;  /* 0x0000001e931e7209 */ /* 0x000fe40007810000 */
[----:B------:R-:W-:Y:S02]  /*6cd0*/  ISETP.LT.OR P4, PT, R10, 0x12, P4 ;  /* 0x000000120a00780c */ /* 0x000fe40002781670 */
[----:B------:R-:W-:Y:S02]  /*6ce0*/  FMNMX.FTZ R30, R145, R30, !PT ;  /* 0x0000001e911e7209 */ /* 0x000fe40007810000 */
[----:B------:R-:W-:-:S02]  /*6cf0*/  ISETP.GT.AND P3, PT, R20, 0x9, P2 ;  /* 0x000000091400780c */ /* 0x000fc40001764270 */
[----:B------:R-:W-:Y:S02]  /*6d00*/  FMNMX.FTZ R30, R143, R30, !PT ;  /* 0x0000001e8f1e7209 */ /* 0x000fe40007810000 */
[----:B------:R-:W-:Y:S02]  /*6d10*/  ISETP.LT.OR P3, PT, R10, 0xa, P3 ;  /* 0x0000000a0a00780c */ /* 0x000fe40001f61670 */
[----:B------:R-:W-:Y:S02]  /*6d20*/  FMNMX.FTZ R30, R25, R30, !PT ;  /* 0x0000001e191e7209 */ /* 0x000fe40007810000 */
[----:B------:R-:W-:Y:S02]  /*6d30*/  FSEL R87, R18, -INF , !P3 ;  /* 0xff80000012577808 */ /* 0x000fe40005800000 */
[----:B------:R-:W-:Y:S02]  /*6d40*/  FMNMX.FTZ R30, R23, R30, !PT ;  /* 0x0000001e171e7209 */ /* 0x000fe40007810000 */
[----:B------:R-:W-:-:S02]  /*6d50*/  ISETP.GT.AND P5, PT, R20, 0x10, P2 ;  /* 0x000000101400780c */ /* 0x000fc400017a4270 */
[----:B------:R-:W-:Y:S02]  /*6d60*/  FMNMX.FTZ R30, R19, R30, !PT ;  /* 0x0000001e131e7209 */ /* 0x000fe40007810000 */
[----:B------:R-:W-:Y:S02]  /*6d70*/  ISETP.LT.OR P5, PT, R10, 0x11, P5 ;  /* 0x000000110a00780c */ /* 0x000fe40002fa1670 */
[----:B------:R-:W-:Y:S02]  /*6d80*/  FMNMX.FTZ R30, R133, R30, !PT ;  /* 0x0000001e851e7209 */ /* 0x000fe40007810000 */
[----:B------:R-:W-:Y:S02]  /*6d90*/  ISETP.GT.AND P3, PT, R20, 0x18, P2 ;  /* 0x000000181400780c */ /* 0x000fe40001764270 */
[----:B------:R-:W-:Y:S02]  /*6da0*/  FMNMX.FTZ R30, R27, R30, !PT ;  /* 0x0000001e1b1e7209 */ /* 0x000fe40007810000 */
[----:B------:R-:W-:-:S02]  /*6db0*/  FSEL R21, R21, -INF , !P5 ;  /* 0xff80000015157808 */ /* 0x000fc40006800000 */
[----:B------:R-:W-:Y:S02]  /*6dc0*/  FMNMX.FTZ R30, R135, R30, !PT ;  /* 0x0000001e871e7209 */ /* 0x000fe40007810000 */
[----:B------:R-:W-:Y:S02]  /*6dd0*/  ISETP.GT.AND P5, PT, R20, 0x19, P2 ;  /* 0x000000191400780c */ /* 0x000fe400017a4270 */
[----:B------:R-:W-:Y:S02]  /*6de0*/  FMNMX.FTZ R30, R137, R30, !PT ;  /* 0x0000001e891e7209 */ /* 0x000fe40007810000 */
[C---:B------:R-:W-:Y:S02]  /*6df0*/  ISETP.LT.OR P3, PT, R10.reuse, 0x19, P3 ;  /* 0x000000190a00780c */ /* 0x040fe40001f61670 */
[----:B------:R-:W-:Y:S02]  /*6e00*/  FMNMX.FTZ R30, R35, R30, !PT ;  /* 0x0000001e231e7209 */ /* 0x000fe40007810000 */
[----:B------:R-:W-:-:S02]  /*6e10*/  ISETP.LT.OR P5, PT, R10, 0x1a, P5 ;  /* 0x0000001a0a00780c */ /* 0x000fc40002fa1670 */
[----:B------:R-:W-:Y:S02]  /*6e20*/  FMNMX.FTZ R30, R59, R30, !PT ;  /* 0x0000001e3b1e7209 */ /* 0x000fe40007810000 */
[----:B------:R-:W-:Y:S02]  /*6e30*/  FSEL R123, R24, -INF , !P3 ;  /* 0xff800000187b7808 */ /* 0x000fe40005800000 */
        /* <DEDUP_REMOVED lines=19> */
[----:B------:R-:W-:Y:S02]  /*6f70*/  ISETP.LT.OR P5, PT, R10, 0x31, P5 ;  /* 0x000000310a00780c */ /* 0x000fe40002fa1670 */
[----:B------:R-:W-:-:S04]  /*6f80*/  FMNMX.FTZ R30, R81, R30, !PT ;  /* 0x0000001e511e7209 */ /* 0x000fc80007810000 */
[----:B------:R-:W-:-:S04]  /*6f90*/  FMNMX.FTZ R30, R77, R30, !PT ;  /* 0x0000001e4d1e7209 */ /* 0x000fc80007810000 */
[----:B------:R-:W-:-:S05]  /*6fa0*/  FMNMX.FTZ R30, R69, R30, !PT ;  /* 0x0000001e451e7209 */ /* 0x000fca0007810000 */
[----:B------:R-:W1:Y:S02]  /*6fb0*/  SHFL.BFLY PT, R13, R30, 0x2, 0x1f ;  /* 0x0c401f001e0d7f89 */ /* 0x000e6400000e0000 */
[----:B-1----:R-:W-:-:S05]  /*6fc0*/  FMNMX.FTZ R32, R30, R13, !PT ;  /* 0x0000000d1e207209 */ /* 0x002fca0007810000 */
[----:B------:R-:W1:Y:S02]  /*6fd0*/  SHFL.BFLY PT, R13, R32, 0x1, 0x1f ;  /* 0x0c201f00200d7f89 */ /* 0x000e6400000e0000 */
[----:B-1----:R-:W-:-:S04]  /*6fe0*/  FMNMX.FTZ R13, R32, R13, !PT ;  /* 0x0000000d200d7209 */ /* 0x002fc80007810000 */
[C---:B------:R-:W-:Y:S01]  /*6ff0*/  FSETP.NEU.FTZ.AND P6, PT, R13.reuse, -INF , PT ;  /* 0xff8000000d00780b */ /* 0x040fe20003fdd000 */
[----:B0-----:R-:W-:-:S05]  /*7000*/  FMUL.FTZ R14, R13, R42 ;  /* 0x0000002a0d0e7220 */ /* 0x001fca0000410000 */
[----:B------:R-:W-:-:S05]  /*7010*/  FSEL R14, R14, RZ, P6 ;  /* 0x000000ff0e0e7208 */ /* 0x000fca0003000000 */
[-CC-:B------:R-:W-:Y:S01]  /*7020*/  FFMA.FTZ R148, R121, R42.reuse, -R14.reuse ;  /* 0x0000002a79947223 */ /* 0x180fe2000001080e */
[----:B------:R-:W-:Y:S01]  /*7030*/  FSEL R121, R22, -INF , !P4 ;  /* 0xff80000016797808 */ /* 0x000fe20006000000 */
[-CC-:B------:R-:W-:Y:S01]  /*7040*/  FFMA.FTZ R150, R139, R42.reuse, -R14.reuse ;  /* 0x0000002a8b967223 */ /* 0x180fe2000001080e */
[----:B------:R-:W-:Y:S01]  /*7050*/  ISETP.GT.AND P4, PT, R20, 0x20, P2 ;  /* 0x000000201400780c */ /* 0x000fe20001784270 */
[-CC-:B------:R-:W-:Y:S01]  /*7060*/  FFMA.FTZ R144, R141, R42.reuse, -R14.reuse ;  /* 0x0000002a8d907223 */ /* 0x180fe2000001080e */
[----:B------:R-:W-:Y:S01]  /*7070*/  FSEL R141, R37, -INF , !P5 ;  /* 0xff800000258d7808 */ /* 0x000fe20006800000 */
[-CC-:B------:R-:W-:Y:S01]  /*7080*/  FFMA.FTZ R37, R149, R42.reuse, -R14.reuse ;  /* 0x0000002a95257223 */ /* 0x180fe2000001080e */
[----:B------:R-:W-:Y:S01]  /*7090*/  ISETP.LT.OR P4, PT, R10, 0x21, P4 ;  /* 0x000000210a00780c */ /* 0x000fe20002781670 */
[-CC-:B------:R-:W-:Y:S01]  /*70a0*/  FFMA.FTZ R146, R151, R42.reuse, -R14.reuse ;  /* 0x0000002a97927223 */ /* 0x180fe2000001080e */
[----:B------:R-:W-:Y:S01]  /*70b0*/  ISETP.GT.AND P5, PT, R20, 0x39, P2 ;  /* 0x000000391400780c */ /* 0x000fe200017a4270 */
[-CC-:B------:R-:W-:Y:S01]  /*70c0*/  FFMA.FTZ R140, R145, R42.reuse, -R14.reuse ;  /* 0x0000002a918c7223 */ /* 0x180fe2000001080e */
[----:B------:R-:W-:Y:S01]  /*70d0*/  FSEL R129, R28, -INF , !P4 ;  /* 0xff8000001c817808 */ /* 0x000fe20006000000 */
[-CC-:B------:R-:W-:Y:S01]  /*70e0*/  FFMA.FTZ R136, R19, R42.reuse, -R14.reuse ;  /* 0x0000002a13887223 */ /* 0x180fe2000001080e */
[----:B------:R-:W-:Y:S01]  /*70f0*/  ISETP.GT.AND P4, PT, R20, RZ, P2 ;  /* 0x000000ff1400720c */ /* 0x000fe20001784270 */
[-CC-:B------:R-:W-:Y:S01]  /*7100*/  FFMA.FTZ R19, R133, R42.reuse, -R14.reuse ;  /* 0x0000002a85137223 */ /* 0x180fe2000001080e */
[C---:B------:R-:W-:Y:S01]  /*7110*/  ISETP.LT.OR P5, PT, R10.reuse, 0x3a, P5 ;  /* 0x0000003a0a00780c */ /* 0x040fe20002fa1670 */
[-CC-:B------:R-:W-:Y:S01]  /*7120*/  FFMA.FTZ R138, R27, R42.reuse, -R14.reuse ;  /* 0x0000002a1b8a7223 */ /* 0x180fe2000001080e */
[----:B------:R-:W-:Y:S01]  /*7130*/  ISETP.LT.OR P4, PT, R10, 0x1, P4 ;  /* 0x000000010a00780c */ /* 0x000fe20002781670 */
[-CC-:B------:R-:W-:Y:S01]  /*7140*/  FFMA.FTZ R27, R135, R42.reuse, -R14.reuse ;  /* 0x0000002a871b7223 */ /* 0x180fe2000001080e */
[----:B------:R-:W-:Y:S01]  /*7150*/  FSEL R153, R40, -INF , !P5 ;  /* 0xff80000028997808 */ /* 0x000fe20006800000 */
[-CC-:B------:R-:W-:Y:S01]  /*7160*/  FFMA.FTZ R132, R137, R42.reuse, -R14.reuse ;  /* 0x0000002a89847223 */ /* 0x180fe2000001080e */
[----:B------:R-:W-:Y:S01]  /*7170*/  FSEL R12, R12, -INF , !P4 ;  /* 0xff8000000c0c7808 */ /* 0x000fe20006000000 */
[-CC-:B------:R-:W-:Y:S01]  /*7180*/  FFMA.FTZ R142, R25, R42.reuse, -R14.reuse ;  /* 0x0000002a198e7223 */ /* 0x180fe2000001080e */
[----:B------:R-:W-:Y:S01]  /*7190*/  ISETP.LT.OR P4, PT, R10, 0x2a, P3 ;  /* 0x0000002a0a00780c */ /* 0x000fe20001f81670 */
[-CC-:B------:R-:W-:Y:S01]  /*71a0*/  FFMA.FTZ R125, R125, R42.reuse, -R14.reuse ;  /* 0x0000002a7d7d7223 */ /* 0x180fe2000001080e */
[----:B------:R-:W-:Y:S01]  /*71b0*/  FMNMX.FTZ R18, R12, R11, !PT ;  /* 0x0000000b0c127209 */ /* 0x000fe20007810000 */
[----:B------:R-:W-:Y:S01]  /*71c0*/  MUFU.EX2 R148, R148 ;  /* 0x0000009400947308 */ /* 0x000fe20000000800 */
[----:B------:R-:W-:Y:S01]  /*71d0*/  ISETP.GT.AND P3, PT, R20, 0x31, P2 ;  /* 0x000000311400780c */ /* 0x000fe20001764270 */
[--C-:B------:R-:W-:Y:S01]  /*71e0*/  FFMA.FTZ R131, R131, R42, -R14.reuse ;  /* 0x0000002a83837223 */ /* 0x100fe2000001080e */
[----:B------:R-:W-:Y:S01]  /*71f0*/  FMNMX.FTZ R18, R31, R18, !PT ;  /* 0x000000121f127209 */ /* 0x000fe20007810000 */
[-CC-:B------:R-:W-:Y:S01]  /*7200*/  FFMA.FTZ R23, R23, R42.reuse, -R14.reuse ;  /* 0x0000002a17177223 */ /* 0x180fe2000001080e */
[----:B------:R-:W-:Y:S01]  /*7210*/  FSEL R139, R36, -INF , !P4 ;  /* 0xff800000248b7808 */ /* 0x000fe20006000000 */
[--C-:B------:R-:W-:Y:S01]  /*7220*/  FFMA.FTZ R120, R73, R42, -R14.reuse ;  /* 0x0000002a49787223 */ /* 0x100fe2000001080e */
[----:B------:R-:W-:Y:S01]  /*7230*/  FMNMX.FTZ R18, R15, R18, !PT ;  /* 0x000000120f127209 */ /* 0x000fe20007810000 */
[----:B------:R-:W-:Y:S01]  /*7240*/  MUFU.EX2 R125, R125 ;  /* 0x0000007d007d7308 */ /* 0x000fe20000000800 */
[----:B------:R-:W-:Y:S01]  /*7250*/  ISETP.GT.AND P4, PT, R20, 0x38, P2 ;  /* 0x000000381400780c */ /* 0x000fe20001784270 */
[----:B------:R-:W-:Y:S01]  /*7260*/  IMAD.U32 R36, RZ, RZ, UR6 ;  /* 0x00000006ff247e24 */ /* 0x000fe2000f8e00ff */
[----:B------:R-:W-:Y:S01]  /*7270*/  FMNMX.FTZ R18, R87, R18, !PT ;  /* 0x0000001257127209 */ /* 0x000fe20007810000 */
[-CC-:B------:R-:W-:Y:S01]  /*7280*/  FFMA.FTZ R134, R59, R42.reuse, -R14.reuse ;  /* 0x0000002a3b867223 */ /* 0x180fe2000001080e */
[----:B------:R-:W-:Y:S01]  /*7290*/  ISETP.LT.OR P3, PT, R10, 0x32, P3 ;  /* 0x000000320a00780c */ /* 0x000fe20001f61670 */
[--C-:B------:R-:W-:Y:S01]  /*72a0*/  FFMA.FTZ R128, R63, R42, -R14.reuse ;  /* 0x0000002a3f807223 */ /* 0x100fe2000001080e */
[----:B------:R-:W-:Y:S01]  /*72b0*/  FMNMX.FTZ R18, R21, R18, !PT ;  /* 0x0000001215127209 */ /* 0x000fe20007810000 */
[----:B------:R-:W-:Y:S01]  /*72c0*/  MUFU.EX2 R150, R150 ;  /* 0x0000009600967308 */ /* 0x000fe20000000800 */
[----:B------:R-:W-:Y:S01]  /*72d0*/  FSEL R149, R38, -INF , !P3 ;  /* 0xff80000026957808 */ /* 0x000fe20005800000 */
[--C-:B------:R-:W-:Y:S01]  /*72e0*/  FFMA.FTZ R130, R67, R42, -R14.reuse ;  /* 0x0000002a43827223 */ /* 0x100fe2000001080e */
[----:B------:R-:W-:Y:S01]  /*72f0*/  FMNMX.FTZ R18, R121, R18, !PT ;  /* 0x0000001279127209 */ /* 0x000fe20007810000 */
[-CC-:B------:R-:W-:Y:S01]  /*7300*/  FFMA.FTZ R35, R35, R42.reuse, -R14.reuse ;  /* 0x0000002a23237223 */ /* 0x180fe2000001080e */
[----:B------:R-:W-:Y:S01]  /*7310*/  ISETP.LT.OR P4, PT, R10, 0x39, P4 ;  /* 0x000000390a00780c */ /* 0x000fe20002781670 */
[--C-:B------:R-:W-:Y:S01]  /*7320*/  FFMA.FTZ R59, R85, R42, -R14.reuse ;  /* 0x0000002a553b7223 */ /* 0x100fe2000001080e */
[----:B------:R-:W-:Y:S01]  /*7330*/  FMNMX.FTZ R18, R123, R18, !PT ;  /* 0x000000127b127209 */ /* 0x000fe20007810000 */
[----:B------:R-:W-:Y:S01]  /*7340*/  MUFU.EX2 R131, R131 ;  /* 0x0000008300837308 */ /* 0x000fe20000000800 */
[C---:B------:R-:W-:Y:S01]  /*7350*/  ISETP.GT.AND P3, PT, R20.reuse, 0x40, P2 ;  /* 0x000000401400780c */ /* 0x040fe20001764270 */
        /* <DEDUP_REMOVED lines=8> */
[--C-:B------:R-:W-:Y:S01]  /*73e0*/  FFMA.FTZ R63, R83, R42, -R14.reuse ;  /* 0x0000002a533f7223 */ /* 0x100fe2000001080e */
[----:B------:R-:W-:Y:S01]  /*73f0*/  FMNMX.FTZ R18, R29, R18, !PT ;  /* 0x000000121d127209 */ /* 0x000fe20007810000 */
[-CC-:B------:R-:W-:Y:S01]  /*7400*/  FFMA.FTZ R122, R77, R42.reuse, -R14.reuse ;  /* 0x0000002a4d7a7223 */ /* 0x180fe2000001080e */
[----:B------:R-:W-:Y:S01]  /*7410*/  ISETP.LT.OR P3, PT, R10, 0x41, P3 ;  /* 0x000000410a00780c */ /* 0x000fe20001f61670 */
[----:B------:R-:W-:Y:S01]  /*7420*/  FFMA.FTZ R67, R69, R42, -R14 ;  /* 0x0000002a45437223 */ /* 0x000fe2000001080e */
[----:B------:R-:W-:Y:S01]  /*7430*/  FMNMX.FTZ R18, R33, R18, !PT ;  /* 0x0000001221127209 */ /* 0x000fe20007810000 */
[----:B------:R-:W-:Y:S01]  /*7440*/  MUFU.EX2 R37, R37 ;  /* 0x0000002500257308 */ /* 0x000fe20000000800 */
[----:B------:R-:W-:Y:S01]  /*7450*/  ISETP.GT.AND P5, PT, R20, 0x48, P2 ;  /* 0x000000481400780c */ /* 0x000fe200017a4270 */
[----:B------:R-:W-:Y:S01]  /*7460*/  UMOV UR6, UR4 ;  /* 0x0000000400067c82 */ /* 0x000fe20008000000 */
[----:B------:R-:W-:-:S02]  /*7470*/  FMNMX.FTZ R18, R139, R18, !PT ;  /* 0x000000128b127209 */ /* 0x000fc40007810000 */
[----:B------:R-:W-:Y:S02]  /*7480*/  ISETP.LT.OR P4, PT, R10, 0x42, P4 ;  /* 0x000000420a00780c */ /* 0x000fe40002781670 */
[----:B------:R-:W-:Y:S01]  /*7490*/  FMNMX.FTZ R18, R141, R18, !PT ;  /* 0x000000128d127209 */ /* 0x000fe20007810000 */
[----:B------:R-:W-:Y:S01]  /*74a0*/  MUFU.EX2 R146, R146 ;  /* 0x0000009200927308 */ /* 0x000fe20000000800 */
[----:B------:R-:W-:Y:S01]  /*74b0*/  FSEL R147, R41, -INF , !P3 ;  /* 0xff80000029937808 */ /* 0x000fe20005800000 */
[----:B------:R-:W-:Y:S01]  /*74c0*/  FFMA.FTZ R41, R143, R42, -R14 ;  /* 0x0000002a8f297223 */ /* 0x000fe2000001080e */
[----:B------:R-:W-:Y:S02]  /*74d0*/  FMNMX.FTZ R18, R149, R18, !PT ;  /* 0x0000001295127209 */ /* 0x000fe40007810000 */
[----:B------:R-:W-:Y:S02]  /*74e0*/  ISETP.GT.AND P3, PT, R20, 0x49, P2 ;  /* 0x000000491400780c */ /* 0x000fe40001764270 */
[----:B------:R-:W-:Y:S01]  /*74f0*/  FMNMX.FTZ R18, R151, R18, !PT ;  /* 0x0000001297127209 */ /* 0x000fe20007810000 */
[----:B------:R-:W-:Y:S01]  /*7500*/  MUFU.EX2 R39, R39 ;  /* 0x0000002700277308 */ /* 0x000fe20000000800 */
[----:B------:R-:W-:-:S02]  /*7510*/  FSEL R43, R43, -INF , !P4 ;  /* 0xff8000002b2b7808 */ /* 0x000fc40006000000 */
[----:B------:R-:W-:Y:S02]  /*7520*/  FMNMX.FTZ R18, R153, R18, !PT ;  /* 0x0000001299127209 */ /* 0x000fe40007810000 */
[----:B------:R-:W-:Y:S02]  /*7530*/  ISETP.LT.OR P5, PT, R10, 0x49, P5 ;  /* 0x000000490a00780c */ /* 0x000fe40002fa1670 */
[----:B------:R-:W-:Y:S01]  /*7540*/  FMNMX.FTZ R18, R147, R18, !PT ;  /* 0x0000001293127209 */ /* 0x000fe20007810000 */
[----:B------:R-:W-:Y:S01]  /*7550*/  MUFU.EX2 R140, R140 ;  /* 0x0000008c008c7308 */ /* 0x000fe20000000800 */
[----:B------:R-:W-:Y:S02]  /*7560*/  ISETP.GT.AND P4, PT, R20, 0x50, P2 ;  /* 0x000000501400780c */ /* 0x000fe40001784270 */
[----:B------:R-:W-:Y:S02]  /*7570*/  ISETP.LT.OR P3, PT, R10, 0x4a, P3 ;  /* 0x0000004a0a00780c */ /* 0x000fe40001f61670 */
[----:B------:R-:W-:-:S02]  /*7580*/  FSEL R45, R45, -INF , !P5 ;  /* 0xff8000002d2d7808 */ /* 0x000fc40006800000 */
[----:B------:R-:W-:Y:S01]  /*7590*/  FMNMX.FTZ R18, R43, R18, !PT ;  /* 0x000000122b127209 */ /* 0x000fe20007810000 */
[----:B------:R-:W-:Y:S01]  /*75a0*/  MUFU.EX2 R41, R41 ;  /* 0x0000002900297308 */ /* 0x000fe20000000800 */
[----:B------:R-:W-:Y:S02]  /*75b0*/  ISETP.GT.AND P5, PT, R20, 0x51, P2 ;  /* 0x000000511400780c */ /* 0x000fe400017a4270 */
[----:B------:R-:W-:Y:S02]  /*75c0*/  FSEL R143, R46, -INF , !P3 ;  /* 0xff8000002e8f7808 */ /* 0x000fe40005800000 */
[----:B------:R-:W-:Y:S02]  /*75d0*/  ISETP.LT.OR P4, PT, R10, 0x51, P4 ;  /* 0x000000510a00780c */ /* 0x000fe40002781670 */
[----:B------:R-:W-:Y:S01]  /*75e0*/  FMNMX.FTZ R18, R45, R18, !PT ;  /* 0x000000122d127209 */ /* 0x000fe20007810000 */
[----:B------:R-:W-:Y:S01]  /*75f0*/  MUFU.EX2 R142, R142 ;  /* 0x0000008e008e7308 */ /* 0x000fe20000000800 */
[----:B------:R-:W-:-:S02]  /*7600*/  ISETP.GT.AND P3, PT, R20, 0x58, P2 ;  /* 0x000000581400780c */ /* 0x000fc40001764270 */
[----:B------:R-:W-:Y:S02]  /*7610*/  ISETP.LT.OR P5, PT, R10, 0x52, P5 ;  /* 0x000000520a00780c */ /* 0x000fe40002fa1670 */
[----:B------:R-:W-:Y:S02]  /*7620*/  FSEL R47, R47, -INF , !P4 ;  /* 0xff8000002f2f7808 */ /* 0x000fe40006000000 */
[----:B------:R-:W-:Y:S01]  /*7630*/  FMNMX.FTZ R18, R143, R18, !PT ;  /* 0x000000128f127209 */ /* 0x000fe20007810000 */
[----:B------:R-:W-:Y:S01]  /*7640*/  MUFU.EX2 R23, R23 ;  /* 0x0000001700177308 */ /* 0x000fe20000000800 */
[----:B------:R-:W-:Y:S02]  /*7650*/  ISETP.GT.AND P4, PT, R20, 0x59, P2 ;  /* 0x000000591400780c */ /* 0x000fe40001784270 */
[----:B------:R-:W-:Y:S02]  /*7660*/  FSEL R145, R48, -INF , !P5 ;  /* 0xff80000030917808 */ /* 0x000fe40006800000 */
[----:B------:R-:W-:-:S02]  /*7670*/  ISETP.LT.OR P3, PT, R10, 0x59, P3 ;  /* 0x000000590a00780c */ /* 0x000fc40001f61670 */
[----:B------:R-:W-:Y:S01]  /*7680*/  FMNMX.FTZ R18, R47, R18, !PT ;  /* 0x000000122f127209 */ /* 0x000fe20007810000 */
[----:B------:R-:W-:Y:S01]  /*7690*/  MUFU.EX2 R136, R136 ;  /* 0x0000008800887308 */ /* 0x000fe20000000800 */
[----:B------:R-:W-:Y:S02]  /*76a0*/  ISETP.GT.AND P5, PT, R20, 0x60, P2 ;  /* 0x000000601400780c */ /* 0x000fe400017a4270 */
[----:B------:R-:W-:Y:S02]  /*76b0*/  ISETP.LT.OR P4, PT, R10, 0x5a, P4 ;  /* 0x0000005a0a00780c */ /* 0x000fe40002781670 */
[----:B------:R-:W-:Y:S02]  /*76c0*/  FSEL R49, R49, -INF , !P3 ;  /* 0xff80000031317808 */ /* 0x000fe40005800000 */
[----:B------:R-:W-:Y:S01]  /*76d0*/  FMNMX.FTZ R18, R145, R18, !PT ;  /* 0x0000001291127209 */ /* 0x000fe20007810000 */
[----:B------:R-:W-:Y:S01]  /*76e0*/  MUFU.EX2 R19, R19 ;  /* 0x0000001300137308 */ /* 0x000fe20000000800 */
[----:B------:R-:W-:-:S02]  /*76f0*/  ISETP.GT.AND P3, PT, R20, 0x61, P2 ;  /* 0x000000611400780c */ /* 0x000fc40001764270 */
[----:B------:R-:W-:Y:S02]  /*7700*/  FSEL R155, R50, -INF , !P4 ;  /* 0xff800000329b7808 */ /* 0x000fe40006000000 */
        /* <DEDUP_REMOVED lines=25> */
[----:B------:R-:W-:Y:S01]  /*78a0*/  FSEL R137, R55, -INF , !P3 ;  /* 0xff80000037897808 */ /* 0x000fe20005800000 */
[--C-:B------:R-:W-:Y:S01]  /*78b0*/  FFMA.FTZ R55, R61, R42, -R14.reuse ;  /* 0x0000002a3d377223 */ /* 0x100fe2000001080e */
[----:B------:R-:W-:Y:S01]  /*78c0*/  FMNMX.FTZ R18, R135, R18, !PT ;  /* 0x0000001287127209 */ /* 0x000fe20007810000 */
[----:B------:R-:W-:Y:S01]  /*78d0*/  FFMA.FTZ R61, R79, R42, -R14 ;  /* 0x0000002a4f3d7223 */ /* 0x000fe2000001080e */
[----:B------:R-:W-:Y:S01]  /*78e0*/  ISETP.GT.AND P2, PT, R20, 0x79, P2 ;  /* 0x000000791400780c */ /* 0x000fe20001744270 */
[----:B------:R-:W-:Y:S01]  /*78f0*/  MUFU.EX2 R128, R128 ;  /* 0x0000008000807308 */ /* 0x000fe20000000800 */
[----:B------:R-:W-:-:S02]  /*7900*/  ISETP.LT.OR P5, PT, R10, 0x79, P5 ;  /* 0x000000790a00780c */ /* 0x000fc40002fa1670 */
[----:B------:R-:W-:Y:S02]  /*7910*/  FSEL R157, R56, -INF , !P4 ;  /* 0xff800000389d7808 */ /* 0x000fe40006000000 */
[----:B------:R-:W-:Y:S02]  /*7920*/  FMNMX.FTZ R20, R137, R18, !PT ;  /* 0x0000001289147209 */ /* 0x000fe40007810000 */
[----:B------:R-:W-:Y:S01]  /*7930*/  ISETP.LT.OR P2, PT, R10, 0x7a, P2 ;  /* 0x0000007a0a00780c */ /* 0x000fe20001741670 */
[----:B------:R-:W-:Y:S01]  /*7940*/  MUFU.EX2 R55, R55 ;  /* 0x0000003700377308 */ /* 0x000fe20000000800 */
[----:B------:R-:W-:Y:S01]  /*7950*/  FSEL R18, R57, -INF , !P5 ;  /* 0xff80000039127808 */ /* 0x000fe20006800000 */
[--C-:B------:R-:W-:Y:S01]  /*7960*/  FFMA.FTZ R57, R65, R42, -R14.reuse ;  /* 0x0000002a41397223 */ /* 0x100fe2000001080e */
[----:B------:R-:W-:Y:S01]  /*7970*/  FMNMX.FTZ R25, R157, R20, !PT ;  /* 0x000000149d197209 */ /* 0x000fe20007810000 */
[----:B------:R-:W-:Y:S01]  /*7980*/  FFMA.FTZ R65, R81, R42, -R14 ;  /* 0x0000002a51417223 */ /* 0x000fe2000001080e */
[----:B------:R-:W-:-:S02]  /*7990*/  FSEL R58, R58, -INF , !P2 ;  /* 0xff8000003a3a7808 */ /* 0x000fc40005000000 */
[----:B------:R-:W-:Y:S01]  /*79a0*/  FMNMX.FTZ R25, R18, R25, !PT ;  /* 0x0000001912197209 */ /* 0x000fe20007810000 */
[----:B------:R-:W-:Y:S01]  /*79b0*/  MUFU.EX2 R57, R57 ;  /* 0x0000003900397308 */ /* 0x000fe20000000800 */
[----:B------:R-:W-:Y:S02]  /*79c0*/  FSEL R20, R13, RZ, P6 ;  /* 0x000000ff0d147208 */ /* 0x000fe40003000000 */
[----:B------:R-:W-:Y:S02]  /*79d0*/  FMNMX.FTZ R25, R58, R25, !PT ;  /* 0x000000193a197209 */ /* 0x000fe40007810000 */
[----:B------:R-:W-:Y:S01]  /*79e0*/  @!P1 LEA R36, R36, UR38, 0x3 ;  /* 0x0000002624249c11 */ /* 0x000fe2000f8e18ff */
[----:B------:R-:W-:Y:S02]  /*79f0*/  FADD.FTZ R7, -R20, R7 ;  /* 0x0000000714077221 */ /* 0x000fe40000010100 */
[----:B------:R-:W0:Y:S01]  /*7a00*/  SHFL.BFLY PT, R10, R25, 0x2, 0x1f ;  /* 0x0c401f00190a7f89 */ /* 0x000e2200000e0000 */
[----:B------:R-:W-:Y:S01]  /*7a10*/  MUFU.EX2 R130, R130 ;  /* 0x0000008200827308 */ /* 0x000fe20000000800 */
[----:B------:R-:W-:Y:S01]  /*7a20*/  FMUL.FTZ R7, R7, R42 ;  /* 0x0000002a07077220 */ /* 0x000fe20000410000 */
[----:B------:R-:W-:-:S05]  /*7a30*/  @!P1 VIADD R36, R36, 0x16860 ;  /* 0x0001686024249836 */ /* 0x000fca0000000000 */
[----:B------:R-:W-:Y:S01]  /*7a40*/  @!P1 PRMT R36, RZ, 0x654, R36 ;  /* 0x00000654ff249816 */ /* 0x000fe20000000024 */
[----:B------:R-:W1:Y:S03]  /*7a50*/  MUFU.EX2 R7, R7 ;  /* 0x0000000700077308 */ /* 0x000e660000000800 */
[----:B------:R2:W-:Y:S05]  /*7a60*/  @!P1 SYNCS.ARRIVE.TRANS64.RED.A1T0 RZ, [R36+URZ], RZ ;  /* 0x000000ff24ff99a7 */ /* 0x0005ea000810043f */
[----:B------:R-:W-:Y:S01]  /*7a70*/  MUFU.EX2 R59, R59 ;  /* 0x0000003b003b7308 */ /* 0x000fe20000000800 */
[----:B0-----:R-:W-:-:S07]  /*7a80*/  FMNMX.FTZ R10, R25, R10, !PT ;  /* 0x0000000a190a7209 */ /* 0x001fce0007810000 */
[----:B------:R-:W-:Y:S01]  /*7a90*/  MUFU.EX2 R124, R124 ;  /* 0x0000007c007c7308 */ /* 0x000fe20000000800 */
[----:B-1----:R-:W-:Y:S01]  /*7aa0*/  FFMA.FTZ R30, R7, R5, R148 ;  /* 0x00000005071e7223 */ /* 0x002fe20000010094 */
[C---:B------:R-:W-:Y:S01]  /*7ab0*/  F2FP.BF16.F32.PACK_AB R148, R125.reuse, R148 ;  /* 0x000000947d94723e */ /* 0x040fe200000010ff */
[-C--:B------:R-:W-:Y:S01]  /*7ac0*/  FMUL.FTZ R88, R88, R7.reuse ;  /* 0x0000000758587220 */ /* 0x080fe20000410000 */
[----:B------:R-:W0:Y:S01]  /*7ad0*/  SHFL.BFLY PT, R25, R10, 0x1, 0x1f ;  /* 0x0c201f000a197f89 */ /* 0x000e2200000e0000 */
[----:B------:R-:W-:Y:S01]  /*7ae0*/  FADD.FTZ R5, R125, R30 ;  /* 0x0000001e7d057221 */ /* 0x000fe20000010000 */
[-C--:B------:R-:W-:Y:S01]  /*7af0*/  FMUL.FTZ R89, R89, R7.reuse ;  /* 0x0000000759597220 */ /* 0x080fe20000410000 */
[-C--:B------:R-:W-:Y:S01]  /*7b00*/  FMUL.FTZ R92, R92, R7.reuse ;  /* 0x000000075c5c7220 */ /* 0x080fe20000410000 */
[----:B------:R-:W-:Y:S01]  /*7b10*/  MUFU.EX2 R61, R61 ;  /* 0x0000003d003d7308 */ /* 0x000fe20000000800 */
[----:B------:R-:W-:Y:S01]  /*7b20*/  FADD.FTZ R30, R150, R5 ;  /* 0x00000005961e7221 */ /* 0x000fe20000010000 */
[----:B------:R-:W-:Y:S01]  /*7b30*/  F2FP.BF16.F32.PACK_AB R150, R131, R150 ;  /* 0x000000968396723e */ /* 0x000fe200000010ff */
[-C--:B------:R-:W-:Y:S01]  /*7b40*/  FMUL.FTZ R93, R93, R7.reuse ;  /* 0x000000075d5d7220 */ /* 0x080fe20000410000 */
[-C--:B------:R-:W-:Y:S01]  /*7b50*/  FMUL.FTZ R96, R96, R7.reuse ;  /* 0x0000000760607220 */ /* 0x080fe20000410000 */
        /* <DEDUP_REMOVED lines=8> */
[-C--:B------:R-:W-:Y:S01]  /*7be0*/  FMUL.FTZ R105, R105, R7.reuse ;  /* 0x0000000769697220 */ /* 0x080fe20000410000 */
[-C--:B------:R-:W-:Y:S01]  /*7bf0*/  FMUL.FTZ R108, R108, R7.reuse ;  /* 0x000000076c6c7220 */ /* 0x080fe20000410000 */
[-C--:B------:R-:W-:Y:S01]  /*7c00*/  FMUL.FTZ R109, R109, R7.reuse ;  /* 0x000000076d6d7220 */ /* 0x080fe20000410000 */
[----:B------:R-:W-:Y:S01]  /*7c10*/  MUFU.EX2 R63, R63 ;  /* 0x0000003f003f7308 */ /* 0x000fe20000000800 */
[-C--:B------:R-:W-:Y:S01]  /*7c20*/  FMUL.FTZ R112, R112, R7.reuse ;  /* 0x0000000770707220 */ /* 0x080fe20000410000 */
[-C--:B------:R-:W-:Y:S01]  /*7c30*/  FMUL.FTZ R113, R113, R7.reuse ;  /* 0x0000000771717220 */ /* 0x080fe20000410000 */
[----:B------:R-:W-:Y:S01]  /*7c40*/  FMUL.FTZ R116, R116, R7 ;  /* 0x0000000774747220 */ /* 0x000fe20000410000 */
[----:B0-----:R-:W-:Y:S01]  /*7c50*/  FMNMX.FTZ R25, R10, R25, !PT ;  /* 0x000000190a197209 */ /* 0x001fe20007810000 */
[----:B------:R-:W-:Y:S01]  /*7c60*/  FMUL.FTZ R117, R117, R7 ;  /* 0x0000000775757220 */ /* 0x000fe20000410000 */
[----:B------:R-:W-:-:S02]  /*7c70*/  IMAD.MOV.U32 R7, RZ, RZ, R13 ;  /* 0x000000ffff077224 */ /* 0x000fc400078e000d */
[C---:B------:R-:W-:Y:S01]  /*7c80*/  FSETP.NEU.FTZ.AND P2, PT, R25.reuse, -INF , PT ;  /* 0xff8000001900780b */ /* 0x040fe20003f5d000 */
[CC--:B------:R-:W-:Y:S01]  /*7c90*/  FMUL.FTZ R26, R25.reuse, R42.reuse ;  /* 0x0000002a191a7220 */ /* 0x0c0fe20000410000 */
[----:B------:R-:W-:Y:S02]  /*7ca0*/  MUFU.EX2 R120, R120 ;  /* 0x0000007800787308 */ /* 0x000fe40000000800 */
[----:B------:R-:W-:Y:S02]  /*7cb0*/  FSEL R30, R25, RZ, P2 ;  /* 0x000000ff191e7208 */ /* 0x000fe40001000000 */
[----:B------:R-:W-:Y:S02]  /*7cc0*/  FSEL R26, R26, RZ, P2 ;  /* 0x000000ff1a1a7208 */ /* 0x000fe40001000000 */
[----:B------:R-:W-:Y:S01]  /*7cd0*/  ISETP.GT.AND P2, PT, R6, UR26, PT ;  /* 0x0000001a06007c0c */ /* 0x000fe2000bf44270 */
[----:B------:R-:W-:Y:S01]  /*7ce0*/  FADD.FTZ R5, -R30, R11 ;  /* 0x0000000b1e057221 */ /* 0x000fe20000010100 */
[----:B------:R-:W-:Y:S01]  /*7cf0*/  FADD.FTZ R11, R37, R32 ;  /* 0x00000020250b7221 */ /* 0x000fe20000010000 */
[-CC-:B------:R-:W-:Y:S01]  /*7d00*/  FFMA.FTZ R10, R12, R42.reuse, -R26.reuse ;  /* 0x0000002a0c0a7223 */ /* 0x180fe2000001081a */
[-CC-:B------:R-:W-:Y:S01]  /*7d10*/  FFMA.FTZ R31, R31, R42.reuse, -R26.reuse ;  /* 0x0000002a1f1f7223 */ /* 0x180fe2000001081a */
[-C--:B------:R-:W-:Y:S01]  /*7d20*/  FMUL.FTZ R5, R5, R42.reuse ;  /* 0x0000002a05057220 */ /* 0x080fe20000410000 */
[----:B------:R-:W-:Y:S01]  /*7d30*/  FADD.FTZ R32, R146, R11 ;  /* 0x0000000b92207221 */ /* 0x000fe20000010000 */
[-CC-:B------:R-:W-:Y:S01]  /*7d40*/  FFMA.FTZ R12, R15, R42.reuse, -R26.reuse ;  /* 0x0000002a0f0c7223 */ /* 0x180fe2000001081a */
[-C--:B------:R-:W-:Y:S01]  /*7d50*/  FFMA.FTZ R15, R87, R42.reuse, -R26 ;  /* 0x0000002a570f7223 */ /* 0x080fe2000001081a */
[----:B------:R-:W-:Y:S01]  /*7d60*/  MUFU.EX2 R10, R10 ;  /* 0x0000000a000a7308 */ /* 0x000fe20000000800 */
[----:B------:R-:W-:Y:S01]  /*7d70*/  FADD.FTZ R73, R39, R32 ;  /* 0x0000002027497221 */ /* 0x000fe20000010000 */
[-CC-:B------:R-:W-:Y:S01]  /*7d80*/  FFMA.FTZ R14, R21, R42.reuse, -R26.reuse ;  /* 0x0000002a150e7223 */ /* 0x180fe2000001081a */
[-CC-:B------:R-:W-:Y:S01]  /*7d90*/  FFMA.FTZ R21, R121, R42.reuse, -R26.reuse ;  /* 0x0000002a79157223 */ /* 0x180fe2000001081a */
[-CC-:B------:R-:W-:Y:S01]  /*7da0*/  FFMA.FTZ R20, R123, R42.reuse, -R26.reuse ;  /* 0x0000002a7b147223 */ /* 0x180fe2000001081a */
[----:B------:R-:W-:Y:S01]  /*7db0*/  FADD.FTZ R34, R140, R73 ;  /* 0x000000498c227221 */ /* 0x000fe20000010000 */
[-CC-:B------:R-:W-:Y:S01]  /*7dc0*/  FFMA.FTZ R69, R127, R42.reuse, -R26.reuse ;  /* 0x0000002a7f457223 */ /* 0x180fe2000001081a */
[-C--:B------:R-:W-:Y:S01]  /*7dd0*/  FFMA.FTZ R22, R129, R42.reuse, -R26 ;  /* 0x0000002a81167223 */ /* 0x080fe2000001081a */
[----:B------:R0:W1:Y:S01]  /*7de0*/  MUFU.EX2 R11, R5 ;  /* 0x00000005000b7308 */ /* 0x0000620000000800 */
[----:B------:R-:W-:Y:S01]  /*7df0*/  FADD.FTZ R73, R41, R34 ;  /* 0x0000002229497221 */ /* 0x000fe20000010000 */
[-CC-:B------:R-:W-:Y:S01]  /*7e00*/  FFMA.FTZ R129, R47, R42.reuse, -R26.reuse ;  /* 0x0000002a2f817223 */ /* 0x180fe2000001081a */
[-CC-:B------:R-:W-:Y:S01]  /*7e10*/  FFMA.FTZ R29, R29, R42.reuse, -R26.reuse ;  /* 0x0000002a1d1d7223 */ /* 0x180fe2000001081a */
[-CC-:B------:R-:W-:Y:S01]  /*7e20*/  FFMA.FTZ R24, R33, R42.reuse, -R26.reuse ;  /* 0x0000002a21187223 */ /* 0x180fe2000001081a */
[----:B------:R-:W-:Y:S01]  /*7e30*/  FADD.FTZ R34, R142, R73 ;  /* 0x000000498e227221 */ /* 0x000fe20000010000 */
[-CC-:B------:R-:W-:Y:S01]  /*7e40*/  FFMA.FTZ R33, R139, R42.reuse, -R26.reuse ;  /* 0x0000002a8b217223 */ /* 0x180fe2000001081a */
[-C--:B------:R-:W-:Y:S01]  /*7e50*/  FFMA.FTZ R28, R141, R42.reuse, -R26 ;  /* 0x0000002a8d1c7223 */ /* 0x080fe2000001081a */
[----:B------:R-:W3:Y:S01]  /*7e60*/  MUFU.EX2 R31, R31 ;  /* 0x0000001f001f7308 */ /* 0x000ee20000000800 */
[----:B------:R-:W-:Y:S01]  /*7e70*/  FADD.FTZ R73, R23, R34 ;  /* 0x0000002217497221 */ /* 0x000fe20000010000 */
[-CC-:B0-----:R-:W-:Y:S01]  /*7e80*/  FFMA.FTZ R5, R45, R42.reuse, -R26.reuse ;  /* 0x0000002a2d057223 */ /* 0x181fe2000001081a */
[-CC-:B------:R-:W-:Y:S01]  /*7e90*/  FFMA.FTZ R71, R149, R42.reuse, -R26.reuse ;  /* 0x0000002a95477223 */ /* 0x180fe2000001081a */
[-CC-:B------:R-:W-:Y:S01]  /*7ea0*/  FFMA.FTZ R139, R151, R42.reuse, -R26.reuse ;  /* 0x0000002a978b7223 */ /* 0x180fe2000001081a */
[----:B--2---:R-:W-:Y:S01]  /*7eb0*/  FADD.FTZ R36, R136, R73 ;  /* 0x0000004988247221 */ /* 0x004fe20000010000 */
[-CC-:B------:R-:W-:Y:S01]  /*7ec0*/  FFMA.FTZ R153, R153, R42.reuse, -R26.reuse ;  /* 0x0000002a99997223 */ /* 0x180fe2000001081a */
[----:B------:R-:W-:Y:S01]  /*7ed0*/  FFMA.FTZ R32, R147, R42, -R26 ;  /* 0x0000002a93207223 */ /* 0x000fe2000001081a */
[----:B------:R-:W0:Y:S01]  /*7ee0*/  MUFU.EX2 R12, R12 ;  /* 0x0000000c000c7308 */ /* 0x000e220000000800 */
[----:B-1----:R-:W-:Y:S01]  /*7ef0*/  FFMA.FTZ R34, R11, R4, R10 ;  /* 0x000000040b227223 */ /* 0x002fe2000001000a */
[----:B------:R-:W-:Y:S01]  /*7f00*/  FADD.FTZ R75, R19, R36 ;  /* 0x00000024134b7221 */ /* 0x000fe20000010000 */
[-CC-:B------:R-:W-:Y:S01]  /*7f10*/  FFMA.FTZ R43, R43, R42.reuse, -R26.reuse ;  /* 0x0000002a2b2b7223 */ /* 0x180fe2000001081a */
[----:B------:R-:W-:Y:S01]  /*7f20*/  FFMA.FTZ R45, R143, R42, -R26 ;  /* 0x0000002a8f2d7223 */ /* 0x000fe2000001081a */
[----:B------:R-:W-:Y:S01]  /*7f30*/  F2FP.BF16.F32.PACK_AB R142, R23, R142 ;  /* 0x0000008e178e723e */ /* 0x000fe200000010ff */
[----:B------:R-:W-:Y:S01]  /*7f40*/  FADD.FTZ R38, R138, R75 ;  /* 0x0000004b8a267221 */ /* 0x000fe20000010000 */
[----:B------:R-:W-:Y:S01]  /*7f50*/  F2FP.BF16.F32.PACK_AB R136, R19, R136 ;  /* 0x000000881388723e */ /* 0x000fe200000010ff */
[----:B------:R-:W1:Y:S01]  /*7f60*/  MUFU.EX2 R15, R15 ;  /* 0x0000000f000f7308 */ /* 0x000e620000000800 */
[----:B---3--:R-:W-:Y:S01]  /*7f70*/  FADD.FTZ R73, R31, R34 ;  /* 0x000000221f497221 */ /* 0x008fe20000010000 */
[-CC-:B------:R-:W-:Y:S01]  /*7f80*/  FFMA.FTZ R34, R145, R42.reuse, -R26.reuse ;  /* 0x0000002a91227223 */ /* 0x180fe2000001081a */
[-CC-:B------:R-:W-:Y:S01]  /*7f90*/  FFMA.FTZ R49, R49, R42.reuse, -R26.reuse ;  /* 0x0000002a31317223 */ /* 0x180fe2000001081a */
[-CC-:B------:R-:W-:Y:S01]  /*7fa0*/  FFMA.FTZ R155, R155, R42.reuse, -R26.reuse ;  /* 0x0000002a9b9b7223 */ /* 0x180fe2000001081a */
[-CC-:B------:R-:W-:Y:S01]  /*7fb0*/  FFMA.FTZ R51, R51, R42.reuse, -R26.reuse ;  /* 0x0000002a33337223 */ /* 0x180fe2000001081a */
[-CC-:B------:R-:W-:Y:S01]  /*7fc0*/  FFMA.FTZ R133, R133, R42.reuse, -R26.reuse ;  /* 0x0000002a85857223 */ /* 0x180fe2000001081a */
[-C--:B------:R-:W-:Y:S01]  /*7fd0*/  FFMA.FTZ R53, R53, R42.reuse, -R26 ;  /* 0x0000002a35357223 */ /* 0x080fe2000001081a */
[----:B------:R-:W2:Y:S01]  /*7fe0*/  MUFU.EX2 R14, R14 ;  /* 0x0000000e000e7308 */ /* 0x000ea20000000800 */
[----:B0-----:R-:W-:Y:S01]  /*7ff0*/  FADD.FTZ R36, R12, R73 ;  /* 0x000000490c247221 */ /* 0x001fe20000010000 */
[----:B------:R-:W-:Y:S01]  /*8000*/  FADD.FTZ R73, R27, R38 ;  /* 0x000000261b497221 */ /* 0x000fe20000010000 */
[-CC-:B------:R-:W-:Y:S01]  /*8010*/  FFMA.FTZ R135, R135, R42.reuse, -R26.reuse ;  /* 0x0000002a87877223 */ /* 0x180fe2000001081a */
[-CC-:B------:R-:W-:Y:S01]  /*8020*/  FFMA.FTZ R137, R137, R42.reuse, -R26.reuse ;  /* 0x0000002a89897223 */ /* 0x180fe2000001081a */
[----:B------:R-:W-:Y:S01]  /*8030*/  FFMA.FTZ R157, R157, R42, -R26 ;  /* 0x0000002a9d9d7223 */ /* 0x000fe2000001081a */
[----:B------:R-:W-:Y:S01]  /*8040*/  FADD.FTZ R38, R132, R73 ;  /* 0x0000004984267221 */ /* 0x000fe20000010000 */
[-C--:B------:R-:W-:Y:S01]  /*8050*/  FMUL.FTZ R90, R90, R11.reuse ;  /* 0x0000000b5a5a7220 */ /* 0x080fe20000410000 */
[----:B------:R-:W0:Y:S01]  /*8060*/  MUFU.EX2 R21, R21 ;  /* 0x0000001500157308 */ /* 0x000e220000000800 */
[----:B-1----:R-:W-:Y:S01]  /*8070*/  FADD.FTZ R47, R15, R36 ;  /* 0x000000240f2f7221 */ /* 0x002fe20000010000 */
[-C--:B------:R-:W-:Y:S01]  /*8080*/  FMUL.FTZ R91, R91, R11.reuse ;  /* 0x0000000b5b5b7220 */ /* 0x080fe20000410000 */
[-C--:B------:R-:W-:Y:S01]  /*8090*/  FMUL.FTZ R94, R94, R11.reuse ;  /* 0x0000000b5e5e7220 */ /* 0x080fe20000410000 */
[-C--:B------:R-:W-:Y:S01]  /*80a0*/  FMUL.FTZ R95, R95, R11.reuse ;  /* 0x0000000b5f5f7220 */ /* 0x080fe20000410000 */
[-C--:B------:R-:W-:Y:S01]  /*80b0*/  FMUL.FTZ R98, R98, R11.reuse ;  /* 0x0000000b62627220 */ /* 0x080fe20000410000 */
[-C--:B------:R-:W-:Y:S01]  /*80c0*/  FMUL.FTZ R99, R99, R11.reuse ;  /* 0x0000000b63637220 */ /* 0x080fe20000410000 */
[-C--:B------:R-:W-:Y:S01]  /*80d0*/  FMUL.FTZ R102, R102, R11.reuse ;  /* 0x0000000b66667220 */ /* 0x080fe20000410000 */
[----:B------:R-:W-:Y:S01]  /*80e0*/  MUFU.EX2 R20, R20 ;  /* 0x0000001400147308 */ /* 0x000fe20000000800 */
[----:B--2---:R-:W-:Y:S01]  /*80f0*/  FADD.FTZ R36, R14, R47 ;  /* 0x0000002f0e247221 */ /* 0x004fe20000010000 */
[----:B------:R-:W-:Y:S01]  /*8100*/  FADD.FTZ R47, R35, R38 ;  /* 0x00000026232f7221 */ /* 0x000fe20000010000 */
[-C--:B------:R-:W-:Y:S01]  /*8110*/  FMUL.FTZ R103, R103, R11.reuse ;  /* 0x0000000b67677220 */ /* 0x080fe20000410000 */
[-C--:B------:R-:W-:Y:S01]  /*8120*/  FMUL.FTZ R106, R106, R11.reuse ;  /* 0x0000000b6a6a7220 */ /* 0x080fe20000410000 */
[-C--:B------:R-:W-:Y:S01]  /*8130*/  FMUL.FTZ R107, R107, R11.reuse ;  /* 0x0000000b6b6b7220 */ /* 0x080fe20000410000 */
[----:B------:R-:W-:Y:S01]  /*8140*/  FADD.FTZ R38, R134, R47 ;  /* 0x0000002f86267221 */ /* 0x000fe20000010000 */
[-C--:B------:R-:W-:Y:S01]  /*8150*/  FMUL.FTZ R110, R110, R11.reuse ;  /* 0x0000000b6e6e7220 */ /* 0x080fe20000410000 */
[----:B------:R-:W1:Y:S01]  /*8160*/  MUFU.EX2 R69, R69 ;  /* 0x0000004500457308 */ /* 0x000e620000000800 */
[-C--:B------:R-:W-:Y:S01]  /*8170*/  FMUL.FTZ R111, R111, R11.reuse ;  /* 0x0000000b6f6f7220 */ /* 0x080fe20000410000 */
[----:B------:R-:W-:Y:S01]  /*8180*/  FADD.FTZ R47, R55, R38 ;  /* 0x00000026372f7221 */ /* 0x000fe20000010000 */
[-C--:B------:R-:W-:Y:S01]  /*8190*/  FMUL.FTZ R114, R114, R11.reuse ;  /* 0x0000000b72727220 */ /* 0x080fe20000410000 */
[-C--:B------:R-:W-:Y:S01]  /*81a0*/  FMUL.FTZ R115, R115, R11.reuse ;  /* 0x0000000b73737220 */ /* 0x080fe20000410000 */
[-C--:B------:R-:W-:Y:S01]  /*81b0*/  FMUL.FTZ R118, R118, R11.reuse ;  /* 0x0000000b76767220 */ /* 0x080fe20000410000 */
[----:B------:R-:W-:Y:S01]  /*81c0*/  FADD.FTZ R40, R128, R47 ;  /* 0x0000002f80287221 */ /* 0x000fe20000010000 */
[----:B------:R-:W-:Y:S01]  /*81d0*/  FMUL.FTZ R119, R119, R11 ;  /* 0x0000000b77777220 */ /* 0x000fe20000410000 */
[----:B------:R-:W-:Y:S01]  /*81e0*/  MUFU.EX2 R22, R22 ;  /* 0x0000001600167308 */ /* 0x000fe20000000800 */
[----:B------:R-:W-:Y:S01]  /*81f0*/  F2FP.BF16.F32.PACK_AB R146, R39, R146 ;  /* 0x000000922792723e */ /* 0x000fe200000010ff */
[----:B------:R-:W-:Y:S01]  /*8200*/  FADD.FTZ R47, R57, R40 ;  /* 0x00000028392f7221 */ /* 0x000fe20000010000 */
[----:B------:R-:W-:Y:S01]  /*8210*/  F2FP.BF16.F32.PACK_AB R140, R41, R140 ;  /* 0x0000008c298c723e */ /* 0x000fe200000010ff */
[----:B------:R-:W-:Y:S01]  /*8220*/  VIADD R6, R6, 0xffffffff ;  /* 0xffffffff06067836 */ /* 0x000fe20000000000 */
[----:B------:R-:W-:Y:S01]  /*8230*/  F2FP.BF16.F32.PACK_AB R138, R27, R138 ;  /* 0x0000008a1b8a723e */ /* 0x000fe200000010ff */
[----:B------:R-:W-:Y:S01]  /*8240*/  FADD.FTZ R40, R130, R47 ;  /* 0x0000002f82287221 */ /* 0x000fe20000010000 */
[----:B------:R-:W-:Y:S01]  /*8250*/  F2FP.BF16.F32.PACK_AB R132, R35, R132 ;  /* 0x000000842384723e */ /* 0x000fe200000010ff */
[----:B------:R-:W2:Y:S01]  /*8260*/  MUFU.EX2 R29, R29 ;  /* 0x0000001d001d7308 */ /* 0x000ea20000000800 */
[----:B------:R-:W-:Y:S01]  /*8270*/  F2FP.BF16.F32.PACK_AB R134, R55, R134 ;  /* 0x000000863786723e */ /* 0x000fe200000010ff */
[----:B------:R-:W-:Y:S01]  /*8280*/  FADD.FTZ R37, R59, R40 ;  /* 0x000000283b257221 */ /* 0x000fe20000010000 */
[----:B------:R-:W-:Y:S01]  /*8290*/  F2FP.BF16.F32.PACK_AB R128, R57, R128 ;  /* 0x000000803980723e */ /* 0x000fe200000010ff */
[----:B------:R-:W-:Y:S01]  /*82a0*/  IMAD.MOV.U32 R11, RZ, RZ, R25 ;  /* 0x000000ffff0b7224 */ /* 0x000fe200078e0019 */
[----:B------:R-:W-:Y:S01]  /*82b0*/  F2FP.BF16.F32.PACK_AB R130, R59, R130 ;  /* 0x000000823b82723e */ /* 0x000fe200000010ff */
[----:B------:R-:W-:Y:S01]  /*82c0*/  FADD.FTZ R40, R124, R37 ;  /* 0x000000257c287221 */ /* 0x000fe20000010000 */
[----:B------:R-:W-:Y:S01]  /*82d0*/  F2FP.BF16.F32.PACK_AB R124, R61, R124 ;  /* 0x0000007c3d7c723e */ /* 0x000fe200000010ff */
[----:B------:R3:W-:Y:S01]  /*82e0*/  MUFU.EX2 R4, R5 ;  /* 0x0000000500047308 */ /* 0x0007e20000000800 */
[----:B------:R-:W-:Y:S01]  /*82f0*/  F2FP.BF16.F32.PACK_AB R149, R31, R10 ;  /* 0x0000000a1f95723e */ /* 0x000fe200000010ff */
[----:B------:R-:W-:Y:S01]  /*8300*/  FADD.FTZ R23, R61, R40 ;  /* 0x000000283d177221 */ /* 0x000fe20000010000 */
[----:B------:R-:W-:-:S02]  /*8310*/  F2FP.BF16.F32.PACK_AB R151, R15, R12 ;  /* 0x0000000c0f97723e */ /* 0x000fc400000010ff */
[----:B0-----:R-:W-:Y:S02]  /*8320*/  F2FP.BF16.F32.PACK_AB R145, R21, R14 ;  /* 0x0000000e1591723e */ /* 0x001fe400000010ff */
[----:B-1----:R-:W-:Y:S01]  /*8330*/  F2FP.BF16.F32.PACK_AB R147, R69, R20 ;  /* 0x000000144593723e */ /* 0x002fe200000010ff */
[----:B------:R-:W0:Y:S01]  /*8340*/  MUFU.EX2 R24, R24 ;  /* 0x0000001800187308 */ /* 0x000e220000000800 */
[----:B---3--:R-:W-:Y:S01]  /*8350*/  FADD.FTZ R5, R21, R36 ;  /* 0x0000002415057221 */ /* 0x008fe20000010000 */
[----:B--2---:R-:W-:-:S03]  /*8360*/  F2FP.BF16.F32.PACK_AB R141, R29, R22 ;  /* 0x000000161d8d723e */ /* 0x004fc600000010ff */
[----:B------:R-:W-:-:S03]  /*8370*/  FADD.FTZ R36, R20, R5 ;  /* 0x0000000514247221 */ /* 0x000fc60000010000 */
[----:B------:R-:W1:Y:S01]  /*8380*/  MUFU.EX2 R33, R33 ;  /* 0x0000002100217308 */ /* 0x000e620000000800 */
[----:B------:R-:W-:Y:S01]  /*8390*/  FADD.FTZ R5, R69, R36 ;  /* 0x0000002445057221 */ /* 0x000fe20000010000 */
[-CC-:B------:R-:W-:Y:S01]  /*83a0*/  FFMA.FTZ R36, R18, R42.reuse, -R26.reuse ;  /* 0x0000002a12247223 */ /* 0x180fe2000001081a */
[----:B------:R-:W-:Y:S02]  /*83b0*/  FFMA.FTZ R26, R58, R42, -R26 ;  /* 0x0000002a3a1a7223 */ /* 0x000fe4000001081a */
[----:B------:R-:W-:-:S03]  /*83c0*/  FADD.FTZ R38, R22, R5 ;  /* 0x0000000516267221 */ /* 0x000fc60000010000 */
[----:B------:R-:W2:Y:S01]  /*83d0*/  MUFU.EX2 R28, R28 ;  /* 0x0000001c001c7308 */ /* 0x000ea20000000800 */
[----:B------:R-:W-:-:S04]  /*83e0*/  FADD.FTZ R5, R29, R38 ;  /* 0x000000261d057221 */ /* 0x000fc80000010000 */
[----:B0-----:R-:W-:-:S03]  /*83f0*/  FADD.FTZ R38, R24, R5 ;  /* 0x0000000518267221 */ /* 0x001fc60000010000 */
        /* <DEDUP_REMOVED lines=8> */
[----:B-1----:R-:W-:Y:S01]  /*8480*/  FADD.FTZ R5, R139, R38 ;  /* 0x000000268b057221 */ /* 0x002fe20000010000 */
[----:B------:R-:W-:Y:S01]  /*8490*/  FADD.FTZ R38, R126, R23 ;  /* 0x000000177e267221 */ /* 0x000fe20000010000 */
[----:B------:R-:W-:-:S03]  /*84a0*/  F2FP.BF16.F32.PACK_AB R126, R63, R126 ;  /* 0x0000007e3f7e723e */ /* 0x000fc600000010ff */
[----:B------:R-:W-:Y:S02]  /*84b0*/  FADD.FTZ R19, R63, R38 ;  /* 0x000000263f137221 */ /* 0x000fe40000010000 */
[----:B------:R-:W1:Y:S01]  /*84c0*/  MUFU.EX2 R43, R43 ;  /* 0x0000002b002b7308 */ /* 0x000e620000000800 */
[----:B--2---:R-:W-:Y:S01]  /*84d0*/  FADD.FTZ R5, R30, R5 ;  /* 0x000000051e057221 */ /* 0x004fe20000010000 */
[----:B------:R-:W-:Y:S01]  /*84e0*/  FADD.FTZ R40, R120, R19 ;  /* 0x0000001378287221 */ /* 0x000fe20000010000 */
[----:B------:R-:W-:-:S05]  /*84f0*/  F2FP.BF16.F32.PACK_AB R139, R30, R139 ;  /* 0x0000008b1e8b723e */ /* 0x000fca00000010ff */
[----:B------:R-:W2:Y:S01]  /*8500*/  MUFU.EX2 R65, R65 ;  /* 0x0000004100417308 */ /* 0x000ea20000000800 */
[----:B0-----:R-:W-:-:S07]  /*8510*/  FADD.FTZ R38, R32, R5 ;  /* 0x0000000520267221 */ /* 0x001fce0000010000 */
[----:B------:R-:W0:Y:S01]  /*8520*/  MUFU.EX2 R45, R45 ;  /* 0x0000002d002d7308 */ /* 0x000e220000000800 */
[----:B-1----:R-:W-:-:S04]  /*8530*/  FADD.FTZ R5, R43, R38 ;  /* 0x000000262b057221 */ /* 0x002fc80000010000 */
[----:B------:R-:W-:-:S03]  /*8540*/  FADD.FTZ R38, R4, R5 ;  /* 0x0000000504267221 */ /* 0x000fc60000010000 */
        /* <DEDUP_REMOVED lines=13> */
[----:B-1----:R-:W-:-:S07]  /*8620*/  FADD.FTZ R38, R18, R19 ;  /* 0x0000001312267221 */ /* 0x002fce0000010000 */
[----:B------:R1:W3:Y:S01]  /*8630*/  MUFU.EX2 R23, R133 ;  /* 0x0000008500177308 */ /* 0x0002e20000000800 */
[C---:B--2---:R-:W-:Y:S01]  /*8640*/  FADD.FTZ R38, R131.reuse, R38 ;  /* 0x0000002683267221 */ /* 0x044fe20000010000 */
[----:B------:R-:W-:-:S06]  /*8650*/  F2FP.BF16.F32.PACK_AB R131, R131, R18 ;  /* 0x000000128383723e */ /* 0x000fcc00000010ff */
[----:B------:R-:W2:Y:S01]  /*8660*/  MUFU.EX2 R53, R53 ;  /* 0x0000003500357308 */ /* 0x000ea20000000800 */
[----:B0-----:R-:W-:Y:S01]  /*8670*/  FADD.FTZ R38, R125, R38 ;  /* 0x000000267d267221 */ /* 0x001fe20000010000 */
[----:B-1----:R-:W-:-:S06]  /*8680*/  F2FP.BF16.F32.PACK_AB R133, R43, R32 ;  /* 0x000000202b85723e */ /* 0x002fcc00000010ff */
[----:B------:R0:W1:Y:S01]  /*8690*/  MUFU.EX2 R127, R135 ;  /* 0x00000087007f7308 */ /* 0x0000620000000800 */
[C---:B---3--:R-:W-:Y:S01]  /*86a0*/  FADD.FTZ R38, R23.reuse, R38 ;  /* 0x0000002617267221 */ /* 0x048fe20000010000 */
[----:B------:R-:W-:-:S06]  /*86b0*/  F2FP.BF16.F32.PACK_AB R125, R23, R125 ;  /* 0x0000007d177d723e */ /* 0x000fcc00000010ff */
[----:B------:R3:W4:Y:S01]  /*86c0*/  MUFU.EX2 R121, R137 ;  /* 0x0000008900797308 */ /* 0x0007220000000800 */
[----:B--2---:R-:W-:Y:S01]  /*86d0*/  FADD.FTZ R38, R53, R38 ;  /* 0x0000002635267221 */ /* 0x004fe20000010000 */
[----:B0-----:R-:W-:-:S06]  /*86e0*/  F2FP.BF16.F32.PACK_AB R135, R45, R4 ;  /* 0x000000042d87723e */ /* 0x001fcc00000010ff */
[----:B------:R-:W0:Y:S01]  /*86f0*/  MUFU.EX2 R157, R157 ;  /* 0x0000009d009d7308 */ /* 0x000e220000000800 */
[----:B-1----:R-:W-:Y:S01]  /*8700*/  FADD.FTZ R38, R127, R38 ;  /* 0x000000267f267221 */ /* 0x002fe20000010000 */
[----:B---3--:R-:W-:Y:S02]  /*8710*/  F2FP.BF16.F32.PACK_AB R137, R71, R28 ;  /* 0x0000001c4789723e */ /* 0x008fe400000010ff */
[----:B------:R-:W-:-:S04]  /*8720*/  F2FP.BF16.F32.PACK_AB R127, R127, R53 ;  /* 0x000000357f7f723e */ /* 0x000fc800000010ff */
[----:B------:R-:W1:Y:S01]  /*8730*/  MUFU.EX2 R123, R36 ;  /* 0x00000024007b7308 */ /* 0x000e620000000800 */
[----:B----4-:R-:W-:-:S07]  /*8740*/  FADD.FTZ R38, R121, R38 ;  /* 0x0000002679267221 */ /* 0x010fce0000010000 */
[----:B------:R-:W2:Y:S01]  /*8750*/  MUFU.EX2 R67, R67 ;  /* 0x0000004300437308 */ /* 0x000ea20000000800 */
[C---:B0-----:R-:W-:Y:S01]  /*8760*/  FADD.FTZ R38, R157.reuse, R38 ;  /* 0x000000269d267221 */ /* 0x041fe20000010000 */
[----:B------:R-:W-:-:S06]  /*8770*/  F2FP.BF16.F32.PACK_AB R121, R157, R121 ;  /* 0x000000799d79723e */ /* 0x000fcc00000010ff */
[----:B------:R-:W0:Y:S01]  /*8780*/  MUFU.EX2 R26, R26 ;  /* 0x0000001a001a7308 */ /* 0x000e220000000800 */
[----:B-1----:R-:W-:Y:S01]  /*8790*/  FADD.FTZ R38, R123, R38 ;  /* 0x000000267b267221 */ /* 0x002fe20000010000 */
[C---:B--2---:R-:W-:Y:S01]  /*87a0*/  FADD.FTZ R5, R67.reuse, R40 ;  /* 0x0000002843057221 */ /* 0x044fe20000010000 */
[----:B------:R-:W-:Y:S02]  /*87b0*/  F2FP.BF16.F32.PACK_AB R122, R67, R122 ;  /* 0x0000007a437a723e */ /* 0x000fe400000010ff */
[C---:B0-----:R-:W-:Y:S01]  /*87c0*/  FADD.FTZ R4, R26.reuse, R38 ;  /* 0x000000261a047221 */ /* 0x041fe20000010000 */
[----:B------:R-:W-:Y:S01]  /*87d0*/  F2FP.BF16.F32.PACK_AB R123, R26, R123 ;  /* 0x0000007b1a7b723e */ /* 0x000fe200000010ff */
[----:B------:R-:W-:Y:S06]  /*87e0*/  @P2 BRA `(.L_x_857) ;  /* 0xffffffc800a82947 */ /* 0x000fec000383ffff */
[----:B------:R-:W-:Y:S02]  /*87f0*/  IMAD.MOV.U32 R11, RZ, RZ, R25 ;  /* 0x000000ffff0b7224 */ /* 0x000fe400078e0019 */
[----:B------:R-:W-:-:S07]  /*8800*/  IMAD.MOV.U32 R7, RZ, RZ, R13 ;  /* 0x000000ffff077224 */ /* 0x000fce00078e000d */
.L_x_840:
[----:B------:R-:W0:Y:S01]  /*8810*/  S2UR UR6, SR_CTAID.X ;  /* 0x00000000000679c3 */ /* 0x000e220000002500 */
[----:B------:R-:W-:Y:S01]  /*8820*/  ULDC UR7, c[0x0][0x448] ;  /* 0x0001120000077ab9 */ /* 0x000fe20000000800 */
[----:B------:R-:W-:Y:S01]  /*8830*/  IADD3 R13, -R44, 0x1, RZ ;  /* 0x000000012c0d7810 */ /* 0x000fe20007ffe1ff */
[----:B------:R-:W-:Y:S01]  /*8840*/  UISETP.NE.AND UP0, UPT, UR7, 0x1, UPT ;  /* 0x000000010700788c */ /* 0x000fe2000bf05270 */
[----:B------:R-:W-:Y:S01]  /*8850*/  ULDC UR14, c[0x0][0x9e4] ;  /* 0x00027900000e7ab9 */ /* 0x000fe20000000800 */
[----:B------:R-:W-:Y:S02]  /*8860*/  UMOV UR10, 0xc0 ;  /* 0x000000c0000a7882 */ /* 0x000fe40000000000 */
[----:B------:R-:W-:Y:S01]  /*8870*/  IMAD R13, R16, UR27, R13 ;  /* 0x0000001b100d7c24 */ /* 0x000fe2000f8e020d */
[----:B------:R-:W-:-:S04]  /*8880*/  UISETP.GE.AND UP1, UPT, UR14, 0x1, UPT ;  /* 0x000000010e00788c */ /* 0x000fc8000bf26270 */
[----:B------:R-:W-:Y:S02]  /*8890*/  R2UR UR11, R13 ;  /* 0x000000000d0b72ca */ /* 0x000fe400000e0000 */
[----:B------:R-:W-:Y:S01]  /*88a0*/  PLOP3.LUT P6, PT, PT, PT, UP1, 0x80, 0x0 ;  /* 0x000000000000781c */ /* 0x000fe20003fcf018 */
[----:B------:R-:W-:Y:S01]  /*88b0*/  @UP0 ULDC UR15, c[0x0][0x450] ;  /* 0x00011400000f0ab9 */ /* 0x000fe20000000800 */
[----:B0-----:R-:W-:-:S03]  /*88c0*/  UIMAD UR10, UR6, UR10, 0xbf ;  /* 0x000000bf060a74a4 */ /* 0x001fc6000f8e020a */
[----:B------:R-:W-:Y:S02]  /*88d0*/  @UP0 ULDC UR6, c[0x0][0x44c] ;  /* 0x0001130000060ab9 */ /* 0x000fe40000000800 */
[----:B------:R-:W-:-:S04]  /*88e0*/  UIMAD.WIDE.U32 UR6, UR10, UR6, URZ ;  /* 0x000000060a0672a5 */ /* 0x000fc8000f8e003f */
[----:B------:R-:W-:-:S04]  /*88f0*/  @UP0 USHF.R.U32.HI UR10, URZ, UR15, UR7 ;  /* 0x0000000f3f0a0299 */ /* 0x000fc80008011607 */
[----:B------:R-:W-:-:S03]  /*8900*/  UIADD3 UR10, UR11, UR10, URZ ;  /* 0x0000000a0b0a7290 */ /* 0x000fc6000fffe03f */
[----:B------:R-:W-:Y:S02]  /*8910*/  ULDC UR11, c[0x0][0x9dc] ;  /* 0x00027700000b7ab9 */ /* 0x000fe40000000800 */
[----:B------:R-:W-:Y:S01]  /*8920*/  UIADD3 UR11, UR10, -UR11, URZ ;  /* 0x8000000b0a0b7290 */ /* 0x000fe2000fffe03f */
[----:B------:R-:W-:Y:S11]  /*8930*/  @!P6 BRA `(.L_x_858) ;  /* 0x000000000044e947 */ /* 0x000ff60003800000 */
        /* <DEDUP_REMOVED lines=10> */
.L_x_859:
[----:B------:R-:W-:-:S11]  /*89e0*/  UISETP.NE.AND UP1, UPT, UR14, 0x1, UPT ;  /* 0x000000010e00788c */ /* 0x000fd6000bf25270 */
[----:B------:R-:W-:Y:S02]  /*89f0*/  @UP1 ULDC.64 UR18, c[0x0][0x9e8] ;  /* 0x00027a0000121ab9 */ /* 0x000fe40000000a00 */
[----:B------:R-:W-:-:S04]  /*8a00*/  UIMAD.WIDE.U32 UR6, UR10, UR18, URZ ;  /* 0x000000120a0672a5 */ /* 0x000fc8000f8e003f */
[----:B------:R-:W-:-:S12]  /*8a10*/  @UP1 USHF.R.U32.HI UR10, URZ, UR19, UR7 ;  /* 0x000000133f0a1299 */ /* 0x000fd80008011607 */
.L_x_860:
[----:B------:R-:W-:-:S04]  /*8a20*/  UIMAD UR10, UR10, UR14, URZ ;  /* 0x0000000e0a0a72a4 */ /* 0x000fc8000f8e023f */
[----:B------:R-:W-:-:S04]  /*8a30*/  UISETP.LT.AND UP1, UPT, UR11, UR10, UPT ;  /* 0x0000000a0b00728c */ /* 0x000fc8000bf21270 */
[----:B------:R-:W-:-:S12]  /*8a40*/  USEL UR11, UR11, UR10, !UP1 ;  /* 0x0000000a0b0b7287 */ /* 0x000fd8000c800000 */
.L_x_858:
[----:B------:R-:W-:-:S04]  /*8a50*/  UIADD3 UR11, UR11, 0x7f, URZ ;  /* 0x0000007f0b0b7890 */ /* 0x000fc8000fffe03f */
[----:B------:R-:W-:-:S04]  /*8a60*/  USHF.R.S32.HI UR6, URZ, 0x1f, UR11 ;  /* 0x0000001f3f067899 */ /* 0x000fc8000801140b */
[----:B------:R-:W-:-:S04]  /*8a70*/  ULEA.HI UR6, UR6, UR11, URZ, 0x7 ;  /* 0x0000000b06067291 */ /* 0x000fc8000f8f383f */
[----:B------:R-:W-:-:S04]  /*8a80*/  USHF.R.S32.HI UR6, URZ, 0x7, UR6 ;  /* 0x000000073f067899 */ /* 0x000fc80008011406 */
[----:B------:R-:W-:-:S04]  /*8a90*/  UISETP.LT.AND UP1, UPT, UR37, UR6, UPT ;  /* 0x000000062500728c */ /* 0x000fc8000bf21270 */
[----:B------:R-:W-:-:S06]  /*8aa0*/  USEL UR6, UR37, UR6, !UP1 ;  /* 0x0000000625067287 */ /* 0x000fcc000c800000 */
[----:B------:R-:W-:-:S13]  /*8ab0*/  ISETP.GE.AND P2, PT, R6, UR6, PT ;  /* 0x0000000606007c0c */ /* 0x000fda000bf46270 */
[----:B------:R-:W-:Y:S05]  /*8ac0*/  @!P2 BRA `(.L_x_861) ;  /* 0x000000240030a947 */ /* 0x000fea0003800000 */
[----:B------:R-:W-:Y:S01]  /*8ad0*/  IMAD.MOV.U32 R10, RZ, RZ, R11 ;  /* 0x000000ffff0a7224 */ /* 0x000fe200078e000b */
[----:B------:R-:W-:Y:S01]  /*8ae0*/  UMOV UR26, UR5 ;  /* 0x00000005001a7c82 */ /* 0x000fe20008000000 */
[----:B------:R-:W-:Y:S01]  /*8af0*/  IMAD.MOV.U32 R12, RZ, RZ, R7 ;  /* 0x000000ffff0c7224 */ /* 0x000fe200078e0007 */
[----:B------:R-:W-:Y:S01]  /*8b00*/  UMOV UR7, UR4 ;  /* 0x0000000400077c82 */ /* 0x000fe20008000000 */
[----:B------:R-:W-:-:S05]  /*8b10*/  ULDC UR27, c[0x0][0x9d8] ;  /* 0x00027600001b7ab9 */ /* 0x000fca0000000800 */
.L_x_870:
        /* <DEDUP_REMOVED lines=9> */
.L_x_863:
[----:B------:R-:W-:Y:S01]  /*8bb0*/  ULEA UR10, UR4, UR38, 0x3 ;  /* 0x00000026040a7291 */ /* 0x000fe2000f8e183f */
[----:B------:R-:W-:-:S05]  /*8bc0*/  IMAD.U32 R7, RZ, RZ, UR5 ;  /* 0x00000005ff077e24 */ /* 0x000fca000f8e00ff */
[----:B------:R-:W-:-:S04]  /*8bd0*/  SHF.L.U32 R7, R7, 0x1f, RZ ;  /* 0x0000001f07077819 */ /* 0x000fc800000006ff */
[----:B------:R0:W1:Y:S01]  /*8be0*/  SYNCS.PHASECHK.TRANS64.TRYWAIT P2, [UR10+0x16830], R7 ;  /* 0x01683007ff0075a7 */ /* 0x000062000804014a */
[----:B------:R-:W-:Y:S05]  /*8bf0*/  @!P0 BRA `(.L_x_864) ;  /* 0x0000000000048947 */ /* 0x000fea0003800000 */
[----:B------:R-:W-:Y:S01]  /*8c00*/  BPT.TRAP 0x1 ;  /* 0x000000040000795c */ /* 0x000fe20000300000 */
.L_x_864:
[----:B-1----:R-:W-:Y:S05]  /*8c10*/  @P2 BRA `(.L_x_862) ;  /* 0x0000000000082947 */ /* 0x002fea0003800000 */
[----:B------:R-:W1:Y:S02]  /*8c20*/  SYNCS.PHASECHK.TRANS64.TRYWAIT P2, [UR10+0x16830], R7 ;  /* 0x01683007ff0075a7 */ /* 0x000e64000804014a */
[----:B-1----:R-:W-:Y:S05]  /*8c30*/  @!P2 BRA `(.L_x_865) ;  /* 0x000000ac0094a947 */ /* 0x002fea0003800000 */
.L_x_862:
        /* <DEDUP_REMOVED lines=27> */
.L_x_867:
[----:B------:R-:W-:Y:S01]  /*8df0*/  ULEA UR10, UR7, UR38, 0x3 ;  /* 0x00000026070a7291 */ /* 0x000fe2000f8e183f */
[----:B------:R-:W-:-:S05]  /*8e00*/  IMAD.U32 R7, RZ, RZ, UR26 ;  /* 0x0000001aff077e24 */ /* 0x000fca000f8e00ff */
[----:B------:R-:W-:-:S04]  /*8e10*/  SHF.L.U32 R7, R7, 0x1f, RZ ;  /* 0x0000001f07077819 */ /* 0x000fc800000006ff */
[----:B------:R0:W1:Y:S01]  /*8e20*/  SYNCS.PHASECHK.TRANS64.TRYWAIT P2, [UR10+0x16850], R7 ;  /* 0x01685007ff0075a7 */ /* 0x000062000804014a */
[----:B------:R-:W-:Y:S05]  /*8e30*/  @!P0 BRA `(.L_x_868) ;  /* 0x0000000000048947 */ /* 0x000fea0003800000 */
[----:B------:R-:W-:Y:S01]  /*8e40*/  BPT.TRAP 0x1 ;  /* 0x000000040000795c */ /* 0x000fe20000300000 */
.L_x_868:
[----:B-1----:R-:W-:Y:S05]  /*8e50*/  @P2 BRA `(.L_x_866) ;  /* 0x0000000000082947 */ /* 0x002fea0003800000 */
[----:B------:R-:W1:Y:S02]  /*8e60*/  SYNCS.PHASECHK.TRANS64.TRYWAIT P2, [UR10+0x16850], R7 ;  /* 0x01685007ff0075a7 */ /* 0x000e64000804014a */
[----:B-1----:R-:W-:Y:S05]  /*8e70*/  @!P2 BRA `(.L_x_869) ;  /* 0x000000ac001ca947 */ /* 0x002fea0003800000 */
.L_x_866:
[----:B------:R-:W-:Y:S01]  /*8e80*/  UIADD3 UR10, UR38, 0x400, URZ ;  /* 0x00000400260a7890 */ /* 0x000fe2000fffe03f */
[----:B------:R-:W-:Y:S01]  /*8e90*/  WARPGROUP.ARRIVE ;  /* 0x00000000000079c5 */ /* 0x000fe20000000000 */
[----:B------:R-:W-:Y:S01]  /*8ea0*/  UMOV UR11, 0x40000040 ;  /* 0x40000040000b7882 */ /* 0x000fe20000000000 */
[----:B------:R-:W-:Y:S01]  /*8eb0*/  UMOV UR15, 0x40000040 ;  /* 0x40000040000f7882 */ /* 0x000fe20000000000 */
[----:B------:R-:W-:Y:S01]  /*8ec0*/  USHF.R.U32.HI UR10, URZ, 0x4, UR10 ;  /* 0x000000043f0a7899 */ /* 0x000fe2000801160a */
[----:B------:R-:W-:Y:S01]  /*8ed0*/  FMUL.FTZ R11, R24, UR27 ;  /* 0x0000001b180b7c20 */ /* 0x000fe20008410000 */
[----:B-1----:R-:W-:Y:S01]  /*8ee0*/  FMUL.FTZ R14, R25, UR27 ;  /* 0x0000001b190e7c20 */ /* 0x002fe20008410000 */
[----:B------:R-:W-:Y:S01]  /*8ef0*/  FMUL.FTZ R18, R28, UR27 ;  /* 0x0000001b1c127c20 */ /* 0x000fe20008410000 */
[----:B------:R-:W-:Y:S01]  /*8f00*/  ULOP3.LUT UR10, UR10, 0x3fff, URZ, 0xc0, !UPT ;  /* 0x00003fff0a0a7892 */ /* 0x000fe2000f8ec03f */
[----:B------:R-:W-:Y:S01]  /*8f10*/  FMUL.FTZ R20, R29, UR27 ;  /* 0x0000001b1d147c20 */ /* 0x000fe20008410000 */
[----:B------:R-:W-:Y:S01]  /*8f20*/  FMUL.FTZ R22, R32, UR27 ;  /* 0x0000001b20167c20 */ /* 0x000fe20008410000 */
[----:B------:R-:W0:Y:S01]  /*8f30*/  MUFU.TANH R11, R11 ;  /* 0x0000000b000b7308 */ /* 0x000e220000002400 */
[----:B------:R-:W-:Y:S01]  /*8f40*/  ULEA UR10, UR7, UR10, 0xa ;  /* 0x0000000a070a7291 */ /* 0x000fe2000f8e503f */
[----:B------:R-:W-:Y:S01]  /*8f50*/  FMUL.FTZ R23, R33, UR27 ;  /* 0x0000001b21177c20 */ /* 0x000fe20008410000 */
[----:B------:R-:W-:Y:S01]  /*8f60*/  FMUL.FTZ R13, R26, UR27 ;  /* 0x0000001b1a0d7c20 */ /* 0x000fe20008410000 */
[----:B------:R-:W-:Y:S01]  /*8f70*/  FMUL.FTZ R26, R36, UR27 ;  /* 0x0000001b241a7c20 */ /* 0x000fe20008410000 */
[----:B------:R-:W-:Y:S01]  /*8f80*/  UIADD3 UR14, UR10, 0x80, URZ ;  /* 0x000000800a0e7890 */ /* 0x000fe2000fffe03f */
[----:B------:R-:W-:Y:S01]  /*8f90*/  FMUL.FTZ R28, R37, UR27 ;  /* 0x0000001b251c7c20 */ /* 0x000fe20008410000 */
[----:B------:R-:W-:Y:S01]  /*8fa0*/  FMUL.FTZ R19, R30, UR27 ;  /* 0x0000001b1e137c20 */ /* 0x000fe20008410000 */
[----:B------:R-:W1:Y:S01]  /*8fb0*/  MUFU.TANH R14, R14 ;  /* 0x0000000e000e7308 */ /* 0x000e620000002400 */
[----:B------:R-:W-:Y:S01]  /*8fc0*/  FMUL.FTZ R30, R40, UR27 ;  /* 0x0000001b281e7c20 */ /* 0x000fe20008410000 */
[----:B------:R-:W-:Y:S01]  /*8fd0*/  HGMMA.64x64x16.F32.BF16 R88, R148, gdesc[UR8].tnspB, R88, gsb0 ;  /* 0x40e0000894587df0 */ /* 0x000fe20008001858 */
        /* <DEDUP_REMOVED lines=64> */
[----:B------:R-:W-:Y:S01]  /*93e0*/  UMOV UR11, 0x40000040 ;  /* 0x40000040000b7882 */ /* 0x000fe20000000000 */
[----:B------:R-:W-:Y:S01]  /*93f0*/  ISETP.GE.U32.AND P2, PT, R2, 0x180, PT ;  /* 0x000001800200780c */ /* 0x000fe20003f46070 */
[----:B------:R-:W-:-:S03]  /*9400*/  UMOV UR26, UR5 ;  /* 0x00000005001a7c82 */ /* 0x000fc60008000000 */
[----:B------:R-:W1:Y:S01]  /*9410*/  MUFU.TANH R34, R34 ;  /* 0x0000002200227308 */ /* 0x000e620000002400 */
[----:B--2---:R-:W-:Y:S01]  /*9420*/  FMNMX.FTZ R42, R30, R7, !PT ;  /* 0x000000071e2a7209 */ /* 0x004fe20007810000 */
[----:B------:R-:W-:Y:S02]  /*9430*/  WARPGROUP.DEPBAR.LE gsb0, 0x0 ;  /* 0x00008000000079c5 */ /* 0x000fe40000010000 */
[----:B------:R-:W-:-:S04]  /*9440*/  WARPGROUP.ARRIVE ;  /* 0x00000000000079c5 */ /* 0x000fc80000000000 */
[----:B------:R-:W2:Y:S01]  /*9450*/  MUFU.TANH R36, R36 ;  /* 0x0000002400247308 */ /* 0x000ea20000002400 */
[----:B0-----:R-:W-:Y:S01]  /*9460*/  FMNMX.FTZ R7, R31, R42, !PT ;  /* 0x0000002a1f077209 */ /* 0x001fe20007810000 */
[----:B------:R-:W-:Y:S01]  /*9470*/  FMUL.FTZ R149, R72, UR27 ;  /* 0x0000001b48957c20 */ /* 0x000fe20008410000 */
[----:B------:R-:W-:Y:S01]  /*9480*/  FMUL.FTZ R151, R76, UR27 ;  /* 0x0000001b4c977c20 */ /* 0x000fe20008410000 */
[----:B------:R-:W-:Y:S01]  /*9490*/  HGMMA.64x64x16.F32.BF16 R88, R144, gdesc[UR12].tnspB, R88, gsb0 ;  /* 0x40e0000c90587df0 */ /* 0x000fe20008001858 */
[----:B------:R-:W-:Y:S01]  /*94a0*/  UIADD3 UR14, UR10, 0x100, URZ ;  /* 0x000001000a0e7890 */ /* 0x000fe2000fffe03f */
[----:B-1----:R-:W-:Y:S01]  /*94b0*/  FMNMX.FTZ R7, R34, R7, !PT ;  /* 0x0000000722077209 */ /* 0x002fe20007810000 */
[----:B------:R-:W-:Y:S01]  /*94c0*/  UMOV UR15, 0x40000040 ;  /* 0x40000040000f7882 */ /* 0x000fe20000000000 */
[----:B------:R-:W0:Y:S08]  /*94d0*/  MUFU.TANH R38, R38 ;  /* 0x0000002600267308 */ /* 0x000e300000002400 */
        /* <DEDUP_REMOVED lines=19> */
[----:B------:R-:W-:Y:S01]  /*9610*/  WARPGROUP.ARRIVE ;  /* 0x00000000000079c5 */ /* 0x000fe20000000000 */
[----:B------:R-:W-:Y:S01]  /*9620*/  FMUL.FTZ R145, R66, UR27 ;  /* 0x0000001b42917c20 */ /* 0x000fe20008410000 */
[----:B------:R-:W-:Y:S02]  /*9630*/  FMUL.FTZ R147, R70, UR27 ;  /* 0x0000001b46937c20 */ /* 0x000fe40008410000 */
[----:B------:R-:W1:Y:S01]  /*9640*/  MUFU.TANH R157, R157 ;  /* 0x0000009d009d7308 */ /* 0x000e620000002400 */
[----:B--2---:R-:W-:Y:S01]  /*9650*/  FMNMX.FTZ R42, R155, R42, !PT ;  /* 0x0000002a9b2a7209 */ /* 0x004fe20007810000 */
[----:B------:R-:W-:Y:S01]  /*9660*/  HGMMA.64x64x16.F32.BF16 R88, R140, gdesc[UR12].tnspB, R88, gsb0 ;  /* 0x40e0000c8c587df0 */ /* 0x000fe20008001858 */
[----:B------:R-:W-:Y:S01]  /*9670*/  UIADD3 UR14, UR10, 0x180, URZ ;  /* 0x000001800a0e7890 */ /* 0x000fe2000fffe03f */
[----:B------:R-:W-:-:S04]  /*9680*/  UMOV UR15, 0x40000040 ;  /* 0x40000040000f7882 */ /* 0x000fc80000000000 */
        /* <DEDUP_REMOVED lines=17> */
[----:B--2---:R-:W-:Y:S01]  /*97a0*/  FMNMX.FTZ R7, R81, R42, !PT ;  /* 0x0000002a51077209 */ /* 0x004fe20007810000 */
[----:B------:R-:W-:Y:S02]  /*97b0*/  WARPGROUP.DEPBAR.LE gsb0, 0x0 ;  /* 0x00008000000079c5 */ /* 0x000fe40000010000 */
[----:B------:R-:W-:Y:S01]  /*97c0*/  WARPGROUP.ARRIVE ;  /* 0x00000000000079c5 */ /* 0x000fe20000000000 */
[----:B0-----:R-:W-:-:S03]  /*97d0*/  FMNMX.FTZ R42, R46, R7, !PT ;  /* 0x000000072e2a7209 */ /* 0x001fc60007810000 */
[----:B------:R-:W0:Y:S01]  /*97e0*/  MUFU.TANH R13, R13 ;  /* 0x0000000d000d7308 */ /* 0x000e220000002400 */
[----:B------:R-:W-:Y:S01]  /*97f0*/  FMUL.FTZ R141, R86, UR27 ;  /* 0x0000001b568d7c20 */ /* 0x000fe20008410000 */
[----:B------:R-:W-:Y:S01]  /*9800*/  HGMMA.64x64x16.F32.BF16 R88, R136, gdesc[UR12].tnspB, R88, gsb0 ;  /* 0x40e0000c88587df0 */ /* 0x000fe20008001858 */
[----:B-1----:R-:W-:Y:S01]  /*9810*/  FMNMX.FTZ R42, R85, R42, !PT ;  /* 0x0000002a552a7209 */ /* 0x002fe20007810000 */
[----:B------:R-:W-:Y:S01]  /*9820*/  UIADD3 UR14, UR10, 0x200, URZ ;  /* 0x000002000a0e7890 */ /* 0x000fe2000fffe03f */
[----:B------:R-:W-:-:S03]  /*9830*/  UMOV UR15, 0x40000040 ;  /* 0x40000040000f7882 */ /* 0x000fc60000000000 */
[----:B------:R-:W1:Y:S01]  /*9840*/  MUFU.TANH R15, R15 ;  /* 0x0000000f000f7308 */ /* 0x000e620000002400 */
[----:B------:R-:W2:Y:S07]  /*9850*/  SHFL.BFLY PT, R7, R42, 0x2, 0x1f ;  /* 0x0c401f002a077f89 */ /* 0x000eae00000e0000 */
[----:B------:R-:W3:Y:S08]  /*9860*/  MUFU.TANH R19, R19 ;  /* 0x0000001300137308 */ /* 0x000ef00000002400 */
[----:B------:R-:W4:Y:S08]  /*9870*/  MUFU.TANH R21, R21 ;  /* 0x0000001500157308 */ /* 0x000f300000002400 */
[----:B------:R-:W5:Y:S01]  /*9880*/  MUFU.TANH R24, R24 ;  /* 0x0000001800187308 */ /* 0x000f620000002400 */
[----:B--2---:R-:W-:-:S02]  /*9890*/  FMNMX.FTZ R7, R42, R7, !PT ;  /* 0x000000072a077209 */ /* 0x004fc40007810000 */
[----:B------:R-:W2:Y:S03]  /*98a0*/  LDC R42, c[0x0][0x988] ;  /* 0x00026200ff2a7b82 */ /* 0x000ea60000000800 */
[----:B------:R-:W0:Y:S02]  /*98b0*/  SHFL.BFLY PT, R54, R7, 0x1, 0x1f ;  /* 0x0c201f0007367f89 */ /* 0x000e2400000e0000 */
[----:B------:R-:W5:Y:S08]  /*98c0*/  MUFU.TANH R25, R25 ;  /* 0x0000001900197308 */ /* 0x000f700000002400 */
[----:B------:R-:W5:Y:S08]  /*98d0*/  MUFU.TANH R27, R27 ;  /* 0x0000001b001b7308 */ /* 0x000f700000002400 */
[----:B------:R-:W5:Y:S01]  /*98e0*/  MUFU.TANH R29, R29 ;  /* 0x0000001d001d7308 */ /* 0x000f620000002400 */
[----:B0-----:R-:W-:-:S07]  /*98f0*/  FMNMX.FTZ R7, R7, R54, !PT ;  /* 0x0000003607077209 */ /* 0x001fce0007810000 */
[----:B------:R-:W0:Y:S01]  /*9900*/  MUFU.TANH R32, R32 ;  /* 0x0000002000207308 */ /* 0x000e220000002400 */
[----:B------:R-:W-:-:S04]  /*9910*/  FADD.FTZ R143, -R7, R12 ;  /* 0x0000000c078f7221 */ /* 0x000fc80000010100 */
[-C--:B--2---:R-:W-:Y:S01]  /*9920*/  FMUL.FTZ R12, R143, R42.reuse ;  /* 0x0000002a8f0c7220 */ /* 0x084fe20000410000 */
[-C--:B------:R-:W-:Y:S02]  /*9930*/  FMUL.FTZ R143, R7, R42.reuse ;  /* 0x0000002a078f7220 */ /* 0x080fe40000410000 */
[----:B------:R-:W2:Y:S02]  /*9940*/  MUFU.TANH R33, R33 ;  /* 0x0000002100217308 */ /* 0x000ea40000002400 */
[-CC-:B------:R-:W-:Y:S01]  /*9950*/  FFMA.FTZ R150, R18, R42.reuse, -R143.reuse ;  /* 0x0000002a12967223 */ /* 0x180fe2000001088f */
[--C-:B------:R-:W-:Y:S01]  /*9960*/  FFMA.FTZ R18, R20, R42, -R143.reuse ;  /* 0x0000002a14127223 */ /* 0x100fe2000001088f */
[----:B------:R-:W-:Y:S01]  /*9970*/  FMNMX.FTZ R20, R13, R10, !PT ;  /* 0x0000000a0d147209 */ /* 0x000fe20007810000 */
[-CC-:B------:R-:W-:Y:S01]  /*9980*/  FFMA.FTZ R148, R11, R42.reuse, -R143.reuse ;  /* 0x0000002a0b947223 */ /* 0x180fe2000001088f */
[----:B------:R-:W-:Y:S01]  /*9990*/  FFMA.FTZ R144, R22, R42, -R143 ;  /* 0x0000002a16907223 */ /* 0x000fe2000001088f */
[----:B------:R-:W-:-:S02]  /*99a0*/  WARPGROUP.DEPBAR.LE gsb0, 0x0 ;  /* 0x00008000000079c5 */ /* 0x000fc40000010000 */
[----:B------:R-:W-:Y:S01]  /*99b0*/  WARPGROUP.ARRIVE ;  /* 0x00000000000079c5 */ /* 0x000fe20000000000 */
[----:B-1----:R-:W-:Y:S01]  /*99c0*/  FMNMX.FTZ R20, R15, R20, !PT ;  /* 0x000000140f147209 */ /* 0x002fe20007810000 */
[----:B------:R-:W1:Y:S01]  /*99d0*/  MUFU.TANH R35, R35 ;  /* 0x0000002300237308 */ /* 0x000e620000002400 */
[-CC-:B------:R-:W-:Y:S01]  /*99e0*/  FFMA.FTZ R140, R30, R42.reuse, -R143.reuse ;  /* 0x0000002a1e8c7223 */ /* 0x180fe2000001088f */
[--C-:B------:R-:W-:Y:S01]  /*99f0*/  FFMA.FTZ R139, R31, R42, -R143.reuse ;  /* 0x0000002a1f8b7223 */ /* 0x100fe2000001088f */
[----:B---3--:R-:W-:Y:S01]  /*9a00*/  FMNMX.FTZ R20, R19, R20, !PT ;  /* 0x0000001413147209 */ /* 0x008fe20007810000 */
[----:B------:R-:W-:Y:S01]  /*9a10*/  HGMMA.64x64x16.F32.BF16 R88, R132, gdesc[UR12].tnspB, R88, gsb0 ;  /* 0x40e0000c84587df0 */ /* 0x000fe20008001858 */
[----:B------:R-:W-:Y:S01]  /*9a20*/  UIADD3 UR14, UR10, 0x280, URZ ;  /* 0x000002800a0e7890 */ /* 0x000fe2000fffe03f */
[--C-:B------:R-:W-:Y:S01]  /*9a30*/  FFMA.FTZ R31, R36, R42, -R143.reuse ;  /* 0x0000002a241f7223 */ /* 0x100fe2000001088f */
[----:B------:R-:W-:Y:S01]  /*9a40*/  UMOV UR15, 0x40000040 ;  /* 0x40000040000f7882 */ /* 0x000fe20000000000 */
[----:B----4-:R-:W-:Y:S01]  /*9a50*/  FMNMX.FTZ R11, R21, R20, !PT ;  /* 0x00000014150b7209 */ /* 0x010fe20007810000 */
[----:B------:R-:W3:Y:S01]  /*9a60*/  MUFU.TANH R37, R37 ;  /* 0x0000002500257308 */ /* 0x000ee20000002400 */
[-CC-:B------:R-:W-:Y:S01]  /*9a70*/  FFMA.FTZ R138, R43, R42.reuse, -R143.reuse ;  /* 0x0000002a2b8a7223 */ /* 0x180fe2000001088f */
[-CC-:B------:R-:W-:Y:S01]  /*9a80*/  FFMA.FTZ R43, R53, R42.reuse, -R143.reuse ;  /* 0x0000002a352b7223 */ /* 0x180fe2000001088f */
[----:B-----5:R-:W-:Y:S01]  /*9a90*/  FMNMX.FTZ R20, R24, R11, !PT ;  /* 0x0000000b18147209 */ /* 0x020fe20007810000 */
[-CC-:B------:R-:W-:Y:S01]  /*9aa0*/  FFMA.FTZ R53, R65, R42.reuse, -R143.reuse ;  /* 0x0000002a41357223 */ /* 0x180fe2000001088f */
[-CC-:B------:R-:W-:Y:S01]  /*9ab0*/  FFMA.FTZ R136, R38, R42.reuse, -R143.reuse ;  /* 0x0000002a26887223 */ /* 0x180fe2000001088f */
[--C-:B------:R-:W-:Y:S01]  /*9ac0*/  FFMA.FTZ R65, R77, R42, -R143.reuse ;  /* 0x0000002a4d417223 */ /* 0x100fe2000001088f */
[----:B------:R-:W-:Y:S01]  /*9ad0*/  FMNMX.FTZ R20, R25, R20, !PT ;  /* 0x0000001419147209 */ /* 0x000fe20007810000 */
[----:B------:R-:W4:Y:S01]  /*9ae0*/  MUFU.TANH R39, R39 ;  /* 0x0000002700277308 */ /* 0x000f220000002400 */
[-CC-:B------:R-:W-:Y:S01]  /*9af0*/  FFMA.FTZ R137, R28, R42.reuse, -R143.reuse ;  /* 0x0000002a1c897223 */ /* 0x180fe2000001088f */
[--C-:B------:R-:W-:Y:S01]  /*9b00*/  FFMA.FTZ R14, R14, R42, -R143.reuse ;  /* 0x0000002a0e0e7223 */ /* 0x100fe2000001088f */
[----:B------:R-:W-:Y:S01]  /*9b10*/  FMNMX.FTZ R20, R27, R20, !PT ;  /* 0x000000141b147209 */ /* 0x000fe20007810000 */
[-CC-:B------:R-:W-:Y:S01]  /*9b20*/  FFMA.FTZ R28, R149, R42.reuse, -R143.reuse ;  /* 0x0000002a951c7223 */ /* 0x180fe2000001088f */
[-CC-:B------:R-:W-:Y:S01]  /*9b30*/  FFMA.FTZ R40, R40, R42.reuse, -R143.reuse ;  /* 0x0000002a28287223 */ /* 0x180fe2000001088f */
[--C-:B------:R-:W-:Y:S01]  /*9b40*/  FFMA.FTZ R142, R34, R42, -R143.reuse ;  /* 0x0000002a228e7223 */ /* 0x100fe2000001088f */
[----:B------:R-:W-:Y:S01]  /*9b50*/  FMNMX.FTZ R11, R29, R20, !PT ;  /* 0x000000141d0b7209 */ /* 0x000fe20007810000 */
[----:B------:R-:W5:Y:S01]  /*9b60*/  MUFU.TANH R41, R41 ;  /* 0x0000002900297308 */ /* 0x000f620000002400 */
[-CC-:B------:R-:W-:Y:S01]  /*9b70*/  FFMA.FTZ R34, R44, R42.reuse, -R143.reuse ;  /* 0x0000002a2c227223 */ /* 0x180fe2000001088f */
[-CC-:B------:R-:W-:Y:S01]  /*9b80*/  FFMA.FTZ R23, R23, R42.reuse, -R143.reuse ;  /* 0x0000002a17177223 */ /* 0x180fe2000001088f */
[----:B0-----:R-:W-:Y:S01]  /*9b90*/  FMNMX.FTZ R20, R32, R11, !PT ;  /* 0x0000000b20147209 */ /* 0x001fe20007810000 */
[-CC-:B------:R-:W-:Y:S01]  /*9ba0*/  FFMA.FTZ R146, R26, R42.reuse, -R143.reuse ;  /* 0x0000002a1a927223 */ /* 0x180fe2000001088f */
[-CC-:B------:R-:W-:Y:S01]  /*9bb0*/  FFMA.FTZ R45, R45, R42.reuse, -R143.reuse ;  /* 0x0000002a2d2d7223 */ /* 0x180fe2000001088f */
[--C-:B------:R-:W-:Y:S01]  /*9bc0*/  FFMA.FTZ R26, R157, R42, -R143.reuse ;  /* 0x0000002a9d1a7223 */ /* 0x100fe2000001088f */
[----:B--2---:R-:W-:Y:S01]  /*9bd0*/  FMNMX.FTZ R20, R33, R20, !PT ;  /* 0x0000001421147209 */ /* 0x004fe20007810000 */
[----:B------:R-:W0:Y:S01]  /*9be0*/  MUFU.TANH R47, R47 ;  /* 0x0000002f002f7308 */ /* 0x000e220000002400 */
[----:B------:R-:W-:-:S02]  /*9bf0*/  FFMA.FTZ R46, R46, R42, -R143 ;  /* 0x0000002a2e2e7223 */ /* 0x000fc4000001088f */
[----:B-1----:R-:W-:-:S04]  /*9c00*/  FMNMX.FTZ R20, R35, R20, !PT ;  /* 0x0000001423147209 */ /* 0x002fc80007810000 */
[----:B---3--:R-:W-:Y:S01]  /*9c10*/  FMNMX.FTZ R20, R37, R20, !PT ;  /* 0x0000001425147209 */ /* 0x008fe20007810000 */
[----:B------:R-:W1:Y:S03]  /*9c20*/  MUFU.TANH R49, R49 ;  /* 0x0000003100317308 */ /* 0x000e660000002400 */
[----:B----4-:R-:W-:-:S04]  /*9c30*/  FMNMX.FTZ R20, R39, R20, !PT ;  /* 0x0000001427147209 */ /* 0x010fc80007810000 */
[----:B-----5:R-:W-:Y:S01]  /*9c40*/  FMNMX.FTZ R20, R41, R20, !PT ;  /* 0x0000001429147209 */ /* 0x020fe20007810000 */
[----:B------:R-:W2:Y:S03]  /*9c50*/  MUFU.TANH R55, R55 ;  /* 0x0000003700377308 */ /* 0x000ea60000002400 */
[----:B0-----:R-:W-:-:S05]  /*9c60*/  FMNMX.FTZ R20, R47, R20, !PT ;  /* 0x000000142f147209 */ /* 0x001fca0007810000 */
[----:B------:R-:W0:Y:S01]  /*9c70*/  MUFU.TANH R57, R57 ;  /* 0x0000003900397308 */ /* 0x000e220000002400 */
[----:B-1----:R-:W-:-:S07]  /*9c80*/  FMNMX.FTZ R20, R49, R20, !PT ;  /* 0x0000001431147209 */ /* 0x002fce0007810000 */
[----:B------:R-:W1:Y:S01]  /*9c90*/  MUFU.TANH R153, R153 ;  /* 0x0000009900997308 */ /* 0x000e620000002400 */
[----:B--2---:R-:W-:-:S07]  /*9ca0*/  FMNMX.FTZ R20, R55, R20, !PT ;  /* 0x0000001437147209 */ /* 0x004fce0007810000 */
[----:B------:R-:W2:Y:S01]  /*9cb0*/  MUFU.TANH R63, R63 ;  /* 0x0000003f003f7308 */ /* 0x000ea20000002400 */
[----:B0-----:R-:W-:-:S07]  /*9cc0*/  FMNMX.FTZ R20, R57, R20, !PT ;  /* 0x0000001439147209 */ /* 0x001fce0007810000 */
[----:B------:R-:W0:Y:S01]  /*9cd0*/  MUFU.TANH R145, R145 ;  /* 0x0000009100917308 */ /* 0x000e220000002400 */
[----:B------:R-:W-:Y:S02]  /*9ce0*/  WARPGROUP.DEPBAR.LE gsb0, 0x0 ;  /* 0x00008000000079c5 */ /* 0x000fe40000010000 */
[----:B------:R-:W-:Y:S01]  /*9cf0*/  WARPGROUP.ARRIVE ;  /* 0x00000000000079c5 */ /* 0x000fe20000000000 */
[----:B-1----:R-:W-:Y:S01]  /*9d00*/  FMNMX.FTZ R22, R153, R20, !PT ;  /* 0x0000001499167209 */ /* 0x002fe20007810000 */
[-CC-:B------:R-:W-:Y:S01]  /*9d10*/  FFMA.FTZ R132, R51, R42.reuse, -R143.reuse ;  /* 0x0000002a33847223 */ /* 0x180fe2000001088f */
[-CC-:B------:R-:W-:Y:S01]  /*9d20*/  FFMA.FTZ R134, R59, R42.reuse, -R143.reuse ;  /* 0x0000002a3b867223 */ /* 0x180fe2000001088f */
[--C-:B------:R-:W-:Y:S01]  /*9d30*/  FFMA.FTZ R51, R61, R42, -R143.reuse ;  /* 0x0000002a3d337223 */ /* 0x100fe2000001088f */
[----:B------:R-:W1:Y:S01]  /*9d40*/  MUFU.TANH R67, R67 ;  /* 0x0000004300437308 */ /* 0x000e620000002400 */
[----:B------:R-:W-:Y:S01]  /*9d50*/  HGMMA.64x64x16.F32.BF16 R88, R128, gdesc[UR12].tnspB, R88, gsb0 ;  /* 0x40e0000c80587df0 */ /* 0x000fe20008001858 */
[----:B------:R-:W-:Y:S01]  /*9d60*/  UIADD3 UR14, UR10, 0x300, URZ ;  /* 0x000003000a0e7890 */ /* 0x000fe2000fffe03f */
[----:B--2---:R-:W-:Y:S01]  /*9d70*/  FMNMX.FTZ R22, R63, R22, !PT ;  /* 0x000000163f167209 */ /* 0x004fe20007810000 */
[----:B------:R-:W-:Y:S01]  /*9d80*/  UMOV UR15, 0x40000040 ;  /* 0x40000040000f7882 */ /* 0x000fe20000000000 */
[----:B------:R-:W-:Y:S01]  /*9d90*/  UIADD3 UR10, UR10, 0x380, URZ ;  /* 0x000003800a0a7890 */ /* 0x000fe2000fffe03f */
[-CC-:B------:R-:W-:Y:S01]  /*9da0*/  FFMA.FTZ R59, R69, R42.reuse, -R143.reuse ;  /* 0x0000002a453b7223 */ /* 0x180fe2000001088f */
[--C-:B------:R-:W-:Y:S01]  /*9db0*/  FFMA.FTZ R61, R73, R42, -R143.reuse ;  /* 0x0000002a493d7223 */ /* 0x100fe2000001088f */
[----:B------:R-:W2:Y:S01]  /*9dc0*/  MUFU.TANH R147, R147 ;  /* 0x0000009300937308 */ /* 0x000ea20000002400 */
[----:B0-----:R-:W-:Y:S01]  /*9dd0*/  FMNMX.FTZ R22, R145, R22, !PT ;  /* 0x0000001691167209 */ /* 0x001fe20007810000 */
[-CC-:B------:R-:W-:Y:S01]  /*9de0*/  FFMA.FTZ R69, R81, R42.reuse, -R143.reuse ;  /* 0x0000002a51457223 */ /* 0x180fe2000001088f */
[----:B------:R-:W-:-:S05]  /*9df0*/  FFMA.FTZ R73, R85, R42, -R143 ;  /* 0x0000002a55497223 */ /* 0x000fca000001088f */
        /* <DEDUP_REMOVED lines=17> */
[----:B------:R-:W-:-:S04]  /*9f10*/  WARPGROUP.ARRIVE ;  /* 0x00000000000079c5 */ /* 0x000fc80000000000 */
[----:B------:R-:W2:Y:S01]  /*9f20*/  MUFU.TANH R87, R87 ;  /* 0x0000005700577308 */ /* 0x000ea20000002400 */
[----:B0-----:R-:W-:Y:S01]  /*9f30*/  FMNMX.FTZ R22, R83, R22, !PT ;  /* 0x0000001653167209 */ /* 0x001fe20007810000 */
[----:B------:R-:W-:Y:S03]  /*9f40*/  HGMMA.64x64x16.F32.BF16 R88, R124, gdesc[UR12].tnspB, R88, gsb0 ;  /* 0x40e0000c7c587df0 */ /* 0x000fe60008001858 */
[----:B-1----:R-:W-:-:S03]  /*9f50*/  FMNMX.FTZ R22, R141, R22, !PT ;  /* 0x000000168d167209 */ /* 0x002fc60007810000 */
[----:B------:R-:W-:Y:S08]  /*9f60*/  MUFU.EX2 R12, R12 ;  /* 0x0000000c000c7308 */ /* 0x000ff00000000800 */
[----:B------:R-:W0:Y:S01]  /*9f70*/  MUFU.EX2 R148, R148 ;  /* 0x0000009400947308 */ /* 0x000e220000000800 */
[----:B--2---:R-:W-:Y:S01]  /*9f80*/  FMNMX.FTZ R11, R87, R22, !PT ;  /* 0x00000016570b7209 */ /* 0x004fe20007810000 */
[----:B------:R-:W-:-:S04]  /*9f90*/  FFMA.FTZ R22, R155, R42, -R143 ;  /* 0x0000002a9b167223 */ /* 0x000fc8000001088f */
[----:B------:R-:W1:Y:S02]  /*9fa0*/  SHFL.BFLY PT, R30, R11, 0x2, 0x1f ;  /* 0x0c401f000b1e7f89 */ /* 0x000e6400000e0000 */
[----:B------:R-:W2:Y:S08]  /*9fb0*/  MUFU.EX2 R14, R14 ;  /* 0x0000000e000e7308 */ /* 0x000eb00000000800 */
[----:B------:R-:W-:Y:S01]  /*9fc0*/  MUFU.EX2 R20, R40 ;  /* 0x0000002800147308 */ /* 0x000fe20000000800 */
[----:B0-----:R-:W-:-:S07]  /*9fd0*/  FFMA.FTZ R5, R12, R5, R148 ;  /* 0x000000050c057223 */ /* 0x001fce0000010094 */
[----:B------:R-:W0:Y:S01]  /*9fe0*/  MUFU.EX2 R150, R150 ;  /* 0x0000009600967308 */ /* 0x000e220000000800 */
[C---:B--2---:R-:W-:Y:S01]  /*9ff0*/  FADD.FTZ R5, R14.reuse, R5 ;  /* 0x000000050e057221 */ /* 0x044fe20000010000 */
[----:B------:R-:W-:Y:S02]  /*a000*/  F2FP.BF16.F32.PACK_AB R148, R14, R148 ;  /* 0x000000940e94723e */ /* 0x000fe400000010ff */
[----:B-1----:R-:W-:Y:S01]  /*a010*/  FMNMX.FTZ R36, R11, R30, !PT ;  /* 0x0000001e0b247209 */ /* 0x002fe20007810000 */
[----:B------:R-:W-:-:S03]  /*a020*/  FFMA.FTZ R30, R151, R42, -R143 ;  /* 0x0000002a971e7223 */ /* 0x000fc6000001088f */
[----:B------:R-:W1:Y:S01]  /*a030*/  MUFU.EX2 R18, R18 ;  /* 0x0000001200127308 */ /* 0x000e620000000800 */
[----:B------:R-:W2:Y:S07]  /*a040*/  SHFL.BFLY PT, R11, R36, 0x1, 0x1f ;  /* 0x0c201f00240b7f89 */ /* 0x000eae00000e0000 */
[----:B------:R-:W3:Y:S01]  /*a050*/  MUFU.EX2 R144, R144 ;  /* 0x0000009000907308 */ /* 0x000ee20000000800 */
[----:B0-----:R-:W-:-:S07]  /*a060*/  FADD.FTZ R5, R150, R5 ;  /* 0x0000000596057221 */ /* 0x001fce0000010000 */
[----:B------:R-:W0:Y:S01]  /*a070*/  MUFU.EX2 R23, R23 ;  /* 0x0000001700177308 */ /* 0x000e220000000800 */
[C---:B-1----:R-:W-:Y:S01]  /*a080*/  FADD.FTZ R5, R18.reuse, R5 ;  /* 0x0000000512057221 */ /* 0x042fe20000010000 */
[----:B------:R-:W-:-:S06]  /*a090*/  F2FP.BF16.F32.PACK_AB R150, R18, R150 ;  /* 0x000000961296723e */ /* 0x000fcc00000010ff */
[----:B------:R-:W-:Y:S01]  /*a0a0*/  MUFU.EX2 R146, R146 ;  /* 0x0000009200927308 */ /* 0x000fe20000000800 */
[----:B---3--:R-:W-:Y:S01]  /*a0b0*/  FADD.FTZ R62, R144, R5 ;  /* 0x00000005903e7221 */ /* 0x008fe20000010000 */
[----:B--2---:R-:W-:-:S05]  /*a0c0*/  FMNMX.FTZ R11, R36, R11, !PT ;  /* 0x0000000b240b7209 */ /* 0x004fca0007810000 */
[C---:B------:R-:W-:Y:S01]  /*a0d0*/  FADD.FTZ R77, -R11.reuse, R10 ;  /* 0x0000000a0b4d7221 */ /* 0x040fe20000010100 */
[-C--:B------:R-:W-:Y:S01]  /*a0e0*/  FMUL.FTZ R38, R11, R42.reuse ;  /* 0x0000002a0b267220 */ /* 0x080fe20000410000 */
[----:B------:R-:W-:Y:S01]  /*a0f0*/  MUFU.EX2 R137, R137 ;  /* 0x0000008900897308 */ /* 0x000fe20000000800 */
[----:B------:R-:W-:Y:S02]  /*a100*/  WARPGROUP.DEPBAR.LE gsb0, 0x0 ;  /* 0x00008000000079c5 */ /* 0x000fe40000010000 */
[----:B------:R-:W-:Y:S01]  /*a110*/  WARPGROUP.ARRIVE ;  /* 0x00000000000079c5 */ /* 0x000fe20000000000 */
[-C--:B------:R-:W-:Y:S01]  /*a120*/  FMUL.FTZ R77, R77, R42.reuse ;  /* 0x0000002a4d4d7220 */ /* 0x080fe20000410000 */
[-CC-:B------:R-:W-:Y:S01]  /*a130*/  FFMA.FTZ R10, R13, R42.reuse, -R38.reuse ;  /* 0x0000002a0d0a7223 */ /* 0x180fe20000010826 */
[-CC-:B------:R-:W-:Y:S01]  /*a140*/  FFMA.FTZ R149, R15, R42.reuse, -R38.reuse ;  /* 0x0000002a0f957223 */ /* 0x180fe20000010826 */
[-CC-:B------:R-:W-:Y:S01]  /*a150*/  FFMA.FTZ R151, R19, R42.reuse, -R38.reuse ;  /* 0x0000002a13977223 */ /* 0x180fe20000010826 */
[-CC-:B------:R-:W-:Y:S01]  /*a160*/  FFMA.FTZ R40, R21, R42.reuse, -R38.reuse ;  /* 0x0000002a15287223 */ /* 0x180fe20000010826 */
[----:B------:R-:W-:Y:S01]  /*a170*/  HGMMA.64x64x16.F32.BF16 R88, R120, gdesc[UR8].tnspB, R88, gsb0 ;  /* 0x40e0000878587df0 */ /* 0x000fe20008001858 */
[----:B------:R-:W-:Y:S01]  /*a180*/  MUFU.EX2 R77, R77 ;  /* 0x0000004d004d7308 */ /* 0x000fe20000000800 */
[-CC-:B------:R-:W-:Y:S01]  /*a190*/  FFMA.FTZ R13, R24, R42.reuse, -R38.reuse ;  /* 0x0000002a180d7223 */ /* 0x180fe20000010826 */
[----:B------:R-:W-:Y:S01]  /*a1a0*/  FFMA.FTZ R44, R29, R42, -R38 ;  /* 0x0000002a1d2c7223 */ /* 0x000fe20000010826 */
[----:B------:R-:W-:-:S02]  /*a1b0*/  IMAD.U32 R29, RZ, RZ, UR4 ;  /* 0x00000004ff1d7e24 */ /* 0x000fc4000f8e00ff */
[-CC-:B------:R-:W-:Y:S01]  /*a1c0*/  FFMA.FTZ R15, R27, R42.reuse, -R38.reuse ;  /* 0x0000002a1b0f7223 */ /* 0x180fe20000010826 */
[-CC-:B------:R-:W-:Y:S01]  /*a1d0*/  FFMA.FTZ R24, R25, R42.reuse, -R38.reuse ;  /* 0x0000002a19187223 */ /* 0x180fe20000010826 */
[----:B------:R-:W-:Y:S02]  /*a1e0*/  VIADD R27, R17, 0x9 ;  /* 0x00000009111b7836 */ /* 0x000fe40000000000 */
[-CC-:B------:R-:W-:Y:S01]  /*a1f0*/  FFMA.FTZ R19, R32, R42.reuse, -R38.reuse ;  /* 0x0000002a20137223 */ /* 0x180fe20000010826 */
[----:B------:R-:W1:Y:S01]  /*a200*/  MUFU.EX2 R10, R10 ;  /* 0x0000000a000a7308 */ /* 0x000e620000000800 */
[----:B------:R-:W-:Y:S01]  /*a210*/  @!P1 LEA R29, R29, UR38, 0x3 ;  /* 0x000000261d1d9c11 */ /* 0x000fe2000f8e18ff */
[-CC-:B------:R-:W-:Y:S01]  /*a220*/  FFMA.FTZ R32, R33, R42.reuse, -R38.reuse ;  /* 0x0000002a21207223 */ /* 0x180fe20000010826 */
[----:B------:R-:W-:Y:S01]  /*a230*/  SEL R27, R27, 0x9, !P2 ;  /* 0x000000091b1b7807 */ /* 0x000fe20005000000 */
[-CC-:B------:R-:W-:Y:S01]  /*a240*/  FFMA.FTZ R143, R35, R42.reuse, -R38.reuse ;  /* 0x0000002a238f7223 */ /* 0x180fe20000010826 */
[----:B------:R-:W-:Y:S01]  /*a250*/  FFMA.FTZ R21, R39, R42, -R38 ;  /* 0x0000002a27157223 */ /* 0x000fe20000010826 */
[----:B------:R-:W-:-:S02]  /*a260*/  @!P1 VIADD R29, R29, 0x16840 ;  /* 0x000168401d1d9836 */ /* 0x000fc40000000000 */
[-CC-:B------:R-:W-:Y:S01]  /*a270*/  FFMA.FTZ R54, R41, R42.reuse, -R38.reuse ;  /* 0x0000002a29367223 */ /* 0x180fe20000010826 */
[----:B------:R-:W2:Y:S01]  /*a280*/  MUFU.EX2 R149, R149 ;  /* 0x0000009500957308 */ /* 0x000ea20000000800 */
[-CC-:B------:R-:W-:Y:S01]  /*a290*/  FFMA.FTZ R25, R47, R42.reuse, -R38.reuse ;  /* 0x0000002a2f197223 */ /* 0x180fe20000010826 */
[-CC-:B------:R-:W-:Y:S01]  /*a2a0*/  FFMA.FTZ R56, R49, R42.reuse, -R38.reuse ;  /* 0x0000002a31387223 */ /* 0x180fe20000010826 */
[----:B------:R-:W-:Y:S01]  /*a2b0*/  @!P1 PRMT R29, RZ, 0x654, R29 ;  /* 0x00000654ff1d9816 */ /* 0x000fe2000000001d */
[-CC-:B------:R-:W-:Y:S01]  /*a2c0*/  FFMA.FTZ R133, R55, R42.reuse, -R38.reuse ;  /* 0x0000002a37857223 */ /* 0x180fe20000010826 */
[-CC-:B------:R-:W-:Y:S01]  /*a2d0*/  FFMA.FTZ R58, R57, R42.reuse, -R38.reuse ;  /* 0x0000002a393a7223 */ /* 0x180fe20000010826 */
[----:B------:R-:W-:Y:S01]  /*a2e0*/  FFMA.FTZ R135, R153, R42, -R38 ;  /* 0x0000002a99877223 */ /* 0x000fe20000010826 */
[----:B0-----:R-:W-:Y:S01]  /*a2f0*/  F2FP.BF16.F32.PACK_AB R144, R23, R144 ;  /* 0x000000901790723e */ /* 0x001fe200000010ff */
[----:B------:R-:W-:Y:S01]  /*a300*/  MUFU.EX2 R151, R151 ;  /* 0x0000009700977308 */ /* 0x000fe20000000800 */
[----:B-1----:R-:W-:Y:S01]  /*a310*/  FFMA.FTZ R4, R77, R4, R10 ;  /* 0x000000044d047223 */ /* 0x002fe2000001000a */
[-CC-:B------:R-:W-:Y:S01]  /*a320*/  FFMA.FTZ R129, R145, R42.reuse, -R38.reuse ;  /* 0x0000002a91817223 */ /* 0x180fe20000010826 */
[-CC-:B------:R-:W-:Y:S01]  /*a330*/  FFMA.FTZ R67, R67, R42.reuse, -R38.reuse ;  /* 0x0000002a43437223 */ /* 0x180fe20000010826 */
[-CC-:B------:R-:W-:Y:S01]  /*a340*/  FFMA.FTZ R131, R147, R42.reuse, -R38.reuse ;  /* 0x0000002a93837223 */ /* 0x180fe20000010826 */
[-CC-:B------:R-:W-:Y:S01]  /*a350*/  FFMA.FTZ R125, R48, R42.reuse, -R38.reuse ;  /* 0x0000002a307d7223 */ /* 0x180fe20000010826 */
[-CC-:B------:R-:W-:Y:S01]  /*a360*/  FFMA.FTZ R71, R71, R42.reuse, -R38.reuse ;  /* 0x0000002a47477223 */ /* 0x180fe20000010826 */
[-C--:B------:R-:W-:Y:S01]  /*a370*/  FFMA.FTZ R75, R75, R42.reuse, -R38 ;  /* 0x0000002a4b4b7223 */ /* 0x080fe20000010826 */
[----:B------:R-:W-:Y:S01]  /*a380*/  MUFU.EX2 R40, R40 ;  /* 0x0000002800287308 */ /* 0x000fe20000000800 */
[----:B--2---:R-:W-:Y:S01]  /*a390*/  FADD.FTZ R60, R149, R4 ;  /* 0x00000004953c7221 */ /* 0x004fe20000010000 */
[--C-:B------:R-:W-:Y:S01]  /*a3a0*/  FFMA.FTZ R4, R63, R42, -R38.reuse ;  /* 0x0000002a3f047223 */ /* 0x100fe20000010826 */
[----:B------:R-:W-:Y:S01]  /*a3b0*/  F2FP.BF16.F32.PACK_AB R149, R149, R10 ;  /* 0x0000000a9595723e */ /* 0x000fe200000010ff */
[-CC-:B------:R-:W-:Y:S01]  /*a3c0*/  FFMA.FTZ R79, R79, R42.reuse, -R38.reuse ;  /* 0x0000002a4f4f7223 */ /* 0x180fe20000010826 */
[-CC-:B------:R-:W-:Y:S01]  /*a3d0*/  FFMA.FTZ R52, R52, R42.reuse, -R38.reuse ;  /* 0x0000002a34347223 */ /* 0x180fe20000010826 */
[----:B------:R-:W-:Y:S01]  /*a3e0*/  FFMA.FTZ R83, R83, R42, -R38 ;  /* 0x0000002a53537223 */ /* 0x000fe20000010826 */
[C---:B------:R-:W-:Y:S01]  /*a3f0*/  ISETP.GT.AND P2, PT, R6.reuse, UR6, PT ;  /* 0x0000000606007c0c */ /* 0x040fe2000bf44270 */
[----:B------:R-:W-:Y:S01]  /*a400*/  MUFU.EX2 R13, R13 ;  /* 0x0000000d000d7308 */ /* 0x000fe20000000800 */
[----:B------:R-:W-:-:S07]  /*a410*/  VIADD R6, R6, 0xffffffff ;  /* 0xffffffff06067836 */ /* 0x000fce0000000000 */
[----:B------:R-:W0:Y:S08]  /*a420*/  MUFU.EX2 R24, R24 ;  /* 0x0000001800187308 */ /* 0x000e300000000800 */
[----:B------:R-:W-:Y:S08]  /*a430*/  MUFU.EX2 R15, R15 ;  /* 0x0000000f000f7308 */ /* 0x000ff00000000800 */
[----:B------:R-:W1:Y:S01]  /*a440*/  MUFU.EX2 R44, R44 ;  /* 0x0000002c002c7308 */ /* 0x000e620000000800 */
[----:B0-----:R-:W-:-:S07]  /*a450*/  F2FP.BF16.F32.PACK_AB R145, R24, R13 ;  /* 0x0000000d1891723e */ /* 0x001fce00000010ff */
[----:B------:R-:W0:Y:S01]  /*a460*/  MUFU.EX2 R140, R140 ;  /* 0x0000008c008c7308 */ /* 0x000e220000000800 */
[----:B------:R-:W-:Y:S02]  /*a470*/  WARPGROUP.DEPBAR.LE gsb0, 0x0 ;  /* 0x00008000000079c5 */ /* 0x000fe40000010000 */
[----:B------:R2:W-:Y:S06]  /*a480*/  BAR.ARV R27, 0x100 ;  /* 0x0004001b0000751d */ /* 0x0005ec0000002000 */
[----:B------:R3:W-:Y:S01]  /*a490*/  @!P1 SYNCS.ARRIVE.TRANS64.RED.A1T0 RZ, [R29+URZ], RZ ;  /* 0x000000ff1dff99a7 */ /* 0x0007e2000810043f */
[----:B------:R-:W4:Y:S01]  /*a4a0*/  MUFU.EX2 R19, R19 ;  /* 0x0000001300137308 */ /* 0x000f220000000800 */
[----:B--2---:R-:W-:Y:S01]  /*a4b0*/  FADD.FTZ R27, R151, R60 ;  /* 0x0000003c971b7221 */ /* 0x004fe20000010000 */
[----:B-1----:R-:W-:Y:S01]  /*a4c0*/  F2FP.BF16.F32.PACK_AB R147, R44, R15 ;  /* 0x0000000f2c93723e */ /* 0x002fe200000010ff */
[-C--:B------:R-:W-:Y:S01]  /*a4d0*/  FMUL.FTZ R88, R88, R12.reuse ;  /* 0x0000000c58587220 */ /* 0x080fe20000410000 */
[----:B------:R-:W-:Y:S01]  /*a4e0*/  FMUL.FTZ R89, R89, R12 ;  /* 0x0000000c59597220 */ /* 0x000fe20000410000 */
[----:B------:R-:W-:Y:S01]  /*a4f0*/  FADD.FTZ R60, R40, R27 ;  /* 0x0000001b283c7221 */ /* 0x000fe20000010000 */
[----:B------:R-:W-:Y:S01]  /*a500*/  FADD.FTZ R27, R23, R62 ;  /* 0x0000003e171b7221 */ /* 0x000fe20000010000 */
[----:B---3--:R-:W-:Y:S01]  /*a510*/  IMAD.U32 R29, RZ, RZ, UR7 ;  /* 0x00000007ff1d7e24 */ /* 0x008fe2000f8e00ff */
[----:B------:R-:W1:Y:S01]  /*a520*/  MUFU.EX2 R139, R139 ;  /* 0x0000008b008b7308 */ /* 0x000e620000000800 */
[----:B------:R-:W-:Y:S01]  /*a530*/  FADD.FTZ R5, R13, R60 ;  /* 0x0000003c0d057221 */ /* 0x000fe20000010000 */
[----:B------:R-:W-:Y:S01]  /*a540*/  FADD.FTZ R62, R146, R27 ;  /* 0x0000001b923e7221 */ /* 0x000fe20000010000 */
[----:B------:R-:W-:Y:S01]  /*a550*/  UMOV UR7, UR4 ;  /* 0x0000000400077c82 */ /* 0x000fe20008000000 */
[----:B------:R-:W-:Y:S01]  /*a560*/  @!P1 LEA R29, R29, UR38, 0x3 ;  /* 0x000000261d1d9c11 */ /* 0x000fe2000f8e18ff */
[----:B------:R-:W-:Y:S01]  /*a570*/  FADD.FTZ R60, R24, R5 ;  /* 0x00000005183c7221 */ /* 0x000fe20000010000 */
[C---:B------:R-:W-:Y:S01]  /*a580*/  FADD.FTZ R27, R137.reuse, R62 ;  /* 0x0000003e891b7221 */ /* 0x040fe20000010000 */
[----:B------:R-:W-:Y:S01]  /*a590*/  F2FP.BF16.F32.PACK_AB R146, R137, R146 ;  /* 0x000000928992723e */ /* 0x000fe200000010ff */
[----:B------:R-:W2:Y:S01]  /*a5a0*/  MUFU.EX2 R32, R32 ;  /* 0x0000002000207308 */ /* 0x000ea20000000800 */
[----:B------:R-:W-:Y:S01]  /*a5b0*/  FADD.FTZ R5, R15, R60 ;  /* 0x0000003c0f057221 */ /* 0x000fe20000010000 */
[----:B------:R-:W-:-:S02]  /*a5c0*/  @!P1 VIADD R29, R29, 0x16860 ;  /* 0x000168601d1d9836 */ /* 0x000fc40000000000 */
[----:B0-----:R-:W-:Y:S01]  /*a5d0*/  FADD.FTZ R62, R140, R27 ;  /* 0x0000001b8c3e7221 */ /* 0x001fe20000010000 */
[----:B------:R-:W-:Y:S01]  /*a5e0*/  FFMA.FTZ R27, R50, R42, -R38 ;  /* 0x0000002a321b7223 */ /* 0x000fe20000010826 */
[----:B------:R-:W-:Y:S01]  /*a5f0*/  FADD.FTZ R60, R44, R5 ;  /* 0x000000052c3c7221 */ /* 0x000fe20000010000 */
[----:B------:R-:W-:Y:S01]  /*a600*/  FMUL.FTZ R92, R92, R12 ;  /* 0x0000000c5c5c7220 */ /* 0x000fe20000410000 */
[----:B------:R-:W-:Y:S01]  /*a610*/  @!P1 PRMT R29, RZ, 0x654, R29 ;  /* 0x00000654ff1d9816 */ /* 0x000fe2000000001d */
[----:B------:R0:W-:Y:S01]  /*a620*/  MUFU.EX2 R36, R46 ;  /* 0x0000002e00247308 */ /* 0x0001e20000000800 */
[----:B----4-:R-:W-:Y:S01]  /*a630*/  FADD.FTZ R5, R19, R60 ;  /* 0x0000003c13057221 */ /* 0x010fe20000010000 */
[----:B-1----:R-:W-:Y:S01]  /*a640*/  F2FP.BF16.F32.PACK_AB R140, R139, R140 ;  /* 0x0000008c8b8c723e */ /* 0x002fe200000010ff */
[----:B------:R1:W-:Y:S01]  /*a650*/  @!P1 SYNCS.ARRIVE.TRANS64.RED.A1T0 RZ, [R29+URZ], RZ ;  /* 0x000000ff1dff99a7 */ /* 0x0003e2000810043f */
[-C--:B------:R-:W-:Y:S01]  /*a660*/  FMUL.FTZ R93, R93, R12.reuse ;  /* 0x0000000c5d5d7220 */ /* 0x080fe20000410000 */
[-C--:B------:R-:W-:Y:S01]  /*a670*/  FMUL.FTZ R96, R96, R12.reuse ;  /* 0x0000000c60607220 */ /* 0x080fe20000410000 */
[-C--:B------:R-:W-:Y:S01]  /*a680*/  FMUL.FTZ R97, R97, R12.reuse ;  /* 0x0000000c61617220 */ /* 0x080fe20000410000 */
[----:B------:R-:W-:Y:S01]  /*a690*/  FMUL.FTZ R100, R100, R12 ;  /* 0x0000000c64647220 */ /* 0x000fe20000410000 */
[----:B------:R-:W3:Y:S01]  /*a6a0*/  MUFU.EX2 R142, R142 ;  /* 0x0000008e008e7308 */ /* 0x000ee20000000800 */
[-C--:B0-----:R-:W-:Y:S01]  /*a6b0*/  FFMA.FTZ R46, R37, R42.reuse, -R38 ;  /* 0x0000002a252e7223 */ /* 0x081fe20000010826 */
[----:B--2---:R-:W-:Y:S01]  /*a6c0*/  FADD.FTZ R50, R32, R5 ;  /* 0x0000000520327221 */ /* 0x004fe20000010000 */
[----:B-1----:R-:W-:Y:S01]  /*a6d0*/  FADD.FTZ R29, R139, R62 ;  /* 0x0000003e8b1d7221 */ /* 0x002fe20000010000 */
[-CC-:B------:R-:W-:Y:S01]  /*a6e0*/  FFMA.FTZ R5, R141, R42.reuse, -R38.reuse ;  /* 0x0000002a8d057223 */ /* 0x180fe20000010826 */
[----:B------:R-:W-:Y:S01]  /*a6f0*/  FFMA.FTZ R38, R87, R42, -R38 ;  /* 0x0000002a57267223 */ /* 0x000fe20000010826 */
[-C--:B------:R-:W-:Y:S01]  /*a700*/  FMUL.FTZ R101, R101, R12.reuse ;  /* 0x0000000c65657220 */ /* 0x080fe20000410000 */
[-C--:B------:R-:W-:Y:S01]  /*a710*/  FMUL.FTZ R104, R104, R12.reuse ;  /* 0x0000000c68687220 */ /* 0x080fe20000410000 */
[----:B------:R-:W0:Y:S01]  /*a720*/  MUFU.EX2 R143, R143 ;  /* 0x0000008f008f7308 */ /* 0x000e220000000800 */
[-C--:B------:R-:W-:Y:S01]  /*a730*/  FMUL.FTZ R105, R105, R12.reuse ;  /* 0x0000000c69697220 */ /* 0x080fe20000410000 */
[-C--:B------:R-:W-:Y:S01]  /*a740*/  FMUL.FTZ R108, R108, R12.reuse ;  /* 0x0000000c6c6c7220 */ /* 0x080fe20000410000 */
[-C--:B------:R-:W-:Y:S01]  /*a750*/  FMUL.FTZ R109, R109, R12.reuse ;  /* 0x0000000c6d6d7220 */ /* 0x080fe20000410000 */
[-C--:B------:R-:W-:Y:S01]  /*a760*/  FMUL.FTZ R112, R112, R12.reuse ;  /* 0x0000000c70707220 */ /* 0x080fe20000410000 */
[-C--:B------:R-:W-:Y:S01]  /*a770*/  FMUL.FTZ R113, R113, R12.reuse ;  /* 0x0000000c71717220 */ /* 0x080fe20000410000 */
[-C--:B------:R-:W-:Y:S01]  /*a780*/  FMUL.FTZ R116, R116, R12.reuse ;  /* 0x0000000c74747220 */ /* 0x080fe20000410000 */
[----:B------:R-:W-:Y:S01]  /*a790*/  FMUL.FTZ R117, R117, R12 ;  /* 0x0000000c75757220 */ /* 0x000fe20000410000 */
[----:B------:R-:W1:Y:S01]  /*a7a0*/  MUFU.EX2 R31, R31 ;  /* 0x0000001f001f7308 */ /* 0x000e620000000800 */
[----:B---3--:R-:W-:Y:S01]  /*a7b0*/  FADD.FTZ R60, R142, R29 ;  /* 0x0000001d8e3c7221 */ /* 0x008fe20000010000 */
[----:B------:R-:W-:Y:S01]  /*a7c0*/  F2FP.BF16.F32.PACK_AB R151, R40, R151 ;  /* 0x000000972897723e */ /* 0x000fe200000010ff */
[----:B------:R-:W-:Y:S01]  /*a7d0*/  FMUL.FTZ R90, R90, R77 ;  /* 0x0000004d5a5a7220 */ /* 0x000fe20000410000 */
[----:B------:R-:W-:Y:S01]  /*a7e0*/  F2FP.BF16.F32.PACK_AB R141, R32, R19 ;  /* 0x00000013208d723e */ /* 0x000fe200000010ff */
[-C--:B------:R-:W-:Y:S01]  /*a7f0*/  FMUL.FTZ R91, R91, R77.reuse ;  /* 0x0000004d5b5b7220 */ /* 0x080fe20000410000 */
[-C--:B------:R-:W-:Y:S01]  /*a800*/  FMUL.FTZ R94, R94, R77.reuse ;  /* 0x0000004d5e5e7220 */ /* 0x080fe20000410000 */
[-C--:B------:R-:W-:Y:S01]  /*a810*/  FMUL.FTZ R95, R95, R77.reuse ;  /* 0x0000004d5f5f7220 */ /* 0x080fe20000410000 */
[----:B------:R-:W2:Y:S01]  /*a820*/  MUFU.EX2 R46, R46 ;  /* 0x0000002e002e7308 */ /* 0x000ea20000000800 */
[----:B0-----:R-:W-:Y:S01]  /*a830*/  FADD.FTZ R29, R143, R50 ;  /* 0x000000328f1d7221 */ /* 0x001fe20000010000 */
[-C--:B------:R-:W-:Y:S01]  /*a840*/  FMUL.FTZ R98, R98, R77.reuse ;  /* 0x0000004d62627220 */ /* 0x080fe20000410000 */
[-C--:B------:R-:W-:Y:S01]  /*a850*/  FMUL.FTZ R99, R99, R77.reuse ;  /* 0x0000004d63637220 */ /* 0x080fe20000410000 */
[-C--:B------:R-:W-:Y:S01]  /*a860*/  FMUL.FTZ R102, R102, R77.reuse ;  /* 0x0000004d66667220 */ /* 0x080fe20000410000 */
[-C--:B------:R-:W-:Y:S01]  /*a870*/  FMUL.FTZ R103, R103, R77.reuse ;  /* 0x0000004d67677220 */ /* 0x080fe20000410000 */
[-C--:B------:R-:W-:Y:S01]  /*a880*/  FMUL.FTZ R106, R106, R77.reuse ;  /* 0x0000004d6a6a7220 */ /* 0x080fe20000410000 */
[-C--:B------:R-:W-:Y:S01]  /*a890*/  FMUL.FTZ R107, R107, R77.reuse ;  /* 0x0000004d6b6b7220 */ /* 0x080fe20000410000 */
[----:B------:R-:W0:Y:S01]  /*a8a0*/  MUFU.EX2 R136, R136 ;  /* 0x0000008800887308 */ /* 0x000e220000000800 */
[C---:B-1----:R-:W-:Y:S01]  /*a8b0*/  FADD.FTZ R33, R31.reuse, R60 ;  /* 0x0000003c1f217221 */ /* 0x042fe20000010000 */
[----:B------:R-:W-:Y:S01]  /*a8c0*/  F2FP.BF16.F32.PACK_AB R142, R31, R142 ;  /* 0x0000008e1f8e723e */ /* 0x000fe200000010ff */
[-C--:B------:R-:W-:Y:S01]  /*a8d0*/  FMUL.FTZ R110, R110, R77.reuse ;  /* 0x0000004d6e6e7220 */ /* 0x080fe20000410000 */
[-C--:B------:R-:W-:Y:S01]  /*a8e0*/  FMUL.FTZ R111, R111, R77.reuse ;  /* 0x0000004d6f6f7220 */ /* 0x080fe20000410000 */
[-C--:B------:R-:W-:Y:S01]  /*a8f0*/  FMUL.FTZ R114, R114, R77.reuse ;  /* 0x0000004d72727220 */ /* 0x080fe20000410000 */
[-C--:B------:R-:W-:Y:S01]  /*a900*/  FMUL.FTZ R115, R115, R77.reuse ;  /* 0x0000004d73737220 */ /* 0x080fe20000410000 */
[----:B------:R-:W-:Y:S01]  /*a910*/  FMUL.FTZ R118, R118, R77 ;  /* 0x0000004d76767220 */ /* 0x000fe20000410000 */
[----:B------:R-:W1:Y:S01]  /*a920*/  MUFU.EX2 R21, R21 ;  /* 0x0000001500157308 */ /* 0x000e620000000800 */
[C---:B--2---:R-:W-:Y:S01]  /*a930*/  FADD.FTZ R60, R46.reuse, R29 ;  /* 0x0000001d2e3c7221 */ /* 0x044fe20000010000 */
[----:B------:R-:W-:Y:S01]  /*a940*/  F2FP.BF16.F32.PACK_AB R143, R46, R143 ;  /* 0x0000008f2e8f723e */ /* 0x000fe200000010ff */
[----:B------:R-:W-:Y:S01]  /*a950*/  FMUL.FTZ R119, R119, R77 ;  /* 0x0000004d77777220 */ /* 0x000fe20000410000 */
[----:B------:R-:W-:-:S04]  /*a960*/  IMAD.MOV.U32 R12, RZ, RZ, R7 ;  /* 0x000000ffff0c7224 */ /* 0x000fc800078e0007 */
[----:B------:R-:W2:Y:S01]  /*a970*/  MUFU.EX2 R54, R54 ;  /* 0x0000003600367308 */ /* 0x000ea20000000800 */
[----:B0-----:R-:W-:Y:S01]  /*a980*/  FADD.FTZ R33, R136, R33 ;  /* 0x0000002188217221 */ /* 0x001fe20000010000 */
[----:B------:R-:W-:-:S03]  /*a990*/  F2FP.BF16.F32.PACK_AB R136, R20, R136 ;  /* 0x000000881488723e */ /* 0x000fc600000010ff */
[----:B------:R-:W-:-:S03]  /*a9a0*/  FADD.FTZ R33, R20, R33 ;  /* 0x0000002114217221 */ /* 0x000fc60000010000 */
        /* <DEDUP_REMOVED lines=64> */
[----:B------:R-:W-:Y:S01]  /*adb0*/  F2FP.BF16.F32.PACK_AB R125, R10, R125 ;  /* 0x0000007d0a7d723e */ /* 0x000fe200000010ff */
[----:B------:R-:W-:-:S05]  /*adc0*/  IMAD.MOV.U32 R10, RZ, RZ, R11 ;  /* 0x000000ffff0a7224 */ /* 0x000fca00078e000b */
        /* <DEDUP_REMOVED lines=14> */
[----:B------:R2:W3:Y:S01]  /*aeb0*/  MUFU.EX2 R14, R5 ;  /* 0x00000005000e7308 */ /* 0x0004e20000000800 */
[----:B0-----:R-:W-:-:S07]  /*aec0*/  F2FP.BF16.F32.PACK_AB R120, R69, R34 ;  /* 0x000000224578723e */ /* 0x001fce00000010ff */
[----:B------:R-:W0:Y:S01]  /*aed0*/  MUFU.EX2 R73, R73 ;  /* 0x0000004900497308 */ /* 0x000e220000000800 */
[----:B--2---:R-:W-:Y:S01]  /*aee0*/  FADD.FTZ R5, R69, R4 ;  /* 0x0000000445057221 */ /* 0x004fe20000010000 */
[C---:B-1----:R-:W-:Y:S01]  /*aef0*/  FADD.FTZ R13, R83.reuse, R13 ;  /* 0x0000000d530d7221 */ /* 0x042fe20000010000 */
[----:B------:R-:W-:Y:S02]  /*af00*/  F2FP.BF16.F32.PACK_AB R121, R83, R52 ;  /* 0x000000345379723e */ /* 0x000fe400000010ff */
[----:B------:R-:W-:-:S03]  /*af10*/  FADD.FTZ R4, R36, R5 ;  /* 0x0000000524047221 */ /* 0x000fc60000010000 */
[----:B------:R-:W1:Y:S01]  /*af20*/  MUFU.EX2 R38, R38 ;  /* 0x0000002600267308 */ /* 0x000e620000000800 */
[----:B---3--:R-:W-:Y:S01]  /*af30*/  FADD.FTZ R13, R14, R13 ;  /* 0x0000000d0e0d7221 */ /* 0x008fe20000010000 */
[C---:B0-----:R-:W-:Y:S01]  /*af40*/  FADD.FTZ R5, R73.reuse, R4 ;  /* 0x0000000449057221 */ /* 0x041fe20000010000 */
[----:B------:R-:W-:Y:S02]  /*af50*/  F2FP.BF16.F32.PACK_AB R122, R73, R36 ;  /* 0x00000024497a723e */ /* 0x000fe400000010ff */
[C---:B-1----:R-:W-:Y:S01]  /*af60*/  FADD.FTZ R4, R38.reuse, R13 ;  /* 0x0000000d26047221 */ /* 0x042fe20000010000 */
[----:B------:R-:W-:Y:S01]  /*af70*/  F2FP.BF16.F32.PACK_AB R123, R38, R14 ;  /* 0x0000000e267b723e */ /* 0x000fe200000010ff */
[----:B------:R-:W-:Y:S06]  /*af80*/  @P2 BRA `(.L_x_870) ;  /* 0xffffffd800e42947 */ /* 0x000fec000383ffff */
.L_x_861:
[----:B------:R-:W-:-:S13]  /*af90*/  ISETP.GE.AND P2, PT, R6, UR37, PT ;  /* 0x0000002506007c0c */ /* 0x000fda000bf46270 */
[----:B------:R-:W-:Y:S05]  /*afa0*/  @!P2 BRA `(.L_x_871) ;  /* 0x00000034006ca947 */ /* 0x000fea0003800000 */
[----:B------:R-:W-:Y:S01]  /*afb0*/  VIADD R13, R17, 0x9 ;  /* 0x00000009110d7836 */ /* 0x000fe20000000000 */
[----:B------:R-:W-:Y:S01]  /*afc0*/  ISETP.GE.U32.AND P2, PT, R2, 0x180, PT ;  /* 0x000001800200780c */ /* 0x000fe20003f46070 */
[----:B------:R-:W-:Y:S01]  /*afd0*/  IMAD.MOV.U32 R12, RZ, RZ, R11 ;  /* 0x000000ffff0c7224 */ /* 0x000fe200078e000b */
[----:B------:R-:W-:Y:S01]  /*afe0*/  UMOV UR7, UR5 ;  /* 0x0000000500077c82 */ /* 0x000fe20008000000 */
[----:B------:R-:W-:Y:S01]  /*aff0*/  IMAD.MOV.U32 R10, RZ, RZ, R7 ;  /* 0x000000ffff0a7224 */ /* 0x000fe200078e0007 */
[----:B------:R-:W-:Y:S01]  /*b000*/  SEL R13, R13, 0x9, !P2 ;  /* 0x000000090d0d7807 */ /* 0x000fe20005000000 */
[----:B------:R-:W-:Y:S01]  /*b010*/  VIADD R17, R17, 0x8 ;  /* 0x0000000811117836 */ /* 0x000fe20000000000 */
[----:B------:R-:W-:Y:S01]  /*b020*/  UMOV UR6, UR4 ;  /* 0x0000000400067c82 */ /* 0x000fe20008000000 */
[----:B------:R-:W-:Y:S01]  /*b030*/  ULDC UR26, c[0x0][0x9e4] ;  /* 0x00027900001a7ab9 */ /* 0x000fe20000000800 */
[----:B------:R-:W-:Y:S01]  /*b040*/  ULDC UR27, c[0x0][0x288] ;  /* 0x0000a200001b7ab9 */ /* 0x000fe20000000800 */
[----:B------:R-:W-:Y:S01]  /*b050*/  ULDC UR28, c[0x0][0x2f0] ;  /* 0x0000bc00001c7ab9 */ /* 0x000fe20000000800 */
[----:B------:R-:W-:Y:S01]  /*b060*/  ULDC UR29, c[0x0][0x9d8] ;  /* 0x00027600001d7ab9 */ /* 0x000fe20000000800 */
[----:B------:R-:W-:-:S05]  /*b070*/  ULDC UR30, c[0x0][0x9e0] ;  /* 0x00027800001e7ab9 */ /* 0x000fca0000000800 */
.L_x_888:
        /* <DEDUP_REMOVED lines=9> */
.L_x_873:
[----:B------:R-:W-:Y:S01]  /*b110*/  ULEA UR10, UR4, UR38, 0x3 ;  /* 0x00000026040a7291 */ /* 0x000fe2000f8e183f */
[----:B------:R-:W-:-:S05]  /*b120*/  IMAD.U32 R7, RZ, RZ, UR5 ;  /* 0x00000005ff077e24 */ /* 0x000fca000f8e00ff */
[----:B------:R-:W-:-:S04]  /*b130*/  SHF.L.U32 R7, R7, 0x1f, RZ ;  /* 0x0000001f07077819 */ /* 0x000fc800000006ff */
[----:B------:R0:W1:Y:S01]  /*b140*/  SYNCS.PHASECHK.TRANS64.TRYWAIT P2, [UR10+0x16830], R7 ;  /* 0x01683007ff0075a7 */ /* 0x000062000804014a */
[----:B------:R-:W-:Y:S05]  /*b150*/  @!P0 BRA `(.L_x_874) ;  /* 0x0000000000048947 */ /* 0x000fea0003800000 */
[----:B------:R-:W-:Y:S01]  /*b160*/  BPT.TRAP 0x1 ;  /* 0x000000040000795c */ /* 0x000fe20000300000 */
.L_x_874:
[----:B-1----:R-:W-:Y:S05]  /*b170*/  @P2 BRA `(.L_x_872) ;  /* 0x0000000000082947 */ /* 0x002fea0003800000 */
[----:B------:R-:W1:Y:S02]  /*b180*/  SYNCS.PHASECHK.TRANS64.TRYWAIT P2, [UR10+0x16830], R7 ;  /* 0x01683007ff0075a7 */ /* 0x000e64000804014a */
[----:B-1----:R-:W-:Y:S05]  /*b190*/  @!P2 BRA `(.L_x_875) ;  /* 0x00000088006ca947 */ /* 0x002fea0003800000 */
.L_x_872:
[----:B------:R2:W-:Y:S01]  /*b1a0*/  BAR.SYNC.DEFER_BLOCKING R17, 0x100 ;  /* 0x000400110000751d */ /* 0x0005e20000010000 */
[----:B------:R-:W-:Y:S01]  /*b1b0*/  R2UR UR20, R8 ;  /* 0x00000000081472ca */ /* 0x000fe200000e0000 */
[----:B------:R-:W-:Y:S01]  /*b1c0*/  ULEA UR22, UR4, UR24, 0xa ;  /* 0x0000001804167291 */ /* 0x000fe2000f8e503f */
[----:B------:R-:W-:-:S03]  /*b1d0*/  R2UR UR21, R9 ;  /* 0x00000000091572ca */ /* 0x000fc600000e0000 */
[----:B------:R-:W-:Y:S01]  /*b1e0*/  UMOV UR23, 0x40000040 ;  /* 0x4000004000177882 */ /* 0x000fe20000000000 */
[----:B------:R-:W-:Y:S01]  /*b1f0*/  UIADD3 UR14, UR22, 0x2, URZ ;  /* 0x00000002160e7890 */ /* 0x000fe2000fffe03f */
[----:B------:R-:W-:Y:S01]  /*b200*/  UMOV UR15, 0x40000040 ;  /* 0x40000040000f7882 */ /* 0x000fe20000000000 */
[----:B------:R-:W-:Y:S01]  /*b210*/  UIADD3 UR18, UR22, 0x4, URZ ;  /* 0x0000000416127890 */ /* 0x000fe2000fffe03f */
[----:B------:R-:W-:Y:S01]  /*b220*/  UMOV UR19, 0x40000040 ;  /* 0x4000004000137882 */ /* 0x000fe20000000000 */
[----:B------:R-:W-:Y:S01]  /*b230*/  UIADD3 UR10, UR22, 0x6, URZ ;  /* 0x00000006160a7890 */ /* 0x000fe2000fffe03f */
        /* <DEDUP_REMOVED lines=13> */
[----:B--2---:R-:W-:Y:S05]  /*b310*/  @P3 BRA `(.L_x_876) ;  /* 0x00000000002c3947 */ /* 0x004fea0003800000 */
[----:B------:R-:W-:Y:S05]  /*b320*/  @!P0 BRA `(.L_x_877) ;  /* 0x0000000000048947 */ /* 0x000fea0003800000 */
[----:B------:R-:W-:Y:S01]  /*b330*/  BPT.TRAP 0x1 ;  /* 0x000000040000795c */ /* 0x000fe20000300000 */
.L_x_877:
[----:B------:R-:W-:Y:S01]  /*b340*/  ULEA UR10, UR6, UR38, 0x3 ;  /* 0x00000026060a7291 */ /* 0x000fe2000f8e183f */
[----:B01----:R-:W-:-:S05]  /*b350*/  IMAD.U32 R7, RZ, RZ, UR7 ;  /* 0x00000007ff077e24 */ /* 0x003fca000f8e00ff */
[----:B------:R-:W-:-:S04]  /*b360*/  SHF.L.U32 R7, R7, 0x1f, RZ ;  /* 0x0000001f07077819 */ /* 0x000fc800000006ff */
[----:B------:R0:W1:Y:S01]  /*b370*/  SYNCS.PHASECHK.TRANS64.TRYWAIT P2, [UR10+0x16850], R7 ;  /* 0x01685007ff0075a7 */ /* 0x000062000804014a */
[----:B------:R-:W-:Y:S05]  /*b380*/  @!P0 BRA `(.L_x_878) ;  /* 0x0000000000048947 */ /* 0x000fea0003800000 */
[----:B------:R-:W-:Y:S01]  /*b390*/  BPT.TRAP 0x1 ;  /* 0x000000040000795c */ /* 0x000fe20000300000 */
.L_x_878:
[----:B-1----:R-:W-:Y:S05]  /*b3a0*/  @P2 BRA `(.L_x_876) ;  /* 0x0000000000082947 */ /* 0x002fea0003800000 */
[----:B------:R-:W1:Y:S02]  /*b3b0*/  SYNCS.PHASECHK.TRANS64.TRYWAIT P2, [UR10+0x16850], R7 ;  /* 0x01685007ff0075a7 */ /* 0x000e64000804014a */
[----:B-1----:R-:W-:Y:S05]  /*b3c0*/  @!P2 BRA `(.L_x_879) ;  /* 0x0000008400f8a947 */ /* 0x002fea0003800000 */
.L_x_876:
[----:B------:R-:W-:Y:S01]  /*b3d0*/  UIADD3 UR7, UR38, 0x400, URZ ;  /* 0x0000040026077890 */ /* 0x000fe2000fffe03f */
[----:B------:R-:W-:Y:S01]  /*b3e0*/  WARPGROUP.ARRIVE ;  /* 0x00000000000079c5 */ /* 0x000fe20000000000 */
[----:B------:R-:W-:Y:S01]  /*b3f0*/  UMOV UR11, 0x40000040 ;  /* 0x40000040000b7882 */ /* 0x000fe20000000000 */
[----:B------:R-:W-:Y:S01]  /*b400*/  PLOP3.LUT P2, PT, PT, PT, UP0, 0x80, 0x0 ;  /* 0x000000000000781c */ /* 0x000fe20003f4f008 */
[----:B------:R-:W-:Y:S01]  /*b410*/  USHF.R.U32.HI UR7, URZ, 0x4, UR7 ;  /* 0x000000043f077899 */ /* 0x000fe20008011607 */
[----:B------:R-:W-:Y:S01]  /*b420*/  FMUL.FTZ R19, R31, UR29 ;  /* 0x0000001d1f137c20 */ /* 0x000fe20008410000 */
[----:B------:R-:W-:Y:S01]  /*b430*/  FMUL.FTZ R31, R37, UR29 ;  /* 0x0000001d251f7c20 */ /* 0x000fe20008410000 */
[----:B------:R-:W-:Y:S01]  /*b440*/  IMAD.U32 R37, RZ, RZ, UR4 ;  /* 0x00000004ff257e24 */ /* 0x000fe2000f8e00ff */
[----:B------:R-:W-:Y:S01]  /*b450*/  ULOP3.LUT UR7, UR7, 0x3fff, URZ, 0xc0, !UPT ;  /* 0x00003fff07077892 */ /* 0x000fe2000f8ec03f */
[----:B------:R-:W-:Y:S01]  /*b460*/  FMUL.FTZ R18, R30, UR29 ;  /* 0x0000001d1e127c20 */ /* 0x000fe20008410000 */
[----:B------:R-:W-:Y:S01]  /*b470*/  FMUL.FTZ R20, R28, UR29 ;  /* 0x0000001d1c147c20 */ /* 0x000fe20008410000 */
[----:B------:R-:W-:Y:S01]  /*b480*/  FMUL.FTZ R30, R43, UR29 ;  /* 0x0000001d2b1e7c20 */ /* 0x000fe20008410000 */
[----:B------:R-:W-:Y:S01]  /*b490*/  ULEA UR7, UR6, UR7, 0xa ;  /* 0x0000000706077291 */ /* 0x000fe2000f8e503f */
[----:B------:R-:W-:Y:S01]  /*b4a0*/  FMUL.FTZ R28, R42, UR29 ;  /* 0x0000001d2a1c7c20 */ /* 0x000fe20008410000 */
[----:B------:R-:W-:Y:S01]  /*b4b0*/  FMUL.FTZ R43, R58, UR29 ;  /* 0x0000001d3a2b7c20 */ /* 0x000fe20008410000 */
[----:B------:R-:W-:Y:S01]  /*b4c0*/  FMUL.FTZ R42, R45, UR29 ;  /* 0x0000001d2d2a7c20 */ /* 0x000fe20008410000 */
[----:B------:R-:W-:Y:S01]  /*b4d0*/  FMUL.FTZ R44, R44, UR29 ;  /* 0x0000001d2c2c7c20 */ /* 0x000fe20008410000 */
[----:B------:R-:W-:Y:S01]  /*b4e0*/  FMUL.FTZ R45, R62, UR29 ;  /* 0x0000001d3e2d7c20 */ /* 0x000fe20008410000 */
[----:B------:R-:W-:Y:S01]  /*b4f0*/  @!P1 LEA R37, R37, UR38, 0x3 ;  /* 0x0000002625259c11 */ /* 0x000fe2000f8e18ff */
        /* <DEDUP_REMOVED lines=8> */
[----:B------:R-:W-:-:S02]  /*b580*/  IMAD.MOV.U32 R76, RZ, RZ, R0 ;  /* 0x000000ffff4c7224 */ /* 0x000fc400078e0000 */
[----:B------:R-:W-:Y:S01]  /*b590*/  FMUL.FTZ R46, R63, UR29 ;  /* 0x0000001d3f2e7c20 */ /* 0x000fe20008410000 */
[----:B------:R-:W-:Y:S01]  /*b5a0*/  FMUL.FTZ R63, R65, UR29 ;  /* 0x0000001d413f7c20 */ /* 0x000fe20008410000 */
[----:B------:R-:W-:Y:S01]  /*b5b0*/  FMUL.FTZ R65, R68, UR29 ;  /* 0x0000001d44417c20 */ /* 0x000fe20008410000 */
[----:B------:R-:W-:Y:S02]  /*b5c0*/  IMAD.SHL.U32 R68, R6, 0x80, RZ ;  /* 0x0000008006447824 */ /* 0x000fe400078e00ff */
[----:B------:R-:W-:Y:S01]  /*b5d0*/  FMUL.FTZ R15, R25, UR29 ;  /* 0x0000001d190f7c20 */ /* 0x000fe20008410000 */
[----:B------:R-:W-:Y:S01]  /*b5e0*/  FMUL.FTZ R21, R29, UR29 ;  /* 0x0000001d1d157c20 */ /* 0x000fe20008410000 */
[----:B01----:R-:W-:Y:S01]  /*b5f0*/  FMUL.FTZ R7, R24, UR29 ;  /* 0x0000001d18077c20 */ /* 0x003fe20008410000 */
        /* <DEDUP_REMOVED lines=8> */
[----:B------:R-:W-:Y:S01]  /*b680*/  IADD3 R36, -R68, 0x1, RZ ;  /* 0x0000000144247810 */ /* 0x000fe20007ffe1ff */
        /* <DEDUP_REMOVED lines=16> */
[----:B------:R-:W0:Y:S08]  /*b790*/  MUFU.TANH R7, R7 ;  /* 0x0000000700077308 */ /* 0x000e300000002400 */
[----:B------:R-:W1:Y:S08]  /*b7a0*/  MUFU.TANH R15, R15 ;  /* 0x0000000f000f7308 */ /* 0x000e700000002400 */
        /* <DEDUP_REMOVED lines=56> */
[----:B------:R-:W-:Y:S01]  /*bb30*/  FMUL.FTZ R75, R84, UR29 ;  /* 0x0000001d544b7c20 */ /* 0x000fe20008410000 */
[----:B------:R-:W-:Y:S01]  /*bb40*/  HGMMA.64x64x16.F32.BF16 R88, R132, gdesc[UR8].tnspB, R88, gsb0 ;  /* 0x40e0000884587df0 */ /* 0x000fe20008001858 */
[----:B------:R-:W-:Y:S01]  /*bb50*/  UIADD3 UR10, UR7, 0x280, URZ ;  /* 0x00000280070a7890 */ /* 0x000fe2000fffe03f */
[----:B------:R-:W0:Y:S01]  /*bb60*/  MUFU.TANH R136, R136 ;  /* 0x0000008800887308 */ /* 0x000e220000002400 */
[----:B------:R-:W-:-:S07]  /*bb70*/  UMOV UR11, 0x40000040 ;  /* 0x40000040000b7882 */ /* 0x000fce0000000000 */
        /* <DEDUP_REMOVED lines=11> */
[----:B------:R-:W-:-:S04]  /*bc30*/  FMUL.FTZ R134, R48, UR29 ;  /* 0x0000001d30867c20 */ /* 0x000fc80008410000 */
[----:B------:R5:W0:Y:S01]  /*bc40*/  MUFU.TANH R132, R44 ;  /* 0x0000002c00847308 */ /* 0x000a220000002400 */
[----:B------:R-:W-:Y:S01]  /*bc50*/  FMUL.FTZ R133, R49, UR29 ;  /* 0x0000001d31857c20 */ /* 0x000fe20008410000 */
[----:B------:R-:W-:Y:S01]  /*bc60*/  FMUL.FTZ R135, R53, UR29 ;  /* 0x0000001d35877c20 */ /* 0x000fe20008410000 */
[----:B------:R-:W-:Y:S01]  /*bc70*/  FMUL.FTZ R48, R67, UR29 ;  /* 0x0000001d43307c20 */ /* 0x000fe20008410000 */
[----:B------:R-:W-:Y:S01]  /*bc80*/  HGMMA.64x64x16.F32.BF16 R88, R128, gdesc[UR8].tnspB, R88, gsb0 ;  /* 0x40e0000880587df0 */ /* 0x000fe20008001858 */
[----:B------:R-:W-:Y:S01]  /*bc90*/  UIADD3 UR10, UR7, 0x300, URZ ;  /* 0x00000300070a7890 */ /* 0x000fe2000fffe03f */
[----:B------:R-:W-:Y:S01]  /*bca0*/  FMUL.FTZ R49, R70, UR29 ;  /* 0x0000001d46317c20 */ /* 0x000fe20008410000 */
[----:B------:R-:W-:Y:S01]  /*bcb0*/  UMOV UR11, 0x40000040 ;  /* 0x40000040000b7882 */ /* 0x000fe20000000000 */
[----:B------:R-:W-:Y:S01]  /*bcc0*/  FMUL.FTZ R67, R77, UR29 ;  /* 0x0000001d4d437c20 */ /* 0x000fe20008410000 */
[----:B-----5:R-:W-:Y:S01]  /*bcd0*/  FMUL.FTZ R44, R59, UR29 ;  /* 0x0000001d3b2c7c20 */ /* 0x020fe20008410000 */
[----:B------:R-:W-:Y:S01]  /*bce0*/  FMUL.FTZ R59, R61, UR29 ;  /* 0x0000001d3d3b7c20 */ /* 0x000fe20008410000 */
[----:B------:R-:W-:Y:S01]  /*bcf0*/  FMUL.FTZ R61, R64, UR29 ;  /* 0x0000001d403d7c20 */ /* 0x000fe20008410000 */
[----:B------:R-:W-:Y:S01]  /*bd00*/  FMUL.FTZ R64, R73, UR29 ;  /* 0x0000001d49407c20 */ /* 0x000fe20008410000 */
[----:B------:R-:W-:Y:S01]  /*bd10*/  FMUL.FTZ R53, R78, UR29 ;  /* 0x0000001d4e357c20 */ /* 0x000fe20008410000 */
[----:B------:R-:W-:Y:S01]  /*bd20*/  FMUL.FTZ R70, R85, UR29 ;  /* 0x0000001d55467c20 */ /* 0x000fe20008410000 */
        /* <DEDUP_REMOVED lines=20> */
[----:B------:R-:W-:-:S04]  /*be70*/  @UP0 ULDC UR7, c[0x0][0x450] ;  /* 0x0001140000070ab9 */ /* 0x000fc80000000800 */
[----:B------:R-:W-:Y:S01]  /*be80*/  @P2 SHF.R.U32.HI R76, RZ, UR7, R58 ;  /* 0x00000007ff4c2c19 */ /* 0x000fe2000801163a */
[----:B------:R-:W-:Y:S01]  /*be90*/  @!P1 VIADD R58, R37, 0x16840 ;  /* 0x00016840253a9836 */ /* 0x000fe20000000000 */
[----:B------:R-:W0:Y:S01]  /*bea0*/  MUFU.TANH R53, R53 ;  /* 0x0000003500357308 */ /* 0x000e220000002400 */
[----:B------:R-:W-:Y:S02]  /*beb0*/  IMAD R37, R3, -0x2, R36 ;  /* 0xfffffffe03257824 */ /* 0x000fe400078e0224 */
[----:B------:R-:W5:Y:S01]  /*bec0*/  SHFL.IDX PT, R73, R76, RZ, 0x1c1f ;  /* 0x001c1fff4c497589 */ /* 0x000f6200000e0000 */
[----:B------:R-:W-:Y:S01]  /*bed0*/  @!P1 PRMT R58, RZ, 0x654, R58 ;  /* 0x00000654ff3a9816 */ /* 0x000fe2000000003a */
[----:B------:R-:W-:-:S03]  /*bee0*/  IMAD R37, R16, UR28, R37 ;  /* 0x0000001c10257c24 */ /* 0x000fc6000f8e0225 */
[----:B------:R-:W0:Y:S01]  /*bef0*/  MUFU.TANH R75, R75 ;  /* 0x0000004b004b7308 */ /* 0x000e220000002400 */
[----:B------:R-:W-:-:S04]  /*bf00*/  VIADD R37, R37, -UR27 ;  /* 0x8000001b25257c36 */ /* 0x000fc80008000000 */
[C---:B------:R-:W-:Y:S02]  /*bf10*/  VIADD R74, R37.reuse, UR30 ;  /* 0x0000001e254a7c36 */ /* 0x040fe40008000000 */
[----:B------:R-:W-:Y:S01]  /*bf20*/  VIADD R72, R37, UR25 ;  /* 0x0000001925487c36 */ /* 0x000fe20008000000 */
[----:B------:R-:W0:Y:S08]  /*bf30*/  MUFU.TANH R70, R70 ;  /* 0x0000004600467308 */ /* 0x000e300000002400 */
[----:B------:R-:W0:Y:S01]  /*bf40*/  MUFU.TANH R57, R57 ;  /* 0x0000003900397308 */ /* 0x000e220000002400 */
[----:B-----5:R-:W-:-:S02]  /*bf50*/  IMAD.IADD R80, R74, 0x1, R73 ;  /* 0x000000014a507824 */ /* 0x020fc400078e0249 */
[----:B------:R-:W-:Y:S01]  /*bf60*/  IMAD.IADD R78, R72, 0x1, R73 ;  /* 0x00000001484e7824 */ /* 0x000fe200078e0249 */
[----:B------:R-:W-:Y:S02]  /*bf70*/  WARPGROUP.DEPBAR.LE gsb0, 0x0 ;  /* 0x00008000000079c5 */ /* 0x000fe40000010000 */
[----:B------:R-:W-:-:S06]  /*bf80*/  WARPGROUP.ARRIVE ;  /* 0x00000000000079c5 */ /* 0x000fcc0000000000 */
[----:B------:R-:W-:Y:S03]  /*bf90*/  HGMMA.64x64x16.F32.BF16 R88, R120, gdesc[UR8].tnspB, R88, gsb0 ;  /* 0x40e0000878587df0 */ /* 0x000fe60008001858 */
[----:B------:R-:W-:Y:S02]  /*bfa0*/  WARPGROUP.DEPBAR.LE gsb0, 0x0 ;  /* 0x00008000000079c5 */ /* 0x000fe40000010000 */
[----:B------:R0:W-:Y:S06]  /*bfb0*/  BAR.ARV R13, 0x100 ;  /* 0x0004000d0000751d */ /* 0x0001ec0000002000 */
[----:B------:R5:W-:Y:S02]  /*bfc0*/  @!P1 SYNCS.ARRIVE.TRANS64.RED.A1T0 RZ, [R58+URZ], RZ ;  /* 0x000000ff3aff99a7 */ /* 0x000be4000810043f */
[----:B-----5:R-:W-:-:S06]  /*bfd0*/  FMUL.FTZ R58, R87, UR29 ;  /* 0x0000001d573a7c20 */ /* 0x020fcc0008410000 */
[----:B------:R-:W0:Y:S01]  /*bfe0*/  MUFU.TANH R58, R58 ;  /* 0x0000003a003a7308 */ /* 0x000e220000002400 */
[----:B-1234-:R-:W-:Y:S05]  /*bff0*/  @!P6 BRA `(.L_x_880) ;  /* 0x00000000005ce947 */ /* 0x01efea0003800000 */
[----:B------:R-:W-:Y:S01]  /*c000*/  IMAD R36, R16, UR28, R73 ;  /* 0x0000001c10247c24 */ /* 0x000fe2000f8e0249 */
[----:B------:R-:W-:Y:S03]  /*c010*/  BSSY B0, `(.L_x_881) ;  /* 0x0000011000007945 */ /* 0x000fe60003800000 */
[----:B------:R-:W-:-:S05]  /*c020*/  VIADD R73, R36, -UR27 ;  /* 0x8000001b24497c36 */ /* 0x000fca0008000000 */
[----:B------:R-:W-:-:S13]  /*c030*/  ISETP.GT.AND P2, PT, R73, -0x1, PT ;  /* 0xffffffff4900780c */ /* 0x000fda0003f44270 */
[----:B------:R-:W-:Y:S05]  /*c040*/  @P2 BRA `(.L_x_882) ;  /* 0x0000000000202947 */ /* 0x000fea0003800000 */
[----:B------:R-:W-:Y:S01]  /*c050*/  IMAD.U32 R77, RZ, RZ, UR26 ;  /* 0x0000001aff4d7e24 */ /* 0x000fe2000f8e00ff */
[----:B------:R-:W-:-:S04]  /*c060*/  LOP3.LUT R73, RZ, R73, RZ, 0x33, !PT ;  /* 0x00000049ff497212 */ /* 0x000fc800078e33ff */
[----:B------:R-:W-:-:S13]  /*c070*/  ISETP.NE.AND P2, PT, R77, 0x1, PT ;  /* 0x000000014d00780c */ /* 0x000fda0003f45270 */
[----:B------:R-:W1:Y:S02]  /*c080*/  @P2 LDC.64 R36, c[0x0][0x9e8] ;  /* 0x00027a00ff242b82 */ /* 0x000e640000000a00 */
[----:B-1----:R-:W-:-:S05]  /*c090*/  @P2 IMAD.HI.U32 R36, R73, R36, RZ ;  /* 0x0000002449242227 */ /* 0x002fca00078e00ff */
[----:B------:R-:W-:-:S04]  /*c0a0*/  @P2 SHF.R.U32.HI R73, RZ, R37, R36 ;  /* 0x00000025ff492219 */ /* 0x000fc80000011624 */
[----:B------:R-:W-:Y:S01]  /*c0b0*/  LOP3.LUT R73, RZ, R73, RZ, 0x33, !PT ;  /* 0x00000049ff497212 */ /* 0x000fe200078e33ff */
[----:B------:R-:W-:Y:S06]  /*c0c0*/  BRA `(.L_x_883) ;  /* 0x0000000000147947 */ /* 0x000fec0003800000 */
.L_x_882:
[----:B------:R-:W-:-:S05]  /*c0d0*/  IMAD.U32 R77, RZ, RZ, UR26 ;  /* 0x0000001aff4d7e24 */ /* 0x000fca000f8e00ff */
[----:B------:R-:W-:-:S13]  /*c0e0*/  ISETP.NE.AND P2, PT, R77, 0x1, PT ;  /* 0x000000014d00780c */ /* 0x000fda0003f45270 */
[----:B------:R-:W1:Y:S02]  /*c0f0*/  @P2 LDC.64 R36, c[0x0][0x9e8] ;  /* 0x00027a00ff242b82 */ /* 0x000e640000000a00 */
[----:B-1----:R-:W-:-:S05]  /*c100*/  @P2 IMAD.HI.U32 R36, R73, R36, RZ ;  /* 0x0000002449242227 */ /* 0x002fca00078e00ff */
[----:B------:R-:W-:-:S07]  /*c110*/  @P2 SHF.R.U32.HI R73, RZ, R37, R36 ;  /* 0x00000025ff492219 */ /* 0x000fce0000011624 */
.L_x_883:
[----:B------:R-:W-:Y:S05]  /*c120*/  BSYNC B0 ;  /* 0x0000000000007941 */ /* 0x000fea0003800000 */
.L_x_881:
[----:B------:R-:W-:-:S04]  /*c130*/  IMAD R36, R73, R77, -R68 ;  /* 0x0000004d49247224 */ /* 0x000fc800078e0a44 */
[----:B------:R-:W-:-:S05]  /*c140*/  IMAD R37, R3, -0x2, R36 ;  /* 0xfffffffe03257824 */ /* 0x000fca00078e0224 */
[----:B------:R-:W-:Y:S02]  /*c150*/  VIADDMNMX R80, R37, R77, R80, PT ;  /* 0x0000004d25507246 */ /* 0x000fe40003800150 */
[----:B------:R-:W-:-:S07]  /*c160*/  VIMNMX R78, R78, R37, !PT ;  /* 0x000000254e4e7248 */ /* 0x000fce0007fe0100 */
.L_x_880:
[----:B------:R-:W-:-:S04]  /*c170*/  ISETP.GT.AND P2, PT, R6, -0x1, PT ;  /* 0xffffffff0600780c */ /* 0x000fc80003f44270 */
[C---:B------:R-:W-:Y:S02]  /*c180*/  ISETP.GT.AND P4, PT, R78.reuse, RZ, P2 ;  /* 0x000000ff4e00720c */ /* 0x040fe40001784270 */
[----:B------:R-:W-:Y:S02]  /*c190*/  ISETP.GT.AND P5, PT, R78, 0x1, P2 ;  /* 0x000000014e00780c */ /* 0x000fe400017a4270 */
[C---:B------:R-:W-:Y:S02]  /*c1a0*/  ISETP.LT.OR P4, PT, R80.reuse, 0x1, P4 ;  /* 0x000000015000780c */ /* 0x040fe40002781670 */
[----:B------:R-:W-:Y:S02]  /*c1b0*/  ISETP.LT.OR P5, PT, R80, 0x2, P5 ;  /* 0x000000025000780c */ /* 0x000fe40002fa1670 */
[----:B0-----:R-:W-:Y:S02]  /*c1c0*/  FSEL R121, R7, -INF , !P4 ;  /* 0xff80000007797808 */ /* 0x001fe40006000000 */
[----:B------:R-:W-:Y:S01]  /*c1d0*/  FSEL R125, R15, -INF , !P5 ;  /* 0xff8000000f7d7808 */ /* 0x000fe20006800000 */
[----:B------:R-:W0:Y:S01]  /*c1e0*/  SHFL.IDX PT, R7, R76, 0x1, 0x1c1f ;  /* 0x003c1f004c077f89 */ /* 0x000e2200000e0000 */
[----:B------:R-:W-:-:S02]  /*c1f0*/  ISETP.GT.AND P3, PT, R78, 0x8, P2 ;  /* 0x000000084e00780c */ /* 0x000fc40001764270 */
[C---:B------:R-:W-:Y:S02]  /*c200*/  ISETP.GT.AND P4, PT, R78.reuse, 0x9, P2 ;  /* 0x000000094e00780c */ /* 0x040fe40001784270 */
[----:B------:R-:W-:Y:S02]  /*c210*/  ISETP.GT.AND P5, PT, R78, 0x10, P2 ;  /* 0x000000104e00780c */ /* 0x000fe400017a4270 */
[C---:B------:R-:W-:Y:S02]  /*c220*/  ISETP.LT.OR P3, PT, R80.reuse, 0x9, P3 ;  /* 0x000000095000780c */ /* 0x040fe40001f61670 */
[C---:B------:R-:W-:Y:S02]  /*c230*/  ISETP.LT.OR P4, PT, R80.reuse, 0xa, P4 ;  /* 0x0000000a5000780c */ /* 0x040fe40002781670 */
[----:B------:R-:W-:Y:S02]  /*c240*/  ISETP.LT.OR P5, PT, R80, 0x11, P5 ;  /* 0x000000115000780c */ /* 0x000fe40002fa1670 */
[----:B------:R-:W-:-:S02]  /*c250*/  FSEL R131, R20, -INF , !P3 ;  /* 0xff80000014837808 */ /* 0x000fc40005800000 */
[----:B------:R-:W-:Y:S02]  /*c260*/  FSEL R139, R21, -INF , !P4 ;  /* 0xff800000158b7808 */ /* 0x000fe40006000000 */
[----:B------:R-:W-:Y:S02]  /*c270*/  FSEL R143, R25, -INF , !P5 ;  /* 0xff800000198f7808 */ /* 0x000fe40006800000 */
[C---:B------:R-:W-:Y:S02]  /*c280*/  ISETP.GT.AND P3, PT, R78.reuse, 0x11, P2 ;  /* 0x000000114e00780c */ /* 0x040fe40001764270 */
[C---:B------:R-:W-:Y:S02]  /*c290*/  ISETP.GT.AND P4, PT, R78.reuse, 0x18, P2 ;  /* 0x000000184e00780c */ /* 0x040fe40001784270 */
[----:B------:R-:W-:Y:S01]  /*c2a0*/  ISETP.GT.AND P5, PT, R78, 0x19, P2 ;  /* 0x000000194e00780c */ /* 0x000fe200017a4270 */
[----:B0-----:R-:W-:Y:S01]  /*c2b0*/  IMAD.IADD R36, R72, 0x1, R7 ;  /* 0x0000000148247824 */ /* 0x001fe200078e0207 */
[----:B------:R-:W-:-:S02]  /*c2c0*/  ISETP.LT.OR P3, PT, R80, 0x12, P3 ;  /* 0x000000125000780c */ /* 0x000fc40001f61670 */
[C---:B------:R-:W-:Y:S02]  /*c2d0*/  ISETP.LT.OR P4, PT, R80.reuse, 0x19, P4 ;  /* 0x000000195000780c */ /* 0x040fe40002781670 */
[----:B------:R-:W-:Y:S02]  /*c2e0*/  ISETP.LT.OR P5, PT, R80, 0x1a, P5 ;  /* 0x0000001a5000780c */ /* 0x000fe40002fa1670 */
[----:B------:R-:W-:Y:S02]  /*c2f0*/  FSEL R145, R27, -INF , !P3 ;  /* 0xff8000001b917808 */ /* 0x000fe40005800000 */
[----:B------:R-:W-:Y:S02]  /*c300*/  FSEL R153, R29, -INF , !P4 ;  /* 0xff8000001d997808 */ /* 0x000fe40006000000 */
[----:B------:R-:W-:Y:S02]  /*c310*/  FSEL R149, R31, -INF , !P5 ;  /* 0xff8000001f957808 */ /* 0x000fe40006800000 */
[----:B------:R-:W-:-:S02]  /*c320*/  ISETP.GT.AND P3, PT, R78, 0x20, P2 ;  /* 0x000000204e00780c */ /* 0x000fc40001764270 */
[C---:B------:R-:W-:Y:S02]  /*c330*/  ISETP.GT.AND P4, PT, R78.reuse, 0x21, P2 ;  /* 0x000000214e00780c */ /* 0x040fe40001784270 */
[----:B------:R-:W-:Y:S02]  /*c340*/  ISETP.GT.AND P5, PT, R78, 0x28, P2 ;  /* 0x000000284e00780c */ /* 0x000fe400017a4270 */
[C---:B------:R-:W-:Y:S02]  /*c350*/  ISETP.LT.OR P3, PT, R80.reuse, 0x21, P3 ;  /* 0x000000215000780c */ /* 0x040fe40001f61670 */
[C---:B------:R-:W-:Y:S02]  /*c360*/  ISETP.LT.OR P4, PT, R80.reuse, 0x22, P4 ;  /* 0x000000225000780c */ /* 0x040fe40002781670 */
[----:B------:R-:W-:Y:S02]  /*c370*/  ISETP.LT.OR P5, PT, R80, 0x29, P5 ;  /* 0x000000295000780c */ /* 0x000fe40002fa1670 */
[----:B------:R-:W-:Y:S01]  /*c380*/  FSEL R147, R32, -INF , !P3 ;  /* 0xff80000020937808 */ /* 0x000fe20005800000 */
[----:B------:R-:W-:Y:S01]  /*c390*/  IMAD.IADD R32, R74, 0x1, R7 ;  /* 0x000000014a207824 */ /* 0x000fe200078e0207 */
[----:B------:R-:W-:-:S02]  /*c3a0*/  FSEL R33, R33, -INF , !P4 ;  /* 0xff80000021217808 */ /* 0x000fc40006000000 */
[----:B------:R-:W-:Y:S02]  /*c3b0*/  FSEL R25, R132, -INF , !P5 ;  /* 0xff80000084197808 */ /* 0x000fe40006800000 */
[C---:B------:R-:W-:Y:S02]  /*c3c0*/  ISETP.GT.AND P3, PT, R78.reuse, 0x29, P2 ;  /* 0x000000294e00780c */ /* 0x040fe40001764270 */
[C---:B------:R-:W-:Y:S02]  /*c3d0*/  ISETP.GT.AND P4, PT, R78.reuse, 0x30, P2 ;  /* 0x000000304e00780c */ /* 0x040fe40001784270 */
[----:B------:R-:W-:Y:S02]  /*c3e0*/  ISETP.GT.AND P5, PT, R78, 0x31, P2 ;  /* 0x000000314e00780c */ /* 0x000fe400017a4270 */
[C---:B------:R-:W-:Y:S02]  /*c3f0*/  ISETP.LT.OR P3, PT, R80.reuse, 0x2a, P3 ;  /* 0x0000002a5000780c */ /* 0x040fe40001f61670 */
[----:B------:R-:W-:-:S02]  /*c400*/  ISETP.LT.OR P4, PT, R80, 0x31, P4 ;  /* 0x000000315000780c */ /* 0x000fc40002781670 */
[----:B------:R-:W-:Y:S02]  /*c410*/  ISETP.LT.OR P5, PT, R80, 0x32, P5 ;  /* 0x000000325000780c */ /* 0x000fe40002fa1670 */
[----:B------:R-:W-:Y:S02]  /*c420*/  FSEL R15, R42, -INF , !P3 ;  /* 0xff8000002a0f7808 */ /* 0x000fe40005800000 */
[----:B------:R-:W-:Y:S02]  /*c430*/  FSEL R27, R134, -INF , !P4 ;  /* 0xff800000861b7808 */ /* 0x000fe40006000000 */
[----:B------:R-:W-:Y:S02]  /*c440*/  FSEL R133, R133, -INF , !P5 ;  /* 0xff80000085857808 */ /* 0x000fe40006800000 */
[C---:B------:R-:W-:Y:S02]  /*c450*/  ISETP.GT.AND P3, PT, R78.reuse, 0x38, P2 ;  /* 0x000000384e00780c */ /* 0x040fe40001764270 */
[----:B------:R-:W-:-:S02]  /*c460*/  ISETP.GT.AND P4, PT, R78, 0x39, P2 ;  /* 0x000000394e00780c */ /* 0x000fc40001784270 */
[----:B------:R-:W-:Y:S02]  /*c470*/  ISETP.GT.AND P5, PT, R78, 0x40, P2 ;  /* 0x000000404e00780c */ /* 0x000fe400017a4270 */
        /* <DEDUP_REMOVED lines=50> */
[----:B------:R-:W-:Y:S01]  /*c7a0*/  FSEL R67, R70, -INF , !P5 ;  /* 0xff80000046437808 */ /* 0x000fe20006800000 */
[----:B------:R-:W-:Y:S06]  /*c7b0*/  @!P6 BRA `(.L_x_884) ;  /* 0x00000000005ce947 */ /* 0x000fec0003800000 */
        /* <DEDUP_REMOVED lines=13> */
.L_x_886:
[----:B------:R-:W-:-:S05]  /*c890*/  IMAD.U32 R42, RZ, RZ, UR26 ;  /* 0x0000001aff2a7e24 */ /* 0x000fca000f8e00ff */
[----:B------:R-:W-:-:S13]  /*c8a0*/  ISETP.NE.AND P3, PT, R42, 0x1, PT ;  /* 0x000000012a00780c */ /* 0x000fda0003f65270 */
[----:B------:R-:W0:Y:S02]  /*c8b0*/  @P3 LDC.64 R20, c[0x0][0x9e8] ;  /* 0x00027a00ff143b82 */ /* 0x000e240000000a00 */
[----:B0-----:R-:W-:-:S05]  /*c8c0*/  @P3 IMAD.HI.U32 R20, R7, R20, RZ ;  /* 0x0000001407143227 */ /* 0x001fca00078e00ff */
[----:B------:R-:W-:-:S07]  /*c8d0*/  @P3 SHF.R.U32.HI R7, RZ, R21, R20 ;  /* 0x00000015ff073219 */ /* 0x000fce0000011614 */
.L_x_887:
[----:B------:R-:W-:Y:S05]  /*c8e0*/  BSYNC B0 ;  /* 0x0000000000007941 */ /* 0x000fea0003800000 */
.L_x_885:
[----:B------:R-:W-:-:S04]  /*c8f0*/  IMAD R68, R7, R42, -R68 ;  /* 0x0000002a07447224 */ /* 0x000fc800078e0a44 */
[----:B------:R-:W-:-:S05]  /*c900*/  IMAD R7, R3, -0x2, R68 ;  /* 0xfffffffe03077824 */ /* 0x000fca00078e0244 */
[----:B------:R-:W-:Y:S02]  /*c910*/  VIADDMNMX R32, R7, R42, R32, PT ;  /* 0x0000002a07207246 */ /* 0x000fe40003800120 */
[----:B------:R-:W-:-:S07]  /*c920*/  VIMNMX R36, R36, R7, !PT ;  /* 0x0000000724247248 */ /* 0x000fce0007fe0100 */
.L_x_884:
[----:B------:R-:W-:Y:S01]  /*c930*/  FMNMX.FTZ R20, R121, R10, !PT ;  /* 0x0000000a79147209 */ /* 0x000fe20007810000 */
[----:B------:R-:W0:Y:S01]  /*c940*/  LDC R42, c[0x0][0x988] ;  /* 0x00026200ff2a7b82 */ /* 0x000e220000000800 */
[----:B------:R-:W-:Y:S01]  /*c950*/  ISETP.GT.AND P4, PT, R36, 0x8, P2 ;  /* 0x000000082400780c */ /* 0x000fe20001784270 */
[----:B------:R-:W-:Y:S01]  /*c960*/  UMOV UR7, UR5 ;  /* 0x0000000500077c82 */ /* 0x000fe20008000000 */
[----:B------:R-:W-:Y:S02]  /*c970*/  FMNMX.FTZ R20, R125, R20, !PT ;  /* 0x000000147d147209 */ /* 0x000fe40007810000 */
[----:B------:R-:W-:Y:S02]  /*c980*/  ISETP.LT.OR P4, PT, R32, 0x9, P4 ;  /* 0x000000092000780c */ /* 0x000fe40002781670 */
[----:B------:R-:W-:Y:S02]  /*c990*/  FMNMX.FTZ R20, R131, R20, !PT ;  /* 0x0000001483147209 */ /* 0x000fe40007810000 */
[----:B------:R-:W-:-:S02]  /*c9a0*/  FSEL R85, R18, -INF , !P4 ;  /* 0xff80000012557808 */ /* 0x000fc40006000000 */
[----:B------:R-:W-:Y:S02]  /*c9b0*/  FMNMX.FTZ R20, R139, R20, !PT ;  /* 0x000000148b147209 */ /* 0x000fe40007810000 */
[----:B------:R-:W-:Y:S02]  /*c9c0*/  ISETP.GT.AND P4, PT, R36, 0x11, P2 ;  /* 0x000000112400780c */ /* 0x000fe40001784270 */
        /* <DEDUP_REMOVED lines=11> */
[----:B------:R-:W-:Y:S02]  /*ca80*/  FSEL R123, R26, -INF , !P4 ;  /* 0xff8000001a7b7808 */ /* 0x000fe40006000000 */
        /* <DEDUP_REMOVED lines=9> */
[----:B------:R-:W-:-:S02]  /*cb20*/  ISETP.GT.AND P5, PT, R36, 0x10, P2 ;  /* 0x000000102400780c */ /* 0x000fc400017a4270 */
[----:B------:R-:W-:Y:S02]  /*cb30*/  FMNMX.FTZ R20, R135, R20, !PT ;  /* 0x0000001487147209 */ /* 0x000fe40007810000 */
[----:B------:R-:W-:Y:S02]  /*cb40*/  ISETP.GT.AND P3, PT, R36, 0x9, P2 ;  /* 0x000000092400780c */ /* 0x000fe40001764270 */
[----:B------:R-:W-:Y:S02]  /*cb50*/  FMNMX.FTZ R20, R137, R20, !PT ;  /* 0x0000001489147209 */ /* 0x000fe40007810000 */
[----:B------:R-:W-:Y:S02]  /*cb60*/  FSEL R129, R30, -INF , !P4 ;  /* 0xff8000001e817808 */ /* 0x000fe40006000000 */
[----:B------:R-:W-:Y:S02]  /*cb70*/  FMNMX.FTZ R20, R31, R20, !PT ;  /* 0x000000141f147209 */ /* 0x000fe40007810000 */
[----:B------:R-:W-:-:S02]  /*cb80*/  ISETP.GT.AND P4, PT, R36, RZ, P2 ;  /* 0x000000ff2400720c */ /* 0x000fc40001784270 */
[----:B------:R-:W-:Y:S02]  /*cb90*/  FMNMX.FTZ R20, R37, R20, !PT ;  /* 0x0000001425147209 */ /* 0x000fe40007810000 */
[C---:B------:R-:W-:Y:S02]  /*cba0*/  ISETP.LT.OR P5, PT, R32.reuse, 0x11, P5 ;  /* 0x000000112000780c */ /* 0x040fe40002fa1670 */
[----:B------:R-:W-:Y:S02]  /*cbb0*/  FMNMX.FTZ R20, R59, R20, !PT ;  /* 0x000000143b147209 */ /* 0x000fe40007810000 */
[C---:B------:R-:W-:Y:S02]  /*cbc0*/  ISETP.LT.OR P3, PT, R32.reuse, 0xa, P3 ;  /* 0x0000000a2000780c */ /* 0x040fe40001f61670 */
[----:B------:R-:W-:Y:S02]  /*cbd0*/  FMNMX.FTZ R20, R61, R20, !PT ;  /* 0x000000143d147209 */ /* 0x000fe40007810000 */
[----:B------:R-:W-:-:S02]  /*cbe0*/  ISETP.LT.OR P4, PT, R32, 0x1, P4 ;  /* 0x000000012000780c */ /* 0x000fc40002781670 */
[----:B------:R-:W-:Y:S02]  /*cbf0*/  FMNMX.FTZ R20, R63, R20, !PT ;  /* 0x000000143f147209 */ /* 0x000fe40007810000 */
[----:B------:R-:W-:Y:S02]  /*cc00*/  FSEL R87, R22, -INF , !P5 ;  /* 0xff80000016577808 */ /* 0x000fe40006800000 */
[----:B------:R-:W-:Y:S02]  /*cc10*/  FMNMX.FTZ R20, R65, R20, !PT ;  /* 0x0000001441147209 */ /* 0x000fe40007810000 */
[----:B------:R-:W-:Y:S02]  /*cc20*/  FSEL R19, R19, -INF , !P3 ;  /* 0xff80000013137808 */ /* 0x000fe40005800000 */
[----:B------:R-:W-:Y:S02]  /*cc30*/  FMNMX.FTZ R20, R83, R20, !PT ;  /* 0x0000001453147209 */ /* 0x000fe40007810000 */
[----:B------:R-:W-:-:S02]  /*cc40*/  ISETP.GT.AND P3, PT, R36, 0x18, P2 ;  /* 0x000000182400780c */ /* 0x000fc40001764270 */
[----:B------:R-:W-:Y:S02]  /*cc50*/  FMNMX.FTZ R20, R73, R20, !PT ;  /* 0x0000001449147209 */ /* 0x000fe40007810000 */
[----:B------:R-:W-:Y:S02]  /*cc60*/  FSEL R141, R11, -INF , !P4 ;  /* 0xff8000000b8d7808 */ /* 0x000fe40006000000 */
[----:B------:R-:W-:Y:S02]  /*cc70*/  FMNMX.FTZ R20, R77, R20, !PT ;  /* 0x000000144d147209 */ /* 0x000fe40007810000 */
[----:B------:R-:W-:Y:S02]  /*cc80*/  ISETP.LT.OR P3, PT, R32, 0x19, P3 ;  /* 0x000000192000780c */ /* 0x000fe40001f61670 */
[----:B------:R-:W-:Y:S02]  /*cc90*/  FMNMX.FTZ R20, R69, R20, !PT ;  /* 0x0000001445147209 */ /* 0x000fe40007810000 */
[----:B------:R-:W-:-:S02]  /*cca0*/  FMNMX.FTZ R18, R141, R12, !PT ;  /* 0x0000000c8d127209 */ /* 0x000fc40007810000 */
[----:B------:R-:W-:Y:S02]  /*ccb0*/  FMNMX.FTZ R20, R81, R20, !PT ;  /* 0x0000001451147209 */ /* 0x000fe40007810000 */
[----:B------:R-:W-:Y:S02]  /*ccc0*/  FMNMX.FTZ R18, R21, R18, !PT ;  /* 0x0000001215127209 */ /* 0x000fe40007810000 */
[----:B------:R-:W-:Y:S02]  /*ccd0*/  FMNMX.FTZ R20, R71, R20, !PT ;  /* 0x0000001447147209 */ /* 0x000fe40007810000 */
[----:B------:R-:W-:Y:S02]  /*cce0*/  FMNMX.FTZ R18, R85, R18, !PT ;  /* 0x0000001255127209 */ /* 0x000fe40007810000 */
[----:B------:R-:W-:Y:S02]  /*ccf0*/  FMNMX.FTZ R20, R79, R20, !PT ;  /* 0x000000144f147209 */ /* 0x000fe40007810000 */
[----:B------:R-:W-:-:S02]  /*cd00*/  FMNMX.FTZ R18, R19, R18, !PT ;  /* 0x0000001213127209 */ /* 0x000fc40007810000 */
[----:B------:R-:W-:Y:S02]  /*cd10*/  FMNMX.FTZ R20, R75, R20, !PT ;  /* 0x000000144b147209 */ /* 0x000fe40007810000 */
[----:B------:R-:W-:Y:S02]  /*cd20*/  FMNMX.FTZ R18, R87, R18, !PT ;  /* 0x0000001257127209 */ /* 0x000fe40007810000 */
[----:B------:R-:W-:Y:S02]  /*cd30*/  FMNMX.FTZ R20, R67, R20, !PT ;  /* 0x0000001443147209 */ /* 0x000fe40007810000 */
[----:B------:R-:W-:Y:S02]  /*cd40*/  FMNMX.FTZ R18, R23, R18, !PT ;  /* 0x0000001217127209 */ /* 0x000fe40007810000 */
[----:B------:R-:W-:Y:S01]  /*cd50*/  ISETP.GT.AND P4, PT, R36, 0x30, P2 ;  /* 0x000000302400780c */ /* 0x000fe20001784270 */
[----:B------:R-:W1:Y:S03]  /*cd60*/  SHFL.BFLY PT, R7, R20, 0x2, 0x1f ;  /* 0x0c401f0014077f89 */ /* 0x000e6600000e0000 */
[----:B------:R-:W-:-:S02]  /*cd70*/  ISETP.LT.OR P4, PT, R32, 0x31, P4 ;  /* 0x000000312000780c */ /* 0x000fc40002781670 */
        /* <DEDUP_REMOVED lines=10> */
[--C-:B------:R-:W-:Y:S01]  /*ce20*/  FFMA.FTZ R150, R131, R42, -R14.reuse ;  /* 0x0000002a83967223 */ /* 0x100fe2000001080e */
[----:B------:R-:W-:Y:S01]  /*ce30*/  FMNMX.FTZ R18, R121, R18, !PT ;  /* 0x0000001279127209 */ /* 0x000fe20007810000 */
[-CC-:B------:R-:W-:Y:S01]  /*ce40*/  FFMA.FTZ R144, R143, R42.reuse, -R14.reuse ;  /* 0x0000002a8f907223 */ /* 0x180fe2000001080e */
[----:B------:R-:W-:Y:S01]  /*ce50*/  ISETP.LT.OR P3, PT, R32, 0x21, P3 ;  /* 0x000000212000780c */ /* 0x000fe20001f61670 */
[--C-:B------:R-:W-:Y:S01]  /*ce60*/  FFMA.FTZ R11, R145, R42, -R14.reuse ;  /* 0x0000002a910b7223 */ /* 0x100fe2000001080e */
[----:B------:R-:W-:Y:S01]  /*ce70*/  FMNMX.FTZ R18, R123, R18, !PT ;  /* 0x000000127b127209 */ /* 0x000fe20007810000 */
        /* <DEDUP_REMOVED lines=8> */
[-CC-:B------:R-:W-:Y:S01]  /*cf00*/  FFMA.FTZ R136, R27, R42.reuse, -R14.reuse ;  /* 0x0000002a1b887223 */ /* 0x180fe2000001080e */
[----:B------:R-:W-:Y:S01]  /*cf10*/  FSEL R143, R38, -INF , !P4 ;  /* 0xff800000268f7808 */ /* 0x000fe20006000000 */
[-CC-:B------:R-:W-:Y:S01]  /*cf20*/  FFMA.FTZ R27, R135, R42.reuse, -R14.reuse ;  /* 0x0000002a871b7223 */ /* 0x180fe2000001080e */
[----:B------:R-:W-:Y:S01]  /*cf30*/  FSEL R131, R34, -INF , !P3 ;  /* 0xff80000022837808 */ /* 0x000fe20005800000 */
[-CC-:B------:R-:W-:Y:S01]  /*cf40*/  FFMA.FTZ R132, R137, R42.reuse, -R14.reuse ;  /* 0x0000002a89847223 */ /* 0x180fe2000001080e */
[C---:B------:R-:W-:Y:S01]  /*cf50*/  ISETP.GT.AND P3, PT, R36.reuse, 0x29, P2 ;  /* 0x000000292400780c */ /* 0x040fe20001764270 */
[-CC-:B------:R-:W-:Y:S01]  /*cf60*/  FFMA.FTZ R134, R37, R42.reuse, -R14.reuse ;  /* 0x0000002a25867223 */ /* 0x180fe2000001080e */
[----:B------:R-:W-:Y:S01]  /*cf70*/  ISETP.GT.AND P4, PT, R36, 0x38, P2 ;  /* 0x000000382400780c */ /* 0x000fe20001784270 */
[--C-:B------:R-:W-:Y:S01]  /*cf80*/  FFMA.FTZ R37, R63, R42, -R14.reuse ;  /* 0x0000002a3f257223 */ /* 0x100fe2000001080e */
[----:B------:R-:W-:Y:S01]  /*cf90*/  ISETP.LT.OR P3, PT, R32, 0x2a, P3 ;  /* 0x0000002a2000780c */ /* 0x000fe20001f61670 */
[----:B------:R-:W-:Y:S01]  /*cfa0*/  MUFU.EX2 R148, R148 ;  /* 0x0000009400947308 */ /* 0x000fe20000000800 */
[----:B------:R-:W-:Y:S01]  /*cfb0*/  FMNMX.FTZ R18, R129, R18, !PT ;  /* 0x0000001281127209 */ /* 0x000fe20007810000 */
[-CC-:B------:R-:W-:Y:S01]  /*cfc0*/  FFMA.FTZ R139, R139, R42.reuse, -R14.reuse ;  /* 0x0000002a8b8b7223 */ /* 0x180fe2000001080e */
[----:B------:R-:W-:Y:S01]  /*cfd0*/  FSEL R35, R35, -INF , !P3 ;  /* 0xff80000023237808 */ /* 0x000fe20005800000 */
[-CC-:B------:R-:W-:Y:S01]  /*cfe0*/  FFMA.FTZ R130, R65, R42.reuse, -R14.reuse ;  /* 0x0000002a41827223 */ /* 0x180fe2000001080e */
[----:B------:R-:W-:Y:S01]  /*cff0*/  ISETP.GT.AND P3, PT, R36, 0x31, P2 ;  /* 0x000000312400780c */ /* 0x000fe20001764270 */
[-CC-:B------:R-:W-:Y:S01]  /*d000*/  FFMA.FTZ R65, R67, R42.reuse, -R14.reuse ;  /* 0x0000002a43417223 */ /* 0x180fe2000001080e */
[C---:B------:R-:W-:Y:S01]  /*d010*/  ISETP.LT.OR P4, PT, R32.reuse, 0x39, P4 ;  /* 0x000000392000780c */ /* 0x040fe20002781670 */
[----:B------:R-:W-:Y:S01]  /*d020*/  MUFU.EX2 R127, R127 ;  /* 0x0000007f007f7308 */ /* 0x000fe20000000800 */
[----:B------:R-:W-:Y:S01]  /*d030*/  ISETP.LT.OR P3, PT, R32, 0x32, P3 ;  /* 0x000000322000780c */ /* 0x000fe20001f61670 */
[--C-:B------:R-:W-:Y:S01]  /*d040*/  FFMA.FTZ R33, R33, R42, -R14.reuse ;  /* 0x0000002a21217223 */ /* 0x100fe2000001080e */
[----:B------:R-:W-:Y:S01]  /*d050*/  FMNMX.FTZ R18, R131, R18, !PT ;  /* 0x0000001283127209 */ /* 0x000fe20007810000 */
[-CC-:B------:R-:W-:Y:S01]  /*d060*/  FFMA.FTZ R15, R15, R42.reuse, -R14.reuse ;  /* 0x0000002a0f0f7223 */ /* 0x180fe2000001080e */
[----:B------:R-:W-:Y:S01]  /*d070*/  FSEL R145, R39, -INF , !P3 ;  /* 0xff80000027917808 */ /* 0x000fe20005800000 */
[-CC-:B------:R-:W-:Y:S01]  /*d080*/  FFMA.FTZ R138, R29, R42.reuse, -R14.reuse ;  /* 0x0000002a1d8a7223 */ /* 0x180fe2000001080e */
[----:B------:R-:W-:Y:S01]  /*d090*/  ISETP.GT.AND P3, PT, R36, 0x39, P2 ;  /* 0x000000392400780c */ /* 0x000fe20001764270 */
[----:B------:R0:W-:Y:S01]  /*d0a0*/  MUFU.EX2 R39, R11 ;  /* 0x0000000b00277308 */ /* 0x0001e20000000800 */
[----:B------:R-:W-:Y:S01]  /*d0b0*/  FSEL R151, R40, -INF , !P4 ;  /* 0xff80000028977808 */ /* 0x000fe20006000000 */
[--C-:B------:R-:W-:Y:S01]  /*d0c0*/  FFMA.FTZ R29, R31, R42, -R14.reuse ;  /* 0x0000002a1f1d7223 */ /* 0x100fe2000001080e */
[----:B------:R-:W-:Y:S01]  /*d0d0*/  FMNMX.FTZ R18, R35, R18, !PT ;  /* 0x0000001223127209 */ /* 0x000fe20007810000 */
[-CC-:B------:R-:W-:Y:S01]  /*d0e0*/  FFMA.FTZ R122, R75, R42.reuse, -R14.reuse ;  /* 0x0000002a4b7a7223 */ /* 0x180fe2000001080e */
[----:B------:R-:W-:Y:S01]  /*d0f0*/  ISETP.GT.AND P4, PT, R36, 0x40, P2 ;  /* 0x000000402400780c */ /* 0x000fe20001784270 */
[--C-:B------:R-:W-:Y:S01]  /*d100*/  FFMA.FTZ R31, R59, R42, -R14.reuse ;  /* 0x0000002a3b1f7223 */ /* 0x100fe2000001080e */
[C---:B------:R-:W-:Y:S01]  /*d110*/  ISETP.LT.OR P3, PT, R32.reuse, 0x3a, P3 ;  /* 0x0000003a2000780c */ /* 0x040fe20001f61670 */
[----:B------:R-:W-:Y:S01]  /*d120*/  MUFU.EX2 R150, R150 ;  /* 0x0000009600967308 */ /* 0x000fe20000000800 */
[----:B------:R-:W-:Y:S01]  /*d130*/  FMNMX.FTZ R18, R143, R18, !PT ;  /* 0x000000128f127209 */ /* 0x000fe20007810000 */
[-CC-:B------:R-:W-:Y:S01]  /*d140*/  FFMA.FTZ R128, R61, R42.reuse, -R14.reuse ;  /* 0x0000002a3d807223 */ /* 0x180fe2000001080e */
[----:B------:R-:W-:Y:S01]  /*d150*/  ISETP.LT.OR P4, PT, R32, 0x41, P4 ;  /* 0x000000412000780c */ /* 0x000fe20002781670 */
[-CC-:B------:R-:W-:Y:S01]  /*d160*/  FFMA.FTZ R124, R73, R42.reuse, -R14.reuse ;  /* 0x0000002a497c7223 */ /* 0x180fe2000001080e */
[----:B------:R-:W-:Y:S01]  /*d170*/  FSEL R153, R41, -INF , !P3 ;  /* 0xff80000029997808 */ /* 0x000fe20005800000 */
[--C-:B------:R-:W-:Y:S01]  /*d180*/  FFMA.FTZ R41, R149, R42, -R14.reuse ;  /* 0x0000002a95297223 */ /* 0x100fe2000001080e */
[C---:B------:R-:W-:Y:S01]  /*d190*/  ISETP.GT.AND P3, PT, R36.reuse, 0x41, P2 ;  /* 0x000000412400780c */ /* 0x040fe20001764270 */
[----:B------:R-:W-:Y:S01]  /*d1a0*/  MUFU.EX2 R139, R139 ;  /* 0x0000008b008b7308 */ /* 0x000fe20000000800 */
[----:B------:R-:W-:Y:S01]  /*d1b0*/  FMNMX.FTZ R18, R145, R18, !PT ;  /* 0x0000001291127209 */ /* 0x000fe20007810000 */
[-CC-:B------:R-:W-:Y:S01]  /*d1c0*/  FFMA.FTZ R126, R69, R42.reuse, -R14.reuse ;  /* 0x0000002a457e7223 */ /* 0x180fe2000001080e */
[----:B------:R-:W-:Y:S01]  /*d1d0*/  FSEL R43, R43, -INF , !P4 ;  /* 0xff8000002b2b7808 */ /* 0x000fe20006000000 */
[-CC-:B------:R-:W-:Y:S01]  /*d1e0*/  FFMA.FTZ R59, R81, R42.reuse, -R14.reuse ;  /* 0x0000002a513b7223 */ /* 0x180fe2000001080e */
[----:B------:R-:W-:Y:S01]  /*d1f0*/  ISETP.GT.AND P4, PT, R36, 0x48, P2 ;  /* 0x000000482400780c */ /* 0x000fe20001784270 */
[--C-:B------:R-:W-:Y:S01]  /*d200*/  FFMA.FTZ R120, R71, R42, -R14.reuse ;  /* 0x0000002a47787223 */ /* 0x100fe2000001080e */
[C---:B------:R-:W-:Y:S01]  /*d210*/  ISETP.LT.OR P3, PT, R32.reuse, 0x42, P3 ;  /* 0x000000422000780c */ /* 0x040fe20001f61670 */
[----:B------:R-:W-:Y:S01]  /*d220*/  MUFU.EX2 R144, R144 ;  /* 0x0000009000907308 */ /* 0x000fe20000000800 */
[----:B------:R-:W-:Y:S01]  /*d230*/  FMNMX.FTZ R18, R151, R18, !PT ;  /* 0x0000001297127209 */ /* 0x000fe20007810000 */
[----:B------:R-:W-:Y:S01]  /*d240*/  FFMA.FTZ R61, R79, R42, -R14 ;  /* 0x0000002a4f3d7223 */ /* 0x000fe2000001080e */
[----:B------:R-:W-:-:S02]  /*d250*/  ISETP.LT.OR P4, PT, R32, 0x49, P4 ;  /* 0x000000492000780c */ /* 0x000fc40002781670 */
[----:B------:R-:W-:Y:S02]  /*d260*/  FSEL R147, R44, -INF , !P3 ;  /* 0xff8000002c937808 */ /* 0x000fe40005800000 */
[C---:B------:R-:W-:Y:S01]  /*d270*/  ISETP.GT.AND P3, PT, R36.reuse, 0x49, P2 ;  /* 0x000000492400780c */ /* 0x040fe20001764270 */
[----:B------:R-:W-:Y:S01]  /*d280*/  MUFU.EX2 R146, R146 ;  /* 0x0000009200927308 */ /* 0x000fe20000000800 */
[----:B------:R-:W-:Y:S02]  /*d290*/  FMNMX.FTZ R18, R153, R18, !PT ;  /* 0x0000001299127209 */ /* 0x000fe40007810000 */
[----:B------:R-:W-:Y:S02]  /*d2a0*/  FSEL R45, R45, -INF , !P4 ;  /* 0xff8000002d2d7808 */ /* 0x000fe40006000000 */
[----:B------:R-:W-:Y:S02]  /*d2b0*/  ISETP.GT.AND P4, PT, R36, 0x50, P2 ;  /* 0x000000502400780c */ /* 0x000fe40001784270 */
[----:B------:R-:W-:Y:S01]  /*d2c0*/  ISETP.LT.OR P3, PT, R32, 0x4a, P3 ;  /* 0x0000004a2000780c */ /* 0x000fe20001f61670 */
[----:B------:R-:W-:Y:S01]  /*d2d0*/  MUFU.EX2 R41, R41 ;  /* 0x0000002900297308 */ /* 0x000fe20000000800 */
[----:B------:R-:W-:-:S02]  /*d2e0*/  FMNMX.FTZ R18, R43, R18, !PT ;  /* 0x000000122b127209 */ /* 0x000fc40007810000 */
[----:B------:R-:W-:Y:S02]  /*d2f0*/  ISETP.LT.OR P4, PT, R32, 0x51, P4 ;  /* 0x000000512000780c */ /* 0x000fe40002781670 */
[----:B------:R-:W-:Y:S02]  /*d300*/  FSEL R149, R46, -INF , !P3 ;  /* 0xff8000002e957808 */ /* 0x000fe40005800000 */
[C---:B------:R-:W-:Y:S01]  /*d310*/  ISETP.GT.AND P3, PT, R36.reuse, 0x51, P2 ;  /* 0x000000512400780c */ /* 0x040fe20001764270 */
[----:B------:R-:W-:Y:S01]  /*d320*/  MUFU.EX2 R140, R140 ;  /* 0x0000008c008c7308 */ /* 0x000fe20000000800 */
[----:B------:R-:W-:Y:S02]  /*d330*/  FMNMX.FTZ R18, R147, R18, !PT ;  /* 0x0000001293127209 */ /* 0x000fe40007810000 */
[----:B------:R-:W-:Y:S02]  /*d340*/  FSEL R47, R47, -INF , !P4 ;  /* 0xff8000002f2f7808 */ /* 0x000fe40006000000 */
[----:B------:R-:W-:-:S02]  /*d350*/  ISETP.GT.AND P4, PT, R36, 0x58, P2 ;  /* 0x000000582400780c */ /* 0x000fc40001784270 */
[C---:B------:R-:W-:Y:S01]  /*d360*/  ISETP.LT.OR P3, PT, R32.reuse, 0x52, P3 ;  /* 0x000000522000780c */ /* 0x040fe20001f61670 */
[----:B------:R-:W-:Y:S01]  /*d370*/  MUFU.EX2 R33, R33 ;  /* 0x0000002100217308 */ /* 0x000fe20000000800 */
[----:B------:R-:W-:Y:S02]  /*d380*/  FMNMX.FTZ R18, R45, R18, !PT ;  /* 0x000000122d127209 */ /* 0x000fe40007810000 */
[----:B------:R-:W-:Y:S02]  /*d390*/  ISETP.LT.OR P4, PT, R32, 0x59, P4 ;  /* 0x000000592000780c */ /* 0x000fe40002781670 */
[----:B------:R-:W-:Y:S02]  /*d3a0*/  FSEL R155, R48, -INF , !P3 ;  /* 0xff800000309b7808 */ /* 0x000fe40005800000 */
[----:B------:R-:W-:Y:S01]  /*d3b0*/  FMNMX.FTZ R18, R149, R18, !PT ;  /* 0x0000001295127209 */ /* 0x000fe20007810000 */
[----:B------:R-:W-:Y:S01]  /*d3c0*/  MUFU.EX2 R142, R142 ;  /* 0x0000008e008e7308 */ /* 0x000fe20000000800 */
[----:B------:R-:W-:-:S02]  /*d3d0*/  ISETP.GT.AND P3, PT, R36, 0x59, P2 ;  /* 0x000000592400780c */ /* 0x000fc40001764270 */
[----:B------:R-:W-:Y:S02]  /*d3e0*/  FSEL R49, R49, -INF , !P4 ;  /* 0xff80000031317808 */ /* 0x000fe40006000000 */
[----:B------:R-:W-:Y:S02]  /*d3f0*/  FMNMX.FTZ R18, R47, R18, !PT ;  /* 0x000000122f127209 */ /* 0x000fe40007810000 */
[----:B------:R-:W-:Y:S01]  /*d400*/  ISETP.GT.AND P4, PT, R36, 0x60, P2 ;  /* 0x000000602400780c */ /* 0x000fe20001784270 */
[----:B------:R-:W-:Y:S01]  /*d410*/  MUFU.EX2 R15, R15 ;  /* 0x0000000f000f7308 */ /* 0x000fe20000000800 */
[C---:B------:R-:W-:Y:S02]  /*d420*/  ISETP.LT.OR P3, PT, R32.reuse, 0x5a, P3 ;  /* 0x0000005a2000780c */ /* 0x040fe40001f61670 */
[----:B------:R-:W-:Y:S02]  /*d430*/  FMNMX.FTZ R18, R155, R18, !PT ;  /* 0x000000129b127209 */ /* 0x000fe40007810000 */
[----:B------:R-:W-:-:S02]  /*d440*/  ISETP.LT.OR P4, PT, R32, 0x61, P4 ;  /* 0x000000612000780c */ /* 0x000fc40002781670 */
[----:B------:R-:W-:Y:S01]  /*d450*/  FSEL R157, R50, -INF , !P3 ;  /* 0xff800000329d7808 */ /* 0x000fe20005800000 */
[----:B------:R-:W-:Y:S01]  /*d460*/  MUFU.EX2 R136, R136 ;  /* 0x0000008800887308 */ /* 0x000fe20000000800 */
[C---:B------:R-:W-:Y:S02]  /*d470*/  ISETP.GT.AND P3, PT, R36.reuse, 0x61, P2 ;  /* 0x000000612400780c */ /* 0x040fe40001764270 */
[----:B------:R-:W-:Y:S02]  /*d480*/  FMNMX.FTZ R18, R49, R18, !PT ;  /* 0x0000001231127209 */ /* 0x000fe40007810000 */
[----:B------:R-:W-:Y:S02]  /*d490*/  FSEL R51, R51, -INF , !P4 ;  /* 0xff80000033337808 */ /* 0x000fe40006000000 */
[----:B------:R-:W-:Y:S01]  /*d4a0*/  ISETP.GT.AND P4, PT, R36, 0x68, P2 ;  /* 0x000000682400780c */ /* 0x000fe20001784270 */
[----:B------:R-:W-:Y:S01]  /*d4b0*/  MUFU.EX2 R25, R25 ;  /* 0x0000001900197308 */ /* 0x000fe20000000800 */
[----:B------:R-:W-:-:S02]  /*d4c0*/  ISETP.LT.OR P3, PT, R32, 0x62, P3 ;  /* 0x000000622000780c */ /* 0x000fc40001f61670 */
[----:B------:R-:W-:Y:S02]  /*d4d0*/  FMNMX.FTZ R18, R157, R18, !PT ;  /* 0x000000129d127209 */ /* 0x000fe40007810000 */
[----:B------:R-:W-:Y:S02]  /*d4e0*/  ISETP.LT.OR P4, PT, R32, 0x69, P4 ;  /* 0x000000692000780c */ /* 0x000fe40002781670 */
[----:B------:R-:W-:Y:S01]  /*d4f0*/  FSEL R133, R52, -INF , !P3 ;  /* 0xff80000034857808 */ /* 0x000fe20005800000 */
[----:B------:R-:W-:Y:S01]  /*d500*/  MUFU.EX2 R138, R138 ;  /* 0x0000008a008a7308 */ /* 0x000fe20000000800 */
[----:B------:R-:W-:Y:S02]  /*d510*/  ISETP.GT.AND P3, PT, R36, 0x69, P2 ;  /* 0x000000692400780c */ /* 0x000fe40001764270 */
[----:B------:R-:W-:Y:S02]  /*d520*/  FMNMX.FTZ R18, R51, R18, !PT ;  /* 0x0000001233127209 */ /* 0x000fe40007810000 */
[----:B------:R-:W-:-:S02]  /*d530*/  FSEL R53, R53, -INF , !P4 ;  /* 0xff80000035357808 */ /* 0x000fc40006000000 */
[----:B------:R-:W-:Y:S01]  /*d540*/  ISETP.GT.AND P4, PT, R36, 0x70, P2 ;  /* 0x000000702400780c */ /* 0x000fe20001784270 */
[----:B------:R-:W-:Y:S01]  /*d550*/  MUFU.EX2 R27, R27 ;  /* 0x0000001b001b7308 */ /* 0x000fe20000000800 */
[C---:B------:R-:W-:Y:S02]  /*d560*/  ISETP.LT.OR P3, PT, R32.reuse, 0x6a, P3 ;  /* 0x0000006a2000780c */ /* 0x040fe40001f61670 */
[----:B------:R-:W-:Y:S02]  /*d570*/  FMNMX.FTZ R18, R133, R18, !PT ;  /* 0x0000001285127209 */ /* 0x000fe40007810000 */
[----:B------:R-:W-:Y:S02]  /*d580*/  ISETP.LT.OR P4, PT, R32, 0x71, P4 ;  /* 0x000000712000780c */ /* 0x000fe40002781670 */
[----:B------:R-:W-:Y:S01]  /*d590*/  FSEL R135, R54, -INF , !P3 ;  /* 0xff80000036877808 */ /* 0x000fe20005800000 */
[----:B------:R-:W-:Y:S01]  /*d5a0*/  MUFU.EX2 R132, R132 ;  /* 0x0000008400847308 */ /* 0x000fe20000000800 */
[----:B------:R-:W-:-:S02]  /*d5b0*/  ISETP.GT.AND P3, PT, R36, 0x71, P2 ;  /* 0x000000712400780c */ /* 0x000fc40001764270 */
[----:B------:R-:W-:Y:S02]  /*d5c0*/  FMNMX.FTZ R18, R53, R18, !PT ;  /* 0x0000001235127209 */ /* 0x000fe40007810000 */
[----:B------:R-:W-:Y:S01]  /*d5d0*/  FSEL R137, R55, -INF , !P4 ;  /* 0xff80000037897808 */ /* 0x000fe20006000000 */
[----:B------:R-:W-:Y:S01]  /*d5e0*/  FFMA.FTZ R55, R83, R42, -R14 ;  /* 0x0000002a53377223 */ /* 0x000fe2000001080e */
[----:B------:R-:W-:Y:S01]  /*d5f0*/  ISETP.GT.AND P4, PT, R36, 0x78, P2 ;  /* 0x000000782400780c */ /* 0x000fe20001784270 */
[----:B------:R-:W-:Y:S01]  /*d600*/  MUFU.EX2 R29, R29 ;  /* 0x0000001d001d7308 */ /* 0x000fe20000000800 */
[----:B------:R-:W-:Y:S02]  /*d610*/  ISETP.LT.OR P3, PT, R32, 0x72, P3 ;  /* 0x000000722000780c */ /* 0x000fe40001f61670 */
[----:B------:R-:W-:Y:S02]  /*d620*/  FMNMX.FTZ R18, R135, R18, !PT ;  /* 0x0000001287127209 */ /* 0x000fe40007810000 */
[----:B------:R-:W-:Y:S01]  /*d630*/  ISETP.GT.AND P2, PT, R36, 0x79, P2 ;  /* 0x000000792400780c */ /* 0x000fe20001744270 */
[----:B------:R-:W-:Y:S01]  /*d640*/  IMAD.U32 R36, RZ, RZ, UR6 ;  /* 0x00000006ff247e24 */ /* 0x000fe2000f8e00ff */
[----:B------:R-:W-:Y:S01]  /*d650*/  ISETP.LT.OR P4, PT, R32, 0x79, P4 ;  /* 0x000000792000780c */ /* 0x000fe20002781670 */
[----:B------:R-:W-:Y:S01]  /*d660*/  MUFU.EX2 R134, R134 ;  /* 0x0000008600867308 */ /* 0x000fe20000000800 */
[----:B------:R-:W-:Y:S01]  /*d670*/  FSEL R56, R56, -INF , !P3 ;  /* 0xff80000038387808 */ /* 0x000fe20005800000 */
[----:B------:R-:W-:Y:S01]  /*d680*/  UMOV UR6, UR4 ;  /* 0x0000000400067c82 */ /* 0x000fe20008000000 */
[----:B0-----:R-:W-:-:S02]  /*d690*/  FMNMX.FTZ R11, R137, R18, !PT ;  /* 0x00000012890b7209 */ /* 0x001fc40007810000 */
[----:B------:R-:W-:Y:S02]  /*d6a0*/  ISETP.LT.OR P2, PT, R32, 0x7a, P2 ;  /* 0x0000007a2000780c */ /* 0x000fe40001741670 */
[----:B------:R-:W-:Y:S01]  /*d6b0*/  FSEL R18, R57, -INF , !P4 ;  /* 0xff80000039127808 */ /* 0x000fe20006000000 */
[----:B------:R-:W-:Y:S01]  /*d6c0*/  FFMA.FTZ R57, R77, R42, -R14 ;  /* 0x0000002a4d397223 */ /* 0x000fe2000001080e */
[----:B------:R-:W-:Y:S01]  /*d6d0*/  FMNMX.FTZ R11, R56, R11, !PT ;  /* 0x0000000b380b7209 */ /* 0x000fe20007810000 */
[----:B------:R-:W-:Y:S01]  /*d6e0*/  MUFU.EX2 R31, R31 ;  /* 0x0000001f001f7308 */ /* 0x000fe20000000800 */
[----:B------:R-:W-:Y:S02]  /*d6f0*/  FSEL R58, R58, -INF , !P2 ;  /* 0xff8000003a3a7808 */ /* 0x000fe40005000000 */
[----:B------:R-:W-:Y:S02]  /*d700*/  FMNMX.FTZ R11, R18, R11, !PT ;  /* 0x0000000b120b7209 */ /* 0x000fe40007810000 */
[----:B------:R-:W-:-:S02]  /*d710*/  FSEL R63, R7, RZ, P5 ;  /* 0x000000ff073f7208 */ /* 0x000fc40002800000 */
[----:B------:R-:W-:Y:S01]  /*d720*/  FMNMX.FTZ R11, R58, R11, !PT ;  /* 0x0000000b3a0b7209 */ /* 0x000fe20007810000 */
[----:B------:R-:W-:Y:S01]  /*d730*/  MUFU.EX2 R128, R128 ;  /* 0x0000008000807308 */ /* 0x000fe20000000800 */
[----:B------:R-:W-:Y:S01]  /*d740*/  @!P1 LEA R36, R36, UR38, 0x3 ;  /* 0x0000002624249c11 */ /* 0x000fe2000f8e18ff */
[----:B------:R-:W-:Y:S02]  /*d750*/  FADD.FTZ R63, -R63, R10 ;  /* 0x0000000a3f3f7221 */ /* 0x000fe40000010100 */
[----:B------:R-:W0:Y:S02]  /*d760*/  SHFL.BFLY PT, R20, R11, 0x2, 0x1f ;  /* 0x0c401f000b147f89 */ /* 0x000e2400000e0000 */
[----:B------:R-:W-:Y:S01]  /*d770*/  FMUL.FTZ R63, R63, R42 ;  /* 0x0000002a3f3f7220 */ /* 0x000fe20000410000 */
[----:B------:R-:W-:Y:S01]  /*d780*/  @!P1 VIADD R36, R36, 0x16860 ;  /* 0x0001686024249836 */ /* 0x000fe20000000000 */
[----:B------:R-:W-:Y:S04]  /*d790*/  MUFU.EX2 R37, R37 ;  /* 0x0000002500257308 */ /* 0x000fe80000000800 */
[----:B------:R-:W-:-:S04]  /*d7a0*/  @!P1 PRMT R36, RZ, 0x654, R36 ;  /* 0x00000654ff249816 */ /* 0x000fc80000000024 */
[----:B------:R-:W1:Y:S01]  /*d7b0*/  MUFU.EX2 R63, R63 ;  /* 0x0000003f003f7308 */ /* 0x000e620000000800 */
[----:B------:R2:W-:Y:S07]  /*d7c0*/  @!P1 SYNCS.ARRIVE.TRANS64.RED.A1T0 RZ, [R36+URZ], RZ ;  /* 0x000000ff24ff99a7 */ /* 0x0005ee000810043f */
[----:B------:R-:W-:Y:S01]  /*d7d0*/  MUFU.EX2 R130, R130 ;  /* 0x0000008200827308 */ /* 0x000fe20000000800 */
[----:B0-----:R-:W-:-:S07]  /*d7e0*/  FMNMX.FTZ R20, R11, R20, !PT ;  /* 0x000000140b147209 */ /* 0x001fce0007810000 */
[----:B------:R-:W-:Y:S01]  /*d7f0*/  MUFU.EX2 R55, R55 ;  /* 0x0000003700377308 */ /* 0x000fe20000000800 */
[----:B------:R-:W0:Y:S01]  /*d800*/  SHFL.BFLY PT, R11, R20, 0x1, 0x1f ;  /* 0x0c201f00140b7f89 */ /* 0x000e2200000e0000 */
[----:B-1----:R-:W-:Y:S01]  /*d810*/  FFMA.FTZ R32, R63, R5, R148 ;  /* 0x000000053f207223 */ /* 0x002fe20000010094 */
[----:B------:R-:W-:Y:S01]  /*d820*/  F2FP.BF16.F32.PACK_AB R148, R127, R148 ;  /* 0x000000947f94723e */ /* 0x000fe200000010ff */
[-C--:B------:R-:W-:Y:S01]  /*d830*/  FMUL.FTZ R88, R88, R63.reuse ;  /* 0x0000003f58587220 */ /* 0x080fe20000410000 */
[-C--:B------:R-:W-:Y:S01]  /*d840*/  FMUL.FTZ R89, R89, R63.reuse ;  /* 0x0000003f59597220 */ /* 0x080fe20000410000 */
[----:B------:R-:W-:Y:S01]  /*d850*/  FADD.FTZ R5, R127, R32 ;  /* 0x000000207f057221 */ /* 0x000fe20000010000 */
[-C--:B------:R-:W-:Y:S01]  /*d860*/  FMUL.FTZ R92, R92, R63.reuse ;  /* 0x0000003f5c5c7220 */ /* 0x080fe20000410000 */
[----:B------:R-:W-:Y:S01]  /*d870*/  MUFU.EX2 R124, R124 ;  /* 0x0000007c007c7308 */ /* 0x000fe20000000800 */
[-C--:B------:R-:W-:Y:S01]  /*d880*/  FMUL.FTZ R93, R93, R63.reuse ;  /* 0x0000003f5d5d7220 */ /* 0x080fe20000410000 */
[----:B------:R-:W-:Y:S01]  /*d890*/  FADD.FTZ R34, R150, R5 ;  /* 0x0000000596227221 */ /* 0x000fe20000010000 */
[----:B------:R-:W-:Y:S01]  /*d8a0*/  F2FP.BF16.F32.PACK_AB R150, R139, R150 ;  /* 0x000000968b96723e */ /* 0x000fe200000010ff */
[-C--:B------:R-:W-:Y:S01]  /*d8b0*/  FMUL.FTZ R96, R96, R63.reuse ;  /* 0x0000003f60607220 */ /* 0x080fe20000410000 */
[-C--:B------:R-:W-:Y:S01]  /*d8c0*/  FMUL.FTZ R97, R97, R63.reuse ;  /* 0x0000003f61617220 */ /* 0x080fe20000410000 */
[-C--:B------:R-:W-:Y:S01]  /*d8d0*/  FMUL.FTZ R100, R100, R63.reuse ;  /* 0x0000003f64647220 */ /* 0x080fe20000410000 */
[-C--:B------:R-:W-:Y:S01]  /*d8e0*/  FMUL.FTZ R101, R101, R63.reuse ;  /* 0x0000003f65657220 */ /* 0x080fe20000410000 */
[----:B------:R-:W-:Y:S01]  /*d8f0*/  MUFU.EX2 R57, R57 ;  /* 0x0000003900397308 */ /* 0x000fe20000000800 */
[-C--:B------:R-:W-:Y:S01]  /*d900*/  FMUL.FTZ R104, R104, R63.reuse ;  /* 0x0000003f68687220 */ /* 0x080fe20000410000 */
[-C--:B------:R-:W-:Y:S01]  /*d910*/  FMUL.FTZ R105, R105, R63.reuse ;  /* 0x0000003f69697220 */ /* 0x080fe20000410000 */
[-C--:B------:R-:W-:Y:S01]  /*d920*/  FMUL.FTZ R108, R108, R63.reuse ;  /* 0x0000003f6c6c7220 */ /* 0x080fe20000410000 */
[-C--:B------:R-:W-:Y:S01]  /*d930*/  FMUL.FTZ R109, R109, R63.reuse ;  /* 0x0000003f6d6d7220 */ /* 0x080fe20000410000 */
[-C--:B------:R-:W-:Y:S01]  /*d940*/  FMUL.FTZ R112, R112, R63.reuse ;  /* 0x0000003f70707220 */ /* 0x080fe20000410000 */
[-C--:B------:R-:W-:Y:S01]  /*d950*/  FMUL.FTZ R113, R113, R63.reuse ;  /* 0x0000003f71717220 */ /* 0x080fe20000410000 */
[----:B------:R-:W-:Y:S01]  /*d960*/  FMUL.FTZ R116, R116, R63 ;  /* 0x0000003f74747220 */ /* 0x000fe20000410000 */
[----:B------:R-:W-:Y:S01]  /*d970*/  MUFU.EX2 R126, R126 ;  /* 0x0000007e007e7308 */ /* 0x000fe20000000800 */
[----:B0-----:R-:W-:Y:S01]  /*d980*/  FMNMX.FTZ R11, R20, R11, !PT ;  /* 0x0000000b140b7209 */ /* 0x001fe20007810000 */
[----:B------:R-:W-:-:S03]  /*d990*/  FMUL.FTZ R117, R117, R63 ;  /* 0x0000003f75757220 */ /* 0x000fc60000410000 */
[C---:B------:R-:W-:Y:S01]  /*d9a0*/  FSETP.NEU.FTZ.AND P2, PT, R11.reuse, -INF , PT ;  /* 0xff8000000b00780b */ /* 0x040fe20003f5d000 */
[C---:B------:R-:W-:Y:S02]  /*d9b0*/  FMUL.FTZ R28, R11.reuse, R42 ;  /* 0x0000002a0b1c7220 */ /* 0x040fe40000410000 */
[----:B------:R-:W-:Y:S01]  /*d9c0*/  MUFU.EX2 R59, R59 ;  /* 0x0000003b003b7308 */ /* 0x000fe20000000800 */
[----:B------:R-:W-:Y:S02]  /*d9d0*/  FSEL R5, R11, RZ, P2 ;  /* 0x000000ff0b057208 */ /* 0x000fe40001000000 */
[----:B------:R-:W-:Y:S02]  /*d9e0*/  FSEL R28, R28, RZ, P2 ;  /* 0x000000ff1c1c7208 */ /* 0x000fe40001000000 */
[C---:B------:R-:W-:Y:S01]  /*d9f0*/  ISETP.GT.AND P2, PT, R6.reuse, UR37, PT ;  /* 0x0000002506007c0c */ /* 0x040fe2000bf44270 */
[----:B------:R-:W-:Y:S01]  /*da00*/  FADD.FTZ R5, -R5, R12 ;  /* 0x0000000c05057221 */ /* 0x000fe20000010100 */
[----:B------:R-:W-:-:S02]  /*da10*/  VIADD R6, R6, 0xffffffff ;  /* 0xffffffff06067836 */ /* 0x000fc40000000000 */
[-C--:B------:R-:W-:Y:S01]  /*da20*/  FFMA.FTZ R67, R19, R42.reuse, -R28 ;  /* 0x0000002a13437223 */ /* 0x080fe2000001081c */
[----:B------:R-:W-:Y:S01]  /*da30*/  FADD.FTZ R19, R139, R34 ;  /* 0x000000228b137221 */ /* 0x000fe20000010000 */
[-CC-:B------:R-:W-:Y:S01]  /*da40*/  FFMA.FTZ R10, R141, R42.reuse, -R28.reuse ;  /* 0x0000002a8d0a7223 */ /* 0x180fe2000001081c */
[-C--:B------:R-:W-:Y:S01]  /*da50*/  FMUL.FTZ R5, R5, R42.reuse ;  /* 0x0000002a05057220 */ /* 0x080fe20000410000 */
[-CC-:B------:R-:W-:Y:S01]  /*da60*/  FFMA.FTZ R21, R21, R42.reuse, -R28.reuse ;  /* 0x0000002a15157223 */ /* 0x180fe2000001081c */
        /* <DEDUP_REMOVED lines=24> */
[----:B------:R-:W-:Y:S01]  /*dbf0*/  FADD.FTZ R34, R142, R75 ;  /* 0x0000004b8e227221 */ /* 0x000fe20000010000 */
[-CC-:B------:R-:W-:Y:S01]  /*dc00*/  FFMA.FTZ R73, R153, R42.reuse, -R28.reuse ;  /* 0x0000002a99497223 */ /* 0x180fe2000001081c */
[----:B------:R-:W-:Y:S01]  /*dc10*/  FFMA.FTZ R12, R43, R42, -R28 ;  /* 0x0000002a2b0c7223 */ /* 0x000fe2000001081c */
[----:B------:R-:W0:Y:S01]  /*dc20*/  MUFU.EX2 R14, R14 ;  /* 0x0000000e000e7308 */ /* 0x000e220000000800 */
[----:B------:R-:W-:Y:S01]  /*dc30*/  FADD.FTZ R75, R15, R34 ;  /* 0x000000220f4b7221 */ /* 0x000fe20000010000 */
[----:B-1----:R-:W-:Y:S01]  /*dc40*/  FFMA.FTZ R34, R19, R4, R10 ;  /* 0x0000000413227223 */ /* 0x002fe2000001000a */
[--C-:B------:R-:W-:Y:S01]  /*dc50*/  FFMA.FTZ R43, R147, R42, -R28.reuse ;  /* 0x0000002a932b7223 */ /* 0x100fe2000001081c */
[----:B------:R-:W-:Y:S01]  /*dc60*/  F2FP.BF16.F32.PACK_AB R144, R39, R144 ;  /* 0x000000902790723e */ /* 0x000fe200000010ff */
[----:B--2---:R-:W-:Y:S01]  /*dc70*/  FADD.FTZ R36, R136, R75 ;  /* 0x0000004b88247221 */ /* 0x004fe20000010000 */
[----:B------:R-:W-:Y:S01]  /*dc80*/  FFMA.FTZ R45, R149, R42, -R28 ;  /* 0x0000002a952d7223 */ /* 0x000fe2000001081c */
[----:B------:R-:W-:Y:S01]  /*dc90*/  F2FP.BF16.F32.PACK_AB R142, R15, R142 ;  /* 0x0000008e0f8e723e */ /* 0x000fe200000010ff */
[----:B------:R-:W1:Y:S01]  /*dca0*/  MUFU.EX2 R67, R67 ;  /* 0x0000004300437308 */ /* 0x000e620000000800 */
[----:B---3--:R-:W-:Y:S01]  /*dcb0*/  FADD.FTZ R75, R21, R34 ;  /* 0x00000022154b7221 */ /* 0x008fe20000010000 */
[----:B------:R-:W-:Y:S01]  /*dcc0*/  FADD.FTZ R77, R25, R36 ;  /* 0x00000024194d7221 */ /* 0x000fe20000010000 */
[-CC-:B------:R-:W-:Y:S01]  /*dcd0*/  FFMA.FTZ R34, R155, R42.reuse, -R28.reuse ;  /* 0x0000002a9b227223 */ /* 0x180fe2000001081c */
[-CC-:B------:R-:W-:Y:S01]  /*dce0*/  FFMA.FTZ R125, R51, R42.reuse, -R28.reuse ;  /* 0x0000002a337d7223 */ /* 0x180fe2000001081c */
[-CC-:B------:R-:W-:Y:S01]  /*dcf0*/  FFMA.FTZ R133, R133, R42.reuse, -R28.reuse ;  /* 0x0000002a85857223 */ /* 0x180fe2000001081c */
[----:B------:R-:W-:Y:S01]  /*dd00*/  FADD.FTZ R38, R138, R77 ;  /* 0x0000004d8a267221 */ /* 0x000fe20000010000 */
[----:B------:R-:W-:Y:S01]  /*dd10*/  FFMA.FTZ R53, R53, R42, -R28 ;  /* 0x0000002a35357223 */ /* 0x000fe2000001081c */
[----:B------:R-:W2:Y:S01]  /*dd20*/  MUFU.EX2 R20, R20 ;  /* 0x0000001400147308 */ /* 0x000ea20000000800 */
[----:B0-----:R-:W-:Y:S01]  /*dd30*/  FADD.FTZ R36, R14, R75 ;  /* 0x0000004b0e247221 */ /* 0x001fe20000010000 */
[----:B------:R-:W-:Y:S01]  /*dd40*/  FADD.FTZ R49, R27, R38 ;  /* 0x000000261b317221 */ /* 0x000fe20000010000 */
[----:B------:R-:W-:Y:S01]  /*dd50*/  F2FP.BF16.F32.PACK_AB R136, R25, R136 ;  /* 0x000000881988723e */ /* 0x000fe200000010ff */
[-CC-:B------:R-:W-:Y:S01]  /*dd60*/  FFMA.FTZ R135, R135, R42.reuse, -R28.reuse ;  /* 0x0000002a87877223 */ /* 0x180fe2000001081c */
[-CC-:B------:R-:W-:Y:S01]  /*dd70*/  FFMA.FTZ R137, R137, R42.reuse, -R28.reuse ;  /* 0x0000002a89897223 */ /* 0x180fe2000001081c */
[----:B------:R-:W-:Y:S01]  /*dd80*/  FADD.FTZ R40, R132, R49 ;  /* 0x0000003184287221 */ /* 0x000fe20000010000 */
[-C--:B------:R-:W-:Y:S01]  /*dd90*/  FFMA.FTZ R56, R56, R42.reuse, -R28 ;  /* 0x0000002a38387223 */ /* 0x080fe2000001081c */
[----:B------:R-:W0:Y:S01]  /*dda0*/  MUFU.EX2 R23, R23 ;  /* 0x0000001700177308 */ /* 0x000e220000000800 */
[----:B-1----:R-:W-:Y:S01]  /*ddb0*/  FADD.FTZ R47, R67, R36 ;  /* 0x00000024432f7221 */ /* 0x002fe20000010000 */
[-CC-:B------:R-:W-:Y:S01]  /*ddc0*/  FFMA.FTZ R36, R157, R42.reuse, -R28.reuse ;  /* 0x0000002a9d247223 */ /* 0x180fe2000001081c */
[-CC-:B------:R-:W-:Y:S01]  /*ddd0*/  FFMA.FTZ R18, R18, R42.reuse, -R28.reuse ;  /* 0x0000002a12127223 */ /* 0x180fe2000001081c */
[----:B------:R-:W-:Y:S01]  /*dde0*/  FFMA.FTZ R28, R58, R42, -R28 ;  /* 0x0000002a3a1c7223 */ /* 0x000fe2000001081c */
[----:B------:R-:W-:Y:S01]  /*ddf0*/  F2FP.BF16.F32.PACK_AB R149, R21, R10 ;  /* 0x0000000a1595723e */ /* 0x000fe200000010ff */
[-C--:B------:R-:W-:Y:S01]  /*de00*/  FMUL.FTZ R90, R90, R19.reuse ;  /* 0x000000135a5a7220 */ /* 0x080fe20000410000 */
[----:B------:R-:W-:Y:S01]  /*de10*/  F2FP.BF16.F32.PACK_AB R146, R41, R146 ;  /* 0x000000922992723e */ /* 0x000fe200000010ff */
[----:B------:R-:W-:Y:S01]  /*de20*/  MUFU.EX2 R22, R22 ;  /* 0x0000001600167308 */ /* 0x000fe20000000800 */
[----:B--2---:R-:W-:Y:S01]  /*de30*/  FADD.FTZ R38, R20, R47 ;  /* 0x0000002f14267221 */ /* 0x004fe20000010000 */
[----:B------:R-:W-:Y:S01]  /*de40*/  FADD.FTZ R47, R29, R40 ;  /* 0x000000281d2f7221 */ /* 0x000fe20000010000 */
[----:B------:R-:W-:Y:S01]  /*de50*/  F2FP.BF16.F32.PACK_AB R140, R33, R140 ;  /* 0x0000008c218c723e */ /* 0x000fe200000010ff */
[-C--:B------:R-:W-:Y:S01]  /*de60*/  FMUL.FTZ R91, R91, R19.reuse ;  /* 0x000000135b5b7220 */ /* 0x080fe20000410000 */
[----:B------:R-:W-:Y:S01]  /*de70*/  F2FP.BF16.F32.PACK_AB R138, R27, R138 ;  /* 0x0000008a1b8a723e */ /* 0x000fe200000010ff */
[----:B------:R-:W-:Y:S01]  /*de80*/  FADD.FTZ R40, R134, R47 ;  /* 0x0000002f86287221 */ /* 0x000fe20000010000 */
[----:B------:R-:W-:Y:S01]  /*de90*/  F2FP.BF16.F32.PACK_AB R132, R29, R132 ;  /* 0x000000841d84723e */ /* 0x000fe200000010ff */
[----:B------:R-:W1:Y:S01]  /*dea0*/  MUFU.EX2 R69, R69 ;  /* 0x0000004500457308 */ /* 0x000e620000000800 */
[C---:B------:R-:W-:Y:S01]  /*deb0*/  F2FP.BF16.F32.PACK_AB R134, R31.reuse, R134 ;  /* 0x000000861f86723e */ /* 0x040fe200000010ff */
[----:B------:R-:W-:Y:S01]  /*dec0*/  FADD.FTZ R47, R31, R40 ;  /* 0x000000281f2f7221 */ /* 0x000fe20000010000 */
[----:B------:R-:W-:Y:S01]  /*ded0*/  F2FP.BF16.F32.PACK_AB R151, R67, R14 ;  /* 0x0000000e4397723e */ /* 0x000fe200000010ff */
[-C--:B------:R-:W-:Y:S01]  /*dee0*/  FMUL.FTZ R94, R94, R19.reuse ;  /* 0x000000135e5e7220 */ /* 0x080fe20000410000 */
[----:B0-----:R-:W-:Y:S01]  /*def0*/  F2FP.BF16.F32.PACK_AB R145, R23, R20 ;  /* 0x000000141791723e */ /* 0x001fe200000010ff */
        /* <DEDUP_REMOVED lines=9> */
[-C--:B------:R-:W-:Y:S01]  /*df90*/  FMUL.FTZ R111, R111, R19.reuse ;  /* 0x000000136f6f7220 */ /* 0x080fe20000410000 */
[----:B------:R-:W2:Y:S01]  /*dfa0*/  MUFU.EX2 R24, R24 ;  /* 0x0000001800187308 */ /* 0x000ea20000000800 */
[----:B-1----:R-:W-:Y:S01]  /*dfb0*/  F2FP.BF16.F32.PACK_AB R147, R69, R22 ;  /* 0x000000164593723e */ /* 0x002fe200000010ff */
[-C--:B------:R-:W-:Y:S01]  /*dfc0*/  FMUL.FTZ R114, R114, R19.reuse ;  /* 0x0000001372727220 */ /* 0x080fe20000410000 */
[-C--:B------:R-:W-:Y:S01]  /*dfd0*/  FMUL.FTZ R115, R115, R19.reuse ;  /* 0x0000001373737220 */ /* 0x080fe20000410000 */
[-C--:B------:R-:W-:Y:S01]  /*dfe0*/  FMUL.FTZ R118, R118, R19.reuse ;  /* 0x0000001376767220 */ /* 0x080fe20000410000 */
[----:B------:R-:W-:Y:S01]  /*dff0*/  FMUL.FTZ R119, R119, R19 ;  /* 0x0000001377777220 */ /* 0x000fe20000410000 */
[----:B------:R-:W-:-:S02]  /*e000*/  IMAD.MOV.U32 R10, RZ, RZ, R7 ;  /* 0x000000ffff0a7224 */ /* 0x000fc400078e0007 */
[----:B------:R1:W-:Y:S08]  /*e010*/  MUFU.EX2 R4, R5 ;  /* 0x0000000500047308 */ /* 0x0003f00000000800 */
[----:B------:R-:W3:Y:S01]  /*e020*/  MUFU.EX2 R26, R26 ;  /* 0x0000001a001a7308 */ /* 0x000ee20000000800 */
[----:B-1----:R-:W-:-:S04]  /*e030*/  FADD.FTZ R5, R23, R38 ;  /* 0x0000002617057221 */ /* 0x002fc80000010000 */
[----:B------:R-:W-:-:S03]  /*e040*/  FADD.FTZ R38, R22, R5 ;  /* 0x0000000516267221 */ /* 0x000fc60000010000 */
[----:B------:R-:W1:Y:S01]  /*e050*/  MUFU.EX2 R35, R35 ;  /* 0x0000002300237308 */ /* 0x000e620000000800 */
[----:B------:R-:W-:-:S04]  /*e060*/  FADD.FTZ R38, R69, R38 ;  /* 0x0000002645267221 */ /* 0x000fc80000010000 */
[----:B0-----:R-:W-:Y:S01]  /*e070*/  FADD.FTZ R5, R141, R38 ;  /* 0x000000268d057221 */ /* 0x001fe20000010000 */
[----:B------:R-:W-:Y:S01]  /*e080*/  FADD.FTZ R38, R128, R47 ;  /* 0x0000002f80267221 */ /* 0x000fe20000010000 */
[C---:B------:R-:W-:Y:S01]  /*e090*/  F2FP.BF16.F32.PACK_AB R128, R37.reuse, R128 ;  /* 0x000000802580723e */ /* 0x040fe200000010ff */
[----:B------:R-:W0:Y:S01]  /*e0a0*/  MUFU.EX2 R30, R30 ;  /* 0x0000001e001e7308 */ /* 0x000e220000000800 */
[C---:B--2---:R-:W-:Y:S01]  /*e0b0*/  FADD.FTZ R5, R24.reuse, R5 ;  /* 0x0000000518057221 */ /* 0x044fe20000010000 */
[----:B------:R-:W-:Y:S01]  /*e0c0*/  FADD.FTZ R47, R37, R38 ;  /* 0x00000026252f7221 */ /* 0x000fe20000010000 */
[----:B------:R-:W-:Y:S02]  /*e0d0*/  F2FP.BF16.F32.PACK_AB R141, R24, R141 ;  /* 0x0000008d188d723e */ /* 0x000fe400000010ff */
[----:B---3--:R-:W-:Y:S01]  /*e0e0*/  FADD.FTZ R38, R26, R5 ;  /* 0x000000051a267221 */ /* 0x008fe20000010000 */
[----:B------:R-:W-:Y:S01]  /*e0f0*/  FADD.FTZ R40, R130, R47 ;  /* 0x0000002f82287221 */ /* 0x000fe20000010000 */
[----:B------:R-:W-:Y:S01]  /*e100*/  F2FP.BF16.F32.PACK_AB R130, R55, R130 ;  /* 0x000000823782723e */ /* 0x000fe200000010ff */
[----:B------:R-:W2:Y:S01]  /*e110*/  MUFU.EX2 R71, R71 ;  /* 0x0000004700477308 */ /* 0x000ea20000000800 */
[----:B-1----:R-:W-:Y:S01]  /*e120*/  FADD.FTZ R5, R35, R38 ;  /* 0x0000002623057221 */ /* 0x002fe20000010000 */
[----:B------:R-:W-:Y:S01]  /*e130*/  FADD.FTZ R39, R55, R40 ;  /* 0x0000002837277221 */ /* 0x000fe20000010000 */
[----:B------:R-:W-:-:S03]  /*e140*/  F2FP.BF16.F32.PACK_AB R143, R35, R26 ;  /* 0x0000001a238f723e */ /* 0x000fc600000010ff */
[----:B------:R-:W-:Y:S01]  /*e150*/  FADD.FTZ R40, R124, R39 ;  /* 0x000000277c287221 */ /* 0x000fe20000010000 */
[C---:B------:R-:W-:Y:S01]  /*e160*/  F2FP.BF16.F32.PACK_AB R124, R57.reuse, R124 ;  /* 0x0000007c397c723e */ /* 0x040fe200000010ff */
[----:B------:R-:W1:Y:S01]  /*e170*/  MUFU.EX2 R32, R32 ;  /* 0x0000002000207308 */ /* 0x000e620000000800 */
[----:B0-----:R-:W-:Y:S01]  /*e180*/  FADD.FTZ R38, R30, R5 ;  /* 0x000000051e267221 */ /* 0x001fe20000010000 */
[----:B------:R-:W-:-:S04]  /*e190*/  FADD.FTZ R15, R57, R40 ;  /* 0x00000028390f7221 */ /* 0x000fc80000010000 */
[----:B------:R-:W-:Y:S01]  /*e1a0*/  FADD.FTZ R40, R126, R15 ;  /* 0x0000000f7e287221 */ /* 0x000fe20000010000 */
[----:B------:R-:W-:Y:S01]  /*e1b0*/  F2FP.BF16.F32.PACK_AB R126, R59, R126 ;  /* 0x0000007e3b7e723e */ /* 0x000fe200000010ff */
[----:B------:R-:W0:Y:S01]  /*e1c0*/  MUFU.EX2 R73, R73 ;  /* 0x0000004900497308 */ /* 0x000e220000000800 */
[----:B--2---:R-:W-:Y:S01]  /*e1d0*/  FADD.FTZ R5, R71, R38 ;  /* 0x0000002647057221 */ /* 0x004fe20000010000 */
[----:B------:R-:W-:-:S06]  /*e1e0*/  FADD.FTZ R15, R59, R40 ;  /* 0x000000283b0f7221 */ /* 0x000fcc0000010000 */
[----:B------:R-:W2:Y:S01]  /*e1f0*/  MUFU.EX2 R12, R12 ;  /* 0x0000000c000c7308 */ /* 0x000ea20000000800 */
[----:B-1----:R-:W-:-:S07]  /*e200*/  FADD.FTZ R38, R32, R5 ;  /* 0x0000000520267221 */ /* 0x002fce0000010000 */
[----:B------:R-:W1:Y:S01]  /*e210*/  MUFU.EX2 R43, R43 ;  /* 0x0000002b002b7308 */ /* 0x000e620000000800 */
[C---:B0-----:R-:W-:Y:S01]  /*e220*/  FADD.FTZ R5, R73.reuse, R38 ;  /* 0x0000002649057221 */ /* 0x041fe20000010000 */
[----:B------:R-:W-:-:S06]  /*e230*/  F2FP.BF16.F32.PACK_AB R139, R73, R32 ;  /* 0x00000020498b723e */ /* 0x000fcc00000010ff */
[----:B------:R-:W0:Y:S01]  /*e240*/  MUFU.EX2 R120, R120 ;  /* 0x0000007800787308 */ /* 0x000e220000000800 */
[----:B--2---:R-:W-:-:S07]  /*e250*/  FADD.FTZ R38, R12, R5 ;  /* 0x000000050c267221 */ /* 0x004fce0000010000 */
[----:B------:R-:W2:Y:S01]  /*e260*/  MUFU.EX2 R61, R61 ;  /* 0x0000003d003d7308 */ /* 0x000ea20000000800 */
[----:B-1----:R-:W-:-:S04]  /*e270*/  FADD.FTZ R5, R43, R38 ;  /* 0x000000262b057221 */ /* 0x002fc80000010000 */
[----:B------:R-:W-:-:S03]  /*e280*/  FADD.FTZ R38, R4, R5 ;  /* 0x0000000504267221 */ /* 0x000fc60000010000 */
[----:B------:R-:W1:Y:S01]  /*e290*/  MUFU.EX2 R45, R45 ;  /* 0x0000002d002d7308 */ /* 0x000e620000000800 */
[----:B0-----:R-:W-:-:S07]  /*e2a0*/  FADD.FTZ R40, R120, R15 ;  /* 0x0000000f78287221 */ /* 0x001fce0000010000 */
[----:B------:R-:W0:Y:S01]  /*e2b0*/  MUFU.EX2 R122, R122 ;  /* 0x0000007a007a7308 */ /* 0x000e220000000800 */
[C---:B--2---:R-:W-:Y:S01]  /*e2c0*/  FADD.FTZ R15, R61.reuse, R40 ;  /* 0x000000283d0f7221 */ /* 0x044fe20000010000 */
[----:B------:R-:W-:-:S06]  /*e2d0*/  F2FP.BF16.F32.PACK_AB R120, R61, R120 ;  /* 0x000000783d78723e */ /* 0x000fcc00000010ff */
[----:B------:R-:W2:Y:S01]  /*e2e0*/  MUFU.EX2 R129, R129 ;  /* 0x0000008100817308 */ /* 0x000ea20000000800 */
[----:B-1----:R-:W-:-:S07]  /*e2f0*/  FADD.FTZ R38, R45, R38 ;  /* 0x000000262d267221 */ /* 0x002fce0000010000 */
[----:B------:R-:W1:Y:S01]  /*e300*/  MUFU.EX2 R34, R34 ;  /* 0x0000002200227308 */ /* 0x000e620000000800 */
[----:B0-----:R-:W-:-:S07]  /*e310*/  FADD.FTZ R40, R122, R15 ;  /* 0x0000000f7a287221 */ /* 0x001fce0000010000 */
[----:B------:R-:W0:Y:S01]  /*e320*/  MUFU.EX2 R131, R131 ;  /* 0x0000008300837308 */ /* 0x000e220000000800 */
[----:B--2---:R-:W-:-:S07]  /*e330*/  FADD.FTZ R15, R129, R38 ;  /* 0x00000026810f7221 */ /* 0x004fce0000010000 */
[----:B------:R-:W2:Y:S01]  /*e340*/  MUFU.EX2 R36, R36 ;  /* 0x0000002400247308 */ /* 0x000ea20000000800 */
[C---:B-1----:R-:W-:Y:S01]  /*e350*/  FADD.FTZ R38, R34.reuse, R15 ;  /* 0x0000000f22267221 */ /* 0x042fe20000010000 */
[----:B------:R-:W-:-:S06]  /*e360*/  F2FP.BF16.F32.PACK_AB R129, R34, R129 ;  /* 0x000000812281723e */ /* 0x000fcc00000010ff */
[----:B------:R-:W1:Y:S01]  /*e370*/  MUFU.EX2 R125, R125 ;  /* 0x0000007d007d7308 */ /* 0x000e620000000800 */
[----:B0-----:R-:W-:-:S07]  /*e380*/  FADD.FTZ R15, R131, R38 ;  /* 0x00000026830f7221 */ /* 0x001fce0000010000 */
[----:B------:R0:W3:Y:S01]  /*e390*/  MUFU.EX2 R25, R133 ;  /* 0x0000008500197308 */ /* 0x0000e20000000800 */
[C---:B--2---:R-:W-:Y:S01]  /*e3a0*/  FADD.FTZ R38, R36.reuse, R15 ;  /* 0x0000000f24267221 */ /* 0x044fe20000010000 */
[----:B------:R-:W-:-:S06]  /*e3b0*/  F2FP.BF16.F32.PACK_AB R131, R36, R131 ;  /* 0x000000832483723e */ /* 0x000fcc00000010ff */
[----:B------:R-:W2:Y:S01]  /*e3c0*/  MUFU.EX2 R53, R53 ;  /* 0x0000003500357308 */ /* 0x000ea20000000800 */
[----:B-1----:R-:W-:Y:S01]  /*e3d0*/  FADD.FTZ R38, R125, R38 ;  /* 0x000000267d267221 */ /* 0x002fe20000010000 */
[----:B0-----:R-:W-:Y:S01]  /*e3e0*/  F2FP.BF16.F32.PACK_AB R133, R43, R12 ;  /* 0x0000000c2b85723e */ /* 0x001fe200000010ff */
[----:B------:R-:W-:-:S05]  /*e3f0*/  IMAD.MOV.U32 R12, RZ, RZ, R11 ;  /* 0x000000ffff0c7224 */ /* 0x000fca00078e000b */
        /* <DEDUP_REMOVED lines=22> */
.L_x_871:
[----:B------:R-:W-:Y:S06]  /*e560*/  BAR.ARV 0x8, 0x200 ;  /* 0x0208000000007b1d */ /* 0x000fec0000002000 */
[----:B------:R-:W-:Y:S05]  /*e570*/  @!P0 BRA `(.L_x_889) ;  /* 0x0000000000048947 */ /* 0x000fea0003800000 */
[----:B------:R-:W-:Y:S01]  /*e580*/  BPT.TRAP 0x1 ;  /* 0x000000040000795c */ /* 0x000fe20000300000 */
.L_x_889:
[----:B------:R-:W-:Y:S01]  /*e590*/  ULEA UR7, UR4, UR38, 0x3 ;  /* 0x0000002604077291 */ /* 0x000fe2000f8e183f */
[----:B------:R-:W-:-:S05]  /*e5a0*/  IMAD.U32 R0, RZ, RZ, UR5 ;  /* 0x00000005ff007e24 */ /* 0x000fca000f8e00ff */
[----:B------:R-:W-:-:S04]  /*e5b0*/  SHF.L.U32 R0, R0, 0x1f, RZ ;  /* 0x0000001f00007819 */ /* 0x000fc800000006ff */
[----:B------:R0:W1:Y:S01]  /*e5c0*/  SYNCS.PHASECHK.TRANS64.TRYWAIT P2, [UR7+0x16850], R0 ;  /* 0x01685000ff0075a7 */ /* 0x0000620008040147 */
[----:B------:R-:W-:Y:S05]  /*e5d0*/  @!P0 BRA `(.L_x_890) ;  /* 0x0000000000048947 */ /* 0x000fea0003800000 */
[----:B------:R-:W-:Y:S01]  /*e5e0*/  BPT.TRAP 0x1 ;  /* 0x000000040000795c */ /* 0x000fe20000300000 */
.L_x_890:
[----:B-1----:R-:W-:Y:S05]  /*e5f0*/  @P2 BRA `(.L_x_891) ;  /* 0x0000000000082947 */ /* 0x002fea0003800000 */
[----:B------:R-:W1:Y:S02]  /*e600*/  SYNCS.PHASECHK.TRANS64.TRYWAIT P0, [UR7+0x16850], R0 ;  /* 0x01685000ff0075a7 */ /* 0x000e640008000147 */
[----:B-1----:R-:W-:Y:S05]  /*e610*/  @!P0 BRA `(.L_x_892) ;  /* 0x00000054007c8947 */ /* 0x002fea0003800000 */
.L_x_891:
[----:B------:R-:W-:Y:S01]  /*e620*/  UIADD3 UR38, UR38, 0x400, URZ ;  /* 0x0000040026267890 */ /* 0x000fe2000fffe03f */
[----:B------:R-:W-:Y:S01]  /*e630*/  WARPGROUP.ARRIVE ;  /* 0x00000000000079c5 */ /* 0x000fe20000000000 */
[----:B------:R-:W-:Y:S01]  /*e640*/  UMOV UR11, 0x40000040 ;  /* 0x40000040000b7882 */ /* 0x000fe20000000000 */
[----:B01----:R-:W0:Y:S01]  /*e650*/  SHFL.BFLY PT, R0, R5, 0x2, 0x1f ;  /* 0x0c401f0005007f89 */ /* 0x003e2200000e0000 */
[----:B------:R-:W-:Y:S01]  /*e660*/  USHF.R.U32.HI UR38, URZ, 0x4, UR38 ;  /* 0x000000043f267899 */ /* 0x000fe20008011626 */
[----:B------:R-:W-:Y:S02]  /*e670*/  IMAD.U32 R12, RZ, RZ, UR7 ;  /* 0x00000007ff0c7e24 */ /* 0x000fe4000f8e00ff */
[----:B------:R-:W1:Y:S01]  /*e680*/  SHFL.BFLY PT, R3, R4, 0x2, 0x1f ;  /* 0x0c401f0004037f89 */ /* 0x000e6200000e0000 */
[----:B------:R-:W-:Y:S01]  /*e690*/  ULOP3.LUT UR38, UR38, 0x3fff, URZ, 0xc0, !UPT ;  /* 0x00003fff26267892 */ /* 0x000fe2000f8ec03f */
[----:B------:R-:W-:Y:S02]  /*e6a0*/  @!P1 VIADD R12, R12, 0x16860 ;  /* 0x000168600c0c9836 */ /* 0x000fe40000000000 */
[----:B------:R-:W-:Y:S01]  /*e6b0*/  IMAD.MOV.U32 R8, RZ, RZ, RZ ;  /* 0x000000ffff087224 */ /* 0x000fe200078e00ff */
[----:B------:R-:W-:-:S02]  /*e6c0*/  ULEA UR4, UR4, UR38, 0xa ;  /* 0x0000002604047291 */ /* 0x000fc4000f8e503f */
[----:B------:R-:W-:Y:S02]  /*e6d0*/  @!P1 PRMT R12, RZ, 0x654, R12 ;  /* 0x00000654ff0c9816 */ /* 0x000fe4000000000c */
[----:B------:R-:W-:-:S03]  /*e6e0*/  UIADD3 UR6, UR4, 0x80, URZ ;  /* 0x0000008004067890 */ /* 0x000fc6000fffe03f */
[----:B------:R-:W-:Y:S02]  /*e6f0*/  UMOV UR10, UR4 ;  /* 0x00000004000a7c82 */ /* 0x000fe40008000000 */
[----:B------:R-:W-:Y:S01]  /*e700*/  HGMMA.64x64x16.F32.BF16 R88, R148, gdesc[UR8].tnspB, R88, gsb0 ;  /* 0x40e0000894587df0 */ /* 0x000fe20008001858 */
[----:B------:R-:W-:Y:S01]  /*e710*/  UMOV UR11, 0x40000040 ;  /* 0x40000040000b7882 */ /* 0x000fe20000000000 */
[----:B------:R-:W-:Y:S01]  /*e720*/  UMOV UR10, UR6 ;  /* 0x00000006000a7c82 */ /* 0x000fe20008000000 */
[----:B------:R-:W-:Y:S01]  /*e730*/  UIADD3 UR6, UR4, 0x100, URZ ;  /* 0x0000010004067890 */ /* 0x000fe2000fffe03f */
[----:B0-----:R-:W-:Y:S01]  /*e740*/  FADD.FTZ R0, R0, R5 ;  /* 0x0000000500007221 */ /* 0x001fe20000010000 */
[----:B-1----:R-:W-:Y:S01]  /*e750*/  FADD.FTZ R6, R3, R4 ;  /* 0x0000000403067221 */ /* 0x002fe20000010000 */
[----:B------:R-:W-:-:S03]  /*e760*/  IMAD.MOV.U32 R4, RZ, RZ, RZ ;  /* 0x000000ffff047224 */ /* 0x000fc600078e00ff */
[----:B------:R-:W0:Y:S04]  /*e770*/  SHFL.BFLY PT, R3, R0, 0x1, 0x1f ;  /* 0x0c201f0000037f89 */ /* 0x000e2800000e0000 */
[----:B------:R-:W1:Y:S01]  /*e780*/  SHFL.BFLY PT, R9, R6, 0x1, 0x1f ;  /* 0x0c201f0006097f89 */ /* 0x000e6200000e0000 */
[----:B0-----:R-:W-:Y:S01]  /*e790*/  FADD.FTZ R13, R0, R3 ;  /* 0x00000003000d7221 */ /* 0x001fe20000010000 */
[----:B------:R-:W-:Y:S02]  /*e7a0*/  IMAD.MOV.U32 R3, RZ, RZ, -0x800000 ;  /* 0xff800000ff037424 */ /* 0x000fe400078e00ff */
[----:B------:R-:W-:Y:S02]  /*e7b0*/  IMAD.MOV.U32 R0, RZ, RZ, -0x800000 ;  /* 0xff800000ff007424 */ /* 0x000fe400078e00ff */
[----:B-1----:R-:W-:Y:S01]  /*e7c0*/  FADD.FTZ R14, R6, R9 ;  /* 0x00000009060e7221 */ /* 0x002fe20000010000 */
[----:B------:R-:W-:-:S04]  /*e7d0*/  FSETP.NE.FTZ.AND P0, PT, R13, RZ, PT ;  /* 0x000000ff0d00720b */ /* 0x000fc80003f15000 */
[----:B------:R-:W-:-:S09]  /*e7e0*/  FSETP.NE.FTZ.AND P2, PT, R14, RZ, PT ;  /* 0x000000ff0e00720b */ /* 0x000fd20003f55000 */
[----:B------:R-:W0:Y:S01]  /*e7f0*/  @P0 MUFU.LG2 R5, R13 ;  /* 0x0000000d00050308 */ /* 0x000e220000000c00 */
[----:B------:R-:W-:-:S03]  /*e800*/  @P0 FMUL.FTZ R6, R42, 0.69314718246459960938 ;  /* 0x3f3172182a060820 */ /* 0x000fc60000410000 */
[----:B------:R-:W-:-:S04]  /*e810*/  @P2 FMUL.FTZ R15, R42, 0.69314718246459960938 ;  /* 0x3f3172182a0f2820 */ /* 0x000fc80000410000 */
[----:B------:R-:W1:Y:S08]  /*e820*/  @P2 MUFU.LG2 R9, R14 ;  /* 0x0000000e00092308 */ /* 0x000e700000000c00 */
[----:B------:R-:W2:Y:S01]  /*e830*/  @P0 MUFU.RCP R4, R13 ;  /* 0x0000000d00040308 */ /* 0x000ea20000001000 */
[----:B0-----:R-:W-:-:S04]  /*e840*/  @P0 FMUL.FTZ R5, R5, 0.69314718246459960938 ;  /* 0x3f31721805050820 */ /* 0x001fc80000410000 */
[----:B------:R-:W-:Y:S01]  /*e850*/  @P0 FFMA.FTZ R3, R6, R7, R5 ;  /* 0x0000000706030223 */ /* 0x000fe20000010005 */
[----:B------:R-:W-:Y:S01]  /*e860*/  PLOP3.LUT P0, PT, PT, PT, PT, 0x8, 0x0 ;  /* 0x000000000000781c */ /* 0x000fe20003f0e170 */
[----:B------:R-:W-:Y:S02]  /*e870*/  WARPGROUP.DEPBAR.LE gsb0, 0x0 ;  /* 0x00008000000079c5 */ /* 0x000fe40000010000 */
[----:B------:R-:W-:Y:S01]  /*e880*/  WARPGROUP.ARRIVE ;  /* 0x00000000000079c5 */ /* 0x000fe20000000000 */
[----:B------:R-:W0:Y:S01]  /*e890*/  @P2 MUFU.RCP R8, R14 ;  /* 0x0000000e00082308 */ /* 0x000e220000001000 */
[----:B-1----:R-:W-:-:S04]  /*e8a0*/  @P2 FMUL.FTZ R10, R9, 0.69314718246459960938 ;  /* 0x3f317218090a2820 */ /* 0x002fc80000410000 */
[----:B------:R-:W-:Y:S01]  /*e8b0*/  HGMMA.64x64x16.F32.BF16 R88, R144, gdesc[UR8].tnspB, R88, gsb0 ;  /* 0x40e0000890587df0 */ /* 0x000fe20008001858 */
[----:B------:R-:W-:Y:S01]  /*e8c0*/  UMOV UR10, UR6 ;  /* 0x00000006000a7c82 */ /* 0x000fe20008000000 */
[----:B------:R-:W-:Y:S01]  /*e8d0*/  UMOV UR11, 0x40000040 ;  /* 0x40000040000b7882 */ /* 0x000fe20000000000 */
[----:B------:R-:W-:Y:S01]  /*e8e0*/  UIADD3 UR6, UR4, 0x180, URZ ;  /* 0x0000018004067890 */ /* 0x000fe2000fffe03f */
[----:B------:R-:W-:Y:S01]  /*e8f0*/  @P2 FFMA.FTZ R0, R15, R11, R10 ;  /* 0x0000000b0f002223 */ /* 0x000fe2000001000a */
[----:B------:R-:W-:Y:S02]  /*e900*/  WARPGROUP.DEPBAR.LE gsb0, 0x0 ;  /* 0x00008000000079c5 */ /* 0x000fe40000010000 */
[----:B------:R-:W-:-:S06]  /*e910*/  WARPGROUP.ARRIVE ;  /* 0x00000000000079c5 */ /* 0x000fcc0000000000 */
[----:B------:R-:W-:Y:S01]  /*e920*/  HGMMA.64x64x16.F32.BF16 R88, R140, gdesc[UR8].tnspB, R88, gsb0 ;  /* 0x40e000088c587df0 */ /* 0x000fe20008001858 */
[----:B------:R-:W-:Y:S01]  /*e930*/  UMOV UR10, UR6 ;  /* 0x00000006000a7c82 */ /* 0x000fe20008000000 */
[----:B------:R-:W-:Y:S01]  /*e940*/  UMOV UR11, 0x40000040 ;  /* 0x40000040000b7882 */ /* 0x000fe20000000000 */
[----:B------:R-:W-:Y:S01]  /*e950*/  UIADD3 UR6, UR4, 0x200, URZ ;  /* 0x0000020004067890 */ /* 0x000fe2000fffe03f */
        /* <DEDUP_REMOVED lines=11> */
[----:B------:R-:W-:Y:S02]  /*ea10*/  UIADD3 UR6, UR4, 0x300, URZ ;  /* 0x0000030004067890 */ /* 0x000fe4000fffe03f */
[----:B------:R-:W-:Y:S01]  /*ea20*/  UIADD3 UR4, UR4, 0x380, URZ ;  /* 0x0000038004047890 */ /* 0x000fe2000fffe03f */
[----:B------:R-:W-:Y:S02]  /*ea30*/  WARPGROUP.DEPBAR.LE gsb0, 0x0 ;  /* 0x00008000000079c5 */ /* 0x000fe40000010000 */
[----:B------:R-:W-:-:S06]  /*ea40*/  WARPGROUP.ARRIVE ;  /* 0x00000000000079c5 */ /* 0x000fcc0000000000 */
[----:B------:R-:W-:Y:S01]  /*ea50*/  HGMMA.64x64x16.F32.BF16 R88, R128, gdesc[UR8].tnspB, R88, gsb0 ;  /* 0x40e0000880587df0 */ /* 0x000fe20008001858 */
[----:B------:R-:W-:Y:S01]  /*ea60*/  UMOV UR10, UR6 ;  /* 0x00000006000a7c82 */ /* 0x000fe20008000000 */
[----:B------:R-:W-:Y:S01]  /*ea70*/  UMOV UR11, 0x40000040 ;  /* 0x40000040000b7882 */ /* 0x000fe20000000000 */
[----:B------:R-:W-:Y:S02]  /*ea80*/  WARPGROUP.DEPBAR.LE gsb0, 0x0 ;  /* 0x00008000000079c5 */ /* 0x000fe40000010000 */
[----:B------:R-:W-:-:S06]  /*ea90*/  WARPGROUP.ARRIVE ;  /* 0x00000000000079c5 */ /* 0x000fcc0000000000 */
[----:B------:R-:W-:Y:S01]  /*eaa0*/  HGMMA.64x64x16.F32.BF16 R88, R124, gdesc[UR8].tnspB, R88, gsb0 ;  /* 0x40e000087c587df0 */ /* 0x000fe20008001858 */
[----:B------:R-:W-:Y:S01]  /*eab0*/  UMOV UR10, UR4 ;  /* 0x00000004000a7c82 */ /* 0x000fe20008000000 */
[----:B------:R-:W-:Y:S01]  /*eac0*/  UMOV UR11, 0x40000040 ;  /* 0x40000040000b7882 */ /* 0x000fe20000000000 */
[----:B------:R-:W-:Y:S02]  /*ead0*/  WARPGROUP.DEPBAR.LE gsb0, 0x0 ;  /* 0x00008000000079c5 */ /* 0x000fe40000010000 */
[----:B------:R-:W-:-:S06]  /*eae0*/  WARPGROUP.ARRIVE ;  /* 0x00000000000079c5 */ /* 0x000fcc0000000000 */
[----:B------:R-:W-:Y:S03]  /*eaf0*/  HGMMA.64x64x16.F32.BF16 R88, R120, gdesc[UR8].tnspB, R88, gsb0 ;  /* 0x40e0000878587df0 */ /* 0x000fe60008001858 */
[----:B------:R-:W-:Y:S02]  /*eb00*/  WARPGROUP.DEPBAR.LE gsb0, 0x0 ;  /* 0x00008000000079c5 */ /* 0x000fe40000010000 */
[----:B------:R1:W-:Y:S01]  /*eb10*/  @!P1 SYNCS.ARRIVE.TRANS64.RED.A1T0 RZ, [R12+URZ], RZ ;  /* 0x000000ff0cff99a7 */ /* 0x0003e2000810043f */
[-C--:B--2---:R-:W-:Y:S01]  /*eb20*/  FMUL.FTZ R88, R88, R4.reuse ;  /* 0x0000000458587220 */ /* 0x084fe20000410000 */
        /* <DEDUP_REMOVED lines=31> */
.L_x_822:
[----:B------:R-:W-:Y:S05]  /*ed20*/  @P0 BRA `(.L_x_893) ;  /* 0x0000000c00c80947 */ /* 0x000fea0003800000 */
[----:B------:R-:W-:Y:S01]  /*ed30*/  VIADD R2, R2, 0xffffff80 ;  /* 0xffffff8002027836 */ /* 0x000fe20000000000 */
[----:B------:R-:W0:Y:S01]  /*ed40*/  LDC R17, c[0x0][0xbe8] ;  /* 0x0002fa00ff117b82 */ /* 0x000e220000000800 */
[----:B------:R-:W1:Y:S01]  /*ed50*/  S2R R19, SR_CTAID.X ;  /* 0x0000000000137919 */ /* 0x000e620000002500 */
[----:B------:R-:W-:Y:S02]  /*ed60*/  USHF.R.S32.HI UR7, URZ, 0x1f, UR36 ;  /* 0x0000001f3f077899 */ /* 0x000fe40008011424 */
[----:B------:R-:W-:Y:S01]  /*ed70*/  IMAD R16, RZ, RZ, -UR36 ;  /* 0x80000024ff107e24 */ /* 0x000fe2000f8e02ff */
[----:B------:R-:W-:Y:S01]  /*ed80*/  SHF.R.S32.HI R5, RZ, 0x1f, R2 ;  /* 0x0000001fff057819 */ /* 0x000fe20000011402 */
[----:B------:R-:W-:Y:S01]  /*ed90*/  ULDC.64 UR8, c[0x0][0xbd0] ;  /* 0x0002f40000087ab9 */ /* 0x000fe20000000a00 */
[----:B------:R-:W-:Y:S01]  /*eda0*/  BSSY B0, `(.L_x_894) ;  /* 0x00000b6000007945 */ /* 0x000fe20003800000 */
[----:B------:R-:W-:Y:S01]  /*edb0*/  UIMAD UR6, UR7, UR8, URZ ;  /* 0x00000008070672a4 */ /* 0x000fe2000f8e023f */
[CC--:B------:R-:W-:Y:S01]  /*edc0*/  LEA.HI R4, R5.reuse, R2.reuse, RZ, 0x7 ;  /* 0x0000000205047211 */ /* 0x0c0fe200078f38ff */
[----:B------:R-:W2:Y:S01]  /*edd0*/  S2UR UR12, SR_CTAID.Z ;  /* 0x00000000000c79c3 */ /* 0x000ea20000002700 */
[----:B------:R-:W-:Y:S01]  /*ede0*/  LEA.HI R8, R5, R2, RZ, 0x2 ;  /* 0x0000000205087211 */ /* 0x000fe200078f10ff */
[----:B------:R-:W-:Y:S01]  /*edf0*/  UIMAD.WIDE.U32 UR4, UR36, UR8, URZ ;  /* 0x00000008240472a5 */ /* 0x000fe2000f8e003f */
[----:B------:R-:W-:Y:S01]  /*ee00*/  LOP3.LUT R7, R4, 0xffffff80, RZ, 0xc0, !PT ;  /* 0xffffff8004077812 */ /* 0x000fe200078ec0ff */
[----:B------:R-:W-:Y:S01]  /*ee10*/  UIMAD UR6, UR36, UR9, UR6 ;  /* 0x00000009240672a4 */ /* 0x000fe2000f8e0206 */
[----:B------:R-:W-:-:S02]  /*ee20*/  SHF.R.S32.HI R4, RZ, 0x7, R4 ;  /* 0x00000007ff047819 */ /* 0x000fc40000011404 */
[----:B------:R-:W-:Y:S01]  /*ee30*/  LOP3.LUT R13, R8, 0xfffffffc, RZ, 0xc0, !PT ;  /* 0xfffffffc080d7812 */ /* 0x000fe200078ec0ff */
[----:B------:R-:W-:Y:S01]  /*ee40*/  IMAD.IADD R22, R2, 0x1, -R7 ;  /* 0x0000000102167824 */ /* 0x000fe200078e0a07 */
[----:B------:R-:W3:Y:S01]  /*ee50*/  S2UR UR11, SR_CTAID.Y ;  /* 0x00000000000b79c3 */ /* 0x000ee20000002600 */
[----:B------:R-:W-:Y:S01]  /*ee60*/  IMAD.HI R5, R4, 0x55555556, RZ ;  /* 0x5555555604057827 */ /* 0x000fe200078e02ff */
[----:B------:R-:W-:Y:S02]  /*ee70*/  UIADD3 UR6, UR5, UR6, URZ ;  /* 0x0000000605067290 */ /* 0x000fe4000fffe03f */
[----:B------:R-:W-:Y:S01]  /*ee80*/  SHF.R.S32.HI R9, RZ, 0x1f, R22 ;  /* 0x0000001fff097819 */ /* 0x000fe20000011416 */
[----:B------:R-:W-:-:S03]  /*ee90*/  IMAD.IADD R13, R2, 0x1, -R13 ;  /* 0x00000001020d7824 */ /* 0x000fc600078e0a0d */
[----:B------:R-:W-:Y:S01]  /*eea0*/  BAR.SYNC.DEFER_BLOCKING 0x1, 0x180 ;  /* 0x0046000000007b1d */ /* 0x000fe20000010000 */
[----:B0-----:R-:W-:Y:S02]  /*eeb0*/  ISETP.NE.AND P0, PT, R17, 0x1, PT ;  /* 0x000000011100780c */ /* 0x001fe40003f05270 */
[----:B------:R-:W-:Y:S02]  /*eec0*/  LEA.HI R23, R9, R22, RZ, 0x2 ;  /* 0x0000001609177211 */ /* 0x000fe400078f10ff */
[----:B------:R-:W-:-:S03]  /*eed0*/  LEA.HI R5, R5, R5, RZ, 0x1 ;  /* 0x0000000505057211 */ /* 0x000fc600078f08ff */
[----:B------:R-:W3:Y:S01]  /*eee0*/  LDC R21, c[0x0][0xc50] ;  /* 0x00031400ff157b82 */ /* 0x000ee20000000800 */
[--C-:B------:R-:W-:Y:S01]  /*eef0*/  SHF.R.S32.HI R6, RZ, 0x2, R23.reuse ;  /* 0x00000002ff067819 */ /* 0x100fe20000011417 */
[----:B------:R-:W-:Y:S01]  /*ef00*/  ULDC.64 UR8, c[0x0][0xb38] ;  /* 0x0002ce0000087ab9 */ /* 0x000fe20000000a00 */
[----:B------:R-:W-:Y:S01]  /*ef10*/  SHF.R.S32.HI R7, RZ, 0x1f, R23 ;  /* 0x0000001fff077819 */ /* 0x000fe20000011417 */
[----:B--2---:R-:W-:Y:S01]  /*ef20*/  USHF.R.S32.HI UR10, URZ, 0x1f, UR12 ;  /* 0x0000001f3f0a7899 */ /* 0x004fe2000801140c */
[----:B------:R-:W-:Y:S01]  /*ef30*/  LEA.HI R9, R9, R22, RZ, 0x5 ;  /* 0x0000001609097211 */ /* 0x000fe200078f28ff */
[----:B------:R-:W-:Y:S01]  /*ef40*/  UIMAD UR7, UR7, UR8, URZ ;  /* 0x00000008070772a4 */ /* 0x000fe2000f8e023f */
[----:B------:R-:W-:Y:S01]  /*ef50*/  LEA.HI R7, R7, R6, RZ, 0x3 ;  /* 0x0000000607077211 */ /* 0x000fe200078f18ff */
[----:B------:R-:W0:Y:S01]  /*ef60*/  LDC.64 R14, c[0x0][0xb40] ;  /* 0x0002d000ff0e7b82 */ /* 0x000e220000000a00 */
[----:B------:R-:W-:Y:S02]  /*ef70*/  SHF.R.S32.HI R9, RZ, 0x5, R9 ;  /* 0x00000005ff097819 */ /* 0x000fe40000011409 */
[----:B------:R-:W-:Y:S01]  /*ef80*/  LOP3.LUT R11, R7, 0xfffffff8, RZ, 0xc0, !PT ;  /* 0xfffffff8070b7812 */ /* 0x000fe200078ec0ff */
[----:B------:R-:W-:Y:S01]  /*ef90*/  IMAD R7, R5, -0x3, R4 ;  /* 0xfffffffd05077824 */ /* 0x000fe200078e0204 */
[----:B------:R-:W-:Y:S01]  /*efa0*/  LEA.HI R4, R13, R13, RZ, 0x1 ;  /* 0x0000000d0d047211 */ /* 0x000fe200078f08ff */
[----:B------:R-:W-:Y:S01]  /*efb0*/  IMAD.U32 R5, RZ, RZ, UR5 ;  /* 0x00000005ff057e24 */ /* 0x000fe2000f8e00ff */
[----:B------:R-:W-:Y:S01]  /*efc0*/  LOP3.LUT R23, R23, 0x7ffffffc, RZ, 0xc0, !PT ;  /* 0x7ffffffc17177812 */ /* 0x000fe200078ec0ff */
[----:B------:R-:W-:Y:S01]  /*efd0*/  IMAD.IADD R2, R6, 0x1, -R11 ;  /* 0x0000000106027824 */ /* 0x000fe200078e0a0b */
[----:B------:R-:W-:Y:S01]  /*efe0*/  LOP3.LUT R4, R4, 0x1ffffffe, RZ, 0xc0, !PT ;  /* 0x1ffffffe04047812 */ /* 0x000fe200078ec0ff */
[----:B------:R-:W2:Y:S01]  /*eff0*/  LDC.64 R10, c[0x0][0xbd8] ;  /* 0x0002f600ff0a7b82 */ /* 0x000ea20000000a00 */
[----:B------:R-:W-:Y:S01]  /*f000*/  IMAD.U32 R5, RZ, RZ, UR6 ;  /* 0x00000006ff057e24 */ /* 0x000fe2000f8e00ff */
[----:B------:R-:W-:Y:S01]  /*f010*/  UIMAD UR6, UR36, UR9, UR7 ;  /* 0x00000009240672a4 */ /* 0x000fe2000f8e0207 */
[----:B------:R-:W-:-:S02]  /*f020*/  IMAD R2, R9, 0x10, R2 ;  /* 0x0000001009027824 */ /* 0x000fc400078e0202 */
[----:B------:R-:W-:Y:S02]  /*f030*/  IMAD.IADD R25, R13, 0x1, -R4 ;  /* 0x000000010d197824 */ /* 0x000fe400078e0a04 */
[----:B------:R-:W-:Y:S01]  /*f040*/  IMAD R2, R7, 0x40, R2 ;  /* 0x0000004007027824 */ /* 0x000fe200078e0202 */
[----:B------:R-:W4:Y:S01]  /*f050*/  @P0 LDC R9, c[0x0][0xbec] ;  /* 0x0002fb00ff090b82 */ /* 0x000f220000000800 */
[----:B------:R-:W-:Y:S01]  /*f060*/  IMAD.U32 R4, RZ, RZ, UR4 ;  /* 0x00000004ff047e24 */ /* 0x000fe2000f8e00ff */
[----:B------:R-:W-:Y:S01]  /*f070*/  UIMAD.WIDE.U32 UR4, UR36, UR8, URZ ;  /* 0x00000008240472a5 */ /* 0x000fe2000f8e003f */
[--C-:B------:R-:W-:Y:S02]  /*f080*/  IMAD R6, R25, 0x8, R2.reuse ;  /* 0x0000000819067824 */ /* 0x100fe400078e0202 */
[----:B---3--:R-:W-:Y:S01]  /*f090*/  IMAD R21, R21, R16, UR11 ;  /* 0x0000000b15157e24 */ /* 0x008fe2000f8e0210 */
[----:B------:R-:W-:Y:S01]  /*f0a0*/  UIADD3 UR6, UR5, UR6, URZ ;  /* 0x0000000605067290 */ /* 0x000fe2000fffe03f */
[----:B0-----:R-:W-:Y:S01]  /*f0b0*/  IMAD R12, R14, UR10, RZ ;  /* 0x0000000a0e0c7c24 */ /* 0x001fe2000f8e02ff */
[----:B------:R-:W0:Y:S01]  /*f0c0*/  @P0 LDC R13, c[0x0][0xbf0] ;  /* 0x0002fc00ff0d0b82 */ /* 0x000e220000000800 */
[----:B------:R-:W-:Y:S01]  /*f0d0*/  IMAD.U32 R7, RZ, RZ, UR5 ;  /* 0x00000005ff077e24 */ /* 0x000fe2000f8e00ff */
[----:B------:R-:W-:Y:S01]  /*f0e0*/  ULDC.64 UR8, c[0x0][0xb28] ;  /* 0x0002ca0000087ab9 */ /* 0x000fe20000000a00 */
[----:B-1----:R-:W-:-:S02]  /*f0f0*/  IMAD R2, R19, 0xc0, R2 ;  /* 0x000000c013027824 */ /* 0x002fc400078e0202 */
[----:B------:R-:W-:Y:S01]  /*f100*/  IMAD.U32 R7, RZ, RZ, UR6 ;  /* 0x00000006ff077e24 */ /* 0x000fe2000f8e00ff */
[----:B------:R-:W-:Y:S01]  /*f110*/  ULDC.64 UR6, c[0x0][0xb48] ;  /* 0x0002d20000067ab9 */ /* 0x000fe20000000a00 */
[----:B------:R-:W-:Y:S01]  /*f120*/  VIADD R16, R2, 0x8 ;  /* 0x0000000802107836 */ /* 0x000fe20000000000 */
[----:B------:R-:W1:Y:S01]  /*f130*/  @P0 LDC R27, c[0x0][0xbec] ;  /* 0x0002fb00ff1b0b82 */ /* 0x000e620000000800 */
[C---:B--2---:R-:W-:Y:S02]  /*f140*/  IMAD R8, R10.reuse, UR10, RZ ;  /* 0x0000000a0a087c24 */ /* 0x044fe4000f8e02ff */
[----:B------:R-:W-:-:S04]  /*f150*/  IMAD.WIDE.U32 R4, R10, UR12, R4 ;  /* 0x0000000c0a047c25 */ /* 0x000fc8000f8e0004 */
[----:B------:R-:W-:Y:S01]  /*f160*/  IMAD R11, R11, UR12, R8 ;  /* 0x0000000c0b0b7c24 */ /* 0x000fe2000f8e0208 */
[----:B------:R-:W2:Y:S01]  /*f170*/  @P0 LDC R18, c[0x0][0xbf0] ;  /* 0x0002fc00ff120b82 */ /* 0x000ea20000000800 */
[----:B------:R-:W-:Y:S02]  /*f180*/  IMAD R8, R19, 0xc0, R6 ;  /* 0x000000c013087824 */ /* 0x000fe400078e0206 */
[----:B------:R-:W-:Y:S01]  /*f190*/  IMAD.U32 R6, RZ, RZ, UR4 ;  /* 0x00000004ff067e24 */ /* 0x000fe2000f8e00ff */
[----:B------:R-:W-:Y:S01]  /*f1a0*/  ULDC.64 UR4, c[0x0][0xbe0] ;  /* 0x0002f80000047ab9 */ /* 0x000fe20000000a00 */
[----:B----4-:R-:W-:-:S04]  /*f1b0*/  @P0 IMAD.HI.U32 R10, R8, R9, RZ ;  /* 0x00000009080a0227 */ /* 0x010fc800078e00ff */
[----:B------:R-:W-:Y:S01]  /*f1c0*/  IMAD.MOV.U32 R9, RZ, RZ, R8 ;  /* 0x000000ffff097224 */ /* 0x000fe200078e0008 */
[----:B0-----:R-:W-:Y:S01]  /*f1d0*/  @P0 SHF.R.U32.HI R9, RZ, R13, R10 ;  /* 0x0000000dff090219 */ /* 0x001fe2000001160a */
[----:B------:R-:W-:Y:S01]  /*f1e0*/  IMAD R13, R15, UR12, R12 ;  /* 0x0000000c0f0d7c24 */ /* 0x000fe2000f8e020c */
[----:B------:R-:W-:Y:S01]  /*f1f0*/  SHF.R.S32.HI R12, RZ, 0x1f, R21 ;  /* 0x0000001fff0c7819 */ /* 0x000fe20000011415 */
[----:B------:R-:W-:-:S04]  /*f200*/  IMAD.WIDE.U32 R6, R14, UR12, R6 ;  /* 0x0000000c0e067c25 */ /* 0x000fc8000f8e0006 */
[----:B------:R-:W-:Y:S02]  /*f210*/  IMAD.IADD R5, R5, 0x1, R11 ;  /* 0x0000000105057824 */ /* 0x000fe400078e020b */
[----:B-1----:R-:W-:-:S04]  /*f220*/  @P0 IMAD.HI.U32 R27, R8, R27, RZ ;  /* 0x0000001b081b0227 */ /* 0x002fc800078e00ff */
[----:B------:R-:W-:Y:S02]  /*f230*/  IMAD.IADD R7, R7, 0x1, R13 ;  /* 0x0000000107077824 */ /* 0x000fe400078e020d */
[----:B------:R-:W-:Y:S02]  /*f240*/  IMAD R13, R12, UR6, RZ ;  /* 0x000000060c0d7c24 */ /* 0x000fe4000f8e02ff */
[----:B------:R-:W-:-:S04]  /*f250*/  IMAD.WIDE.U32 R4, R21, UR4, R4 ;  /* 0x0000000415047c25 */ /* 0x000fc8000f8e0004 */
[----:B------:R-:W-:Y:S01]  /*f260*/  IMAD.MOV.U32 R11, RZ, RZ, R8 ;  /* 0x000000ffff0b7224 */ /* 0x000fe200078e0008 */
[----:B--2---:R-:W-:Y:S01]  /*f270*/  @P0 SHF.R.U32.HI R11, RZ, R18, R27 ;  /* 0x00000012ff0b0219 */ /* 0x004fe2000001161b */
[----:B------:R-:W-:Y:S01]  /*f280*/  IMAD R10, R12, UR4, RZ ;  /* 0x000000040c0a7c24 */ /* 0x000fe2000f8e02ff */
[----:B------:R-:W-:Y:S01]  /*f290*/  IADD3 R4, P0, R9, R4, RZ ;  /* 0x0000000409047210 */ /* 0x000fe20007f1e0ff */
[C---:B------:R-:W-:Y:S01]  /*f2a0*/  IMAD R15, R21.reuse, UR7, R13 ;  /* 0x00000007150f7c24 */ /* 0x040fe2000f8e020d */
[--C-:B------:R-:W-:Y:S01]  /*f2b0*/  SHF.R.S32.HI R13, RZ, 0x1f, R9.reuse ;  /* 0x0000001fff0d7819 */ /* 0x100fe20000011409 */
[----:B------:R-:W-:Y:S02]  /*f2c0*/  IMAD.MOV R9, RZ, RZ, -R9 ;  /* 0x000000ffff097224 */ /* 0x000fe400078e0a09 */
[----:B------:R-:W-:Y:S01]  /*f2d0*/  IMAD R12, R21, UR5, R10 ;  /* 0x00000005150c7c24 */ /* 0x000fe2000f8e020a */
[--C-:B------:R-:W-:Y:S01]  /*f2e0*/  SHF.R.S32.HI R10, RZ, 0x1f, R11.reuse ;  /* 0x0000001fff0a7819 */ /* 0x100fe2000001140b */
[----:B------:R-:W-:Y:S01]  /*f2f0*/  IMAD.MOV R14, RZ, RZ, -R11 ;  /* 0x000000ffff0e7224 */ /* 0x000fe200078e0a0b */
[----:B------:R-:W-:Y:S01]  /*f300*/  ULDC.64 UR4, c[0x0][0xb30] ;  /* 0x0002cc0000047ab9 */ /* 0x000fe20000000a00 */
[----:B------:R-:W-:Y:S01]  /*f310*/  IMAD R9, R17, R9, R8 ;  /* 0x0000000911097224 */ /* 0x000fe200078e0208 */
[----:B------:R-:W-:Y:S01]  /*f320*/  IADD3.X R5, R13, R5, R12, P0, !PT ;  /* 0x000000050d057210 */ /* 0x000fe200007fe40c */
[----:B------:R-:W-:Y:S01]  /*f330*/  IMAD.WIDE.U32 R6, R21, UR6, R6 ;  /* 0x0000000615067c25 */ /* 0x000fe2000f8e0006 */
[----:B------:R-:W-:-:S03]  /*f340*/  ULDC.64 UR6, c[0x0][0xbc8] ;  /* 0x0002f20000067ab9 */ /* 0x000fc60000000a00 */
[----:B------:R-:W-:Y:S02]  /*f350*/  IMAD R10, R10, UR4, RZ ;  /* 0x000000040a0a7c24 */ /* 0x000fe4000f8e02ff */
[----:B------:R-:W-:Y:S01]  /*f360*/  IMAD R13, R17, R14, R8 ;  /* 0x0000000e110d7224 */ /* 0x000fe200078e0208 */
[----:B------:R-:W-:Y:S01]  /*f370*/  SHF.R.S32.HI R8, RZ, 0x1f, R9 ;  /* 0x0000001fff087819 */ /* 0x000fe20000011409 */
[----:B------:R-:W-:Y:S02]  /*f380*/  IMAD.IADD R7, R7, 0x1, R15 ;  /* 0x0000000107077824 */ /* 0x000fe400078e020f */
[C---:B------:R-:W-:Y:S01]  /*f390*/  IMAD R15, R11.reuse, UR5, R10 ;  /* 0x000000050b0f7c24 */ /* 0x040fe2000f8e020a */
[----:B------:R-:W-:Y:S01]  /*f3a0*/  SHF.R.S32.HI R10, RZ, 0x1f, R13 ;  /* 0x0000001fff0a7819 */ /* 0x000fe2000001140d */
[----:B------:R-:W-:Y:S01]  /*f3b0*/  IMAD.WIDE.U32 R6, R11, UR4, R6 ;  /* 0x000000040b067c25 */ /* 0x000fe2000f8e0006 */
[----:B------:R-:W0:Y:S01]  /*f3c0*/  S2UR UR5, SR_CgaCtaId ;  /* 0x00000000000579c3 */ /* 0x000e220000008800 */
[----:B------:R-:W-:-:S02]  /*f3d0*/  UMOV UR4, 0x400 ;  /* 0x0000040000047882 */ /* 0x000fc40000000000 */
        /* <DEDUP_REMOVED lines=9> */
[----:B------:R-:W-:Y:S01]  /*f470*/  ULDC.64 UR8, c[0x0][0xb00] ;  /* 0x0002c00000087ab9 */ /* 0x000fe20000000a00 */
[----:B------:R-:W-:Y:S02]  /*f480*/  ULDC UR6, c[0x0][0xa88] ;  /* 0x0002a20000067ab9 */ /* 0x000fe40000000800 */
[----:B------:R-:W-:Y:S01]  /*f490*/  IMAD.IADD R9, R5, 0x1, R11 ;  /* 0x0000000105097824 */ /* 0x000fe200078e020b */
[----:B------:R-:W-:Y:S01]  /*f4a0*/  LEA R18, P1, R6, UR8, 0x2 ;  /* 0x0000000806127c11 */ /* 0x000fe2000f8210ff */
[----:B------:R-:W-:Y:S01]  /*f4b0*/  IMAD.IADD R5, R7, 0x1, R15 ;  /* 0x0000000107057824 */ /* 0x000fe200078e020f */
[----:B0-----:R-:W-:Y:S01]  /*f4c0*/  ULEA UR4, UR5, UR4, 0x18 ;  /* 0x0000000405047291 */ /* 0x001fe2000f8ec03f */
[----:B------:R-:W-:Y:S01]  /*f4d0*/  IMAD R17, R17, UR6, RZ ;  /* 0x0000000611117c24 */ /* 0x000fe2000f8e02ff */
[----:B------:R-:W-:Y:S01]  /*f4e0*/  LEA.HI.X R9, R4, UR7, R9, 0x2, P0 ;  /* 0x0000000704097c11 */ /* 0x000fe200080f1409 */
[----:B------:R-:W-:Y:S01]  /*f4f0*/  IMAD.IADD R19, R22, 0x1, -R23 ;  /* 0x0000000116137824 */ /* 0x000fe200078e0a17 */
[----:B------:R-:W-:Y:S01]  /*f500*/  LEA.HI.X R20, R6, UR9, R5, 0x2, P1 ;  /* 0x0000000906147c11 */ /* 0x000fe200088f1405 */
[----:B------:R-:W-:Y:S01]  /*f510*/  SHFL.IDX PT, R4, R8, RZ, 0x1c1f ;  /* 0x001c1fff08047589 */ /* 0x000fe200000e0000 */
[----:B------:R-:W-:Y:S01]  /*f520*/  LOP3.LUT P0, RZ, R22, 0x3, RZ, 0xc0, !PT ;  /* 0x0000000316ff7812 */ /* 0x000fe2000780c0ff */
[----:B------:R-:W-:Y:S01]  /*f530*/  UIADD3 UR4, UR4, 0x16820, URZ ;  /* 0x0001682004047890 */ /* 0x000fe2000fffe03f */
[CC--:B------:R-:W-:Y:S01]  /*f540*/  ISETP.GE.AND P2, PT, R2.reuse, R17.reuse, PT ;  /* 0x000000110200720c */ /* 0x0c0fe20003f46270 */
[----:B------:R-:W0:Y:S01]  /*f550*/  SHFL.IDX PT, R5, R9, RZ, 0x1c1f ;  /* 0x001c1fff09057589 */ /* 0x000e2200000e0000 */
[-C--:B------:R-:W-:Y:S01]  /*f560*/  ISETP.GE.OR P1, PT, R2, R17.reuse, P0 ;  /* 0x000000110200720c */ /* 0x080fe20000726670 */
[----:B------:R-:W-:Y:S01]  /*f570*/  UPRMT UR4, URZ, 0x654, UR4 ;  /* 0x000006543f047896 */ /* 0x000fe20008000004 */
[----:B------:R-:W-:Y:S01]  /*f580*/  ISETP.GE.OR P0, PT, R16, R17, P0 ;  /* 0x000000111000720c */ /* 0x000fe20000706670 */
[----:B------:R-:W-:Y:S01]  /*f590*/  SHFL.IDX PT, R6, R8, 0x1, 0x1c1f ;  /* 0x003c1f0008067f89 */ /* 0x000fe200000e0000 */
[----:B------:R-:W-:-:S03]  /*f5a0*/  IMAD.SHL.U32 R19, R19, 0x2, RZ ;  /* 0x0000000213137824 */ /* 0x000fc600078e00ff */
[----:B------:R-:W1:Y:S03]  /*f5b0*/  SHFL.IDX PT, R7, R9, 0x1, 0x1c1f ;  /* 0x003c1f0009077f89 */ /* 0x000e6600000e0000 */
[----:B------:R-:W-:Y:S01]  /*f5c0*/  SYNCS.ARRIVE.TRANS64.RED.A1T0 RZ, [UR4], RZ ;  /* 0x000000ffffff79a7 */ /* 0x000fe20008100404 */
[----:B------:R2:W3:Y:S04]  /*f5d0*/  SHFL.IDX PT, R14, R18, RZ, 0x1c1f ;  /* 0x001c1fff120e7589 */ /* 0x0004e800000e0000 */
[----:B------:R2:W4:Y:S04]  /*f5e0*/  SHFL.IDX PT, R15, R20, RZ, 0x1c1f ;  /* 0x001c1fff140f7589 */ /* 0x00052800000e0000 */
[----:B0-----:R2:W-:Y:S04]  /*f5f0*/  @!P1 ST.E desc[UR48][R4.64], R3 ;  /* 0x0000000304009985 */ /* 0x0015e8000c101930 */
[----:B-1----:R2:W-:Y:S01]  /*f600*/  @!P0 ST.E desc[UR48][R6.64], R0 ;  /* 0x0000000006008985 */ /* 0x0025e2000c101930 */
[----:B------:R-:W-:Y:S05]  /*f610*/  @P2 BRA `(.L_x_895) ;  /* 0x0000000000b82947 */ /* 0x000fea0003800000 */
[----:B------:R-:W-:Y:S01]  /*f620*/  ULDC UR4, c[0x0][0xac8] ;  /* 0x0002b20000047ab9 */ /* 0x000fe20000000800 */
[C---:B--2---:R-:W-:Y:S01]  /*f630*/  VIADD R0, R19.reuse, 0x8 ;  /* 0x0000000813007836 */ /* 0x044fe20000000000 */
[C---:B------:R-:W-:Y:S01]  /*f640*/  ISETP.GE.AND P0, PT, R19.reuse, UR4, PT ;  /* 0x0000000413007c0c */ /* 0x040fe2000bf06270 */
[C---:B------:R-:W-:Y:S02]  /*f650*/  VIADD R4, R19.reuse, 0x10 ;  /* 0x0000001013047836 */ /* 0x040fe40000000000 */
[C---:B------:R-:W-:Y:S02]  /*f660*/  VIADD R5, R19.reuse, 0x18 ;  /* 0x0000001813057836 */ /* 0x040fe40000000000 */
[C---:B------:R-:W-:Y:S01]  /*f670*/  VIADD R6, R19.reuse, 0x20 ;  /* 0x0000002013067836 */ /* 0x040fe20000000000 */
[----:B------:R-:W-:Y:S01]  /*f680*/  ISETP.GE.AND P1, PT, R4, UR4, PT ;  /* 0x0000000404007c0c */ /* 0x000fe2000bf26270 */
[----:B------:R-:W-:Y:S01]  /*f690*/  VIADD R7, R19, 0x28 ;  /* 0x0000002813077836 */ /* 0x000fe20000000000 */
[----:B------:R-:W-:Y:S01]  /*f6a0*/  ISETP.GE.AND P2, PT, R5, UR4, PT ;  /* 0x0000000405007c0c */ /* 0x000fe2000bf46270 */
[C---:B------:R-:W-:Y:S01]  /*f6b0*/  VIADD R9, R19.reuse, 0x30 ;  /* 0x0000003013097836 */ /* 0x040fe20000000000 */
[----:B------:R-:W-:Y:S01]  /*f6c0*/  ISETP.GE.AND P3, PT, R6, UR4, PT ;  /* 0x0000000406007c0c */ /* 0x000fe2000bf66270 */
[----:B------:R-:W-:Y:S01]  /*f6d0*/  VIADD R11, R19, 0x38 ;  /* 0x00000038130b7836 */ /* 0x000fe20000000000 */
[----:B------:R-:W-:Y:S01]  /*f6e0*/  ISETP.GE.AND P4, PT, R7, UR4, PT ;  /* 0x0000000407007c0c */ /* 0x000fe2000bf86270 */
[----:B---34-:R-:W-:Y:S01]  /*f6f0*/  @!P0 IMAD.WIDE R2, R19, 0x4, R14 ;  /* 0x0000000413028825 */ /* 0x018fe200078e020e */
[----:B------:R-:W-:-:S02]  /*f700*/  ISETP.GE.AND P5, PT, R9, UR4, PT ;  /* 0x0000000409007c0c */ /* 0x000fc4000bfa6270 */
[----:B------:R-:W-:Y:S02]  /*f710*/  ISETP.GE.AND P6, PT, R11, UR4, PT ;  /* 0x000000040b007c0c */ /* 0x000fe4000bfc6270 */
[----:B------:R0:W-:Y:S01]  /*f720*/  @!P0 ST.E.64 desc[UR48][R2.64], R88 ;  /* 0x0000005802008985 */ /* 0x0001e2000c101b30 */
[----:B------:R-:W-:Y:S02]  /*f730*/  ISETP.GE.AND P0, PT, R0, UR4, PT ;  /* 0x0000000400007c0c */ /* 0x000fe4000bf06270 */
[----:B------:R-:W-:Y:S02]  /*f740*/  @!P1 LEA.HI R4, R4, R4, RZ, 0x1 ;  /* 0x0000000404049211 */ /* 0x000fe400078f08ff */
[----:B------:R-:W-:Y:S02]  /*f750*/  @!P3 LEA.HI R6, R6, R6, RZ, 0x1 ;  /* 0x000000060606b211 */ /* 0x000fe400078f08ff */
[----:B------:R-:W-:Y:S02]  /*f760*/  @!P4 LEA.HI R8, R7, R7, RZ, 0x1 ;  /* 0x000000070708c211 */ /* 0x000fe400078f08ff */
[----:B------:R-:W-:-:S02]  /*f770*/  @!P5 LEA.HI R10, R9, R9, RZ, 0x1 ;  /* 0x00000009090ad211 */ /* 0x000fc400078f08ff */
[----:B------:R-:W-:Y:S02]  /*f780*/  @!P6 LEA.HI R12, R11, R11, RZ, 0x1 ;  /* 0x0000000b0b0ce211 */ /* 0x000fe400078f08ff */
[----:B------:R-:W-:Y:S02]  /*f790*/  @!P3 LOP3.LUT R9, R6, 0xfffffffe, RZ, 0xc0, !PT ;  /* 0xfffffffe0609b812 */ /* 0x000fe400078ec0ff */
[----:B------:R-:W-:Y:S02]  /*f7a0*/  @!P0 LEA.HI R0, R0, R0, RZ, 0x1 ;  /* 0x0000000000008211 */ /* 0x000fe400078f08ff */
[----:B0-----:R-:W-:Y:S02]  /*f7b0*/  @!P2 LEA.HI R2, R5, R5, RZ, 0x1 ;  /* 0x000000050502a211 */ /* 0x001fe400078f08ff */
[----:B------:R-:W-:Y:S02]  /*f7c0*/  @!P0 LOP3.LUT R3, R0, 0xfffffffe, RZ, 0xc0, !PT ;  /* 0xfffffffe00038812 */ /* 0x000fe400078ec0ff */
[----:B------:R-:W-:-:S02]  /*f7d0*/  @!P1 LOP3.LUT R5, R4, 0xfffffffe, RZ, 0xc0, !PT ;  /* 0xfffffffe04059812 */ /* 0x000fc400078ec0ff */
[----:B------:R-:W-:Y:S01]  /*f7e0*/  @!P2 LOP3.LUT R7, R2, 0xfffffffe, RZ, 0xc0, !PT ;  /* 0xfffffffe0207a812 */ /* 0x000fe200078ec0ff */
[--C-:B------:R-:W-:Y:S01]  /*f7f0*/  @!P0 IMAD.WIDE R2, R3, 0x4, R14.reuse ;  /* 0x0000000403028825 */ /* 0x100fe200078e020e */
[----:B------:R-:W-:Y:S02]  /*f800*/  @!P4 LOP3.LUT R11, R8, 0xfffffffe, RZ, 0xc0, !PT ;  /* 0xfffffffe080bc812 */ /* 0x000fe400078ec0ff */
[----:B------:R-:W-:Y:S01]  /*f810*/  @!P5 LOP3.LUT R13, R10, 0xfffffffe, RZ, 0xc0, !PT ;  /* 0xfffffffe0a0dd812 */ /* 0x000fe200078ec0ff */
[--C-:B------:R-:W-:Y:S01]  /*f820*/  @!P1 IMAD.WIDE R4, R5, 0x4, R14.reuse ;  /* 0x0000000405049825 */ /* 0x100fe200078e020e */
[----:B------:R-:W-:Y:S01]  /*f830*/  @!P6 LOP3.LUT R21, R12, 0xfffffffe, RZ, 0xc0, !PT ;  /* 0xfffffffe0c15e812 */ /* 0x000fe200078ec0ff */
[----:B------:R0:W-:Y:S02]  /*f840*/  @!P0 ST.E.64 desc[UR48][R2.64], R92 ;  /* 0x0000005c02008985 */ /* 0x0001e4000c101b30 */
[--C-:B------:R-:W-:Y:S02]  /*f850*/  @!P2 IMAD.WIDE R6, R7, 0x4, R14.reuse ;  /* 0x000000040706a825 */ /* 0x100fe400078e020e */
[----:B------:R0:W-:Y:S02]  /*f860*/  @!P1 ST.E.64 desc[UR48][R4.64], R96 ;  /* 0x0000006004009985 */ /* 0x0001e4000c101b30 */
[----:B------:R-:W-:-:S02]  /*f870*/  @!P3 IMAD.WIDE R8, R9, 0x4, R14 ;  /* 0x000000040908b825 */ /* 0x000fc400078e020e */
[----:B------:R0:W-:Y:S02]  /*f880*/  @!P2 ST.E.64 desc[UR48][R6.64], R100 ;  /* 0x000000640600a985 */ /* 0x0001e4000c101b30 */
[--C-:B------:R-:W-:Y:S02]  /*f890*/  @!P4 IMAD.WIDE R10, R11, 0x4, R14.reuse ;  /* 0x000000040b0ac825 */ /* 0x100fe400078e020e */
[----:B------:R0:W-:Y:S02]  /*f8a0*/  @!P3 ST.E.64 desc[UR48][R8.64], R104 ;  /* 0x000000680800b985 */ /* 0x0001e4000c101b30 */
[--C-:B------:R-:W-:Y:S02]  /*f8b0*/  @!P5 IMAD.WIDE R12, R13, 0x4, R14.reuse ;  /* 0x000000040d0cd825 */ /* 0x100fe400078e020e */
[----:B------:R0:W-:Y:S02]  /*f8c0*/  @!P4 ST.E.64 desc[UR48][R10.64], R108 ;  /* 0x0000006c0a00c985 */ /* 0x0001e4000c101b30 */
[----:B------:R-:W-:-:S02]  /*f8d0*/  @!P6 IMAD.WIDE R14, R21, 0x4, R14 ;  /* 0x00000004150ee825 */ /* 0x000fc400078e020e */
[----:B------:R0:W-:Y:S04]  /*f8e0*/  @!P5 ST.E.64 desc[UR48][R12.64], R112 ;  /* 0x000000700c00d985 */ /* 0x0001e8000c101b30 */
[----:B------:R0:W-:Y:S02]  /*f8f0*/  @!P6 ST.E.64 desc[UR48][R14.64], R116 ;  /* 0x000000740e00e985 */ /* 0x0001e4000c101b30 */
.L_x_895:
[----:B------:R-:W-:Y:S05]  /*f900*/  BSYNC B0 ;  /* 0x0000000000007941 */ /* 0x000fea0003800000 */
.L_x_894:
[----:B------:R-:W-:Y:S01]  /*f910*/  ISETP.GE.AND P0, PT, R16, R17, PT ;  /* 0x000000111000720c */ /* 0x000fe20003f06270 */
[----:B0-----:R0:W1:Y:S04]  /*f920*/  SHFL.IDX PT, R13, R20, 0x1, 0x1c1f ;  /* 0x003c1f00140d7f89 */ /* 0x00106800000e0000 */
[----:B------:R0:W0:Y:S08]  /*f930*/  SHFL.IDX PT, R12, R18, 0x1, 0x1c1f ;  /* 0x003c1f00120c7f89 */ /* 0x00003000000e0000 */
[----:B------:R-:W-:Y:S05]  /*f940*/  @P0 BRA `(.L_x_814) ;  /* 0x0000003c00e80947 */ /* 0x000fea0003800000 */
[C---:B--2---:R-:W-:Y:S01]  /*f950*/  VIADD R0, R19.reuse, 0x8 ;  /* 0x0000000813007836 */ /* 0x044fe20000000000 */
[----:B------:R-:W-:Y:S01]  /*f960*/  ULDC UR4, c[0x0][0xac8] ;  /* 0x0002b20000047ab9 */ /* 0x000fe20000000800 */
[C---:B------:R-:W-:Y:S01]  /*f970*/  VIADD R6, R19.reuse, 0x10 ;  /* 0x0000001013067836 */ /* 0x040fe20000000000 */
[C---:B------:R-:W-:Y:S01]  /*f980*/  ISETP.GE.AND P0, PT, R19.reuse, UR4, PT ;  /* 0x0000000413007c0c */ /* 0x040fe2000bf06270 */
[C---:B------:R-:W-:Y:S01]  /*f990*/  VIADD R7, R19.reuse, 0x18 ;  /* 0x0000001813077836 */ /* 0x040fe20000000000 */
[----:B------:R-:W-:Y:S01]  /*f9a0*/  ISETP.GE.AND P1, PT, R0, UR4, PT ;  /* 0x0000000400007c0c */ /* 0x000fe2000bf26270 */
[C---:B------:R-:W-:Y:S01]  /*f9b0*/  VIADD R8, R19.reuse, 0x20 ;  /* 0x0000002013087836 */ /* 0x040fe20000000000 */
[----:B------:R-:W-:Y:S01]  /*f9c0*/  ISETP.GE.AND P2, PT, R6, UR4, PT ;  /* 0x0000000406007c0c */ /* 0x000fe2000bf46270 */
[----:B------:R-:W-:Y:S01]  /*f9d0*/  VIADD R9, R19, 0x28 ;  /* 0x0000002813097836 */ /* 0x000fe20000000000 */
[----:B------:R-:W-:Y:S01]  /*f9e0*/  ISETP.GE.AND P3, PT, R7, UR4, PT ;  /* 0x0000000407007c0c */ /* 0x000fe2000bf66270 */
[----:B------:R-:W-:Y:S01]  /*f9f0*/  VIADD R11, R19, 0x30 ;  /* 0x00000030130b7836 */ /* 0x000fe20000000000 */
[----:B------:R-:W-:-:S02]  /*fa00*/  ISETP.GE.AND P4, PT, R8, UR4, PT ;  /* 0x0000000408007c0c */ /* 0x000fc4000bf86270 */
[----:B------:R-:W-:Y:S02]  /*fa10*/  ISETP.GE.AND P5, PT, R9, UR4, PT ;  /* 0x0000000409007c0c */ /* 0x000fe4000bfa6270 */
[----:B------:R-:W-:Y:S01]  /*fa20*/  ISETP.GE.AND P6, PT, R11, UR4, PT ;  /* 0x000000040b007c0c */ /* 0x000fe2000bfc6270 */
[C---:B01----:R-:W-:Y:S02]  /*fa30*/  @!P0 IMAD.WIDE R2, R19.reuse, 0x4, R12 ;  /* 0x0000000413028825 */ /* 0x043fe400078e020c */
[----:B------:R-:W-:Y:S02]  /*fa40*/  @!P1 LEA.HI R0, R0, R0, RZ, 0x1 ;  /* 0x0000000000009211 */ /* 0x000fe400078f08ff */
[----:B------:R-:W-:Y:S01]  /*fa50*/  @!P2 LEA.HI R6, R6, R6, RZ, 0x1 ;  /* 0x000000060606a211 */ /* 0x000fe200078f08ff */
[----:B------:R0:W-:Y:S01]  /*fa60*/  @!P0 ST.E.64 desc[UR48][R2.64], R90 ;  /* 0x0000005a02008985 */ /* 0x0001e2000c101b30 */
[----:B------:R-:W-:Y:S01]  /*fa70*/  @!P1 LOP3.LUT R5, R0, 0xfffffffe, RZ, 0xc0, !PT ;  /* 0xfffffffe00059812 */ /* 0x000fe200078ec0ff */
[----:B------:R-:W-:Y:S01]  /*fa80*/  VIADD R19, R19, 0x38 ;  /* 0x0000003813137836 */ /* 0x000fe20000000000 */
[----:B------:R-:W-:-:S02]  /*fa90*/  @!P3 LEA.HI R0, R7, R7, RZ, 0x1 ;  /* 0x000000070700b211 */ /* 0x000fc400078f08ff */
[----:B------:R-:W-:Y:S01]  /*faa0*/  @!P4 LEA.HI R8, R8, R8, RZ, 0x1 ;  /* 0x000000080808c211 */ /* 0x000fe200078f08ff */
[--C-:B------:R-:W-:Y:S01]  /*fab0*/  @!P1 IMAD.WIDE R4, R5, 0x4, R12.reuse ;  /* 0x0000000405049825 */ /* 0x100fe200078e020c */
[----:B------:R-:W-:Y:S02]  /*fac0*/  @!P5 LEA.HI R10, R9, R9, RZ, 0x1 ;  /* 0x00000009090ad211 */ /* 0x000fe400078f08ff */
[----:B---3--:R-:W-:Y:S02]  /*fad0*/  @!P6 LEA.HI R14, R11, R11, RZ, 0x1 ;  /* 0x0000000b0b0ee211 */ /* 0x008fe400078f08ff */
[----:B------:R-:W-:Y:S01]  /*fae0*/  @!P2 LOP3.LUT R7, R6, 0xfffffffe, RZ, 0xc0, !PT ;  /* 0xfffffffe0607a812 */ /* 0x000fe200078ec0ff */
[----:B------:R1:W-:Y:S01]  /*faf0*/  @!P1 ST.E.64 desc[UR48][R4.64], R94 ;  /* 0x0000005e04009985 */ /* 0x0003e2000c101b30 */
[----:B------:R-:W-:Y:S02]  /*fb00*/  @!P3 LOP3.LUT R9, R0, 0xfffffffe, RZ, 0xc0, !PT ;  /* 0xfffffffe0009b812 */ /* 0x000fe400078ec0ff */
[----:B------:R-:W-:Y:S01]  /*fb10*/  @!P4 LOP3.LUT R11, R8, 0xfffffffe, RZ, 0xc0, !PT ;  /* 0xfffffffe080bc812 */ /* 0x000fe200078ec0ff */
[----:B0-----:R-:W-:Y:S01]  /*fb20*/  @!P2 IMAD.WIDE R2, R7, 0x4, R12 ;  /* 0x000000040702a825 */ /* 0x001fe200078e020c */
[----:B----4-:R-:W-:-:S02]  /*fb30*/  @!P5 LOP3.LUT R15, R10, 0xfffffffe, RZ, 0xc0, !PT ;  /* 0xfffffffe0a0fd812 */ /* 0x010fc400078ec0ff */
[----:B------:R-:W-:Y:S01]  /*fb40*/  @!P6 LOP3.LUT R17, R14, 0xfffffffe, RZ, 0xc0, !PT ;  /* 0xfffffffe0e11e812 */ /* 0x000fe200078ec0ff */
[--C-:B------:R-:W-:Y:S01]  /*fb50*/  @!P4 IMAD.WIDE R6, R11, 0x4, R12.reuse ;  /* 0x000000040b06c825 */ /* 0x100fe200078e020c */
[----:B------:R0:W-:Y:S01]  /*fb60*/  @!P2 ST.E.64 desc[UR48][R2.64], R98 ;  /* 0x000000620200a985 */ /* 0x0001e2000c101b30 */
[----:B------:R-:W-:Y:S02]  /*fb70*/  ISETP.GE.AND P0, PT, R19, UR4, PT ;  /* 0x0000000413007c0c */ /* 0x000fe4000bf06270 */
[----:B------:R-:W-:-:S04]  /*fb80*/  @!P6 IMAD.WIDE R10, R17, 0x4, R12 ;  /* 0x00000004110ae825 */ /* 0x000fc800078e020c */
[----:B-1----:R-:W-:-:S04]  /*fb90*/  @!P3 IMAD.WIDE R4, R9, 0x4, R12 ;  /* 0x000000040904b825 */ /* 0x002fc800078e020c */
[----:B------:R-:W-:Y:S01]  /*fba0*/  @!P5 IMAD.WIDE R8, R15, 0x4, R12 ;  /* 0x000000040f08d825 */ /* 0x000fe200078e020c */
[----:B------:R0:W-:Y:S04]  /*fbb0*/  @!P3 ST.E.64 desc[UR48][R4.64], R102 ;  /* 0x000000660400b985 */ /* 0x0001e8000c101b30 */
[----:B------:R0:W-:Y:S04]  /*fbc0*/  @!P4 ST.E.64 desc[UR48][R6.64], R106 ;  /* 0x0000006a0600c985 */ /* 0x0001e8000c101b30 */
[----:B------:R0:W-:Y:S04]  /*fbd0*/  @!P5 ST.E.64 desc[UR48][R8.64], R110 ;  /* 0x0000006e0800d985 */ /* 0x0001e8000c101b30 */
[----:B------:R0:W-:Y:S01]  /*fbe0*/  @!P6 ST.E.64 desc[UR48][R10.64], R114 ;  /* 0x000000720a00e985 */ /* 0x0001e2000c101b30 */
[----:B------:R-:W-:Y:S05]  /*fbf0*/  @P0 BRA `(.L_x_814) ;  /* 0x0000003c003c0947 */ /* 0x000fea0003800000 */
[----:B------:R-:W-:-:S04]  /*fc00*/  LEA.HI R19, R19, R19, RZ, 0x1 ;  /* 0x0000001313137211 */ /* 0x000fc800078f08ff */
[----:B0-----:R-:W-:-:S05]  /*fc10*/  LOP3.LUT R3, R19, 0xfffffffe, RZ, 0xc0, !PT ;  /* 0xfffffffe13037812 */ /* 0x001fca00078ec0ff */
[----:B------:R-:W-:-:S05]  /*fc20*/  IMAD.WIDE R2, R3, 0x4, R12 ;  /* 0x0000000403027825 */ /* 0x000fca00078e020c */
[----:B------:R0:W-:Y:S01]  /*fc30*/  ST.E.64 desc[UR48][R2.64], R118 ;  /* 0x0000007602007985 */ /* 0x0001e2000c101b30 */
[----:B------:R-:W-:Y:S05]  /*fc40*/  BRA `(.L_x_814) ;  /* 0x0000003c00287947 */ /* 0x000fea0003800000 */
.L_x_893:
[----:B------:R-:W-:-:S05]  /*fc50*/  VIADD R0, R2, 0xffffff80 ;  /* 0xffffff8002007836 */ /* 0x000fca0000000000 */
[----:B------:R-:W-:-:S13]  /*fc60*/  ISETP.GT.AND P0, PT, R0, 0xbf, PT ;  /* 0x000000bf0000780c */ /* 0x000fda0003f04270 */
[----:B------:R-:W-:Y:S05]  /*fc70*/  @P0 BRA `(.L_x_814) ;  /* 0x0000003c001c0947 */ /* 0x000fea0003800000 */
[----:B------:R-:W0:Y:S01]  /*fc80*/  S2R R3, SR_CTAID.X ;  /* 0x0000000000037919 */ /* 0x000e220000002500 */
[----:B------:R-:W1:Y:S01]  /*fc90*/  LDC R6, c[0x0][0xbe8] ;  /* 0x0002fa00ff067b82 */ /* 0x000e620000000800 */
[----:B------:R-:W-:Y:S01]  /*fca0*/  ULDC UR4, c[0x0][0xa88] ;  /* 0x0002a20000047ab9 */ /* 0x000fe20000000800 */
[----:B0-----:R-:W-:Y:S02]  /*fcb0*/  IMAD R2, R3, 0xc0, R2 ;  /* 0x000000c003027824 */ /* 0x001fe400078e0202 */
[----:B-1----:R-:W-:Y:S02]  /*fcc0*/  IMAD R3, R6, UR4, RZ ;  /* 0x0000000406037c24 */ /* 0x002fe4000f8e02ff */
[----:B------:R-:W-:-:S05]  /*fcd0*/  VIADD R0, R2, 0xffffff80 ;  /* 0xffffff8002007836 */ /* 0x000fca0000000000 */
[----:B------:R-:W-:-:S13]  /*fce0*/  ISETP.GE.AND P0, PT, R0, R3, PT ;  /* 0x000000030000720c */ /* 0x000fda0003f06270 */
[----:B------:R-:W-:Y:S05]  /*fcf0*/  @P0 BRA `(.L_x_814) ;  /* 0x0000003800fc0947 */ /* 0x000fea0003800000 */
[----:B------:R-:W-:Y:S01]  /*fd00*/  ISETP.NE.AND P0, PT, R6, 0x1, PT ;  /* 0x000000010600780c */ /* 0x000fe20003f05270 */
[----:B------:R-:W0:Y:S01]  /*fd10*/  S2UR UR7, SR_CTAID.Z ;  /* 0x00000000000779c3 */ /* 0x000e220000002700 */
[----:B------:R-:W-:Y:S01]  /*fd20*/  USHF.R.S32.HI UR6, URZ, 0x1f, UR36 ;  /* 0x0000001f3f067899 */ /* 0x000fe20008011424 */
[----:B------:R-:W-:Y:S01]  /*fd30*/  IMAD.MOV.U32 R5, RZ, RZ, R0 ;  /* 0x000000ffff057224 */ /* 0x000fe200078e0000 */
[----:B------:R-:W-:Y:S02]  /*fd40*/  ULDC.64 UR8, c[0x0][0xbd0] ;  /* 0x0002f40000087ab9 */ /* 0x000fe40000000a00 */
[----:B------:R-:W-:Y:S02]  /*fd50*/  UIMAD UR6, UR6, UR8, URZ ;  /* 0x00000008060672a4 */ /* 0x000fe4000f8e023f */
[----:B------:R-:W-:Y:S01]  /*fd60*/  UIMAD.WIDE.U32 UR4, UR36, UR8, URZ ;  /* 0x00000008240472a5 */ /* 0x000fe2000f8e003f */
[----:B------:R-:W1:Y:S01]  /*fd70*/  LDC.64 R10, c[0x0][0xbd8] ;  /* 0x0002f600ff0a7b82 */ /* 0x000e620000000a00 */
[----:B------:R-:W-:-:S04]  /*fd80*/  UIMAD UR6, UR36, UR9, UR6 ;  /* 0x00000009240672a4 */ /* 0x000fc8000f8e0206 */
[----:B------:R-:W-:Y:S02]  /*fd90*/  UIADD3 UR6, UR5, UR6, URZ ;  /* 0x0000000605067290 */ /* 0x000fe4000fffe03f */
[----:B------:R-:W-:Y:S01]  /*fda0*/  IMAD.U32 R3, RZ, RZ, UR5 ;  /* 0x00000005ff037e24 */ /* 0x000fe2000f8e00ff */
[----:B------:R-:W2:Y:S01]  /*fdb0*/  @P0 LDC R7, c[0x0][0xbec] ;  /* 0x0002fb00ff070b82 */ /* 0x000ea20000000800 */
[----:B------:R-:W-:Y:S01]  /*fdc0*/  IMAD.U32 R2, RZ, RZ, UR4 ;  /* 0x00000004ff027e24 */ /* 0x000fe2000f8e00ff */
[----:B------:R-:W-:Y:S01]  /*fdd0*/  ULDC.64 UR4, c[0x0][0xbe0] ;  /* 0x0002f80000047ab9 */ /* 0x000fe20000000a00 */
[----:B------:R-:W-:-:S05]  /*fde0*/  IMAD.U32 R3, RZ, RZ, UR6 ;  /* 0x00000006ff037e24 */ /* 0x000fca000f8e00ff */
[----:B------:R-:W3:Y:S01]  /*fdf0*/  @P0 LDC R9, c[0x0][0xbf0] ;  /* 0x0002fc00ff090b82 */ /* 0x000ee20000000800 */
[----:B0-----:R-:W-:-:S07]  /*fe00*/  USHF.R.S32.HI UR8, URZ, 0x1f, UR7 ;  /* 0x0000001f3f087899 */ /* 0x001fce0008011407 */
[----:B------:R-:W0:Y:S01]  /*fe10*/  S2UR UR10, SR_CTAID.Y ;  /* 0x00000000000a79c3 */ /* 0x000e220000002600 */
[C---:B-1----:R-:W-:Y:S02]  /*fe20*/  IMAD R12, R10.reuse, UR8, RZ ;  /* 0x000000080a0c7c24 */ /* 0x042fe4000f8e02ff */
[----:B------:R-:W-:-:S04]  /*fe30*/  IMAD.WIDE.U32 R2, R10, UR7, R2 ;  /* 0x000000070a027c25 */ /* 0x000fc8000f8e0002 */
[----:B------:R-:W-:Y:S01]  /*fe40*/  IMAD R11, R11, UR7, R12 ;  /* 0x000000070b0b7c24 */ /* 0x000fe2000f8e020c */
[----:B------:R-:W0:Y:S01]  /*fe50*/  LDC R8, c[0x0][0xc50] ;  /* 0x00031400ff087b82 */ /* 0x000e220000000800 */
[----:B--2---:R-:W-:-:S04]  /*fe60*/  @P0 IMAD.HI.U32 R4, R0, R7, RZ ;  /* 0x0000000700040227 */ /* 0x004fc800078e00ff */
[----:B------:R-:W-:Y:S02]  /*fe70*/  IMAD R7, RZ, RZ, -UR36 ;  /* 0x80000024ff077e24 */ /* 0x000fe4000f8e02ff */
[----:B------:R-:W-:Y:S01]  /*fe80*/  IMAD.IADD R3, R11, 0x1, R3 ;  /* 0x000000010b037824 */ /* 0x000fe200078e0203 */
[----:B---3--:R-:W-:Y:S01]  /*fe90*/  @P0 SHF.R.U32.HI R5, RZ, R9, R4 ;  /* 0x00000009ff050219 */ /* 0x008fe20000011604 */
[----:B0-----:R-:W-:-:S04]  /*fea0*/  IMAD R9, R8, R7, UR10 ;  /* 0x0000000a08097e24 */ /* 0x001fc8000f8e0207 */
[----:B------:R-:W-:Y:S02]  /*feb0*/  IMAD.MOV R7, RZ, RZ, -R5 ;  /* 0x000000ffff077224 */ /* 0x000fe400078e0a05 */
[----:B------:R-:W-:Y:S01]  /*fec0*/  IMAD.WIDE.U32 R2, R9, UR4, R2 ;  /* 0x0000000409027c25 */ /* 0x000fe2000f8e0002 */
[----:B------:R-:W-:-:S03]  /*fed0*/  SHF.R.S32.HI R4, RZ, 0x1f, R9 ;  /* 0x0000001fff047819 */ /* 0x000fc60000011409 */
[----:B------:R-:W-:Y:S01]  /*fee0*/  IMAD R7, R6, R7, R0 ;  /* 0x0000000706077224 */ /* 0x000fe200078e0200 */
[----:B------:R-:W-:Y:S01]  /*fef0*/  IADD3 R2, P0, R5, R2, RZ ;  /* 0x0000000205027210 */ /* 0x000fe20007f1e0ff */
[----:B------:R-:W-:-:S03]  /*ff00*/  IMAD R4, R4, UR4, RZ ;  /* 0x0000000404047c24 */ /* 0x000fc6000f8e02ff */
[----:B------:R-:W-:Y:S01]  /*ff10*/  SHF.R.S32.HI R0, RZ, 0x1f, R7 ;  /* 0x0000001fff007819 */ /* 0x000fe20000011407 */
[----:B------:R-:W-:Y:S01]  /*ff20*/  IMAD R4, R9, UR5, R4 ;  /* 0x0000000509047c24 */ /* 0x000fe2000f8e0204 */
[----:B------:R-:W-:Y:S01]  /*ff30*/  SHF.R.S32.HI R9, RZ, 0x1f, R5 ;  /* 0x0000001fff097819 */ /* 0x000fe20000011405 */
[----:B------:R-:W-:Y:S02]  /*ff40*/  ULDC.64 UR4, c[0x0][0xbc8] ;  /* 0x0002f20000047ab9 */ /* 0x000fe40000000a00 */
[----:B------:R-:W-:Y:S01]  /*ff50*/  IMAD R0, R0, UR4, RZ ;  /* 0x0000000400007c24 */ /* 0x000fe2000f8e02ff */
[----:B------:R-:W-:-:S03]  /*ff60*/  IADD3.X R3, R9, R3, R4, P0, !PT ;  /* 0x0000000309037210 */ /* 0x000fc600007fe404 */
[C---:B------:R-:W-:Y:S02]  /*ff70*/  IMAD R5, R7.reuse, UR5, R0 ;  /* 0x0000000507057c24 */ /* 0x040fe4000f8e0200 */
[----:B------:R-:W-:Y:S01]  /*ff80*/  IMAD.WIDE.U32 R2, R7, UR4, R2 ;  /* 0x0000000407027c25 */ /* 0x000fe2000f8e0002 */
[----:B------:R-:W-:-:S03]  /*ff90*/  ULDC.64 UR4, c[0x0][0xba8] ;  /* 0x0002ea0000047ab9 */ /* 0x000fc60000000a00 */
[----:B------:R-:W-:Y:S01]  /*ffa0*/  IMAD.IADD R3, R3, 0x1, R5 ;  /* 0x0000000103037824 */ /* 0x000fe200078e0205 */
[----:B------:R-:W-:-:S04]  /*ffb0*/  LEA R4, P0, R2, UR4, 0x2 ;  /* 0x0000000402047c11 */ /* 0x000fc8000f8010ff */
[----:B------:R-:W-:Y:S01]  /*ffc0*/  LEA.HI.X R5, R2, UR5, R3, 0x2, P0 ;  /* 0x0000000502057c11 */ /* 0x000fe200080f1403 */
[----:B------:R-:W-:-:S05]  /*ffd0*/  IMAD.MOV.U32 R3, RZ, RZ, -0x800000 ;  /* 0xff800000ff037424 */ /* 0x000fca00078e00ff */
[----:B------:R0:W-:Y:S01]  /*ffe0*/  STG.E desc[UR48][R4.64], R3 ;  /* 0x0000000304007986 */ /* 0x0001e2000c101930 */
[----:B------:R-:W-:Y:S05]  /*fff0*/  BRA `(.L_x_814) ;  /* 0x00000038003c7947 */ /* 0x000fea0003800000 */
.L_x_812:
        /* <DEDUP_REMOVED lines=18> */
.L_x_896:
[----:B------:R-:W-:Y:S01]  /*10120*/  ULDC UR7, c[0x0][0xc50] ;  /* 0x0003140000077ab9 */ /* 0x000fe20000000800 */
[----:B------:R-:W-:Y:S01]  /*10130*/  UMOV UR36, UR6 ;  /* 0x0000000600247c82 */ /* 0x000fe20008000000 */
[----:B------:R-:W-:-:S11]  /*10140*/  UISETP.NE.AND UP0, UPT, UR7, 0x1, UPT ;  /* 0x000000010700788c */ /* 0x000fd6000bf05270 */
[----:B------:R-:W-:Y:S01]  /*10150*/  @UP0 ULDC UR4, c[0x0][0xc54] ;  /* 0x0003150000040ab9 */ /* 0x000fe20000000800 */
[----:B------:R-:W-:Y:S01]  /*10160*/  @UP0 ULDC UR8, c[0x0][0xc58] ;  /* 0x0003160000080ab9 */ /* 0x000fe20000000800 */
[----:B------:R-:W-:-:S04]  /*10170*/  UIMAD.WIDE.U32 UR4, UR6, UR4, URZ ;  /* 0x00000004060472a5 */ /* 0x000fc8000f8e003f */
[----:B------:R-:W-:-:S12]  /*10180*/  @UP0 USHF.R.U32.HI UR36, URZ, UR8, UR5 ;  /* 0x000000083f240299 */ /* 0x000fd80008011605 */
.L_x_897:
[----:B------:R-:W-:Y:S01]  /*10190*/  ISETP.GE.AND P0, PT, R27, RZ, PT ;  /* 0x000000ff1b00720c */ /* 0x000fe20003f06270 */
[----:B------:R-:W-:Y:S01]  /*101a0*/  UIADD3 UR42, -UR36, URZ, URZ ;  /* 0x0000003f242a7290 */ /* 0x000fe2000fffe13f */
[----:B------:R-:W-:Y:S02]  /*101b0*/  IMAD.MOV.U32 R3, RZ, RZ, 0x1 ;  /* 0x00000001ff037424 */ /* 0x000fe400078e00ff */
[----:B------:R-:W-:Y:S01]  /*101c0*/  IMAD.MOV.U32 R0, RZ, RZ, RZ ;  /* 0x000000ffff007224 */ /* 0x000fe200078e00ff */
[----:B------:R-:W-:Y:S01]  /*101d0*/  UIMAD UR42, UR7, UR42, UR6 ;  /* 0x0000002a072a72a4 */ /* 0x000fe2000f8e0206 */
[----:B------:R-:W-:-:S07]  /*101e0*/  IMAD.MOV.U32 R4, RZ, RZ, 0x1 ;  /* 0x00000001ff047424 */ /* 0x000fce00078e00ff */
[----:B------:R-:W-:Y:S05]  /*101f0*/  @!P0 BRA `(.L_x_898) ;  /* 0x0000003400088947 */ /* 0x000fea0003800000 */
[----:B------:R-:W0:Y:S01]  /*10200*/  S2UR UR40, SR_CTAID.X ;  /* 0x00000000002879c3 */ /* 0x000e220000002500 */
[----:B------:R-:W-:Y:S01]  /*10210*/  ULDC.64 UR4, c[0x0][0x418] ;  /* 0x0001060000047ab9 */ /* 0x000fe20000000a00 */
[----:B------:R-:W-:Y:S01]  /*10220*/  ULDC UR6, c[0x0][0x448] ;  /* 0x0001120000067ab9 */ /* 0x000fe20000000800 */
[----:B------:R-:W-:Y:S02]  /*10230*/  UISETP.NE.U32.AND UP0, UPT, UR4, URZ, UPT ;  /* 0x0000003f0400728c */ /* 0x000fe4000bf05070 */
[----:B------:R-:W-:Y:S02]  /*10240*/  UISETP.NE.AND UP1, UPT, UR6, 0x1, UPT ;  /* 0x000000010600788c */ /* 0x000fe4000bf25270 */
[----:B------:R-:W-:Y:S01]  /*10250*/  UISETP.NE.AND.EX UP0, UPT, UR5, URZ, UPT, UP0 ;  /* 0x0000003f0500728c */ /* 0x000fe2000bf05300 */
[----:B------:R-:W-:Y:S02]  /*10260*/  ULDC UR6, c[0x0][0x424] ;  /* 0x0001090000067ab9 */ /* 0x000fe40000000800 */
[----:B------:R-:W-:Y:S01]  /*10270*/  ULDC.64 UR4, c[0x0][0x9e0] ;  /* 0x0002780000047ab9 */ /* 0x000fe20000000a00 */
[----:B------:R-:W-:-:S02]  /*10280*/  USEL UR9, UR6, 0x1, UP0 ;  /* 0x0000000106097887 */ /* 0x000fc40008000000 */
[----:B------:R-:W-:Y:S01]  /*10290*/  UISETP.GE.AND UP0, UPT, UR5, 0x1, UPT ;  /* 0x000000010500788c */ /* 0x000fe2000bf06270 */
[----:B------:R-:W-:Y:S02]  /*102a0*/  ULDC UR10, c[0x0][0x288] ;  /* 0x0000a200000a7ab9 */ /* 0x000fe40000000800 */
[----:B------:R-:W-:Y:S01]  /*102b0*/  @UP1 ULDC UR7, c[0x0][0x44c] ;  /* 0x0001130000071ab9 */ /* 0x000fe20000000800 */
[----:B------:R-:W-:Y:S01]  /*102c0*/  ULDC UR12, c[0x0][0x2f0] ;  /* 0x0000bc00000c7ab9 */ /* 0x000fe20000000800 */
[----:B------:R-:W-:Y:S01]  /*102d0*/  UIADD3 UR11, -UR10, 0x1, URZ ;  /* 0x000000010a0b7890 */ /* 0x000fe2000fffe13f */
[----:B------:R-:W-:Y:S01]  /*102e0*/  PLOP3.LUT P1, PT, PT, PT, UP0, 0x80, 0x0 ;  /* 0x000000000000781c */ /* 0x000fe20003f2f008 */
[----:B------:R-:W-:Y:S01]  /*102f0*/  UIMAD UR13, UR9, UR12, 0x7f ;  /* 0x0000007f090d74a4 */ /* 0x000fe2000f8e020c */
[----:B------:R-:W-:Y:S01]  /*10300*/  @UP1 ULDC UR14, c[0x0][0x450] ;  /* 0x00011400000e1ab9 */ /* 0x000fe20000000800 */
[----:B------:R-:W-:Y:S02]  /*10310*/  UIMAD UR11, UR9, UR12, UR11 ;  /* 0x0000000c090b72a4 */ /* 0x000fe4000f8e020b */
[----:B0-----:R-:W-:-:S04]  /*10320*/  UIMAD UR40, UR40, 0xc0, URZ ;  /* 0x000000c0282878a4 */ /* 0x001fc8000f8e023f */
[----:B------:R-:W-:-:S04]  /*10330*/  UIADD3 UR8, UR40, 0xbf, URZ ;  /* 0x000000bf28087890 */ /* 0x000fc8000fffe03f */
[----:B------:R-:W-:-:S04]  /*10340*/  UIMAD.WIDE.U32 UR6, UR8, UR7, URZ ;  /* 0x00000007080672a5 */ /* 0x000fc8000f8e003f */
[----:B------:R-:W-:Y:S02]  /*10350*/  @UP1 USHF.R.U32.HI UR8, URZ, UR14, UR7 ;  /* 0x0000000e3f081299 */ /* 0x000fe40008011607 */
[----:B------:R-:W-:Y:S02]  /*10360*/  USHF.R.S32.HI UR7, URZ, 0x1f, UR13 ;  /* 0x0000001f3f077899 */ /* 0x000fe4000801140d */
[----:B------:R-:W-:Y:S02]  /*10370*/  UIADD3 UR6, UR11, UR8, URZ ;  /* 0x000000080b067290 */ /* 0x000fe4000fffe03f */
[----:B------:R-:W-:Y:S02]  /*10380*/  ULEA.HI UR7, UR7, UR13, URZ, 0x7 ;  /* 0x0000000d07077291 */ /* 0x000fe4000f8f383f */
[----:B------:R-:W-:Y:S02]  /*10390*/  UIADD3 UR4, UR6, UR4, URZ ;  /* 0x0000000406047290 */ /* 0x000fe4000fffe03f */
[----:B------:R-:W-:Y:S01]  /*103a0*/  USHF.R.S32.HI UR39, URZ, 0x7, UR7 ;  /* 0x000000073f277899 */ /* 0x000fe20008011407 */
[----:B------:R-:W-:Y:S11]  /*103b0*/  @!P1 BRA `(.L_x_899) ;  /* 0x0000000000449947 */ /* 0x000ff60003800000 */
        /* <DEDUP_REMOVED lines=10> */
.L_x_900:
[----:B------:R-:W-:-:S11]  /*10460*/  UISETP.NE.AND UP0, UPT, UR5, 0x1, UPT ;  /* 0x000000010500788c */ /* 0x000fd6000bf05270 */
[----:B------:R-:W-:Y:S02]  /*10470*/  @UP0 ULDC.64 UR14, c[0x0][0x9e8] ;  /* 0x00027a00000e0ab9 */ /* 0x000fe40000000a00 */
[----:B------:R-:W-:-:S04]  /*10480*/  UIMAD.WIDE.U32 UR6, UR8, UR14, URZ ;  /* 0x0000000e080672a5 */ /* 0x000fc8000f8e003f */
[----:B------:R-:W-:-:S12]  /*10490*/  @UP0 USHF.R.U32.HI UR8, URZ, UR15, UR7 ;  /* 0x0000000f3f080299 */ /* 0x000fd80008011607 */
.L_x_901:
[----:B------:R-:W-:-:S04]  /*104a0*/  UIMAD UR8, UR8, UR5, UR5 ;  /* 0x00000005080872a4 */ /* 0x000fc8000f8e0205 */
[----:B------:R-:W-:-:S04]  /*104b0*/  UISETP.LT.AND UP0, UPT, UR4, UR8, UPT ;  /* 0x000000080400728c */ /* 0x000fc8000bf01270 */
[----:B------:R-:W-:-:S12]  /*104c0*/  USEL UR4, UR4, UR8, UP0 ;  /* 0x0000000804047287 */ /* 0x000fd80008000000 */
.L_x_899:
[----:B------:R-:W-:Y:S01]  /*104d0*/  UIADD3 UR4, UR4, 0x7f, URZ ;  /* 0x0000007f04047890 */ /* 0x000fe2000fffe03f */
[----:B------:R-:W-:Y:S01]  /*104e0*/  @UP1 ULDC UR6, c[0x0][0x44c] ;  /* 0x0001130000061ab9 */ /* 0x000fe20000000800 */
[----:B------:R-:W-:Y:S02]  /*104f0*/  @UP1 ULDC UR11, c[0x0][0x450] ;  /* 0x00011400000b1ab9 */ /* 0x000fe40000000800 */
[----:B------:R-:W-:Y:S02]  /*10500*/  USHF.R.S32.HI UR8, URZ, 0x1f, UR4 ;  /* 0x0000001f3f087899 */ /* 0x000fe40008011404 */
[----:B------:R-:W-:Y:S02]  /*10510*/  UIMAD.WIDE.U32 UR6, UR40, UR6, URZ ;  /* 0x00000006280672a5 */ /* 0x000fe4000f8e003f */
[----:B------:R-:W-:Y:S02]  /*10520*/  ULEA.HI UR8, UR8, UR4, URZ, 0x7 ;  /* 0x0000000408087291 */ /* 0x000fe4000f8f383f */
[----:B------:R-:W-:Y:S01]  /*10530*/  UIMAD UR9, UR9, UR12, -UR10 ;  /* 0x0000000c090972a4 */ /* 0x000fe2000f8e0a0a */
[----:B------:R-:W-:Y:S01]  /*10540*/  UMOV UR4, UR40 ;  /* 0x0000002800047c82 */ /* 0x000fe20008000000 */
[----:B------:R-:W-:-:S02]  /*10550*/  USHF.R.S32.HI UR44, URZ, 0x7, UR8 ;  /* 0x000000073f2c7899 */ /* 0x000fc40008011408 */
[----:B------:R-:W-:Y:S02]  /*10560*/  @UP1 USHF.R.U32.HI UR4, URZ, UR11, UR7 ;  /* 0x0000000b3f041299 */ /* 0x000fe40008011607 */
[----:B------:R-:W-:Y:S02]  /*10570*/  UISETP.LT.AND UP0, UPT, UR39, UR44, UPT ;  /* 0x0000002c2700728c */ /* 0x000fe4000bf01270 */
[----:B------:R-:W-:Y:S01]  /*10580*/  UIADD3 UR4, UR9, UR4, URZ ;  /* 0x0000000409047290 */ /* 0x000fe2000fffe03f */
[----:B------:R-:W-:Y:S01]  /*10590*/  ULDC UR8, c[0x0][0x9dc] ;  /* 0x0002770000087ab9 */ /* 0x000fe20000000800 */
[----:B------:R-:W-:Y:S02]  /*105a0*/  USEL UR12, UR39, UR44, UP0 ;  /* 0x0000002c270c7287 */ /* 0x000fe40008000000 */
        /* <DEDUP_REMOVED lines=12> */
.L_x_903:
[----:B------:R-:W-:-:S11]  /*10670*/  UISETP.NE.AND UP0, UPT, UR5, 0x1, UPT ;  /* 0x000000010500788c */ /* 0x000fd6000bf05270 */
[----:B------:R-:W-:Y:S02]  /*10680*/  @UP0 ULDC.64 UR10, c[0x0][0x9e8] ;  /* 0x00027a00000a0ab9 */ /* 0x000fe40000000a00 */
[----:B------:R-:W-:-:S04]  /*10690*/  UIMAD.WIDE.U32 UR6, UR4, UR10, URZ ;  /* 0x0000000a040672a5 */ /* 0x000fc8000f8e003f */
[----:B------:R-:W-:-:S12]  /*106a0*/  @UP0 USHF.R.U32.HI UR4, URZ, UR11, UR7 ;  /* 0x0000000b3f040299 */ /* 0x000fd80008011607 */
.L_x_904:
[----:B------:R-:W-:-:S04]  /*106b0*/  UIMAD UR4, UR4, UR5, URZ ;  /* 0x00000005040472a4 */ /* 0x000fc8000f8e023f */
[----:B------:R-:W-:-:S04]  /*106c0*/  UISETP.LT.AND UP0, UPT, UR8, UR4, UPT ;  /* 0x000000040800728c */ /* 0x000fc8000bf01270 */
[----:B------:R-:W-:-:S12]  /*106d0*/  USEL UR8, UR8, UR4, !UP0 ;  /* 0x0000000408087287 */ /* 0x000fd8000c000000 */
.L_x_902:
[----:B------:R-:W-:Y:S02]  /*106e0*/  USHF.R.S32.HI UR4, URZ, 0x1f, UR8 ;  /* 0x0000001f3f047899 */ /* 0x000fe40008011408 */
[----:B------:R-:W-:Y:S02]  /*106f0*/  USHF.R.U32.HI UR9, URZ, 0x10, UR42 ;  /* 0x000000103f097899 */ /* 0x000fe4000801162a */
[----:B------:R-:W-:Y:S02]  /*10700*/  ULEA.HI UR4, UR4, UR8, URZ, 0x7 ;  /* 0x0000000804047291 */ /* 0x000fe4000f8f383f */
[----:B------:R-:W-:Y:S02]  /*10710*/  ULOP3.LUT UR42, UR42, 0xffff, URZ, 0xc0, !UPT ;  /* 0x0000ffff2a2a7892 */ /* 0x000fe4000f8ec03f */
[----:B------:R-:W-:Y:S01]  /*10720*/  USHF.R.S32.HI UR4, URZ, 0x7, UR4 ;  /* 0x000000073f047899 */ /* 0x000fe20008011404 */
[----:B------:R-:W-:-:S03]  /*10730*/  UMOV UR46, URZ ;  /* 0x0000003f002e7c82 */ /* 0x000fc60008000000 */
[----:B------:R-:W-:-:S04]  /*10740*/  UISETP.LT.AND UP0, UPT, URZ, UR4, UPT ;  /* 0x000000043f00728c */ /* 0x000fc8000bf01270 */
[----:B------:R-:W-:Y:S02]  /*10750*/  USEL UR43, URZ, UR4, !UP0 ;  /* 0x000000043f2b7287 */ /* 0x000fe4000c000000 */
[----:B------:R-:W-:Y:S02]  /*10760*/  UISETP.NE.AND UP0, UPT, UR9, URZ, UPT ;  /* 0x0000003f0900728c */ /* 0x000fe4000bf05270 */
[----:B------:R-:W-:-:S06]  /*10770*/  UISETP.GT.AND UP1, UPT, UR12, UR43, UPT ;  /* 0x0000002b0c00728c */ /* 0x000fcc000bf24270 */
[----:B------:R-:W-:-:S03]  /*10780*/  PLOP3.LUT P0, PT, PT, PT, UP1, 0x80, 0x0 ;  /* 0x000000000000781c */ /* 0x000fc60003f0f018 */
[----:B------:R-:W-:-:S10]  /*10790*/  @!UP0 ULDC UR9, c[0x0][0x9f0] ;  /* 0x00027c0000098ab9 */ /* 0x000fd40000000800 */
[----:B------:R-:W-:Y:S05]  /*107a0*/  @!P0 BRA `(.L_x_905) ;  /* 0x0000000000848947 */ /* 0x000fea0003800000 */
[----:B------:R-:W-:Y:S01]  /*107b0*/  IMAD.U32 R4, RZ, RZ, UR9 ;  /* 0x00000009ff047e24 */ /* 0x000fe2000f8e00ff */
[----:B------:R-:W-:-:S04]  /*107c0*/  UIADD3 UR4, UR9, -0x1, UR12 ;  /* 0xffffffff09047890 */ /* 0x000fc8000fffe00c */
[-C--:B------:R-:W-:Y:S01]  /*107d0*/  IABS R0, R4.reuse ;  /* 0x0000000400007213 */ /* 0x080fe20000000000 */
[----:B------:R-:W-:Y:S01]  /*107e0*/  UIADD3 UR6, -UR43, UR4, URZ ;  /* 0x000000042b067290 */ /* 0x000fe2000fffe13f */
[----:B------:R-:W-:Y:S02]  /*107f0*/  IABS R6, R4 ;  /* 0x0000000400067213 */ /* 0x000fe40000000000 */
[----:B------:R-:W-:Y:S01]  /*10800*/  R2UR UR10, R0 ;  /* 0x00000000000a72ca */ /* 0x000fe200000e0000 */
[----:B------:R-:W-:Y:S02]  /*10810*/  UMOV UR4, URZ ;  /* 0x0000003f00047c82 */ /* 0x000fe40008000000 */
[----:B------:R-:W-:Y:S01]  /*10820*/  IABS R5, UR6 ;  /* 0x0000000600057c13 */ /* 0x000fe20008000000 */
[----:B------:R-:W-:-:S04]  /*10830*/  ULOP3.LUT UR6, UR6, UR9, URZ, 0x3c, !UPT ;  /* 0x0000000906067292 */ /* 0x000fc8000f8e3c3f */
[----:B------:R-:W-:-:S05]  /*10840*/  IMAD.MOV.U32 R4, RZ, RZ, R5 ;  /* 0x000000ffff047224 */ /* 0x000fca00078e0005 */
[----:B------:R-:W0:Y:S01]  /*10850*/  I2F.RP R0, UR10 ;  /* 0x0000000a00007d06 */ /* 0x000e220008209400 */
[----:B------:R-:W-:-:S07]  /*10860*/  R2UR UR8, R4 ;  /* 0x00000000040872ca */ /* 0x000fce00000e0000 */
[----:B0-----:R-:W0:Y:S02]  /*10870*/  MUFU.RCP R0, R0 ;  /* 0x0000000000007308 */ /* 0x001e240000001000 */
[----:B0-----:R-:W-:Y:S02]  /*10880*/  VIADD R3, R0, 0xffffffe ;  /* 0x0ffffffe00037836 */ /* 0x001fe40000000000 */
[----:B------:R-:W-:-:S04]  /*10890*/  IMAD.MOV R0, RZ, RZ, -R6 ;  /* 0x000000ffff007224 */ /* 0x000fc800078e0a06 */
        /* <DEDUP_REMOVED lines=14> */
[----:B------:R-:W-:Y:S02]  /*10980*/  UISETP.NE.AND UP0, UPT, UR9, URZ, UPT ;  /* 0x0000003f0900728c */ /* 0x000fe4000bf05270 */
[----:B------:R-:W-:-:S09]  /*10990*/  @!UP1 UIADD3 UR5, -UR5, URZ, URZ ;  /* 0x0000003f05059290 */ /* 0x000fd2000fffe13f */
[----:B------:R-:W-:-:S07]  /*109a0*/  @!UP0 ULOP3.LUT UR5, URZ, UR9, URZ, 0x33, !UPT ;  /* 0x000000093f058292 */ /* 0x000fce000f8e333f */
[----:B------:R-:W-:-:S05]  /*109b0*/  UMOV UR46, UR5 ;  /* 0x00000005002e7c82 */ /* 0x000fca0008000000 */
.L_x_905:
[----:B------:R-:W-:Y:S01]  /*109c0*/  UIMAD UR41, UR42, UR46, UR43 ;  /* 0x0000002e2a2972a4 */ /* 0x000fe2000f8e022b */
[----:B------:R-:W-:Y:S02]  /*109d0*/  IMAD.U32 R26, RZ, RZ, UR12 ;  /* 0x0000000cff1a7e24 */ /* 0x000fe4000f8e00ff */
[----:B------:R-:W-:Y:S02]  /*109e0*/  IMAD.MOV.U32 R0, RZ, RZ, RZ ;  /* 0x000000ffff007224 */ /* 0x000fe400078e00ff */
[----:B------:R-:W-:Y:S02]  /*109f0*/  IMAD.MOV.U32 R4, RZ, RZ, 0x1 ;  /* 0x00000001ff047424 */ /* 0x000fe400078e00ff */
[----:B------:R-:W-:-:S05]  /*10a00*/  IMAD.U32 R3, RZ, RZ, UR41 ;  /* 0x00000029ff037e24 */ /* 0x000fca000f8e00ff */
[----:B------:R-:W-:Y:S01]  /*10a10*/  VIADDMNMX R26, R3, UR46, R26, PT ;  /* 0x0000002e031a7c46 */ /* 0x000fe2000b80011a */
[----:B------:R-:W-:-:S03]  /*10a20*/  IMAD.MOV.U32 R3, RZ, RZ, 0x1 ;  /* 0x00000001ff037424 */ /* 0x000fc600078e00ff */
[----:B------:R-:W-:-:S13]  /*10a30*/  ISETP.GT.AND P0, PT, R26, UR41, PT ;  /* 0x000000291a007c0c */ /* 0x000fda000bf04270 */
        /* <DEDUP_REMOVED lines=11> */
[----:B------:R-:W-:Y:S02]  /*10af0*/  IMAD.U32 R4, RZ, RZ, UR4 ;  /* 0x00000004ff047e24 */ /* 0x000fe4000f8e00ff */
[----:B------:R-:W-:Y:S01]  /*10b00*/  IMAD.U32 R5, RZ, RZ, UR5 ;  /* 0x00000005ff057e24 */ /* 0x000fe2000f8e00ff */
[----:B------:R-:W0:Y:S01]  /*10b10*/  LDC.64 R14, c[0x4][R14] ;  /* 0x010000000e0e7b82 */ /* 0x000e220000000a00 */
[----:B------:R-:W-:Y:S01]  /*10b20*/  ULDC.64 UR4, c[0x4][0x8] ;  /* 0x0100020000047ab9 */ /* 0x000fe20000000a00 */
[----:B------:R-:W-:Y:S02]  /*10b30*/  IMAD.U32 R6, RZ, RZ, UR6 ;  /* 0x00000006ff067e24 */ /* 0x000fe4000f8e00ff */
[----:B------:R-:W-:-:S02]  /*10b40*/  IMAD.U32 R7, RZ, RZ, UR7 ;  /* 0x00000007ff077e24 */ /* 0x000fc4000f8e00ff */
[----:B------:R-:W-:Y:S02]  /*10b50*/  IMAD.U32 R10, RZ, RZ, UR4 ;  /* 0x00000004ff0a7e24 */ /* 0x000fe4000f8e00ff */
[----:B------:R-:W-:Y:S02]  /*10b60*/  IMAD.U32 R11, RZ, RZ, UR5 ;  /* 0x00000005ff0b7e24 */ /* 0x000fe4000f8e00ff */
[----:B------:R-:W-:Y:S02]  /*10b70*/  IMAD.MOV.U32 R8, RZ, RZ, 0x70 ;  /* 0x00000070ff087424 */ /* 0x000fe400078e00ff */
[----:B------:R-:W-:Y:S02]  /*10b80*/  IMAD.MOV.U32 R12, RZ, RZ, 0x1 ;  /* 0x00000001ff0c7424 */ /* 0x000fe400078e00ff */
[----:B------:R-:W-:-:S07]  /*10b90*/  IMAD.MOV.U32 R13, RZ, RZ, RZ ;  /* 0x000000ffff0d7224 */ /* 0x000fce00078e00ff */
[----:B------:R-:W-:-:S07]  /*10ba0*/  LEPC R20, `(.L_x_906) ;  /* 0x000000001014794e */ /* 0x000fce0000000000 */
[----:B0-----:R-:W-:Y:S05]  /*10bb0*/  CALL.ABS.NOINC R14 ;  /* 0x000000000e007343 */ /* 0x001fea0003c00000 */
.L_x_906:
        /* <DEDUP_REMOVED lines=20> */
.L_x_908:
[----:B------:R0:W1:Y:S01]  /*10d00*/  LDC.64 R14, c[0x4][R17] ;  /* 0x01000000110e7b82 */ /* 0x0000620000000a00 */
[----:B------:R-:W-:Y:S01]  /*10d10*/  ULDC.64 UR4, c[0x4][0xa8] ;  /* 0x01002a0000047ab9 */ /* 0x000fe20000000a00 */
[----:B------:R-:W-:Y:S01]  /*10d20*/  ULDC.64 UR6, c[0x4][0xb0] ;  /* 0x01002c0000067ab9 */ /* 0x000fe20000000a00 */
[----:B------:R-:W-:Y:S02]  /*10d30*/  IMAD.U32 R4, RZ, RZ, UR4 ;  /* 0x00000004ff047e24 */ /* 0x000fe4000f8e00ff */
        /* <DEDUP_REMOVED lines=11> */
.L_x_907:
[----:B------:R-:W0:Y:S01]  /*10df0*/  LDC.64 R4, c[0x0][0x9f8] ;  /* 0x00027e00ff047b82 */ /* 0x000e220000000a00 */
[----:B------:R-:W-:Y:S01]  /*10e00*/  IMAD.MOV.U32 R25, RZ, RZ, R27 ;  /* 0x000000ffff197224 */ /* 0x000fe200078e001b */
[----:B0-----:R-:W-:-:S04]  /*10e10*/  ISETP.NE.U32.AND P0, PT, R4, RZ, PT ;  /* 0x000000ff0400720c */ /* 0x001fc80003f05070 */
[----:B------:R-:W-:-:S13]  /*10e20*/  ISETP.NE.AND.EX P0, PT, R5, RZ, PT, P0 ;  /* 0x000000ff0500720c */ /* 0x000fda0003f05300 */
[----:B------:R-:W0:Y:S02]  /*10e30*/  @P0 LDC.64 R4, c[0x0][0x9f8] ;  /* 0x00027e00ff040b82 */ /* 0x000e240000000a00 */
[----:B0-----:R-:W-:-:S06]  /*10e40*/  @P0 IMAD.WIDE R6, R27, 0x4, R4 ;  /* 0x000000041b060825 */ /* 0x001fcc00078e0204 */
[----:B------:R-:W0:Y:S01]  /*10e50*/  LDC.64 R4, c[0x0][0x418] ;  /* 0x00010600ff047b82 */ /* 0x000e220000000a00 */
[----:B------:R-:W2:Y:S01]  /*10e60*/  @P0 LDG.E R25, desc[UR48][R6.64] ;  /* 0x0000003006190981 */ /* 0x000ea2000c1e1900 */
[----:B------:R-:W-:Y:S01]  /*10e70*/  UMOV UR4, 0xffffffff ;  /* 0xffffffff00047882 */ /* 0x000fe20000000000 */
[----:B------:R-:W-:Y:S01]  /*10e80*/  LOP3.LUT R18, R18, 0xfffffffe, RZ, 0xc0, !PT ;  /* 0xfffffffe12127812 */ /* 0x000fe200078ec0ff */
[----:B------:R-:W-:Y:S01]  /*10e90*/  VIADD R23, R26, 0xffffffff ;  /* 0xffffffff1a177836 */ /* 0x000fe20000000000 */
[----:B0-----:R-:W-:-:S04]  /*10ea0*/  ISETP.NE.U32.AND P0, PT, R4, RZ, PT ;  /* 0x000000ff0400720c */ /* 0x001fc80003f05070 */
[----:B------:R-:W-:-:S13]  /*10eb0*/  ISETP.NE.AND.EX P1, PT, R5, RZ, PT, P0 ;  /* 0x000000ff0500720c */ /* 0x000fda0003f25300 */
[----:B------:R-:W-:Y:S02]  /*10ec0*/  @P1 LOP3.LUT R18, R18, 0x1, RZ, 0xfc, !PT ;  /* 0x0000000112121812 */ /* 0x000fe400078efcff */
[----:B--2---:R-:W-:Y:S02]  /*10ed0*/  SHF.R.S32.HI R24, RZ, 0x1f, R25 ;  /* 0x0000001fff187819 */ /* 0x004fe40000011419 */
[----:B------:R-:W-:Y:S01]  /*10ee0*/  SEL R22, R25, RZ, !P1 ;  /* 0x000000ff19167207 */ /* 0x000fe20004800000 */
[----:B------:R-:W-:Y:S06]  /*10ef0*/  BRA.DIV UR4, `(.L_x_909) ;  /* 0x0000002e045c7947 */ /* 0x000fec000b800000 */
[----:B------:R0:W1:Y:S02]  /*10f00*/  SHFL.IDX PT, R14, R16, RZ, 0x1f ;  /* 0x00001fff100e7589 */ /* 0x00006400000e0000 */
.L_x_977:
[----:B-1----:R-:W-:Y:S02]  /*10f10*/  ISETP.NE.AND P0, PT, R14, RZ, PT ;  /* 0x000000ff0e00720c */ /* 0x002fe40003f05270 */
[----:B------:R-:W-:Y:S02]  /*10f20*/  PLOP3.LUT P2, PT, PT, PT, PT, 0x8, 0x0 ;  /* 0x000000000000781c */ /* 0x000fe40003f4e170 */
[----:B------:R-:W-:-:S11]  /*10f30*/  LOP3.LUT R18, R18, 0xfffffffd, RZ, 0xc0, !PT ;  /* 0xfffffffd12127812 */ /* 0x000fd600078ec0ff */
[----:B------:R-:W-:Y:S01]  /*10f40*/  @P2 LOP3.LUT R18, R18, 0x2, RZ, 0xfc, !PT ;  /* 0x0000000212122812 */ /* 0x000fe200078efcff */
[----:B------:R-:W-:Y:S06]  /*10f50*/  @P0 BRA `(.L_x_910) ;  /* 0x0000000000d00947 */ /* 0x000fec0003800000 */
[----:B------:R-:W-:-:S03]  /*10f60*/  UMOV UR4, 0xffffffff ;  /* 0xffffffff00047882 */ /* 0x000fc60000000000 */
[----:B------:R-:W-:Y:S05]  /*10f70*/  BRA.DIV UR4, `(.L_x_911) ;  /* 0x0000002e045c7947 */ /* 0x000fea000b800000 */
[----:B------:R-:W-:-:S13]  /*10f80*/  ELECT P6, URZ, PT ;  /* 0x00000000003f782f */ /* 0x000fda00038c0000 */
.L_x_980:
[----:B------:R-:W-:Y:S05]  /*10f90*/  @!P6 BRA `(.L_x_910) ;  /* 0x0000000000c0e947 */ /* 0x000fea0003800000 */
[----:B------:R-:W-:Y:S02]  /*10fa0*/  IMAD.MOV.U32 R0, RZ, RZ, 0x1 ;  /* 0x00000001ff007424 */ /* 0x000fe400078e00ff */
[----:B------:R-:W-:-:S03]  /*10fb0*/  IMAD.MOV.U32 R22, RZ, RZ, R25 ;  /* 0x000000ffff167224 */ /* 0x000fc600078e0019 */
[----:B------:R-:W-:Y:S01]  /*10fc0*/  SHF.L.U32 R0, R0, 0x1f, RZ ;  /* 0x0000001f00007819 */ /* 0x000fe200000006ff */
[----:B------:R-:W-:Y:S06]  /*10fd0*/  @!P1 BRA `(.L_x_912) ;  /* 0x0000000000489947 */ /* 0x000fec0003800000 */
[----:B------:R-:W1:Y:S01]  /*10fe0*/  LDC R10, c[0x0][0x43c] ;  /* 0x00010f00ff0a7b82 */ /* 0x000e620000000800 */
[----:B------:R-:W-:Y:S01]  /*10ff0*/  IMAD.MOV.U32 R3, RZ, RZ, R23 ;  /* 0x000000ffff037224 */ /* 0x000fe200078e0017 */
[----:B------:R-:W-:Y:S02]  /*11000*/  ULDC.64 UR4, c[0x0][0x428] ;  /* 0x00010a0000047ab9 */ /* 0x000fe40000000a00 */
[----:B------:R-:W-:-:S04]  /*11010*/  IMAD R8, R24, UR4, RZ ;  /* 0x0000000418087c24 */ /* 0x000fc8000f8e02ff */
[----:B------:R-:W-:Y:S01]  /*11020*/  IMAD R9, R25, UR5, R8 ;  /* 0x0000000519097c24 */ /* 0x000fe2000f8e0208 */
[----:B-1----:R-:W-:-:S13]  /*11030*/  ISETP.NE.AND P0, PT, R10, 0x1, PT ;  /* 0x000000010a00780c */ /* 0x002fda0003f05270 */
[----:B------:R-:W1:Y:S02]  /*11040*/  @P0 LDC.64 R6, c[0x0][0x440] ;  /* 0x00011000ff060b82 */ /* 0x000e640000000a00 */
[----:B-1----:R-:W-:-:S05]  /*11050*/  @P0 IMAD.HI.U32 R6, R23, R6, RZ ;  /* 0x0000000617060227 */ /* 0x002fca00078e00ff */
[----:B------:R-:W-:-:S04]  /*11060*/  @P0 SHF.R.U32.HI R3, RZ, R7, R6 ;  /* 0x00000007ff030219 */ /* 0x000fc80000011606 */
[--C-:B------:R-:W-:Y:S01]  /*11070*/  SHF.R.S32.HI R7, RZ, 0x1f, R3.reuse ;  /* 0x0000001fff077819 */ /* 0x100fe20000011403 */
[----:B------:R-:W-:-:S04]  /*11080*/  IMAD.MOV.U32 R6, RZ, RZ, R3 ;  /* 0x000000ffff067224 */ /* 0x000fc800078e0003 */
[----:B------:R-:W-:-:S04]  /*11090*/  IMAD.WIDE.U32 R6, R25, UR4, R6 ;  /* 0x0000000419067c25 */ /* 0x000fc8000f8e0006 */
[----:B------:R-:W-:Y:S01]  /*110a0*/  IMAD.IADD R7, R7, 0x1, R9 ;  /* 0x0000000107077824 */ /* 0x000fe200078e0209 */
[----:B------:R-:W-:-:S04]  /*110b0*/  LEA R4, P0, R6, R4, 0x2 ;  /* 0x0000000406047211 */ /* 0x000fc800078010ff */
[----:B------:R-:W-:-:S05]  /*110c0*/  LEA.HI.X R5, R6, R5, R7, 0x2, P0 ;  /* 0x0000000506057211 */ /* 0x000fca00000f1407 */
[----:B------:R1:W5:Y:S01]  /*110d0*/  LDG.E R22, desc[UR48][R4.64] ;  /* 0x0000003004167981 */ /* 0x000362000c1e1900 */
[----:B------:R-:W-:-:S04]  /*110e0*/  IMAD.MOV R3, RZ, RZ, -R3 ;  /* 0x000000ffff037224 */ /* 0x000fc800078e0a03 */
[----:B------:R-:W-:-:S07]  /*110f0*/  IMAD R23, R10, R3, R23 ;  /* 0x000000030a177224 */ /* 0x000fce00078e0217 */
.L_x_912:
[----:B------:R-:W2:Y:S01]  /*11100*/  SYNCS.PHASECHK.TRANS64.TRYWAIT P0, [UR38+0x16840], R0 ;  /* 0x01684000ff0075a7 */ /* 0x000ea20008000166 */
[----:B------:R-:W-:Y:S01]  /*11110*/  ISETP.NE.AND P1, PT, R19, RZ, PT ;  /* 0x000000ff1300720c */ /* 0x000fe20003f25270 */
[----:B--2---:R-:W-:-:S12]  /*11120*/  @!P0 BRA `(.L_x_913) ;  /* 0x0000002c00108947 */ /* 0x004fd80003800000 */
.L_x_981:
[----:B------:R-:W-:Y:S05]  /*11130*/  @P1 BRA `(.L_x_914) ;  /* 0x0000000000141947 */ /* 0x000fea0003800000 */
[----:B------:R-:W-:Y:S01]  /*11140*/  LOP3.LUT P0, RZ, R2, 0x1f, RZ, 0xc0, !PT ;  /* 0x0000001f02ff7812 */ /* 0x000fe2000780c0ff */
[----:B--2---:R-:W-:-:S04]  /*11150*/  IMAD.MOV.U32 R0, RZ, RZ, 0x4000 ;  /* 0x00004000ff007424 */ /* 0x004fc800078e00ff */
[----:B------:R3:W-:Y:S08]  /*11160*/  SYNCS.ARRIVE.TRANS64 RZ, [UR38+0x16830], R0 ;  /* 0x01683000ffff79a7 */ /* 0x0007f00008000026 */
[----:B---3--:R-:W-:Y:S05]  /*11170*/  @!P0 BRA `(.L_x_914) ;  /* 0x0000000000048947 */ /* 0x008fea0003800000 */
[----:B------:R-:W-:Y:S01]  /*11180*/  BPT.TRAP 0x1 ;  /* 0x000000040000795c */ /* 0x000fe20000300000 */
.L_x_914:
[----:B------:R-:W-:Y:S01]  /*11190*/  R2UR UR11, R23 ;  /* 0x00000000170b72ca */ /* 0x000fe200000e0000 */
[----:B------:R-:W-:Y:S01]  /*111a0*/  ULDC.64 UR4, c[0x0][0x198] ;  /* 0x0000660000047ab9 */ /* 0x000fe20000000a00 */
[----:B-----5:R-:W-:Y:S01]  /*111b0*/  R2UR UR13, R22 ;  /* 0x00000000160d72ca */ /* 0x020fe200000e0000 */
[----:B------:R-:W-:Y:S01]  /*111c0*/  UIADD3 UR4, UP0, UR4, 0x370, URZ ;  /* 0x0000037004047890 */ /* 0x000fe2000ff1e03f */
[----:B------:R-:W-:Y:S01]  /*111d0*/  PLOP3.LUT P0, PT, PT, PT, PT, 0x80, 0x0 ;  /* 0x000000000000781c */ /* 0x000fe20003f0f070 */
[----:B------:R-:W-:Y:S01]  /*111e0*/  UIADD3 UR8, UR38, 0xe400, URZ ;  /* 0x0000e40026087890 */ /* 0x000fe2000fffe03f */
[----:B------:R-:W-:Y:S01]  /*111f0*/  LOP3.LUT R18, R18, 0xfffffffd, RZ, 0xc0, !PT ;  /* 0xfffffffd12127812 */ /* 0x000fe200078ec0ff */
[----:B------:R-:W-:Y:S02]  /*11200*/  UIADD3 UR9, UR38, 0x16830, URZ ;  /* 0x0001683026097890 */ /* 0x000fe4000fffe03f */
[----:B------:R-:W-:Y:S01]  /*11210*/  UIADD3.X UR5, URZ, UR5, URZ, UP0, !UPT ;  /* 0x000000053f057290 */ /* 0x000fe200087fe43f */
[----:B------:R-:W-:Y:S01]  /*11220*/  UMOV UR6, 0x0 ;  /* 0x0000000000067882 */ /* 0x000fe20000000000 */
[----:B------:R-:W-:-:S02]  /*11230*/  UMOV UR7, 0x14f00000 ;  /* 0x14f0000000077882 */ /* 0x000fc40000000000 */
[----:B------:R-:W-:Y:S01]  /*11240*/  USHF.L.U32 UR11, UR11, 0x7, URZ ;  /* 0x000000070b0b7899 */ /* 0x000fe2000800063f */
[----:B------:R-:W-:Y:S01]  /*11250*/  UMOV UR10, URZ ;  /* 0x0000003f000a7c82 */ /* 0x000fe20008000000 */
[----:B------:R-:W-:Y:S02]  /*11260*/  UMOV UR12, UR36 ;  /* 0x00000024000c7c82 */ /* 0x000fe40008000000 */
[----:B------:R-:W-:-:S05]  /*11270*/  @P0 LOP3.LUT R18, R18, 0x2, RZ, 0xfc, !PT ;  /* 0x0000000212120812 */ /* 0x000fca00078efcff */
[----:B------:R3:W-:Y:S02]  /*11280*/  UTMALDG.4D [UR8], [UR4], desc[UR6] ;  /* 0x00000608040075b4 */ /* 0x0007e40008019000 */
[----:B---3--:R-:W-:Y:S01]  /*11290*/  NOP ;  /* 0x0000000000007918 */ /* 0x008fe20000000000 */
.L_x_910:
[----:B------:R-:W-:Y:S05]  /*112a0*/  WARPSYNC.ALL ;  /* 0x0000000000007948 */ /* 0x000fea0003800000 */
[----:B------:R-:W-:Y:S01]  /*112b0*/  UIADD3 UR5, UR38, 0x8400, URZ ;  /* 0x0000840026057890 */ /* 0x000fe2000fffe03f */
[----:B------:R-:W-:Y:S01]  /*112c0*/  BAR.SYNC.DEFER_BLOCKING 0x8, 0x200 ;  /* 0x0208000000007b1d */ /* 0x000fe20000010000 */
[----:B------:R-:W-:Y:S01]  /*112d0*/  USHF.R.S32.HI UR4, URZ, 0x1f, UR36 ;  /* 0x0000001f3f047899 */ /* 0x000fe20008011424 */
[----:B------:R-:W-:Y:S01]  /*112e0*/  SHF.R.S32.HI R17, RZ, 0x1f, R27 ;  /* 0x0000001fff117819 */ /* 0x000fe2000001141b */
[----:B------:R-:W-:-:S03]  /*112f0*/  ULOP3.LUT UP0, URZ, UR5, 0x3ff, URZ, 0xc0, !UPT ;  /* 0x000003ff053f7892 */ /* 0x000fc6000f80c03f */
[----:B------:R-:W-:Y:S02]  /*11300*/  ULDC.64 UR6, c[0x0][0x2d8] ;  /* 0x0000b60000067ab9 */ /* 0x000fe40000000a00 */
[----:B------:R-:W-:Y:S01]  /*11310*/  UIMAD UR4, UR4, UR6, URZ ;  /* 0x00000006040472a4 */ /* 0x000fe2000f8e023f */
[----:B------:R-:W-:Y:S01]  /*11320*/  PLOP3.LUT P0, PT, PT, PT, UP0, 0x80, 0x0 ;  /* 0x000000000000781c */ /* 0x000fe20003f0f008 */
[----:B------:R-:W-:Y:S02]  /*11330*/  UIMAD.WIDE.U32 UR50, UR36, UR6, URZ ;  /* 0x00000006243272a5 */ /* 0x000fe4000f8e003f */
[----:B------:R-:W-:-:S04]  /*11340*/  UIMAD UR4, UR36, UR7, UR4 ;  /* 0x00000007240472a4 */ /* 0x000fc8000f8e0204 */
[----:B------:R-:W-:-:S06]  /*11350*/  UIADD3 UR47, UR51, UR4, URZ ;  /* 0x00000004332f7290 */ /* 0x000fcc000fffe03f */
[----:B------:R-:W-:Y:S06]  /*11360*/  @!P0 BRA `(.L_x_915) ;  /* 0x0000000000408947 */ /* 0x000fec0003800000 */
[----:B------:R-:W-:Y:S01]  /*11370*/  MOV R14, 0x0 ;  /* 0x00000000000e7802 */ /* 0x000fe20000000f00 */
[----:B------:R-:W-:Y:S01]  /*11380*/  ULDC.64 UR4, c[0x4][0xa8] ;  /* 0x01002a0000047ab9 */ /* 0x000fe20000000a00 */
[----:B------:R-:W-:Y:S01]  /*11390*/  ULDC.64 UR6, c[0x4][0xb0] ;  /* 0x01002c0000067ab9 */ /* 0x000fe20000000a00 */
[----:B-1----:R-:W-:Y:S02]  /*113a0*/  IMAD.U32 R4, RZ, RZ, UR4 ;  /* 0x00000004ff047e24 */ /* 0x002fe4000f8e00ff */
[----:B------:R-:W-:Y:S01]  /*113b0*/  IMAD.U32 R5, RZ, RZ, UR5 ;  /* 0x00000005ff057e24 */ /* 0x000fe2000f8e00ff */
[----:B------:R-:W1:Y:S01]  /*113c0*/  LDC.64 R14, c[0x4][R14] ;  /* 0x010000000e0e7b82 */ /* 0x000e620000000a00 */
        /* <DEDUP_REMOVED lines=9> */
[----:B012---:R-:W-:Y:S05]  /*11460*/  CALL.ABS.NOINC R14 ;  /* 0x000000000e007343 */ /* 0x007fea0003c00000 */
.L_x_915:
[----:B--2---:R-:W2:Y:S01]  /*11470*/  LDC R3, c[0x0][0x448] ;  /* 0x00011200ff037b82 */ /* 0x004ea20000000800 */
[----:B-1----:R-:W-:Y:S01]  /*11480*/  IMAD.SHL.U32 R5, R2, 0x10, RZ ;  /* 0x0000001002057824 */ /* 0x002fe200078e00ff */
[----:B------:R-:W-:Y:S01]  /*11490*/  SHF.R.U32.HI R0, RZ, 0x3, R19 ;  /* 0x00000003ff007819 */ /* 0x000fe20000011613 */
[----:B------:R-:W-:Y:S01]  /*114a0*/  UMOV UR4, UR50 ;  /* 0x0000003200047c82 */ /* 0x000fe20008000000 */
[----:B------:R-:W-:Y:S01]  /*114b0*/  UMOV UR5, UR47 ;  /* 0x0000002f00057c82 */ /* 0x000fe20008000000 */
[----:B------:R-:W-:Y:S01]  /*114c0*/  ULDC.64 UR6, c[0x0][0x2c8] ;  /* 0x0000b20000067ab9 */ /* 0x000fe20000000a00 */
[----:B------:R-:W-:Y:S02]  /*114d0*/  LOP3.LUT R5, R0, 0x70, R5, 0xf8, !PT ;  /* 0x0000007000057812 */ /* 0x000fe400078ef805 */
[----:B------:R-:W1:Y:S03]  /*114e0*/  LDC.64 R6, c[0x0][0x2e0] ;  /* 0x0000b800ff067b82 */ /* 0x000e660000000a00 */
[----:B------:R-:W-:-:S04]  /*114f0*/  VIADD R10, R5, UR40 ;  /* 0x00000028050a7c36 */ /* 0x000fc80008000000 */
[----:B------:R-:W-:Y:S01]  /*11500*/  IMAD.MOV.U32 R11, RZ, RZ, R10 ;  /* 0x000000ffff0b7224 */ /* 0x000fe200078e000a */
[----:B--2---:R-:W-:-:S13]  /*11510*/  ISETP.NE.AND P0, PT, R3, 0x1, PT ;  /* 0x000000010300780c */ /* 0x004fda0003f05270 */
[----:B------:R-:W2:Y:S08]  /*11520*/  @P0 LDC R9, c[0x0][0x44c] ;  /* 0x00011300ff090b82 */ /* 0x000eb00000000800 */
[----:B------:R-:W3:Y:S08]  /*11530*/  @P0 LDC R13, c[0x0][0x450] ;  /* 0x00011400ff0d0b82 */ /* 0x000ef00000000800 */
[----:B------:R-:W4:Y:S08]  /*11540*/  @P0 LDC R15, c[0x0][0x44c] ;  /* 0x00011300ff0f0b82 */ /* 0x000f300000000800 */
[----:B------:R-:W5:Y:S01]  /*11550*/  @P0 LDC R21, c[0x0][0x450] ;  /* 0x00011400ff150b82 */ /* 0x000f620000000800 */
[----:B--2---:R-:W-:-:S05]  /*11560*/  @P0 IMAD.HI.U32 R4, R10, R9, RZ ;  /* 0x000000090a040227 */ /* 0x004fca00078e00ff */
[----:B---3--:R-:W-:Y:S01]  /*11570*/  @P0 SHF.R.U32.HI R11, RZ, R13, R4 ;  /* 0x0000000dff0b0219 */ /* 0x008fe20000011604 */
[----:B------:R-:W-:-:S04]  /*11580*/  VIADD R4, R10, 0x80 ;  /* 0x000000800a047836 */ /* 0x000fc80000000000 */
[----:B------:R-:W-:Y:S02]  /*11590*/  IMAD.MOV.U32 R5, RZ, RZ, R4 ;  /* 0x000000ffff057224 */ /* 0x000fe400078e0004 */
[----:B----4-:R-:W-:-:S05]  /*115a0*/  @P0 IMAD.HI.U32 R8, R4, R15, RZ ;  /* 0x0000000f04080227 */ /* 0x010fca00078e00ff */
[----:B-----5:R-:W-:Y:S01]  /*115b0*/  @P0 SHF.R.U32.HI R5, RZ, R21, R8 ;  /* 0x00000015ff050219 */ /* 0x020fe20000011608 */
[-C--:B-1----:R-:W-:Y:S02]  /*115c0*/  IMAD R8, R17, R6.reuse, RZ ;  /* 0x0000000611087224 */ /* 0x082fe400078e02ff */
[----:B------:R-:W-:Y:S02]  /*115d0*/  IMAD.SHL.U32 R17, R2, 0x8, RZ ;  /* 0x0000000802117824 */ /* 0x000fe400078e00ff */
[C---:B------:R-:W-:Y:S01]  /*115e0*/  IMAD R9, R27.reuse, R7, R8 ;  /* 0x000000071b097224 */ /* 0x040fe200078e0208 */
[----:B------:R-:W-:Y:S01]  /*115f0*/  SHF.R.S32.HI R8, RZ, 0x1f, R11 ;  /* 0x0000001fff087819 */ /* 0x000fe2000001140b */
[----:B------:R-:W-:Y:S01]  /*11600*/  IMAD.WIDE.U32 R6, R27, R6, UR4 ;  /* 0x000000041b067e25 */ /* 0x000fe2000f8e0006 */
[----:B------:R-:W-:-:S03]  /*11610*/  ULDC.64 UR4, c[0x0][0x2d0] ;  /* 0x0000b40000047ab9 */ /* 0x000fc60000000a00 */
[----:B------:R-:W-:Y:S02]  /*11620*/  IMAD R8, R8, UR4, RZ ;  /* 0x0000000408087c24 */ /* 0x000fe4000f8e02ff */
[----:B------:R-:W-:Y:S02]  /*11630*/  IMAD.IADD R7, R7, 0x1, R9 ;  /* 0x0000000107077824 */ /* 0x000fe400078e0209 */
[C---:B------:R-:W-:Y:S02]  /*11640*/  IMAD R13, R11.reuse, UR5, R8 ;  /* 0x000000050b0d7c24 */ /* 0x040fe4000f8e0208 */
[----:B------:R-:W-:-:S04]  /*11650*/  IMAD.WIDE.U32 R8, R11, UR4, R6 ;  /* 0x000000040b087c25 */ /* 0x000fc8000f8e0006 */
[----:B------:R-:W-:Y:S02]  /*11660*/  IMAD.MOV R11, RZ, RZ, -R11 ;  /* 0x000000ffff0b7224 */ /* 0x000fe400078e0a0b */
[----:B------:R-:W-:Y:S02]  /*11670*/  IMAD.IADD R9, R9, 0x1, R13 ;  /* 0x0000000109097824 */ /* 0x000fe400078e020d */
[----:B------:R-:W-:Y:S01]  /*11680*/  IMAD R13, R3, R11, R10 ;  /* 0x0000000b030d7224 */ /* 0x000fe200078e020a */
[--C-:B------:R-:W-:Y:S01]  /*11690*/  SHF.R.S32.HI R10, RZ, 0x1f, R5.reuse ;  /* 0x0000001fff0a7819 */ /* 0x100fe20000011405 */
[----:B------:R-:W-:Y:S02]  /*116a0*/  IMAD.MOV R11, RZ, RZ, -R5 ;  /* 0x000000ffff0b7224 */ /* 0x000fe400078e0a05 */
[----:B------:R-:W-:-:S04]  /*116b0*/  IMAD.WIDE.U32 R6, R5, UR4, R6 ;  /* 0x0000000405067c25 */ /* 0x000fc8000f8e0006 */
[----:B------:R-:W-:Y:S01]  /*116c0*/  IMAD R11, R3, R11, R4 ;  /* 0x0000000b030b7224 */ /* 0x000fe200078e0204 */
[----:B------:R-:W-:Y:S01]  /*116d0*/  SHF.R.S32.HI R4, RZ, 0x1f, R13 ;  /* 0x0000001fff047819 */ /* 0x000fe2000001140d */
[----:B------:R-:W-:Y:S02]  /*116e0*/  IMAD R10, R10, UR4, RZ ;  /* 0x000000040a0a7c24 */ /* 0x000fe4000f8e02ff */
[----:B------:R-:W-:-:S04]  /*116f0*/  IMAD.WIDE.U32 R8, R13, UR6, R8 ;  /* 0x000000060d087c25 */ /* 0x000fc8000f8e0008 */
[----:B------:R-:W-:Y:S02]  /*11700*/  IMAD R4, R4, UR6, RZ ;  /* 0x0000000604047c24 */ /* 0x000fe4000f8e02ff */
[----:B------:R-:W-:Y:S01]  /*11710*/  IMAD R15, R5, UR5, R10 ;  /* 0x00000005050f7c24 */ /* 0x000fe2000f8e020a */
[----:B------:R-:W-:Y:S01]  /*11720*/  ULDC.64 UR4, c[0x0][0x280] ;  /* 0x0000a00000047ab9 */ /* 0x000fe20000000a00 */
[----:B------:R-:W-:Y:S01]  /*11730*/  IMAD R5, R13, UR7, R4 ;  /* 0x000000070d057c24 */ /* 0x000fe2000f8e0204 */
[----:B------:R-:W-:Y:S01]  /*11740*/  SHF.R.S32.HI R4, RZ, 0x1f, R11 ;  /* 0x0000001fff047819 */ /* 0x000fe2000001140b */
[----:B------:R-:W-:Y:S02]  /*11750*/  IMAD.IADD R7, R7, 0x1, R15 ;  /* 0x0000000107077824 */ /* 0x000fe400078e020f */
[----:B------:R-:W-:Y:S01]  /*11760*/  IMAD.IADD R5, R9, 0x1, R5 ;  /* 0x0000000109057824 */ /* 0x000fe200078e0205 */
[----:B------:R-:W-:Y:S01]  /*11770*/  LEA R9, P0, R8, UR4, 0x1 ;  /* 0x0000000408097c11 */ /* 0x000fe2000f8008ff */
[----:B------:R-:W-:-:S02]  /*11780*/  IMAD R4, R4, UR6, RZ ;  /* 0x0000000604047c24 */ /* 0x000fc4000f8e02ff */
[----:B------:R-:W-:Y:S01]  /*11790*/  IMAD.WIDE.U32 R6, R11, UR6, R6 ;  /* 0x000000060b067c25 */ /* 0x000fe2000f8e0006 */
[----:B------:R-:W-:-:S03]  /*117a0*/  LEA.HI.X R8, R8, UR5, R5, 0x1, P0 ;  /* 0x0000000508087c11 */ /* 0x000fc600080f0c05 */
[----:B------:R-:W-:Y:S02]  /*117b0*/  IMAD R13, R11, UR7, R4 ;  /* 0x000000070b0d7c24 */ /* 0x000fe4000f8e0204 */
[----:B------:R-:W-:Y:S02]  /*117c0*/  IMAD.SHL.U32 R10, R19, 0x8, RZ ;  /* 0x00000008130a7824 */ /* 0x000fe400078e00ff */
[----:B------:R-:W-:Y:S01]  /*117d0*/  IMAD.IADD R5, R7, 0x1, R13 ;  /* 0x0000000107057824 */ /* 0x000fe200078e020d */
[----:B------:R-:W-:Y:S01]  /*117e0*/  LEA R7, P0, R6, UR4, 0x1 ;  /* 0x0000000406077c11 */ /* 0x000fe2000f8008ff */
[----:B------:R-:W-:-:S03]  /*117f0*/  ULDC UR4, c[0x0][0x2b8] ;  /* 0x0000ae0000047ab9 */ /* 0x000fc60000000800 */
        /* <DEDUP_REMOVED lines=8> */
[----:B------:R-:W1:Y:S01]  /*11880*/  SHFL.IDX PT, R14, R9, RZ, 0x181f ;  /* 0x00181fff090e7589 */ /* 0x000e6200000e0000 */
[----:B------:R-:W-:Y:S01]  /*11890*/  ULDC UR4, c[0x0][0x288] ;  /* 0x0000a20000047ab9 */ /* 0x000fe20000000800 */
[----:B------:R-:W-:Y:S02]  /*118a0*/  VIADD R0, R0, UR40 ;  /* 0x0000002800007c36 */ /* 0x000fe40008000000 */
[----:B------:R-:W2:Y:S01]  /*118b0*/  SHFL.IDX PT, R4, R8, RZ, 0x181f ;  /* 0x00181fff08047589 */ /* 0x000ea200000e0000 */
[----:B------:R-:W-:Y:S02]  /*118c0*/  IMAD R3, R3, UR4, RZ ;  /* 0x0000000403037c24 */ /* 0x000fe4000f8e02ff */
[C---:B------:R-:W-:Y:S01]  /*118d0*/  VIADD R12, R0.reuse, 0x10 ;  /* 0x00000010000c7836 */ /* 0x040fe20000000000 */
[----:B------:R-:W-:Y:S02]  /*118e0*/  SHFL.IDX PT, R27, R8, 0x1, 0x181f ;  /* 0x00381f00081b7f89 */ /* 0x000fe400000e0000 */
[----:B------:R-:W-:-:S02]  /*118f0*/  ISETP.GE.AND P1, PT, R0, R3, PT ;  /* 0x000000030000720c */ /* 0x000fc40003f26270 */
[----:B------:R-:W-:Y:S04]  /*11900*/  SHFL.IDX PT, R28, R9, 0x2, 0x181f ;  /* 0x00581f00091c7f89 */ /* 0x000fe800000e0000 */
[----:B------:R-:W-:Y:S07]  /*11910*/  SHFL.IDX PT, R20, R8, 0x2, 0x181f ;  /* 0x00581f0008147f89 */ /* 0x000fee00000e0000 */
[----:B------:R-:W-:-:S02]  /*11920*/  @!P1 LEA R21, R10, UR38, 0x1 ;  /* 0x000000260a159c11 */ /* 0x000fc4000f8e08ff */
[----:B-1----:R-:W-:-:S05]  /*11930*/  @!P1 LEA R14, P2, R17, R14, 0x1 ;  /* 0x0000000e110e9211 */ /* 0x002fca00078408ff */
[----:B--2---:R-:W-:Y:S02]  /*11940*/  @!P1 IMAD.X R5, RZ, RZ, R4, P2 ;  /* 0x000000ffff059224 */ /* 0x004fe400010e0604 */
[----:B------:R-:W-:Y:S02]  /*11950*/  @!P1 IMAD.MOV.U32 R4, RZ, RZ, R14 ;  /* 0x000000ffff049224 */ /* 0x000fe400078e000e */
[----:B------:R-:W1:Y:S04]  /*11960*/  SHFL.IDX PT, R14, R9, 0x1, 0x181f ;  /* 0x00381f00090e7f89 */ /* 0x000e6800000e0000 */
[----:B------:R2:W-:Y:S01]  /*11970*/  @!P1 LDGSTS.E.BYPASS.LTC128B.128 [R21+0x8400], desc[UR48][R4.64], !P0 ;  /* 0x0840000004159fae */ /* 0x0005e2000c101d70 */
[----:B------:R-:W-:Y:S01]  /*11980*/  ISETP.GE.AND P1, PT, R12, R3, PT ;  /* 0x000000030c00720c */ /* 0x000fe20003f26270 */
[----:B------:R-:W-:-:S05]  /*11990*/  VIADD R12, R0, 0x20 ;  /* 0x00000020000c7836 */ /* 0x000fca0000000000 */
[----:B------:R-:W-:Y:S01]  /*119a0*/  ISETP.GE.AND P2, PT, R12, R3, PT ;  /* 0x000000030c00720c */ /* 0x000fe20003f46270 */
[----:B------:R-:W-:Y:S01]  /*119b0*/  VIADD R12, R0, 0x30 ;  /* 0x00000030000c7836 */ /* 0x000fe20000000000 */
[----:B--2---:R-:W-:Y:S05]  /*119c0*/  SHFL.IDX PT, R21, R8, 0x3, 0x181f ;  /* 0x00781f0008157f89 */ /* 0x004fea00000e0000 */
[----:B-1----:R-:W-:Y:S02]  /*119d0*/  @!P1 LEA R4, P3, R17, R14, 0x1 ;  /* 0x0000000e11049211 */ /* 0x002fe400078608ff */
[----:B------:R-:W1:Y:S04]  /*119e0*/  SHFL.IDX PT, R14, R9, 0x3, 0x181f ;  /* 0x00781f00090e7f89 */ /* 0x000e6800000e0000 */
[C---:B------:R-:W-:Y:S01]  /*119f0*/  @!P2 LEA R29, R10.reuse, UR38, 0x1 ;  /* 0x000000260a1dac11 */ /* 0x040fe2000f8e08ff */
[----:B------:R-:W-:Y:S01]  /*11a00*/  @!P1 IMAD.X R5, RZ, RZ, R27, P3 ;  /* 0x000000ffff059224 */ /* 0x000fe200018e061b */
[----:B------:R-:W-:-:S05]  /*11a10*/  @!P1 LEA R27, R10, UR38, 0x1 ;  /* 0x000000260a1b9c11 */ /* 0x000fca000f8e08ff */
[----:B------:R2:W-:Y:S02]  /*11a20*/  @!P1 LDGSTS.E.BYPASS.LTC128B.128 [R27+0x8c00], desc[UR48][R4.64], !P0 ;  /* 0x08c00000041b9fae */ /* 0x0005e4000c101d70 */
[----:B--2---:R-:W-:Y:S02]  /*11a30*/  @!P2 LEA R4, P1, R17, R28, 0x1 ;  /* 0x0000001c1104a211 */ /* 0x004fe400078208ff */
[----:B------:R-:W2:Y:S03]  /*11a40*/  SHFL.IDX PT, R28, R9, 0x4, 0x181f ;  /* 0x00981f00091c7f89 */ /* 0x000ea600000e0000 */
[----:B------:R-:W-:Y:S01]  /*11a50*/  @!P2 IMAD.X R5, RZ, RZ, R20, P1 ;  /* 0x000000ffff05a224 */ /* 0x000fe200008e0614 */
[----:B------:R-:W-:Y:S01]  /*11a60*/  ISETP.GE.AND P1, PT, R12, R3, PT ;  /* 0x000000030c00720c */ /* 0x000fe20003f26270 */
[----:B------:R-:W3:Y:S01]  /*11a70*/  SHFL.IDX PT, R20, R8, 0x4, 0x181f ;  /* 0x00981f0008147f89 */ /* 0x000ee200000e0000 */
[----:B------:R-:W-:-:S03]  /*11a80*/  VIADD R12, R0, 0x40 ;  /* 0x00000040000c7836 */ /* 0x000fc60000000000 */
[----:B------:R1:W-:Y:S02]  /*11a90*/  @!P2 LDGSTS.E.BYPASS.LTC128B.128 [R29+0x9400], desc[UR48][R4.64], !P0 ;  /* 0x09400000041dafae */ /* 0x0003e4000c101d70 */
[----:B------:R-:W-:Y:S01]  /*11aa0*/  ISETP.GE.AND P2, PT, R12, R3, PT ;  /* 0x000000030c00720c */ /* 0x000fe20003f46270 */
[----:B------:R-:W-:-:S05]  /*11ab0*/  VIADD R12, R0, 0x50 ;  /* 0x00000050000c7836 */ /* 0x000fca0000000000 */
[C---:B------:R-:W-:Y:S02]  /*11ac0*/  @!P1 LEA R27, R10.reuse, UR38, 0x1 ;  /* 0x000000260a1b9c11 */ /* 0x040fe4000f8e08ff */
[C---:B-1----:R-:W-:Y:S02]  /*11ad0*/  @!P1 LEA R4, P3, R17.reuse, R14, 0x1 ;  /* 0x0000000e11049211 */ /* 0x042fe400078608ff */
[----:B------:R-:W1:Y:S03]  /*11ae0*/  SHFL.IDX PT, R14, R9, 0x5, 0x181f ;  /* 0x00b81f00090e7f89 */ /* 0x000e6600000e0000 */
[----:B------:R-:W-:Y:S01]  /*11af0*/  @!P2 LEA R29, R10, UR38, 0x1 ;  /* 0x000000260a1dac11 */ /* 0x000fe2000f8e08ff */
[----:B------:R-:W-:Y:S02]  /*11b00*/  @!P1 IMAD.X R5, RZ, RZ, R21, P3 ;  /* 0x000000ffff059224 */ /* 0x000fe400018e0615 */
[----:B------:R-:W4:Y:S04]  /*11b10*/  SHFL.IDX PT, R21, R8, 0x5, 0x181f ;  /* 0x00b81f0008157f89 */ /* 0x000f2800000e0000 */
[----:B------:R2:W-:Y:S02]  /*11b20*/  @!P1 LDGSTS.E.BYPASS.LTC128B.128 [R27+0x9c00], desc[UR48][R4.64], !P0 ;  /* 0x09c00000041b9fae */ /* 0x0005e4000c101d70 */
[----:B--2---:R-:W-:-:S02]  /*11b30*/  @!P2 LEA R4, P1, R17, R28, 0x1 ;  /* 0x0000001c1104a211 */ /* 0x004fc400078208ff */
[----:B------:R-:W2:Y:S03]  /*11b40*/  SHFL.IDX PT, R28, R9, 0x6, 0x181f ;  /* 0x00d81f00091c7f89 */ /* 0x000ea600000e0000 */
[----:B---3--:R-:W-:Y:S01]  /*11b50*/  @!P2 IMAD.X R5, RZ, RZ, R20, P1 ;  /* 0x000000ffff05a224 */ /* 0x008fe200008e0614 */
[----:B------:R-:W-:Y:S01]  /*11b60*/  ISETP.GE.AND P1, PT, R12, R3, PT ;  /* 0x000000030c00720c */ /* 0x000fe20003f26270 */
[----:B------:R-:W3:Y:S01]  /*11b70*/  SHFL.IDX PT, R20, R8, 0x6, 0x181f ;  /* 0x00d81f0008147f89 */ /* 0x000ee200000e0000 */
[----:B------:R-:W-:-:S03]  /*11b80*/  VIADD R12, R0, 0x60 ;  /* 0x00000060000c7836 */ /* 0x000fc60000000000 */
[----:B------:R1:W-:Y:S02]  /*11b90*/  @!P2 LDGSTS.E.BYPASS.LTC128B.128 [R29+0xa400], desc[UR48][R4.64], !P0 ;  /* 0x0a400000041dafae */ /* 0x0003e4000c101d70 */
[----:B------:R-:W-:Y:S01]  /*11ba0*/  ISETP.GE.AND P2, PT, R12, R3, PT ;  /* 0x000000030c00720c */ /* 0x000fe20003f46270 */
[----:B------:R-:W-:Y:S01]  /*11bb0*/  VIADD R12, R0, 0x70 ;  /* 0x00000070000c7836 */ /* 0x000fe20000000000 */
[----:B------:R-:W-:Y:S04]  /*11bc0*/  SHFL.IDX PT, R8, R8, 0x7, 0x181f ;  /* 0x00f81f0008087f89 */ /* 0x000fe800000e0000 */
[C---:B-1----:R-:W-:Y:S02]  /*11bd0*/  @!P1 LEA R4, P3, R17.reuse, R14, 0x1 ;  /* 0x0000000e11049211 */ /* 0x042fe400078608ff */
[----:B------:R-:W1:Y:S05]  /*11be0*/  SHFL.IDX PT, R14, R9, 0x7, 0x181f ;  /* 0x00f81f00090e7f89 */ /* 0x000e6a00000e0000 */
[C---:B------:R-:W-:Y:S01]  /*11bf0*/  @!P2 LEA R27, R10.reuse, UR38, 0x1 ;  /* 0x000000260a1bac11 */ /* 0x040fe2000f8e08ff */
[----:B----4-:R-:W-:Y:S01]  /*11c00*/  @!P1 IMAD.X R5, RZ, RZ, R21, P3 ;  /* 0x000000ffff059224 */ /* 0x010fe200018e0615 */
[----:B------:R-:W-:Y:S01]  /*11c10*/  @!P1 LEA R21, R10, UR38, 0x1 ;  /* 0x000000260a159c11 */ /* 0x000fe2000f8e08ff */
[----:B------:R-:W-:Y:S04]  /*11c20*/  SHFL.IDX PT, R9, R6, 0x1, 0x181f ;  /* 0x00381f0006097f89 */ /* 0x000fe800000e0000 */
[----:B------:R2:W-:Y:S02]  /*11c30*/  @!P1 LDGSTS.E.BYPASS.LTC128B.128 [R21+0xac00], desc[UR48][R4.64], !P0 ;  /* 0x0ac0000004159fae */ /* 0x0005e4000c101d70 */
[----:B--2---:R-:W-:-:S02]  /*11c40*/  @!P2 LEA R4, P1, R17, R28, 0x1 ;  /* 0x0000001c1104a211 */ /* 0x004fc400078208ff */
[----:B------:R-:W2:Y:S03]  /*11c50*/  SHFL.IDX PT, R28, R7, RZ, 0x181f ;  /* 0x00181fff071c7589 */ /* 0x000ea600000e0000 */
[----:B---3--:R-:W-:Y:S01]  /*11c60*/  @!P2 IMAD.X R5, RZ, RZ, R20, P1 ;  /* 0x000000ffff05a224 */ /* 0x008fe200008e0614 */
[----:B------:R-:W-:Y:S01]  /*11c70*/  ISETP.GE.AND P1, PT, R12, R3, PT ;  /* 0x000000030c00720c */ /* 0x000fe20003f26270 */
[----:B------:R-:W3:Y:S01]  /*11c80*/  SHFL.IDX PT, R20, R6, RZ, 0x181f ;  /* 0x00181fff06147589 */ /* 0x000ee200000e0000 */
[----:B------:R-:W-:-:S03]  /*11c90*/  VIADD R12, R0, 0x80 ;  /* 0x00000080000c7836 */ /* 0x000fc60000000000 */
[----:B------:R1:W-:Y:S02]  /*11ca0*/  @!P2 LDGSTS.E.BYPASS.LTC128B.128 [R27+0xb400], desc[UR48][R4.64], !P0 ;  /* 0x0b400000041bafae */ /* 0x0003e4000c101d70 */
[----:B------:R-:W-:Y:S01]  /*11cb0*/  ISETP.GE.AND P2, PT, R12, R3, PT ;  /* 0x000000030c00720c */ /* 0x000fe20003f46270 */
[----:B------:R-:W-:-:S05]  /*11cc0*/  VIADD R12, R0, 0xa0 ;  /* 0x000000a0000c7836 */ /* 0x000fca0000000000 */
[C---:B------:R-:W-:Y:S02]  /*11cd0*/  @!P1 LEA R21, R10.reuse, UR38, 0x1 ;  /* 0x000000260a159c11 */ /* 0x040fe4000f8e08ff */
[----:B-1----:R-:W-:Y:S02]  /*11ce0*/  @!P1 LEA R4, P3, R17, R14, 0x1 ;  /* 0x0000000e11049211 */ /* 0x002fe400078608ff */
[----:B------:R-:W1:Y:S03]  /*11cf0*/  SHFL.IDX PT, R14, R7, 0x1, 0x181f ;  /* 0x00381f00070e7f89 */ /* 0x000e6600000e0000 */
[----:B------:R-:W-:Y:S01]  /*11d00*/  @!P2 LEA R27, R10, UR38, 0x1 ;  /* 0x000000260a1bac11 */ /* 0x000fe2000f8e08ff */
[----:B------:R-:W-:Y:S02]  /*11d10*/  @!P1 IMAD.X R5, RZ, RZ, R8, P3 ;  /* 0x000000ffff059224 */ /* 0x000fe400018e0608 */
[----:B------:R-:W-:-:S03]  /*11d20*/  VIADD R8, R0, 0x90 ;  /* 0x0000009000087836 */ /* 0x000fc60000000000 */
[----:B------:R2:W-:Y:S02]  /*11d30*/  @!P1 LDGSTS.E.BYPASS.LTC128B.128 [R21+0xbc00], desc[UR48][R4.64], !P0 ;  /* 0x0bc0000004159fae */ /* 0x0005e4000c101d70 */
[----:B--2---:R-:W-:-:S05]  /*11d40*/  @!P2 LEA R4, P1, R17, R28, 0x1 ;  /* 0x0000001c1104a211 */ /* 0x004fca00078208ff */
[----:B---3--:R-:W-:Y:S01]  /*11d50*/  @!P2 IMAD.X R5, RZ, RZ, R20, P1 ;  /* 0x000000ffff05a224 */ /* 0x008fe200008e0614 */
[-C--:B------:R-:W-:Y:S01]  /*11d60*/  ISETP.GE.AND P1, PT, R8, R3.reuse, PT ;  /* 0x000000030800720c */ /* 0x080fe20003f26270 */
[----:B------:R-:W2:Y:S04]  /*11d70*/  SHFL.IDX PT, R20, R7, 0x2, 0x181f ;  /* 0x00581f0007147f89 */ /* 0x000ea800000e0000 */
[----:B------:R-:W3:Y:S04]  /*11d80*/  SHFL.IDX PT, R8, R6, 0x2, 0x181f ;  /* 0x00581f0006087f89 */ /* 0x000ee800000e0000 */
[----:B------:R1:W-:Y:S01]  /*11d90*/  @!P2 LDGSTS.E.BYPASS.LTC128B.128 [R27+0xc400], desc[UR48][R4.64], !P0 ;  /* 0x0c400000041bafae */ /* 0x0003e2000c101d70 */
[----:B------:R-:W-:-:S03]  /*11da0*/  ISETP.GE.AND P2, PT, R12, R3, PT ;  /* 0x000000030c00720c */ /* 0x000fc60003f46270 */
[----:B------:R-:W4:Y:S01]  /*11db0*/  SHFL.IDX PT, R6, R6, 0x3, 0x181f ;  /* 0x00781f0006067f89 */ /* 0x000f2200000e0000 */
[----:B-1----:R-:W-:-:S09]  /*11dc0*/  @!P1 LEA R4, P3, R17, R14, 0x1 ;  /* 0x0000000e11049211 */ /* 0x002fd200078608ff */
[C---:B------:R-:W-:Y:S01]  /*11dd0*/  @!P2 LEA R21, R10.reuse, UR38, 0x1 ;  /* 0x000000260a15ac11 */ /* 0x040fe2000f8e08ff */
[----:B------:R1:W0:Y:S01]  /*11de0*/  SHFL.IDX PT, R14, R7, 0x3, 0x181f ;  /* 0x00781f00070e7f89 */ /* 0x00022200000e0000 */
[----:B------:R-:W-:Y:S01]  /*11df0*/  @!P1 IMAD.X R5, RZ, RZ, R9, P3 ;  /* 0x000000ffff059224 */ /* 0x000fe200018e0609 */
[----:B------:R-:W-:-:S05]  /*11e00*/  @!P1 LEA R9, R10, UR38, 0x1 ;  /* 0x000000260a099c11 */ /* 0x000fca000f8e08ff */
[----:B------:R2:W-:Y:S02]  /*11e10*/  @!P1 LDGSTS.E.BYPASS.LTC128B.128 [R9+0xcc00], desc[UR48][R4.64], !P0 ;  /* 0x0cc0000004099fae */ /* 0x0005e4000c101d70 */
[----:B--2---:R-:W-:-:S05]  /*11e20*/  @!P2 LEA R4, P1, R17, R20, 0x1 ;  /* 0x000000141104a211 */ /* 0x004fca00078208ff */
[----:B---3--:R-:W-:-:S05]  /*11e30*/  @!P2 IMAD.X R5, RZ, RZ, R8, P1 ;  /* 0x000000ffff05a224 */ /* 0x008fca00008e0608 */
[----:B0---4-:R1:W-:Y:S03]  /*11e40*/  @!P2 LDGSTS.E.BYPASS.LTC128B.128 [R21+0xd400], desc[UR48][R4.64], !P0 ;  /* 0x0d4000000415afae */ /* 0x0113e6000c101d70 */
.L_x_1006:
[----:B------:R-:W-:-:S05]  /*11e50*/  VIADD R0, R0, 0xb0 ;  /* 0x000000b000007836 */ /* 0x000fca0000000000 */
[----:B------:R-:W-:Y:S01]  /*11e60*/  ISETP.GE.AND P1, PT, R0, R3, PT ;  /* 0x000000030000720c */ /* 0x000fe20003f26270 */
[----:B------:R-:W-:-:S05]  /*11e70*/  IMAD.MOV.U32 R0, RZ, RZ, 0x1 ;  /* 0x00000001ff007424 */ /* 0x000fca00078e00ff */
[----:B------:R-:W-:-:S07]  /*11e80*/  SHF.L.U32 R0, R0, 0x1f, RZ ;  /* 0x0000001f00007819 */ /* 0x000fce00000006ff */
        /* <DEDUP_REMOVED lines=12> */
[----:B0-----:R-:W-:-:S05]  /*11f50*/  VIADD R3, R26, 0xfffffffe ;  /* 0xfffffffe1a037836 */ /* 0x001fca0000000000 */
[----:B------:R-:W-:Y:S01]  /*11f60*/  ISETP.GE.AND P1, PT, R3, UR41, PT ;  /* 0x0000002903007c0c */ /* 0x000fe2000bf26270 */
[----:B------:R-:W0:Y:S02]  /*11f70*/  SYNCS.PHASECHK.TRANS64.TRYWAIT P0, [UR38+0x16820], R0 ;  /* 0x01682000ff0075a7 */ /* 0x000e240008000166 */
[----:B0-----:R-:W-:Y:S10]  /*11f80*/  @!P0 BRA `(.L_x_917) ;  /* 0x0000002c00288947 */ /* 0x001ff40003800000 */
.L_x_1007:
[----:B------:R-:W-:Y:S02]  /*11f90*/  IMAD.MOV.U32 R12, RZ, RZ, 0x1 ;  /* 0x00000001ff0c7424 */ /* 0x000fe400078e00ff */
[----:B0-----:R-:W-:Y:S01]  /*11fa0*/  IMAD.MOV.U32 R0, RZ, RZ, RZ ;  /* 0x000000ffff007224 */ /* 0x001fe200078e00ff */
[----:B------:R-:W-:Y:S06]  /*11fb0*/  @!P1 BRA `(.L_x_918) ;  /* 0x0000001000e09947 */ /* 0x000fec0003800000 */
[----:B------:R-:W-:Y:S01]  /*11fc0*/  UIADD3 UR4, UR42, 0x1, URZ ;  /* 0x000000012a047890 */ /* 0x000fe2000fffe03f */
[----:B------:R-:W-:Y:S01]  /*11fd0*/  LOP3.LUT R8, R2, 0x1f, RZ, 0xc0, !PT ;  /* 0x0000001f02087812 */ /* 0x000fe200078ec0ff */
[----:B------:R-:W-:Y:S01]  /*11fe0*/  ULOP3.LUT UR5, URZ, UR44, URZ, 0x33, !UPT ;  /* 0x0000002c3f057292 */ /* 0x000fe2000f8e333f */
[----:B------:R-:W-:Y:S01]  /*11ff0*/  IMAD.MOV.U32 R12, RZ, RZ, 0x1 ;  /* 0x00000001ff0c7424 */ /* 0x000fe200078e00ff */
[----:B------:R-:W-:-:S04]  /*12000*/  UIMAD UR4, UR4, UR46, URZ ;  /* 0x0000002e040472a4 */ /* 0x000fc8000f8e023f */
[----:B------:R-:W-:Y:S01]  /*12010*/  IMAD.U32 R5, RZ, RZ, UR5 ;  /* 0x00000005ff057e24 */ /* 0x000fe2000f8e00ff */
[----:B------:R-:W-:Y:S01]  /*12020*/  ULOP3.LUT UR5, URZ, UR41, URZ, 0x33, !UPT ;  /* 0x000000293f057292 */ /* 0x000fe2000f8e333f */
[----:B------:R-:W-:Y:S01]  /*12030*/  LOP3.LUT R4, RZ, UR4, RZ, 0x33, !PT ;  /* 0x00000004ff047c12 */ /* 0x000fe2000f8e33ff */
[----:B------:R-:W-:-:S03]  /*12040*/  ULOP3.LUT UR4, URZ, UR39, URZ, 0x33, !UPT ;  /* 0x000000273f047292 */ /* 0x000fc6000f8e333f */
[----:B------:R-:W-:Y:S01]  /*12050*/  VIADDMNMX R4, R4, -UR43, R5, !PT ;  /* 0x8000002b04047c46 */ /* 0x000fe2000f800105 */
[----:B------:R-:W-:-:S03]  /*12060*/  IMAD.MOV.U32 R5, RZ, RZ, 0x2 ;  /* 0x00000002ff057424 */ /* 0x000fc600078e00ff */
[----:B------:R-:W-:-:S04]  /*12070*/  VIMNMX R4, R4, UR4, !PT ;  /* 0x0000000404047c48 */ /* 0x000fc8000ffe0100 */
[----:B------:R-:W-:Y:S02]  /*12080*/  VIADDMNMX R5, R4, R5, UR5, !PT ;  /* 0x0000000504057e46 */ /* 0x000fe4000f800105 */
[----:B------:R-:W-:-:S03]  /*12090*/  LOP3.LUT R6, RZ, R4, RZ, 0x33, !PT ;  /* 0x00000004ff067212 */ /* 0x000fc600078e33ff */
[C---:B------:R-:W-:Y:S02]  /*120a0*/  VIADD R7, R5.reuse, 0xfffffffe ;  /* 0xfffffffe05077836 */ /* 0x040fe40000000000 */
[----:B------:R-:W-:Y:S02]  /*120b0*/  IMAD.IADD R10, R5, 0x1, R6 ;  /* 0x00000001050a7824 */ /* 0x000fe400078e0206 */
[----:B------:R-:W-:Y:S01]  /*120c0*/  IMAD.MOV.U32 R6, RZ, RZ, R22 ;  /* 0x000000ffff067224 */ /* 0x000fe200078e0016 */
[----:B------:R-:W-:Y:S02]  /*120d0*/  ISETP.NE.AND P0, PT, R7, R4, PT ;  /* 0x000000040700720c */ /* 0x000fe40003f05270 */
[----:B------:R-:W-:-:S11]  /*120e0*/  LOP3.LUT R9, R10, 0x1, RZ, 0xc0, !PT ;  /* 0x000000010a097812 */ /* 0x000fd600078ec0ff */
[----:B------:R-:W-:Y:S05]  /*120f0*/  @!P0 BRA `(.L_x_919) ;  /* 0x0000000c00148947 */ /* 0x000fea0003800000 */
[----:B------:R-:W-:Y:S01]  /*12100*/  BSSY B0, `(.L_x_919) ;  /* 0x00000c4000007945 */ /* 0x000fe20003800000 */
[----:B------:R-:W-:Y:S02]  /*12110*/  IMAD.IADD R10, R10, 0x1, -R9 ;  /* 0x000000010a0a7824 */ /* 0x000fe400078e0a09 */
[----:B------:R-:W-:Y:S02]  /*12120*/  IMAD.MOV.U32 R11, RZ, RZ, 0x1 ;  /* 0x00000001ff0b7424 */ /* 0x000fe400078e00ff */
[----:B------:R-:W-:-:S07]  /*12130*/  IMAD.MOV.U32 R6, RZ, RZ, R22 ;  /* 0x000000ffff067224 */ /* 0x000fce00078e0016 */
.L_x_946:
[----:B------:R-:W-:Y:S01]  /*12140*/  LOP3.LUT P0, RZ, R18, 0x2, RZ, 0xc0, !PT ;  /* 0x0000000212ff7812 */ /* 0x000fe2000780c0ff */
[----:B------:R-:W-:Y:S01]  /*12150*/  VIADD R10, R10, 0xfffffffe ;  /* 0xfffffffe0a0a7836 */ /* 0x000fe20000000000 */
[----:B------:R-:W-:Y:S04]  /*12160*/  BSSY B1, `(.L_x_920) ;  /* 0x000005b000017945 */ /* 0x000fe80003800000 */
[----:B------:R-:W-:-:S07]  /*12170*/  ISETP.NE.AND P1, PT, R10, RZ, PT ;  /* 0x000000ff0a00720c */ /* 0x000fce0003f25270 */
[----:B------:R-:W-:Y:S06]  /*12180*/  @!P0 BRA `(.L_x_921) ;  /* 0x0000000400608947 */ /* 0x000fec0003800000 */
[----:B------:R-:W-:Y:S01]  /*12190*/  LOP3.LUT P0, RZ, R18, 0x1, RZ, 0xc0, !PT ;  /* 0x0000000112ff7812 */ /* 0x000fe2000780c0ff */
[----:B------:R-:W-:Y:S01]  /*121a0*/  IMAD.MOV.U32 R14, RZ, RZ, R3 ;  /* 0x000000ffff0e7224 */ /* 0x000fe200078e0003 */
[----:B------:R-:W-:-:S11]  /*121b0*/  SHF.L.U32 R12, R11, 0x1f, RZ ;  /* 0x0000001f0b0c7819 */ /* 0x000fd600000006ff */
[----:B------:R-:W-:Y:S05]  /*121c0*/  @!P0 BRA `(.L_x_922) ;  /* 0x00000000004c8947 */ /* 0x000fea0003800000 */
[----:B------:R-:W0:Y:S01]  /*121d0*/  LDC R14, c[0x0][0x43c] ;  /* 0x00010f00ff0e7b82 */ /* 0x000e220000000800 */
[----:B------:R-:W-:Y:S01]  /*121e0*/  IMAD.MOV.U32 R13, RZ, RZ, R3 ;  /* 0x000000ffff0d7224 */ /* 0x000fe200078e0003 */
[----:B------:R-:W-:Y:S01]  /*121f0*/  ULDC.64 UR4, c[0x0][0x428] ;  /* 0x00010a0000047ab9 */ /* 0x000fe20000000a00 */
[----:B0-----:R-:W-:-:S13]  /*12200*/  ISETP.NE.AND P0, PT, R14, 0x1, PT ;  /* 0x000000010e00780c */ /* 0x001fda0003f05270 */
[----:B------:R-:W0:Y:S02]  /*12210*/  @P0 LDC.64 R4, c[0x0][0x440] ;  /* 0x00011000ff040b82 */ /* 0x000e240000000a00 */
[----:B0-----:R-:W-:-:S05]  /*12220*/  @P0 IMAD.HI.U32 R4, R3, R4, RZ ;  /* 0x0000000403040227 */ /* 0x001fca00078e00ff */
[----:B------:R-:W-:Y:S01]  /*12230*/  @P0 SHF.R.U32.HI R13, RZ, R5, R4 ;  /* 0x00000005ff0d0219 */ /* 0x000fe20000011604 */
[----:B------:R-:W-:-:S03]  /*12240*/  IMAD R4, R24, UR4, RZ ;  /* 0x0000000418047c24 */ /* 0x000fc6000f8e02ff */
[--C-:B------:R-:W-:Y:S01]  /*12250*/  SHF.R.S32.HI R5, RZ, 0x1f, R13.reuse ;  /* 0x0000001fff057819 */ /* 0x100fe2000001140d */
[----:B------:R-:W-:Y:S02]  /*12260*/  IMAD R15, R25, UR5, R4 ;  /* 0x00000005190f7c24 */ /* 0x000fe4000f8e0204 */
[----:B------:R-:W-:-:S04]  /*12270*/  IMAD.MOV.U32 R4, RZ, RZ, R13 ;  /* 0x000000ffff047224 */ /* 0x000fc800078e000d */
[----:B------:R-:W-:Y:S01]  /*12280*/  IMAD.WIDE.U32 R6, R25, UR4, R4 ;  /* 0x0000000419067c25 */ /* 0x000fe2000f8e0004 */
[----:B------:R-:W-:-:S03]  /*12290*/  ULDC.64 UR4, c[0x0][0x418] ;  /* 0x0001060000047ab9 */ /* 0x000fc60000000a00 */
[----:B------:R-:W-:Y:S01]  /*122a0*/  IMAD.IADD R5, R15, 0x1, R7 ;  /* 0x000000010f057824 */ /* 0x000fe200078e0207 */
[----:B------:R-:W-:-:S04]  /*122b0*/  LEA R4, P0, R6, UR4, 0x2 ;  /* 0x0000000406047c11 */ /* 0x000fc8000f8010ff */
[----:B------:R-:W-:-:S05]  /*122c0*/  LEA.HI.X R5, R6, UR5, R5, 0x2, P0 ;  /* 0x0000000506057c11 */ /* 0x000fca00080f1405 */
[----:B------:R0:W5:Y:S01]  /*122d0*/  LDG.E R6, desc[UR48][R4.64] ;  /* 0x0000003004067981 */ /* 0x000162000c1e1900 */
[----:B------:R-:W-:-:S04]  /*122e0*/  IMAD.MOV R7, RZ, RZ, -R13 ;  /* 0x000000ffff077224 */ /* 0x000fc800078e0a0d */
[----:B------:R-:W-:-:S07]  /*122f0*/  IMAD R14, R14, R7, R3 ;  /* 0x000000070e0e7224 */ /* 0x000fce00078e0203 */
.L_x_922:
[----:B------:R-:W1:Y:S01]  /*12300*/  SYNCS.PHASECHK.TRANS64.TRYWAIT P0, [UR38+0x16848], R12 ;  /* 0x0168480cff0075a7 */ /* 0x000e620008000166 */
[----:B------:R-:W-:Y:S01]  /*12310*/  BSSY B2, `(.L_x_923) ;  /* 0x0000003000027945 */ /* 0x000fe20003800000 */
[----:B------:R-:W-:-:S03]  /*12320*/  ISETP.NE.AND P2, PT, R19, RZ, PT ;  /* 0x000000ff1300720c */ /* 0x000fc60003f45270 */
[----:B-1----:R-:W-:Y:S10]  /*12330*/  @!P0 BRA `(.L_x_924) ;  /* 0x0000002800548947 */ /* 0x002ff40003800000 */
.L_x_1008:
[----:B------:R-:W-:Y:S05]  /*12340*/  BSYNC B2 ;  /* 0x0000000000027941 */ /* 0x000fea0003800000 */
.L_x_923:
[----:B------:R-:W-:Y:S04]  /*12350*/  BSSY B2, `(.L_x_925) ;  /* 0x0000007000027945 */ /* 0x000fe80003800000 */
[----:B------:R-:W-:Y:S05]  /*12360*/  @P2 BRA `(.L_x_926) ;  /* 0x0000000000142947 */ /* 0x000fea0003800000 */
[----:B------:R-:W-:Y:S01]  /*12370*/  ISETP.NE.AND P0, PT, R8, RZ, PT ;  /* 0x000000ff0800720c */ /* 0x000fe20003f05270 */
[----:B0-----:R-:W-:-:S04]  /*12380*/  IMAD.MOV.U32 R4, RZ, RZ, 0x4000 ;  /* 0x00004000ff047424 */ /* 0x001fc800078e00ff */
[----:B------:R1:W-:Y:S08]  /*12390*/  SYNCS.ARRIVE.TRANS64 RZ, [UR38+0x16838], R4 ;  /* 0x01683804ffff79a7 */ /* 0x0003f00008000026 */
[----:B-1----:R-:W-:Y:S05]  /*123a0*/  @!P0 BRA `(.L_x_926) ;  /* 0x0000000000048947 */ /* 0x002fea0003800000 */
[----:B------:R-:W-:Y:S01]  /*123b0*/  BPT.TRAP 0x1 ;  /* 0x000000040000795c */ /* 0x000fe20000300000 */
.L_x_926:
[----:B------:R-:W-:Y:S05]  /*123c0*/  BSYNC B2 ;  /* 0x0000000000027941 */ /* 0x000fea0003800000 */
.L_x_925:
[----:B------:R-:W-:Y:S01]  /*123d0*/  IMAD.MOV.U32 R7, RZ, RZ, RZ ;  /* 0x000000ffff077224 */ /* 0x000fe200078e00ff */
[----:B------:R-:W-:Y:S01]  /*123e0*/  ULDC.64 UR4, c[0x0][0x198] ;  /* 0x0000660000047ab9 */ /* 0x000fe20000000a00 */
[----:B------:R-:W-:Y:S01]  /*123f0*/  PLOP3.LUT P0, PT, PT, PT, PT, 0x80, 0x0 ;  /* 0x000000000000781c */ /* 0x000fe20003f0f070 */
[----:B------:R-:W-:Y:S01]  /*12400*/  UIADD3 UR4, UP0, UR4, 0x370, URZ ;  /* 0x0000037004047890 */ /* 0x000fe2000ff1e03f */
[----:B0-----:R-:W-:Y:S01]  /*12410*/  IMAD.SHL.U32 R4, R14, 0x80, RZ ;  /* 0x000000800e047824 */ /* 0x001fe200078e00ff */
[----:B------:R-:W-:Y:S01]  /*12420*/  R2UR UR34, R7 ;  /* 0x00000000072272ca */ /* 0x000fe200000e0000 */
[----:B------:R-:W-:Y:S02]  /*12430*/  UIADD3 UR32, UR38, 0x12400, URZ ;  /* 0x0001240026207890 */ /* 0x000fe4000fffe03f */
[----:B------:R-:W-:Y:S02]  /*12440*/  UIADD3 UR33, UR38, 0x16838, URZ ;  /* 0x0001683826217890 */ /* 0x000fe4000fffe03f */
[----:B------:R-:W-:Y:S01]  /*12450*/  UIADD3.X UR5, URZ, UR5, URZ, UP0, !UPT ;  /* 0x000000053f057290 */ /* 0x000fe200087fe43f */
[----:B------:R-:W-:Y:S01]  /*12460*/  UMOV UR6, 0x0 ;  /* 0x0000000000067882 */ /* 0x000fe20000000000 */
[----:B------:R-:W-:-:S10]  /*12470*/  UMOV UR7, 0x14f00000 ;  /* 0x14f0000000077882 */ /* 0x000fd40000000000 */
.L_x_927:
        /* <DEDUP_REMOVED lines=10> */
.L_x_1009:
[----:B------:R-:W-:Y:S05]  /*12520*/  BSYNC B2 ;  /* 0x0000000000027941 */ /* 0x000fea0003800000 */
.L_x_928:
[----:B------:R-:W-:Y:S01]  /*12530*/  BSSY B2, `(.L_x_930) ;  /* 0x0000009000027945 */ /* 0x000fe20003800000 */
[----:B------:R-:W-:Y:S02]  /*12540*/  IMAD.MOV.U32 R4, RZ, RZ, 0x0 ;  /* 0x00000000ff047424 */ /* 0x000fe400078e00ff */
[----:B0-----:R-:W-:Y:S01]  /*12550*/  IMAD.MOV.U32 R5, RZ, RZ, 0x14f00000 ;  /* 0x14f00000ff057424 */ /* 0x001fe200078e00ff */
[----:B------:R-:W-:Y:S06]  /*12560*/  @P2 BRA `(.L_x_931) ;  /* 0x0000000000142947 */ /* 0x000fec0003800000 */
[----:B------:R-:W-:Y:S01]  /*12570*/  ISETP.NE.AND P0, PT, R8, RZ, PT ;  /* 0x000000ff0800720c */ /* 0x000fe20003f05270 */
[----:B------:R-:W-:-:S04]  /*12580*/  IMAD.MOV.U32 R12, RZ, RZ, 0x4000 ;  /* 0x00004000ff0c7424 */ /* 0x000fc800078e00ff */
[----:B------:R0:W-:Y:S08]  /*12590*/  SYNCS.ARRIVE.TRANS64 RZ, [UR38+0x16850], R12 ;  /* 0x0168500cffff79a7 */ /* 0x0001f00008000026 */
[----:B0-----:R-:W-:Y:S05]  /*125a0*/  @!P0 BRA `(.L_x_931) ;  /* 0x0000000000048947 */ /* 0x001fea0003800000 */
[----:B------:R-:W-:Y:S01]  /*125b0*/  BPT.TRAP 0x1 ;  /* 0x000000040000795c */ /* 0x000fe20000300000 */
.L_x_931:
[----:B------:R-:W-:Y:S05]  /*125c0*/  BSYNC B2 ;  /* 0x0000000000027941 */ /* 0x000fea0003800000 */
.L_x_930:
[----:B------:R-:W-:Y:S01]  /*125d0*/  R2UR UR7, R5 ;  /* 0x00000000050772ca */ /* 0x000fe200000e0000 */
[----:B------:R-:W-:Y:S01]  /*125e0*/  ULDC.64 UR4, c[0x0][0x198] ;  /* 0x0000660000047ab9 */ /* 0x000fe20000000a00 */
[----:B------:R-:W-:Y:S01]  /*125f0*/  R2UR UR10, R7 ;  /* 0x00000000070a72ca */ /* 0x000fe200000e0000 */
[----:B------:R-:W-:Y:S01]  /*12600*/  UIADD3 UR4, UP0, UR4, 0x470, URZ ;  /* 0x0000047004047890 */ /* 0x000fe2000ff1e03f */
[----:B------:R-:W-:Y:S01]  /*12610*/  R2UR UR6, R4 ;  /* 0x00000000040672ca */ /* 0x000fe200000e0000 */
[----:B------:R-:W-:Y:S01]  /*12620*/  IMAD.SHL.U32 R4, R23, 0x80, RZ ;  /* 0x0000008017047824 */ /* 0x000fe200078e00ff */
[----:B------:R-:W-:Y:S01]  /*12630*/  PLOP3.LUT P0, PT, PT, PT, PT, 0x80, 0x0 ;  /* 0x000000000000781c */ /* 0x000fe20003f0f070 */
[----:B------:R-:W-:Y:S02]  /*12640*/  UIADD3 UR8, UR38, 0x400, URZ ;  /* 0x0000040026087890 */ /* 0x000fe4000fffe03f */
[----:B------:R-:W-:Y:S02]  /*12650*/  UIADD3 UR9, UR38, 0x16850, URZ ;  /* 0x0001685026097890 */ /* 0x000fe4000fffe03f */
[----:B------:R-:W-:-:S12]  /*12660*/  UIADD3.X UR5, URZ, UR5, URZ, UP0, !UPT ;  /* 0x000000053f057290 */ /* 0x000fd800087fe43f */
.L_x_932:
        /* <DEDUP_REMOVED lines=8> */
[----:B------:R-:W-:Y:S02]  /*126f0*/  IMAD.MOV.U32 R23, RZ, RZ, R14 ;  /* 0x000000ffff177224 */ /* 0x000fe400078e000e */
[----:B------:R-:W-:-:S07]  /*12700*/  IMAD.MOV.U32 R22, RZ, RZ, R6 ;  /* 0x000000ffff167224 */ /* 0x000fce00078e0006 */
.L_x_921:
[----:B------:R-:W-:Y:S05]  /*12710*/  BSYNC B1 ;  /* 0x0000000000017941 */ /* 0x000fea0003800000 */
.L_x_920:
[----:B------:R-:W-:Y:S01]  /*12720*/  LOP3.LUT P0, RZ, R18, 0x2, RZ, 0xc0, !PT ;  /* 0x0000000212ff7812 */ /* 0x000fe2000780c0ff */
[----:B------:R-:W-:Y:S01]  /*12730*/  BSSY B1, `(.L_x_933) ;  /* 0x000005d000017945 */ /* 0x000fe20003800000 */
[----:B------:R-:W-:-:S11]  /*12740*/  LOP3.LUT R12, R11, 0x1, RZ, 0x3c, !PT ;  /* 0x000000010b0c7812 */ /* 0x000fd600078e3cff */
[----:B------:R-:W-:Y:S05]  /*12750*/  @!P0 BRA `(.L_x_934) ;  /* 0x0000000400688947 */ /* 0x000fea0003800000 */
[----:B------:R-:W-:Y:S01]  /*12760*/  LOP3.LUT P0, RZ, R18, 0x1, RZ, 0xc0, !PT ;  /* 0x0000000112ff7812 */ /* 0x000fe2000780c0ff */
[----:B------:R-:W-:Y:S01]  /*12770*/  VIADD R13, R3, 0xffffffff ;  /* 0xffffffff030d7836 */ /* 0x000fe20000000000 */
        /* <DEDUP_REMOVED lines=21> */
.L_x_935:
[----:B------:R-:W1:Y:S01]  /*128d0*/  SYNCS.PHASECHK.TRANS64.TRYWAIT P0, [UR38+0x16840], R14 ;  /* 0x0168400eff0075a7 */ /* 0x000e620008000166 */
[----:B------:R-:W-:Y:S01]  /*128e0*/  BSSY B2, `(.L_x_936) ;  /* 0x0000003000027945 */ /* 0x000fe20003800000 */
[----:B------:R-:W-:-:S03]  /*128f0*/  ISETP.NE.AND P2, PT, R19, RZ, PT ;  /* 0x000000ff1300720c */ /* 0x000fc60003f45270 */
[----:B-1----:R-:W-:Y:S10]  /*12900*/  @!P0 BRA `(.L_x_937) ;  /* 0x0000002400108947 */ /* 0x002ff40003800000 */
.L_x_1010:
[----:B------:R-:W-:Y:S05]  /*12910*/  BSYNC B2 ;  /* 0x0000000000027941 */ /* 0x000fea0003800000 */
.L_x_936:
[----:B------:R-:W-:Y:S04]  /*12920*/  BSSY B2, `(.L_x_938) ;  /* 0x0000007000027945 */ /* 0x000fe80003800000 */
[----:B------:R-:W-:Y:S05]  /*12930*/  @P2 BRA `(.L_x_939) ;  /* 0x0000000000142947 */ /* 0x000fea0003800000 */
[----:B------:R-:W-:Y:S01]  /*12940*/  ISETP.NE.AND P0, PT, R8, RZ, PT ;  /* 0x000000ff0800720c */ /* 0x000fe20003f05270 */
[----:B0-----:R-:W-:-:S04]  /*12950*/  IMAD.MOV.U32 R4, RZ, RZ, 0x4000 ;  /* 0x00004000ff047424 */ /* 0x001fc800078e00ff */
[----:B------:R1:W-:Y:S08]  /*12960*/  SYNCS.ARRIVE.TRANS64 RZ, [UR38+0x16830], R4 ;  /* 0x01683004ffff79a7 */ /* 0x0003f00008000026 */
[----:B-1----:R-:W-:Y:S05]  /*12970*/  @!P0 BRA `(.L_x_939) ;  /* 0x0000000000048947 */ /* 0x002fea0003800000 */
[----:B------:R-:W-:Y:S01]  /*12980*/  BPT.TRAP 0x1 ;  /* 0x000000040000795c */ /* 0x000fe20000300000 */
.L_x_939:
[----:B------:R-:W-:Y:S05]  /*12990*/  BSYNC B2 ;  /* 0x0000000000027941 */ /* 0x000fea0003800000 */
.L_x_938:
        /* <DEDUP_REMOVED lines=11> */
.L_x_940:
        /* <DEDUP_REMOVED lines=12> */
.L_x_1011:
[----:B------:R-:W-:Y:S05]  /*12b10*/  BSYNC B2 ;  /* 0x0000000000027941 */ /* 0x000fea0003800000 */
.L_x_941:
[----:B------:R-:W-:Y:S01]  /*12b20*/  BSSY B2, `(.L_x_943) ;  /* 0x0000009000027945 */ /* 0x000fe20003800000 */
[----:B0-----:R-:W-:Y:S02]  /*12b30*/  IMAD.MOV.U32 R4, RZ, RZ, 0x0 ;  /* 0x00000000ff047424 */ /* 0x001fe400078e00ff */
[----:B------:R-:W-:Y:S01]  /*12b40*/  IMAD.MOV.U32 R5, RZ, RZ, 0x14f00000 ;  /* 0x14f00000ff057424 */ /* 0x000fe200078e00ff */
[----:B------:R-:W-:Y:S06]  /*12b50*/  @P2 BRA `(.L_x_944) ;  /* 0x0000000000142947 */ /* 0x000fec0003800000 */
[----:B------:R-:W-:Y:S01]  /*12b60*/  ISETP.NE.AND P0, PT, R8, RZ, PT ;  /* 0x000000ff0800720c */ /* 0x000fe20003f05270 */
[----:B------:R-:W-:-:S04]  /*12b70*/  IMAD.MOV.U32 R11, RZ, RZ, 0x4000 ;  /* 0x00004000ff0b7424 */ /* 0x000fc800078e00ff */
[----:B------:R0:W-:Y:S08]  /*12b80*/  SYNCS.ARRIVE.TRANS64 RZ, [UR38+0x16858], R11 ;  /* 0x0168580bffff79a7 */ /* 0x0001f00008000026 */
[----:B0-----:R-:W-:Y:S05]  /*12b90*/  @!P0 BRA `(.L_x_944) ;  /* 0x0000000000048947 */ /* 0x001fea0003800000 */
[----:B------:R-:W-:Y:S01]  /*12ba0*/  BPT.TRAP 0x1 ;  /* 0x000000040000795c */ /* 0x000fe20000300000 */
.L_x_944:
[----:B------:R-:W-:Y:S05]  /*12bb0*/  BSYNC B2 ;  /* 0x0000000000027941 */ /* 0x000fea0003800000 */
.L_x_943:
        /* <DEDUP_REMOVED lines=10> */
.L_x_945:
        /* <DEDUP_REMOVED lines=10> */
.L_x_934:
[----:B------:R-:W-:Y:S05]  /*12d00*/  BSYNC B1 ;  /* 0x0000000000017941 */ /* 0x000fea0003800000 */
.L_x_933:
[----:B------:R-:W-:Y:S02]  /*12d10*/  VIADD R3, R3, 0xfffffffe ;  /* 0xfffffffe03037836 */ /* 0x000fe40000000000 */
[----:B------:R-:W-:Y:S01]  /*12d20*/  IMAD.MOV.U32 R11, RZ, RZ, R12 ;  /* 0x000000ffff0b7224 */ /* 0x000fe200078e000c */
[----:B------:R-:W-:Y:S06]  /*12d30*/  @P1 BRA `(.L_x_946) ;  /* 0xfffffff400001947 */ /* 0x000fec000383ffff */
[----:B------:R-:W-:Y:S05]  /*12d40*/  BSYNC B0 ;  /* 0x0000000000007941 */ /* 0x000fea0003800000 */
.L_x_919:
[----:B------:R-:W-:Y:S01]  /*12d50*/  ISETP.NE.AND P0, PT, R9, RZ, PT ;  /* 0x000000ff0900720c */ /* 0x000fe20003f05270 */
[----:B------:R-:W-:-:S12]  /*12d60*/  BSSY B0, `(.L_x_918) ;  /* 0x000005d000007945 */ /* 0x000fd80003800000 */
[----:B------:R-:W-:Y:S05]  /*12d70*/  @!P0 BRA `(.L_x_947) ;  /* 0x00000004006c8947 */ /* 0x000fea0003800000 */
[----:B------:R-:W-:Y:S01]  /*12d80*/  LOP3.LUT P1, RZ, R18, 0x2, RZ, 0xc0, !PT ;  /* 0x0000000212ff7812 */ /* 0x000fe2000782c0ff */
[----:B------:R-:W-:-:S12]  /*12d90*/  IMAD.MOV.U32 R0, RZ, RZ, 0x1 ;  /* 0x00000001ff007424 */ /* 0x000fd800078e00ff */
[----:B------:R-:W-:Y:S05]  /*12da0*/  @!P1 BRA `(.L_x_947) ;  /* 0x0000000400609947 */ /* 0x000fea0003800000 */
[----:B------:R-:W-:Y:S02]  /*12db0*/  LOP3.LUT P1, RZ, R18, 0x1, RZ, 0xc0, !PT ;  /* 0x0000000112ff7812 */ /* 0x000fe4000782c0ff */
[----:B------:R-:W-:-:S11]  /*12dc0*/  SHF.L.U32 R9, R12, 0x1f, RZ ;  /* 0x0000001f0c097819 */ /* 0x000fd600000006ff */
        /* <DEDUP_REMOVED lines=20> */
.L_x_948:
[----:B------:R-:W1:Y:S01]  /*12f10*/  SYNCS.PHASECHK.TRANS64.TRYWAIT P0, [UR38+0x16848], R9 ;  /* 0x01684809ff0075a7 */ /* 0x000e620008000166 */
[----:B------:R-:W-:Y:S01]  /*12f20*/  BSSY B1, `(.L_x_949) ;  /* 0x0000003000017945 */ /* 0x000fe20003800000 */
[----:B------:R-:W-:-:S03]  /*12f30*/  ISETP.NE.AND P1, PT, R19, RZ, PT ;  /* 0x000000ff1300720c */ /* 0x000fc60003f25270 */
[----:B-1----:R-:W-:Y:S10]  /*12f40*/  @!P0 BRA `(.L_x_950) ;  /* 0x0000001c00b08947 */ /* 0x002ff40003800000 */
.L_x_1012:
[----:B------:R-:W-:Y:S05]  /*12f50*/  BSYNC B1 ;  /* 0x0000000000017941 */ /* 0x000fea0003800000 */
.L_x_949:
[----:B------:R-:W-:Y:S04]  /*12f60*/  BSSY B1, `(.L_x_951) ;  /* 0x0000007000017945 */ /* 0x000fe80003800000 */
[----:B------:R-:W-:Y:S05]  /*12f70*/  @P1 BRA `(.L_x_952) ;  /* 0x0000000000141947 */ /* 0x000fea0003800000 */
[----:B------:R-:W-:Y:S01]  /*12f80*/  ISETP.NE.AND P0, PT, R8, RZ, PT ;  /* 0x000000ff0800720c */ /* 0x000fe20003f05270 */
[----:B0-----:R-:W-:-:S04]  /*12f90*/  IMAD.MOV.U32 R4, RZ, RZ, 0x4000 ;  /* 0x00004000ff047424 */ /* 0x001fc800078e00ff */
[----:B------:R1:W-:Y:S08]  /*12fa0*/  SYNCS.ARRIVE.TRANS64 RZ, [UR38+0x16838], R4 ;  /* 0x01683804ffff79a7 */ /* 0x0003f00008000026 */
[----:B-1----:R-:W-:Y:S05]  /*12fb0*/  @!P0 BRA `(.L_x_952) ;  /* 0x0000000000048947 */ /* 0x002fea0003800000 */
[----:B------:R-:W-:Y:S01]  /*12fc0*/  BPT.TRAP 0x1 ;  /* 0x000000040000795c */ /* 0x000fe20000300000 */
.L_x_952:
[----:B------:R-:W-:Y:S05]  /*12fd0*/  BSYNC B1 ;  /* 0x0000000000017941 */ /* 0x000fea0003800000 */
.L_x_951:
        /* <DEDUP_REMOVED lines=11> */
.L_x_953:
        /* <DEDUP_REMOVED lines=11> */
.L_x_1013:
[----:B------:R-:W-:Y:S05]  /*13140*/  BSYNC B1 ;  /* 0x0000000000017941 */ /* 0x000fea0003800000 */
.L_x_954:
        /* <DEDUP_REMOVED lines=9> */
.L_x_957:
[----:B------:R-:W-:Y:S05]  /*131e0*/  BSYNC B1 ;  /* 0x0000000000017941 */ /* 0x000fea0003800000 */
.L_x_956:
        /* <DEDUP_REMOVED lines=10> */
.L_x_958:
        /* <DEDUP_REMOVED lines=10> */
.L_x_947:
[----:B------:R-:W-:Y:S05]  /*13330*/  BSYNC B0 ;  /* 0x0000000000007941 */ /* 0x000fea0003800000 */
.L_x_918:
[----:B------:R-:W-:Y:S01]  /*13340*/  LOP3.LUT P0, RZ, R18, 0x2, RZ, 0xc0, !PT ;  /* 0x0000000212ff7812 */ /* 0x000fe2000780c0ff */
        /* <DEDUP_REMOVED lines=8> */
.L_x_1014:
[----:B------:R-:W-:Y:S05]  /*133d0*/  BSYNC B1 ;  /* 0x0000000000017941 */ /* 0x000fea0003800000 */
.L_x_961:
[----:B------:R-:W-:Y:S04]  /*133e0*/  BSSY B1, `(.L_x_963) ;  /* 0x0000007000017945 */ /* 0x000fe80003800000 */
[----:B------:R-:W-:Y:S05]  /*133f0*/  @P1 BRA `(.L_x_964) ;  /* 0x0000000000141947 */ /* 0x000fea0003800000 */
[----:B------:R-:W-:Y:S01]  /*13400*/  LOP3.LUT P0, RZ, R2, 0x1f, RZ, 0xc0, !PT ;  /* 0x0000001f02ff7812 */ /* 0x000fe2000780c0ff */
[----:B0-----:R-:W-:-:S04]  /*13410*/  IMAD.MOV.U32 R3, RZ, RZ, 0x4000 ;  /* 0x00004000ff037424 */ /* 0x001fc800078e00ff */
[----:B------:R1:W-:Y:S08]  /*13420*/  SYNCS.ARRIVE.TRANS64 RZ, [R4+URZ+0x16850], R3 ;  /* 0x0168500304ff79a7 */ /* 0x0003f0000800003f */
[----:B------:R-:W-:Y:S05]  /*13430*/  @!P0 BRA `(.L_x_964) ;  /* 0x0000000000048947 */ /* 0x000fea0003800000 */
[----:B------:R-:W-:Y:S01]  /*13440*/  BPT.TRAP 0x1 ;  /* 0x000000040000795c */ /* 0x000fe20000300000 */
.L_x_964:
[----:B------:R-:W-:Y:S05]  /*13450*/  BSYNC B1 ;  /* 0x0000000000017941 */ /* 0x000fea0003800000 */
.L_x_963:
[----:B------:R-:W-:Y:S01]  /*13460*/  R2UR UR8, R0 ;  /* 0x00000000000872ca */ /* 0x000fe200000e0000 */
[----:B------:R-:W-:Y:S01]  /*13470*/  ULDC.64 UR4, c[0x0][0x198] ;  /* 0x0000660000047ab9 */ /* 0x000fe20000000a00 */
[----:B------:R-:W-:Y:S01]  /*13480*/  R2UR UR9, R4 ;  /* 0x00000000040972ca */ /* 0x000fe200000e0000 */
[----:B------:R-:W-:Y:S01]  /*13490*/  UIADD3 UR4, UP0, UR4, 0x470, URZ ;  /* 0x0000047004047890 */ /* 0x000fe2000ff1e03f */
[----:B------:R-:W-:Y:S01]  /*134a0*/  PLOP3.LUT P0, PT, PT, PT, PT, 0x80, 0x0 ;  /* 0x000000000000781c */ /* 0x000fe20003f0f070 */
[----:B------:R-:W-:Y:S01]  /*134b0*/  IMAD.SHL.U32 R23, R23, 0x80, RZ ;  /* 0x0000008017177824 */ /* 0x000fe200078e00ff */
[----:B------:R-:W-:Y:S01]  /*134c0*/  UMOV UR6, 0x0 ;  /* 0x0000000000067882 */ /* 0x000fe20000000000 */
[----:B------:R-:W-:Y:S01]  /*134d0*/  UIADD3.X UR5, URZ, UR5, URZ, UP0, !UPT ;  /* 0x000000053f057290 */ /* 0x000fe200087fe43f */
[----:B------:R-:W-:Y:S01]  /*134e0*/  UMOV UR7, 0x14f00000 ;  /* 0x14f0000000077882 */ /* 0x000fe20000000000 */
[----:B------:R-:W-:-:S04]  /*134f0*/  UMOV UR10, URZ ;  /* 0x0000003f000a7c82 */ /* 0x000fc80008000000 */
[----:B------:R-:W-:Y:S02]  /*13500*/  ULEA UR8, UR8, UR38, 0xe ;  /* 0x0000002608087291 */ /* 0x000fe4000f8e703f */
[----:B------:R-:W-:Y:S02]  /*13510*/  UIADD3 UR9, UR9, 0x16850, URZ ;  /* 0x0001685009097890 */ /* 0x000fe4000fffe03f */
[----:B------:R-:W-:-:S12]  /*13520*/  UIADD3 UR8, UR8, 0x400, URZ ;  /* 0x0000040008087890 */ /* 0x000fd8000fffe03f */
.L_x_965:
[----:B------:R-:W-:-:S13]  /*13530*/  @P0 ELECT P1, URZ, PT ;  /* 0x00000000003f082f */ /* 0x000fda0003820000 */
[----:B------:R-:W-:Y:S01]  /*13540*/  @P1 R2UR UR13, R22 ;  /* 0x00000000160d12ca */ /* 0x000fe200000e0000 */
[----:B------:R-:W-:Y:S01]  /*13550*/  UMOV UR12, UR36 ;  /* 0x00000024000c7c82 */ /* 0x000fe20008000000 */
[----:B------:R-:W-:Y:S02]  /*13560*/  @P1 R2UR UR11, R23 ;  /* 0x00000000170b12ca */ /* 0x000fe400000e0000 */
[----:B------:R-:W-:Y:S02]  /*13570*/  @P1 PLOP3.LUT P0, PT, P1, PT, PT, 0x8, 0x0 ;  /* 0x000000000000181c */ /* 0x000fe40000f0e170 */
[----:B------:R-:W-:-:S09]  /*13580*/  PLOP3.LUT P1, PT, PT, PT, PT, 0x8, 0x0 ;  /* 0x000000000000781c */ /* 0x000fd20003f2e170 */
[----:B------:R2:W-:Y:S02]  /*13590*/  UTMALDG.4D [UR8], [UR4], desc[UR6] ;  /* 0x00000608040075b4 */ /* 0x0005e40008019000 */
[----:B--2---:R-:W-:Y:S05]  /*135a0*/  @P0 BRA.U.ANY `(.L_x_965) ;  /* 0xfffffffd00e00947 */ /* 0x004fea000393ffff */
.L_x_960:
[----:B------:R-:W-:Y:S05]  /*135b0*/  BSYNC B0 ;  /* 0x0000000000007941 */ /* 0x000fea0003800000 */
.L_x_959:
[----:B------:R-:W-:Y:S02]  /*135c0*/  VIADD R0, R0, 0x1 ;  /* 0x0000000100007836 */ /* 0x000fe40000000000 */
[----:B01----:R-:W-:-:S03]  /*135d0*/  IMAD.MOV.U32 R4, RZ, RZ, RZ ;  /* 0x000000ffff047224 */ /* 0x003fc600078e00ff */
[----:B------:R-:W-:-:S04]  /*135e0*/  ISETP.NE.AND P0, PT, R0, 0x2, PT ;  /* 0x000000020000780c */ /* 0x000fc80003f05270 */
[----:B------:R-:W-:Y:S02]  /*135f0*/  SEL R3, RZ, 0x1, P0 ;  /* 0x00000001ff037807 */ /* 0x000fe40000000000 */
[----:B------:R-:W-:Y:S02]  /*13600*/  SEL R0, R0, RZ, P0 ;  /* 0x000000ff00007207 */ /* 0x000fe40000000000 */
[----:B------:R-:W-:-:S07]  /*13610*/  LOP3.LUT R3, R12, R3, RZ, 0x3c, !PT ;  /* 0x000000030c037212 */ /* 0x000fce00078e3cff */
.L_x_898:
[----:B------:R-:W0:Y:S01]  /*13620*/  S2R R5, SR_CgaCtaId ;  /* 0x0000000000057919 */ /* 0x000e220000008800 */
[----:B------:R-:W-:Y:S02]  /*13630*/  MOV R2, 0x400 ;  /* 0x0000040000027802 */ /* 0x000fe40000000f00 */
[----:B------:R-:W-:Y:S02]  /*13640*/  SHF.L.U32 R4, R4, 0x1f, RZ ;  /* 0x0000001f04047819 */ /* 0x000fe400000006ff */
[----:B0-----:R-:W-:-:S04]  /*13650*/  LEA R7, R5, R2, 0x18 ;  /* 0x0000000205077211 */ /* 0x001fc800078ec0ff */
[----:B------:R-:W0:Y:S02]  /*13660*/  SYNCS.PHASECHK.TRANS64.TRYWAIT P0, [R7+URZ+0x16820], R4 ;  /* 0x01682004070075a7 */ /* 0x000e24000800017f */
[----:B0-----:R-:W-:Y:S05]  /*13670*/  @!P0 BRA `(.L_x_966) ;  /* 0x0000001800288947 */ /* 0x001fea0003800000 */
.L_x_1015:
[----:B------:R-:W-:-:S03]  /*13680*/  UMOV UR4, 0xffffffff ;  /* 0xffffffff00047882 */ /* 0x000fc60000000000 */
[----:B------:R-:W-:Y:S05]  /*13690*/  BRA.DIV UR4, `(.L_x_967) ;  /* 0x0000001a04347947 */ /* 0x000fea000b800000 */
[----:B------:R1:W2:Y:S02]  /*136a0*/  SHFL.IDX PT, R14, R16, RZ, 0x1f ;  /* 0x00001fff100e7589 */ /* 0x0002a400000e0000 */
.L_x_1018:
[----:B--2---:R-:W-:-:S13]  /*136b0*/  ISETP.NE.AND P0, PT, R14, RZ, PT ;  /* 0x000000ff0e00720c */ /* 0x004fda0003f05270 */
[----:B------:R-:W-:Y:S05]  /*136c0*/  @P0 BRA `(.L_x_814) ;  /* 0x0000000000880947 */ /* 0x000fea0003800000 */
[----:B------:R-:W-:-:S03]  /*136d0*/  UMOV UR4, 0xffffffff ;  /* 0xffffffff00047882 */ /* 0x000fc60000000000 */
[----:B------:R-:W-:Y:S05]  /*136e0*/  BRA.DIV UR4, `(.L_x_968) ;  /* 0x0000001a04487947 */ /* 0x000fea000b800000 */
[----:B------:R-:W-:-:S13]  /*136f0*/  ELECT P6, URZ, PT ;  /* 0x00000000003f782f */ /* 0x000fda00038c0000 */
.L_x_1021:
[----:B------:R-:W-:Y:S05]  /*13700*/  @!P6 BRA `(.L_x_814) ;  /* 0x000000000078e947 */ /* 0x000fea0003800000 */
[----:B------:R-:W-:-:S06]  /*13710*/  ULOP3.LUT UR4, UR45, 0x2, URZ, 0xfc, !UPT ;  /* 0x000000022d047892 */ /* 0x000fcc000f8efc3f */
[----:B------:R-:W-:-:S05]  /*13720*/  IMAD.U32 R2, RZ, RZ, UR4 ;  /* 0x00000004ff027e24 */ /* 0x000fca000f8e00ff */
[----:B------:R-:W-:-:S13]  /*13730*/  ISETP.NE.AND P2, PT, R2, 0x3, PT ;  /* 0x000000030200780c */ /* 0x000fda0003f45270 */
[----:B------:R-:W-:Y:S05]  /*13740*/  @!P2 BRA `(.L_x_969) ;  /* 0x000000000004a947 */ /* 0x000fea0003800000 */
[----:B------:R-:W-:Y:S01]  /*13750*/  BPT.TRAP 0x1 ;  /* 0x000000040000795c */ /* 0x000fe20000300000 */
.L_x_969:
[----:B------:R-:W-:Y:S01]  /*13760*/  VIADD R9, R7, 0x16840 ;  /* 0x0001684007097836 */ /* 0x000fe20000000000 */
[----:B------:R-:W-:Y:S01]  /*13770*/  SHF.L.U32 R5, R3, 0x1f, RZ ;  /* 0x0000001f03057819 */ /* 0x000fe200000006ff */
[C---:B------:R-:W-:Y:S02]  /*13780*/  VIADD R2, R0.reuse, 0x1 ;  /* 0x0000000100027836 */ /* 0x040fe40000000000 */
[----:B------:R-:W-:-:S03]  /*13790*/  IMAD R6, R0, 0x8, R9 ;  /* 0x0000000800067824 */ /* 0x000fc600078e0209 */
[C---:B------:R-:W-:Y:S01]  /*137a0*/  ISETP.NE.AND P1, PT, R2.reuse, 0x2, PT ;  /* 0x000000020200780c */ /* 0x040fe20003f25270 */
[----:B------:R-:W2:Y:S03]  /*137b0*/  SYNCS.PHASECHK.TRANS64.TRYWAIT P0, [R6+URZ], R5 ;  /* 0x00000005060075a7 */ /* 0x000ea6000800017f */
[----:B0-----:R-:W-:Y:S02]  /*137c0*/  SEL R4, RZ, 0x1, P1 ;  /* 0x00000001ff047807 */ /* 0x001fe40000800000 */
[----:B------:R-:W-:Y:S02]  /*137d0*/  SEL R8, R2, RZ, P1 ;  /* 0x000000ff02087207 */ /* 0x000fe40000800000 */
[----:B------:R-:W-:-:S03]  /*137e0*/  LOP3.LUT R2, R3, R4, RZ, 0x3c, !PT ;  /* 0x0000000403027212 */ /* 0x000fc600078e3cff */
[----:B------:R-:W-:Y:S01]  /*137f0*/  IMAD R3, R8, 0x8, R9 ;  /* 0x0000000808037824 */ /* 0x000fe200078e0209 */
[----:B------:R-:W-:Y:S01]  /*13800*/  SHF.L.U32 R2, R2, 0x1f, RZ ;  /* 0x0000001f02027819 */ /* 0x000fe200000006ff */
[----:B--2---:R-:W-:Y:S06]  /*13810*/  @!P0 BRA `(.L_x_970) ;  /* 0x00000018001c8947 */ /* 0x004fec0003800000 */
.L_x_1022:
[----:B------:R-:W2:Y:S02]  /*13820*/  SYNCS.PHASECHK.TRANS64.TRYWAIT P0, [R3+URZ], R2 ;  /* 0x00000002030075a7 */ /* 0x000ea4000800017f */
[----:B--2---:R-:W-:Y:S05]  /*13830*/  @!P0 BRA `(.L_x_971) ;  /* 0x0000001800288947 */ /* 0x004fea0003800000 */
.L_x_1023:
[----:B------:R-:W-:Y:S05]  /*13840*/  @!P2 BRA `(.L_x_972) ;  /* 0x000000000004a947 */ /* 0x000fea0003800000 */
[----:B------:R-:W-:Y:S01]  /*13850*/  BPT.TRAP 0x1 ;  /* 0x000000040000795c */ /* 0x000fe20000300000 */
.L_x_972:
[----:B--2---:R-:W-:-:S04]  /*13860*/  VIADD R3, R7, 0x16860 ;  /* 0x0001686007037836 */ /* 0x004fc80000000000 */
[----:B------:R-:W-:-:S04]  /*13870*/  IMAD R0, R0, 0x8, R3 ;  /* 0x0000000800007824 */ /* 0x000fc800078e0203 */
[----:B------:R-:W2:Y:S02]  /*13880*/  SYNCS.PHASECHK.TRANS64.TRYWAIT P0, [R0+URZ], R5 ;  /* 0x00000005000075a7 */ /* 0x000ea4000800017f */
[----:B--2---:R-:W-:Y:S05]  /*13890*/  @!P0 BRA `(.L_x_973) ;  /* 0x0000001800248947 */ /* 0x004fea0003800000 */
.L_x_1024:
[----:B------:R-:W-:-:S07]  /*138a0*/  IMAD R3, R8, 0x8, R3 ;  /* 0x0000000808037824 */ /* 0x000fce00078e0203 */
.L_x_974:
[----:B---3--:R3:W4:Y:S02]  /*138b0*/  SYNCS.PHASECHK.TRANS64.TRYWAIT P0, [R3+URZ], R2 ;  /* 0x00000002030075a7 */ /* 0x008724000800017f */
[----:B----4-:R-:W-:Y:S05]  /*138c0*/  @!P0 NANOSLEEP.SYNCS 0x989680 ;  /* 0x009896800000895d */ /* 0x010fea0003900000 */
[----:B------:R-:W4:Y:S02]  /*138d0*/  @!P0 SYNCS.PHASECHK.TRANS64 P0, [R3+URZ], R2 ;  /* 0x00000002030085a7 */ /* 0x000f24000800007f */
[----:B----4-:R-:W-:Y:S05]  /*138e0*/  @!P0 BRA `(.L_x_974) ;  /* 0xfffffffc00f08947 */ /* 0x010fea000383ffff */
.L_x_814:
[----:B------:R-:W-:Y:S05]  /*138f0*/  BSYNC B6 ;  /* 0x0000000000067941 */ /* 0x000fea0003800000 */
.L_x_811:
[----:B------:R-:W-:Y:S05]  /*13900*/  EXIT ;  /* 0x000000000000794d */ /* 0x000fea0003800000 */
.L_x_824:
[----:B0-----:R-:W-:-:S04]  /*13910*/  IMAD.U32 R3, RZ, RZ, UR38 ;  /* 0x00000026ff037e24 */ /* 0x001fc8000f8e00ff */
[----:B------:R0:W1:Y:S03]  /*13920*/  SYNCS.PHASECHK.TRANS64.TRYWAIT P0, [R3+URZ+0x16800], R0 ;  /* 0x01680000030075a7 */ /* 0x000066000800017f */
[----:B-1----:R-:W-:Y:S05]  /*13930*/  @!P0 NANOSLEEP.SYNCS 0x989680 ;  /* 0x009896800000895d */ /* 0x002fea0003900000 */
[----:B------:R-:W1:Y:S02]  /*13940*/  @!P0 SYNCS.PHASECHK.TRANS64 P0, [R3+URZ+0x16800], R0 ;  /* 0x01680000030085a7 */ /* 0x000e64000800007f */
[----:B-1----:R-:W-:Y:S05]  /*13950*/  @!P0 BRA `(.L_x_824) ;  /* 0xfffffffc00ec8947 */ /* 0x002fea000383ffff */
[----:B------:R-:W-:Y:S05]  /*13960*/  BRA `(.L_x_975) ;  /* 0xfffffedc004c7947 */ /* 0x000fea000383ffff */
.L_x_828:
[----:B-1----:R-:W-:-:S04]  /*13970*/  IMAD.U32 R3, RZ, RZ, UR38 ;  /* 0x00000026ff037e24 */ /* 0x002fc8000f8e00ff */
[----:B------:R1:W2:Y:S03]  /*13980*/  SYNCS.PHASECHK.TRANS64.TRYWAIT P2, [R3+URZ+0x16830], R0 ;  /* 0x01683000030075a7 */ /* 0x0002a6000804017f */
[----:B--2---:R-:W-:Y:S05]  /*13990*/  @!P2 NANOSLEEP.SYNCS 0x989680 ;  /* 0x009896800000a95d */ /* 0x004fea0003900000 */
[----:B------:R-:W2:Y:S02]  /*139a0*/  @!P2 SYNCS.PHASECHK.TRANS64 P2, [R3+URZ+0x16830], R0 ;  /* 0x016830000300a5a7 */ /* 0x000ea4000804007f */
[----:B--2---:R-:W-:Y:S05]  /*139b0*/  @!P2 BRA `(.L_x_828) ;  /* 0xfffffffc00eca947 */ /* 0x004fea000383ffff */
[----:B------:R-:W-:Y:S05]  /*139c0*/  BRA `(.L_x_827) ;  /* 0xfffffedc006c7947 */ /* 0x000fea000383ffff */
.L_x_844:
[----:B-1----:R-:W-:-:S04]  /*139d0*/  IMAD.U32 R13, RZ, RZ, UR10 ;  /* 0x0000000aff0d7e24 */ /* 0x002fc8000f8e00ff */
[----:B------:R1:W2:Y:S03]  /*139e0*/  SYNCS.PHASECHK.TRANS64.TRYWAIT P2, [R13+URZ+0x16830], R10 ;  /* 0x0168300a0d0075a7 */ /* 0x0002a6000804017f */
[----:B--2---:R-:W-:Y:S05]  /*139f0*/  @!P2 NANOSLEEP.SYNCS 0x989680 ;  /* 0x009896800000a95d */ /* 0x004fea0003900000 */
[----:B------:R-:W2:Y:S02]  /*13a00*/  @!P2 SYNCS.PHASECHK.TRANS64 P2, [R13+URZ+0x16830], R10 ;  /* 0x0168300a0d00a5a7 */ /* 0x000ea4000804007f */
[----:B--2---:R-:W-:Y:S05]  /*13a10*/  @!P2 BRA `(.L_x_844) ;  /* 0xfffffffc00eca947 */ /* 0x004fea000383ffff */
[----:B------:R-:W-:Y:S05]  /*13a20*/  BRA `(.L_x_841) ;  /* 0xffffff1800607947 */ /* 0x000fea000383ffff */
.L_x_848:
[----:B-1----:R-:W-:-:S04]  /*13a30*/  IMAD.U32 R13, RZ, RZ, UR10 ;  /* 0x0000000aff0d7e24 */ /* 0x002fc8000f8e00ff */
[----:B------:R1:W2:Y:S03]  /*13a40*/  SYNCS.PHASECHK.TRANS64.TRYWAIT P2, [R13+URZ+0x16850], R10 ;  /* 0x0168500a0d0075a7 */ /* 0x0002a6000804017f */
[----:B--2---:R-:W-:Y:S05]  /*13a50*/  @!P2 NANOSLEEP.SYNCS 0x989680 ;  /* 0x009896800000a95d */ /* 0x004fea0003900000 */
[----:B------:R-:W2:Y:S02]  /*13a60*/  @!P2 SYNCS.PHASECHK.TRANS64 P2, [R13+URZ+0x16850], R10 ;  /* 0x0168500a0d00a5a7 */ /* 0x000ea4000804007f */
[----:B--2---:R-:W-:Y:S05]  /*13a70*/  @!P2 BRA `(.L_x_848) ;  /* 0xfffffffc00eca947 */ /* 0x004fea000383ffff */
[----:B------:R-:W-:Y:S05]  /*13a80*/  BRA `(.L_x_845) ;  /* 0xffffff1800d87947 */ /* 0x000fea000383ffff */
.L_x_865:
[----:B-1----:R-:W-:-:S04]  /*13a90*/  IMAD.U32 R14, RZ, RZ, UR10 ;  /* 0x0000000aff0e7e24 */ /* 0x002fc8000f8e00ff */
[----:B------:R1:W2:Y:S03]  /*13aa0*/  SYNCS.PHASECHK.TRANS64.TRYWAIT P2, [R14+URZ+0x16830], R7 ;  /* 0x016830070e0075a7 */ /* 0x0002a6000804017f */
[----:B--2---:R-:W-:Y:S05]  /*13ab0*/  @!P2 NANOSLEEP.SYNCS 0x989680 ;  /* 0x009896800000a95d */ /* 0x004fea0003900000 */
[----:B------:R-:W2:Y:S02]  /*13ac0*/  @!P2 SYNCS.PHASECHK.TRANS64 P2, [R14+URZ+0x16830], R7 ;  /* 0x016830070e00a5a7 */ /* 0x000ea4000804007f */
[----:B--2---:R-:W-:Y:S05]  /*13ad0*/  @!P2 BRA `(.L_x_865) ;  /* 0xfffffffc00eca947 */ /* 0x004fea000383ffff */
[----:B------:R-:W-:Y:S05]  /*13ae0*/  BRA `(.L_x_862) ;  /* 0xffffff5000547947 */ /* 0x000fea000383ffff */
.L_x_869:
[----:B-1----:R-:W-:-:S04]  /*13af0*/  IMAD.U32 R14, RZ, RZ, UR10 ;  /* 0x0000000aff0e7e24 */ /* 0x002fc8000f8e00ff */
[----:B------:R1:W2:Y:S03]  /*13b00*/  SYNCS.PHASECHK.TRANS64.TRYWAIT P2, [R14+URZ+0x16850], R7 ;  /* 0x016850070e0075a7 */ /* 0x0002a6000804017f */
[----:B--2---:R-:W-:Y:S05]  /*13b10*/  @!P2 NANOSLEEP.SYNCS 0x989680 ;  /* 0x009896800000a95d */ /* 0x004fea0003900000 */
[----:B------:R-:W2:Y:S02]  /*13b20*/  @!P2 SYNCS.PHASECHK.TRANS64 P2, [R14+URZ+0x16850], R7 ;  /* 0x016850070e00a5a7 */ /* 0x000ea4000804007f */
[----:B--2---:R-:W-:Y:S05]  /*13b30*/  @!P2 BRA `(.L_x_869) ;  /* 0xfffffffc00eca947 */ /* 0x004fea000383ffff */
[----:B------:R-:W-:Y:S05]  /*13b40*/  BRA `(.L_x_866) ;  /* 0xffffff5000cc7947 */ /* 0x000fea000383ffff */
.L_x_875:
[----:B-1----:R-:W-:-:S04]  /*13b50*/  IMAD.U32 R14, RZ, RZ, UR10 ;  /* 0x0000000aff0e7e24 */ /* 0x002fc8000f8e00ff */
[----:B------:R1:W2:Y:S03]  /*13b60*/  SYNCS.PHASECHK.TRANS64.TRYWAIT P2, [R14+URZ+0x16830], R7 ;  /* 0x016830070e0075a7 */ /* 0x0002a6000804017f */
[----:B--2---:R-:W-:Y:S05]  /*13b70*/  @!P2 NANOSLEEP.SYNCS 0x989680 ;  /* 0x009896800000a95d */ /* 0x004fea0003900000 */
[----:B------:R-:W2:Y:S02]  /*13b80*/  @!P2 SYNCS.PHASECHK.TRANS64 P2, [R14+URZ+0x16830], R7 ;  /* 0x016830070e00a5a7 */ /* 0x000ea4000804007f */
[----:B--2---:R-:W-:Y:S05]  /*13b90*/  @!P2 BRA `(.L_x_875) ;  /* 0xfffffffc00eca947 */ /* 0x004fea000383ffff */
[----:B------:R-:W-:Y:S05]  /*13ba0*/  BRA `(.L_x_872) ;  /* 0xffffff74007c7947 */ /* 0x000fea000383ffff */
.L_x_879:
[----:B-1----:R-:W-:-:S04]  /*13bb0*/  IMAD.U32 R14, RZ, RZ, UR10 ;  /* 0x0000000aff0e7e24 */ /* 0x002fc8000f8e00ff */
[----:B------:R1:W2:Y:S03]  /*13bc0*/  SYNCS.PHASECHK.TRANS64.TRYWAIT P2, [R14+URZ+0x16850], R7 ;  /* 0x016850070e0075a7 */ /* 0x0002a6000804017f */
[----:B--2---:R-:W-:Y:S05]  /*13bd0*/  @!P2 NANOSLEEP.SYNCS 0x989680 ;  /* 0x009896800000a95d */ /* 0x004fea0003900000 */
[----:B------:R-:W2:Y:S02]  /*13be0*/  @!P2 SYNCS.PHASECHK.TRANS64 P2, [R14+URZ+0x16850], R7 ;  /* 0x016850070e00a5a7 */ /* 0x000ea4000804007f */
[----:B--2---:R-:W-:Y:S05]  /*13bf0*/  @!P2 BRA `(.L_x_879) ;  /* 0xfffffffc00eca947 */ /* 0x004fea000383ffff */
[----:B------:R-:W-:Y:S05]  /*13c00*/  BRA `(.L_x_876) ;  /* 0xffffff7400f07947 */ /* 0x000fea000383ffff */
.L_x_892:
[----:B-1----:R-:W-:-:S04]  /*13c10*/  IMAD.U32 R3, RZ, RZ, UR7 ;  /* 0x00000007ff037e24 */ /* 0x002fc8000f8e00ff */
[----:B------:R1:W2:Y:S03]  /*13c20*/  SYNCS.PHASECHK.TRANS64.TRYWAIT P0, [R3+URZ+0x16850], R0 ;  /* 0x01685000030075a7 */ /* 0x0002a6000800017f */
[----:B--2---:R-:W-:Y:S05]  /*13c30*/  @!P0 NANOSLEEP.SYNCS 0x989680 ;  /* 0x009896800000895d */ /* 0x004fea0003900000 */
[----:B------:R-:W2:Y:S02]  /*13c40*/  @!P0 SYNCS.PHASECHK.TRANS64 P0, [R3+URZ+0x16850], R0 ;  /* 0x01685000030085a7 */ /* 0x000ea4000800007f */
[----:B--2---:R-:W-:Y:S05]  /*13c50*/  @!P0 BRA `(.L_x_892) ;  /* 0xfffffffc00ec8947 */ /* 0x004fea000383ffff */
[----:B------:R-:W-:Y:S05]  /*13c60*/  BRA `(.L_x_891) ;  /* 0xffffffa8006c7947 */ /* 0x000fea000383ffff */
.L_x_909:
[----:B------:R-:W-:Y:S02]  /*13c70*/  IMAD.MOV.U32 R13, RZ, RZ, R16 ;  /* 0x000000ffff0d7224 */ /* 0x000fe400078e0010 */
[----:B------:R-:W-:Y:S02]  /*13c80*/  IMAD.MOV.U32 R12, RZ, RZ, RZ ;  /* 0x000000ffff0c7224 */ /* 0x000fe400078e00ff */
[----:B------:R-:W-:Y:S02]  /*13c90*/  IMAD.MOV.U32 R11, RZ, RZ, 0x1f ;  /* 0x0000001fff0b7424 */ /* 0x000fe400078e00ff */
[----:B------:R-:W-:-:S07]  /*13ca0*/  IMAD.MOV.U32 R15, RZ, RZ, -0x1 ;  /* 0xffffffffff0f7424 */ /* 0x000fce00078e00ff */
[----:B------:R-:W-:Y:S05]  /*13cb0*/  WARPSYNC.COLLECTIVE R15, `(.L_x_976) ;  /* 0x000000000f087348 */ /* 0x000fea0003c00000 */
[----:B------:R0:W1:Y:S02]  /*13cc0*/  SHFL.IDX P6, R14, R13, R12, R11 ;  /* 0x0000000c0d0e7389 */ /* 0x00006400000c000b */
[----:B01----:R-:W-:Y:S01]  /*13cd0*/  ENDCOLLECTIVE ;  /* 0x000000000000791b */ /* 0x003fe20003800000 */
.L_x_976:
[----:B------:R-:W-:Y:S05]  /*13ce0*/  BRA `(.L_x_977) ;  /* 0xffffffd000887947 */ /* 0x000fea000383ffff */
.L_x_911:
[----:B------:R-:W-:Y:S01]  /*13cf0*/  BSSY B0, `(.L_x_978) ;  /* 0x0000006000007945 */ /* 0x000fe20003800000 */
[----:B------:R-:W-:-:S07]  /*13d00*/  IMAD.MOV.U32 R15, RZ, RZ, -0x1 ;  /* 0xffffffffff0f7424 */ /* 0x000fce00078e00ff */
[----:B0-----:R-:W-:Y:S05]  /*13d10*/  WARPSYNC.COLLECTIVE R15, `(.L_x_979) ;  /* 0x000000000f0c7348 */ /* 0x001fea0003c00000 */
[----:B------:R-:W-:Y:S02]  /*13d20*/  ELECT P6, UR62, PT ;  /* 0x00000000003e782f */ /* 0x000fe400038c0000 */
[----:B------:R-:W-:Y:S01]  /*13d30*/  MOV R14, UR62 ;  /* 0x0000003e000e7c02 */ /* 0x000fe20008000f00 */
[----:B0-----:R-:W-:Y:S10]  /*13d40*/  ENDCOLLECTIVE ;  /* 0x000000000000791b */ /* 0x001ff40003800000 */
.L_x_979:
[----:B------:R-:W-:Y:S05]  /*13d50*/  BSYNC B0 ;  /* 0x0000000000007941 */ /* 0x000fea0003800000 */
.L_x_978:
[----:B------:R-:W-:Y:S05]  /*13d60*/  BRA `(.L_x_980) ;  /* 0xffffffd000887947 */ /* 0x000fea000383ffff */
.L_x_913:
[----:B--2---:R-:W-:-:S04]  /*13d70*/  IMAD.U32 R3, RZ, RZ, UR38 ;  /* 0x00000026ff037e24 */ /* 0x004fc8000f8e00ff */
[----:B------:R2:W3:Y:S03]  /*13d80*/  SYNCS.PHASECHK.TRANS64.TRYWAIT P0, [R3+URZ+0x16840], R0 ;  /* 0x01684000030075a7 */ /* 0x0004e6000800017f */
[----:B---3--:R-:W-:Y:S05]  /*13d90*/  @!P0 NANOSLEEP.SYNCS 0x989680 ;  /* 0x009896800000895d */ /* 0x008fea0003900000 */
[----:B------:R-:W3:Y:S02]  /*13da0*/  @!P0 SYNCS.PHASECHK.TRANS64 P0, [R3+URZ+0x16840], R0 ;  /* 0x01684000030085a7 */ /* 0x000ee4000800007f */
[----:B---3--:R-:W-:Y:S05]  /*13db0*/  @!P0 BRA `(.L_x_913) ;  /* 0xfffffffc00ec8947 */ /* 0x008fea000383ffff */
[----:B------:R-:W-:Y:S05]  /*13dc0*/  BRA `(.L_x_981) ;  /* 0xffffffd000d87947 */ /* 0x000fea000383ffff */
.L_x_916:
[----:B------:R-:W-:Y:S02]  /*13dd0*/  IMAD.MOV.U32 R13, RZ, RZ, R8 ;  /* 0x000000ffff0d7224 */ /* 0x000fe400078e0008 */
[----:B------:R-:W-:Y:S02]  /*13de0*/  IMAD.MOV.U32 R12, RZ, RZ, RZ ;  /* 0x000000ffff0c7224 */ /* 0x000fe400078e00ff */
[----:B------:R-:W-:Y:S02]  /*13df0*/  IMAD.MOV.U32 R11, RZ, RZ, 0x181f ;  /* 0x0000181fff0b7424 */ /* 0x000fe400078e00ff */
[----:B------:R-:W-:Y:S02]  /*13e00*/  IMAD.MOV.U32 R15, RZ, RZ, -0x1 ;  /* 0xffffffffff0f7424 */ /* 0x000fe400078e00ff */
[----:B------:R-:W-:-:S07]  /*13e10*/  VIADD R0, R0, UR40 ;  /* 0x0000002800007c36 */ /* 0x000fce0008000000 */
[----:B0-----:R-:W-:Y:S05]  /*13e20*/  WARPSYNC.COLLECTIVE R15, `(.L_x_982) ;  /* 0x000000000f087348 */ /* 0x001fea0003c00000 */
[----:B------:R1:W2:Y:S02]  /*13e30*/  SHFL.IDX P6, R14, R13, R12, R11 ;  /* 0x0000000c0d0e7389 */ /* 0x0002a400000c000b */
[----:B012---:R-:W-:Y:S01]  /*13e40*/  ENDCOLLECTIVE ;  /* 0x000000000000791b */ /* 0x007fe20003800000 */
.L_x_982:
[----:B------:R-:W-:Y:S02]  /*13e50*/  IMAD.MOV.U32 R13, RZ, RZ, R9 ;  /* 0x000000ffff0d7224 */ /* 0x000fe400078e0009 */
[----:B------:R-:W-:-:S07]  /*13e60*/  IMAD.MOV.U32 R4, RZ, RZ, R14 ;  /* 0x000000ffff047224 */ /* 0x000fce00078e000e */
[----:B------:R-:W-:Y:S05]  /*13e70*/  WARPSYNC.COLLECTIVE R15, `(.L_x_983) ;  /* 0x000000000f087348 */ /* 0x000fea0003c00000 */
[----:B------:R0:W1:Y:S02]  /*13e80*/  SHFL.IDX P6, R14, R13, R12, R11 ;  /* 0x0000000c0d0e7389 */ /* 0x00006400000c000b */
[----:B01----:R-:W-:Y:S01]  /*13e90*/  ENDCOLLECTIVE ;  /* 0x000000000000791b */ /* 0x003fe20003800000 */
.L_x_983:
[----:B------:R-:W-:Y:S02]  /*13ea0*/  ULDC UR4, c[0x0][0x288] ;  /* 0x0000a20000047ab9 */ /* 0x000fe40000000800 */
[----:B------:R-:W-:-:S05]  /*13eb0*/  IMAD R3, R3, UR4, RZ ;  /* 0x0000000403037c24 */ /* 0x000fca000f8e02ff */
[C---:B------:R-:W-:Y:S01]  /*13ec0*/  ISETP.GE.AND P1, PT, R0.reuse, R3, PT ;  /* 0x000000030000720c */ /* 0x040fe20003f26270 */
[----:B------:R-:W-:Y:S02]  /*13ed0*/  VIADD R12, R0, 0x10 ;  /* 0x00000010000c7836 */ /* 0x000fe40000000000 */
[----:B------:R-:W-:-:S10]  /*13ee0*/  IMAD.MOV.U32 R13, RZ, RZ, R8 ;  /* 0x000000ffff0d7224 */ /* 0x000fd400078e0008 */
[----:B------:R-:W-:Y:S02]  /*13ef0*/  @!P1 LEA R21, R10, UR38, 0x1 ;  /* 0x000000260a159c11 */ /* 0x000fe4000f8e08ff */
[----:B------:R-:W-:-:S05]  /*13f00*/  @!P1 LEA R14, P2, R17, R14, 0x1 ;  /* 0x0000000e110e9211 */ /* 0x000fca00078408ff */
[----:B------:R-:W-:Y:S02]  /*13f10*/  @!P1 IMAD.X R5, RZ, RZ, R4, P2 ;  /* 0x000000ffff059224 */ /* 0x000fe400010e0604 */
[----:B------:R-:W-:-:S05]  /*13f20*/  @!P1 IMAD.MOV.U32 R4, RZ, RZ, R14 ;  /* 0x000000ffff049224 */ /* 0x000fca00078e000e */
[----:B------:R-:W-:Y:S01]  /*13f30*/  @!PT LDS RZ, [RZ] ;  /* 0x00000000fffff984 */ /* 0x000fe20000000800 */
[----:B------:R-:W-:Y:S01]  /*13f40*/  @!PT LDS RZ, [RZ] ;  /* 0x00000000fffff984 */ /* 0x000fe20000000800 */
[----:B------:R-:W-:Y:S01]  /*13f50*/  @!PT LDS RZ, [RZ] ;  /* 0x00000000fffff984 */ /* 0x000fe20000000800 */
[----:B------:R0:W-:Y:S01]  /*13f60*/  @!P1 LDGSTS.E.BYPASS.LTC128B.128 [R21+0x8400], desc[UR48][R4.64], !P0 ;  /* 0x0840000004159fae */ /* 0x0001e2000c101d70 */
[----:B------:R-:W-:Y:S01]  /*13f70*/  ISETP.GE.AND P1, PT, R12, R3, PT ;  /* 0x000000030c00720c */ /* 0x000fe20003f26270 */
[----:B------:R-:W-:-:S12]  /*13f80*/  IMAD.MOV.U32 R12, RZ, RZ, 0x1 ;  /* 0x00000001ff0c7424 */ /* 0x000fd800078e00ff */
[----:B0-----:R-:W-:Y:S05]  /*13f90*/  WARPSYNC.COLLECTIVE R15, `(.L_x_984) ;  /* 0x000000000f087348 */ /* 0x001fea0003c00000 */
[----:B------:R1:W2:Y:S02]  /*13fa0*/  SHFL.IDX P6, R14, R13, R12, R11 ;  /* 0x0000000c0d0e7389 */ /* 0x0002a400000c000b */
[----:B012---:R-:W-:Y:S01]  /*13fb0*/  ENDCOLLECTIVE ;  /* 0x000000000000791b */ /* 0x007fe20003800000 */
.L_x_984:
[----:B------:R-:W-:Y:S02]  /*13fc0*/  IMAD.MOV.U32 R13, RZ, RZ, R9 ;  /* 0x000000ffff0d7224 */ /* 0x000fe400078e0009 */
[----:B------:R-:W-:-:S07]  /*13fd0*/  IMAD.MOV.U32 R27, RZ, RZ, R14 ;  /* 0x000000ffff1b7224 */ /* 0x000fce00078e000e */
[----:B------:R-:W-:Y:S05]  /*13fe0*/  WARPSYNC.COLLECTIVE R15, `(.L_x_985) ;  /* 0x000000000f087348 */ /* 0x000fea0003c00000 */
[----:B------:R0:W1:Y:S02]  /*13ff0*/  SHFL.IDX P6, R14, R13, R12, R11 ;  /* 0x0000000c0d0e7389 */ /* 0x00006400000c000b */
[----:B01----:R-:W-:Y:S01]  /*14000*/  ENDCOLLECTIVE ;  /* 0x000000000000791b */ /* 0x003fe20003800000 */
.L_x_985:
[----:B------:R-:W-:Y:S02]  /*14010*/  IMAD.MOV.U32 R13, RZ, RZ, R8 ;  /* 0x000000ffff0d7224 */ /* 0x000fe400078e0008 */
[----:B------:R-:W-:Y:S01]  /*14020*/  IMAD.MOV.U32 R12, RZ, RZ, 0x2 ;  /* 0x00000002ff0c7424 */ /* 0x000fe200078e00ff */
[----:B------:R-:W-:Y:S01]  /*14030*/  @!P1 LEA R4, P3, R17, R14, 0x1 ;  /* 0x0000000e11049211 */ /* 0x000fe200078608ff */
[----:B------:R-:W-:-:S04]  /*14040*/  VIADD R14, R0, 0x20 ;  /* 0x00000020000e7836 */ /* 0x000fc80000000000 */
[----:B------:R-:W-:Y:S01]  /*14050*/  @!P1 IMAD.X R5, RZ, RZ, R27, P3 ;  /* 0x000000ffff059224 */ /* 0x000fe200018e061b */
[----:B------:R-:W-:-:S13]  /*14060*/  ISETP.GE.AND P2, PT, R14, R3, PT ;  /* 0x000000030e00720c */ /* 0x000fda0003f46270 */
[----:B------:R-:W-:Y:S05]  /*14070*/  WARPSYNC.COLLECTIVE R15, `(.L_x_986) ;  /* 0x000000000f087348 */ /* 0x000fea0003c00000 */
[----:B------:R0:W1:Y:S02]  /*14080*/  SHFL.IDX P6, R14, R13, R12, R11 ;  /* 0x0000000c0d0e7389 */ /* 0x00006400000c000b */
[----:B01----:R-:W-:Y:S01]  /*14090*/  ENDCOLLECTIVE ;  /* 0x000000000000791b */ /* 0x003fe20003800000 */
.L_x_986:
        /* <DEDUP_REMOVED lines=11> */
.L_x_987:
[----:B------:R-:W-:Y:S02]  /*14150*/  IMAD.MOV.U32 R13, RZ, RZ, R8 ;  /* 0x000000ffff0d7224 */ /* 0x000fe400078e0008 */
[----:B------:R-:W-:Y:S02]  /*14160*/  IMAD.MOV.U32 R12, RZ, RZ, 0x3 ;  /* 0x00000003ff0c7424 */ /* 0x000fe400078e00ff */
[----:B------:R-:W-:Y:S02]  /*14170*/  IMAD.MOV.U32 R28, RZ, RZ, R14 ;  /* 0x000000ffff1c7224 */ /* 0x000fe400078e000e */
[----:B------:R-:W-:-:S03]  /*14180*/  VIADD R14, R0, 0x30 ;  /* 0x00000030000e7836 */ /* 0x000fc60000000000 */
[----:B------:R-:W-:-:S05]  /*14190*/  @!P2 LEA R4, P1, R17, R28, 0x1 ;  /* 0x0000001c1104a211 */ /* 0x000fca00078208ff */
[----:B------:R-:W-:Y:S01]  /*141a0*/  @!P2 IMAD.X R5, RZ, RZ, R20, P1 ;  /* 0x000000ffff05a224 */ /* 0x000fe200008e0614 */
[----:B------:R-:W-:-:S13]  /*141b0*/  ISETP.GE.AND P1, PT, R14, R3, PT ;  /* 0x000000030e00720c */ /* 0x000fda0003f26270 */
[----:B------:R-:W-:Y:S05]  /*141c0*/  WARPSYNC.COLLECTIVE R15, `(.L_x_988) ;  /* 0x000000000f087348 */ /* 0x000fea0003c00000 */
[----:B------:R0:W1:Y:S02]  /*141d0*/  SHFL.IDX P6, R14, R13, R12, R11 ;  /* 0x0000000c0d0e7389 */ /* 0x00006400000c000b */
[----:B01----:R-:W-:Y:S01]  /*141e0*/  ENDCOLLECTIVE ;  /* 0x000000000000791b */ /* 0x003fe20003800000 */
.L_x_988:
        /* <DEDUP_REMOVED lines=10> */
.L_x_989:
        /* <DEDUP_REMOVED lines=9> */
.L_x_990:
        /* <DEDUP_REMOVED lines=10> */
.L_x_991:
        /* <DEDUP_REMOVED lines=10> */
.L_x_992:
        /* <DEDUP_REMOVED lines=9> */
.L_x_993:
        /* <DEDUP_REMOVED lines=9> */
.L_x_994:
        /* <DEDUP_REMOVED lines=11> */
.L_x_995:
[----:B------:R-:W-:Y:S02]  /*14630*/  IMAD.MOV.U32 R13, RZ, RZ, R8 ;  /* 0x000000ffff0d7224 */ /* 0x000fe400078e0008 */
[----:B------:R-:W-:Y:S02]  /*14640*/  IMAD.MOV.U32 R12, RZ, RZ, 0x7 ;  /* 0x00000007ff0c7424 */ /* 0x000fe400078e00ff */
[----:B------:R-:W-:-:S07]  /*14650*/  IMAD.MOV.U32 R28, RZ, RZ, R14 ;  /* 0x000000ffff1c7224 */ /* 0x000fce00078e000e */
[----:B------:R-:W-:Y:S05]  /*14660*/  WARPSYNC.COLLECTIVE R15, `(.L_x_996) ;  /* 0x000000000f087348 */ /* 0x000fea0003c00000 */
[----:B------:R0:W1:Y:S02]  /*14670*/  SHFL.IDX P6, R14, R13, R12, R11 ;  /* 0x0000000c0d0e7389 */ /* 0x00006400000c000b */
[----:B01----:R-:W-:Y:S01]  /*14680*/  ENDCOLLECTIVE ;  /* 0x000000000000791b */ /* 0x003fe20003800000 */
.L_x_996:
[----:B------:R-:W-:-:S05]  /*14690*/  @!P2 LEA R4, P1, R17, R28, 0x1 ;  /* 0x0000001c1104a211 */ /* 0x000fca00078208ff */
[----:B------:R-:W-:-:S05]  /*146a0*/  @!P2 IMAD.X R5, RZ, RZ, R20, P1 ;  /* 0x000000ffff05a224 */ /* 0x000fca00008e0614 */
        /* <DEDUP_REMOVED lines=9> */
.L_x_997:
[----:B------:R-:W-:-:S05]  /*14740*/  VIADD R4, R0, 0x70 ;  /* 0x0000007000047836 */ /* 0x000fca0000000000 */
[----:B------:R-:W-:Y:S01]  /*14750*/  ISETP.GE.AND P1, PT, R4, R3, PT ;  /* 0x000000030400720c */ /* 0x000fe20003f26270 */
[----:B------:R-:W-:Y:S02]  /*14760*/  IMAD.MOV.U32 R13, RZ, RZ, R6 ;  /* 0x000000ffff0d7224 */ /* 0x000fe400078e0006 */
[----:B------:R-:W-:-:S10]  /*14770*/  IMAD.MOV.U32 R12, RZ, RZ, RZ ;  /* 0x000000ffff0c7224 */ /* 0x000fd400078e00ff */
[----:B------:R-:W-:Y:S02]  /*14780*/  @!P1 LEA R21, R10, UR38, 0x1 ;  /* 0x000000260a159c11 */ /* 0x000fe4000f8e08ff */
[----:B------:R-:W-:-:S13]  /*14790*/  @!P1 LEA R4, P3, R17, R14, 0x1 ;  /* 0x0000000e11049211 */ /* 0x000fda00078608ff */
[----:B------:R-:W-:Y:S05]  /*147a0*/  WARPSYNC.COLLECTIVE R15, `(.L_x_998) ;  /* 0x000000000f087348 */ /* 0x000fea0003c00000 */
[----:B------:R0:W1:Y:S02]  /*147b0*/  SHFL.IDX P6, R14, R13, R12, R11 ;  /* 0x0000000c0d0e7389 */ /* 0x00006400000c000b */
[----:B01----:R-:W-:Y:S01]  /*147c0*/  ENDCOLLECTIVE ;  /* 0x000000000000791b */ /* 0x003fe20003800000 */
.L_x_998:
[----:B------:R-:W-:Y:S02]  /*147d0*/  @!P1 IMAD.X R5, RZ, RZ, R8, P3 ;  /* 0x000000ffff059224 */ /* 0x000fe400018e0608 */
[----:B------:R-:W-:-:S03]  /*147e0*/  VIADD R8, R0, 0x80 ;  /* 0x0000008000087836 */ /* 0x000fc60000000000 */
[----:B------:R-:W-:Y:S01]  /*147f0*/  @!PT LDS RZ, [RZ] ;  /* 0x00000000fffff984 */ /* 0x000fe20000000800 */
[----:B------:R-:W-:Y:S01]  /*14800*/  @!PT LDS RZ, [RZ] ;  /* 0x00000000fffff984 */ /* 0x000fe20000000800 */
[----:B------:R-:W-:Y:S01]  /*14810*/  @!PT LDS RZ, [RZ] ;  /* 0x00000000fffff984 */ /* 0x000fe20000000800 */
[----:B------:R0:W-:Y:S02]  /*14820*/  @!P1 LDGSTS.E.BYPASS.LTC128B.128 [R21+0xbc00], desc[UR48][R4.64], !P0 ;  /* 0x0bc0000004159fae */ /* 0x0001e4000c101d70 */
[----:B------:R-:W-:Y:S01]  /*14830*/  ISETP.GE.AND P2, PT, R8, R3, PT ;  /* 0x000000030800720c */ /* 0x000fe20003f46270 */
[----:B------:R-:W-:Y:S02]  /*14840*/  VIADD R8, R0, 0x90 ;  /* 0x0000009000087836 */ /* 0x000fe40000000000 */
[----:B------:R-:W-:-:S10]  /*14850*/  IMAD.MOV.U32 R13, RZ, RZ, R7 ;  /* 0x000000ffff0d7224 */ /* 0x000fd400078e0007 */
[----:B------:R-:W-:Y:S01]  /*14860*/  @!P2 LEA R27, R10, UR38, 0x1 ;  /* 0x000000260a1bac11 */ /* 0x000fe2000f8e08ff */
[----:B0-----:R-:W-:-:S07]  /*14870*/  IMAD.MOV.U32 R20, RZ, RZ, R14 ;  /* 0x000000ffff147224 */ /* 0x001fce00078e000e */
[----:B------:R-:W-:Y:S05]  /*14880*/  WARPSYNC.COLLECTIVE R15, `(.L_x_999) ;  /* 0x000000000f087348 */ /* 0x000fea0003c00000 */
[----:B------:R0:W1:Y:S02]  /*14890*/  SHFL.IDX P6, R14, R13, R12, R11 ;  /* 0x0000000c0d0e7389 */ /* 0x00006400000c000b */
[----:B01----:R-:W-:Y:S01]  /*148a0*/  ENDCOLLECTIVE ;  /* 0x000000000000791b */ /* 0x003fe20003800000 */
.L_x_999:
[----:B------:R-:W-:Y:S02]  /*148b0*/  IMAD.MOV.U32 R13, RZ, RZ, R6 ;  /* 0x000000ffff0d7224 */ /* 0x000fe400078e0006 */
[----:B------:R-:W-:Y:S02]  /*148c0*/  IMAD.MOV.U32 R12, RZ, RZ, 0x1 ;  /* 0x00000001ff0c7424 */ /* 0x000fe400078e00ff */
[----:B------:R-:W-:-:S07]  /*148d0*/  IMAD.MOV.U32 R28, RZ, RZ, R14 ;  /* 0x000000ffff1c7224 */ /* 0x000fce00078e000e */
[----:B------:R-:W-:Y:S05]  /*148e0*/  WARPSYNC.COLLECTIVE R15, `(.L_x_1000) ;  /* 0x000000000f087348 */ /* 0x000fea0003c00000 */
[----:B------:R0:W1:Y:S02]  /*148f0*/  SHFL.IDX P6, R14, R13, R12, R11 ;  /* 0x0000000c0d0e7389 */ /* 0x00006400000c000b */
[----:B01----:R-:W-:Y:S01]  /*14900*/  ENDCOLLECTIVE ;  /* 0x000000000000791b */ /* 0x003fe20003800000 */
.L_x_1000:
[----:B------:R-:W-:-:S05]  /*14910*/  @!P2 LEA R4, P1, R17, R28, 0x1 ;  /* 0x0000001c1104a211 */ /* 0x000fca00078208ff */
[----:B------:R-:W-:Y:S01]  /*14920*/  @!P2 IMAD.X R5, RZ, RZ, R20, P1 ;  /* 0x000000ffff05a224 */ /* 0x000fe200008e0614 */
[----:B------:R-:W-:-:S04]  /*14930*/  ISETP.GE.AND P1, PT, R8, R3, PT ;  /* 0x000000030800720c */ /* 0x000fc80003f26270 */
        /* <DEDUP_REMOVED lines=9> */
.L_x_1001:
[----:B------:R-:W-:Y:S02]  /*149d0*/  IMAD.MOV.U32 R13, RZ, RZ, R6 ;  /* 0x000000ffff0d7224 */ /* 0x000fe400078e0006 */
[----:B------:R-:W-:Y:S01]  /*149e0*/  IMAD.MOV.U32 R12, RZ, RZ, 0x2 ;  /* 0x00000002ff0c7424 */ /* 0x000fe200078e00ff */
[----:B------:R-:W-:-:S13]  /*149f0*/  @!P1 LEA R4, P3, R17, R14, 0x1 ;  /* 0x0000000e11049211 */ /* 0x000fda00078608ff */
[----:B------:R-:W-:Y:S05]  /*14a00*/  WARPSYNC.COLLECTIVE R15, `(.L_x_1002) ;  /* 0x000000000f087348 */ /* 0x000fea0003c00000 */
[----:B------:R0:W1:Y:S02]  /*14a10*/  SHFL.IDX P6, R14, R13, R12, R11 ;  /* 0x0000000c0d0e7389 */ /* 0x00006400000c000b */
[----:B01----:R-:W-:Y:S01]  /*14a20*/  ENDCOLLECTIVE ;  /* 0x000000000000791b */ /* 0x003fe20003800000 */
.L_x_1002:
[----:B------:R-:W-:Y:S01]  /*14a30*/  @!P1 IMAD.X R5, RZ, RZ, R9, P3 ;  /* 0x000000ffff059224 */ /* 0x000fe200018e0609 */
[----:B------:R-:W-:-:S05]  /*14a40*/  @!P1 LEA R9, R10, UR38, 0x1 ;  /* 0x000000260a099c11 */ /* 0x000fca000f8e08ff */
[----:B------:R-:W-:Y:S01]  /*14a50*/  @!PT LDS RZ, [RZ] ;  /* 0x00000000fffff984 */ /* 0x000fe20000000800 */
[----:B------:R-:W-:Y:S01]  /*14a60*/  @!PT LDS RZ, [RZ] ;  /* 0x00000000fffff984 */ /* 0x000fe20000000800 */
[----:B------:R-:W-:Y:S01]  /*14a70*/  @!PT LDS RZ, [RZ] ;  /* 0x00000000fffff984 */ /* 0x000fe20000000800 */
[----:B------:R0:W-:Y:S01]  /*14a80*/  @!P1 LDGSTS.E.BYPASS.LTC128B.128 [R9+0xcc00], desc[UR48][R4.64], !P0 ;  /* 0x0cc0000004099fae */ /* 0x0001e2000c101d70 */
[----:B------:R-:W-:Y:S02]  /*14a90*/  IMAD.MOV.U32 R13, RZ, RZ, R7 ;  /* 0x000000ffff0d7224 */ /* 0x000fe400078e0007 */
[----:B0-----:R-:W-:Y:S02]  /*14aa0*/  VIADD R4, R0, 0xa0 ;  /* 0x000000a000047836 */ /* 0x001fe40000000000 */
[----:B------:R-:W-:-:S07]  /*14ab0*/  IMAD.MOV.U32 R8, RZ, RZ, R14 ;  /* 0x000000ffff087224 */ /* 0x000fce00078e000e */
[----:B------:R-:W-:Y:S05]  /*14ac0*/  WARPSYNC.COLLECTIVE R15, `(.L_x_1003) ;  /* 0x000000000f087348 */ /* 0x000fea0003c00000 */
[----:B------:R0:W1:Y:S02]  /*14ad0*/  SHFL.IDX P6, R14, R13, R12, R11 ;  /* 0x0000000c0d0e7389 */ /* 0x00006400000c000b */
[----:B01----:R-:W-:Y:S01]  /*14ae0*/  ENDCOLLECTIVE ;  /* 0x000000000000791b */ /* 0x003fe20003800000 */
.L_x_1003:
[----:B------:R-:W-:Y:S01]  /*14af0*/  ISETP.GE.AND P2, PT, R4, R3, PT ;  /* 0x000000030400720c */ /* 0x000fe20003f46270 */
[----:B------:R-:W-:-:S12]  /*14b00*/  IMAD.MOV.U32 R13, RZ, RZ, R6 ;  /* 0x000000ffff0d7224 */ /* 0x000fd800078e0006 */
[----:B------:R-:W-:Y:S01]  /*14b10*/  @!P2 LEA R21, R10, UR38, 0x1 ;  /* 0x000000260a15ac11 */ /* 0x000fe2000f8e08ff */
[----:B------:R-:W-:Y:S02]  /*14b20*/  IMAD.MOV.U32 R12, RZ, RZ, 0x3 ;  /* 0x00000003ff0c7424 */ /* 0x000fe400078e00ff */
[----:B------:R-:W-:-:S07]  /*14b30*/  IMAD.MOV.U32 R20, RZ, RZ, R14 ;  /* 0x000000ffff147224 */ /* 0x000fce00078e000e */
[----:B------:R-:W-:Y:S05]  /*14b40*/  WARPSYNC.COLLECTIVE R15, `(.L_x_1004) ;  /* 0x000000000f087348 */ /* 0x000fea0003c00000 */
[----:B------:R0:W1:Y:S02]  /*14b50*/  SHFL.IDX P6, R14, R13, R12, R11 ;  /* 0x0000000c0d0e7389 */ /* 0x00006400000c000b */
[----:B01----:R-:W-:Y:S01]  /*14b60*/  ENDCOLLECTIVE ;  /* 0x000000000000791b */ /* 0x003fe20003800000 */
.L_x_1004:
        /* <DEDUP_REMOVED lines=11> */
.L_x_1005:
[----:B------:R-:W-:Y:S05]  /*14c20*/  BRA `(.L_x_1006) ;  /* 0xffffffd000887947 */ /* 0x000fea000383ffff */
.L_x_917:
[----:B0-----:R-:W-:-:S04]  /*14c30*/  IMAD.U32 R5, RZ, RZ, UR38 ;  /* 0x00000026ff057e24 */ /* 0x001fc8000f8e00ff */
[----:B------:R0:W1:Y:S03]  /*14c40*/  SYNCS.PHASECHK.TRANS64.TRYWAIT P0, [R5+URZ+0x16820], R0 ;  /* 0x01682000050075a7 */ /* 0x000066000800017f */
[----:B-1----:R-:W-:Y:S05]  /*14c50*/  @!P0 NANOSLEEP.SYNCS 0x989680 ;  /* 0x009896800000895d */ /* 0x002fea0003900000 */
[----:B------:R-:W1:Y:S02]  /*14c60*/  @!P0 SYNCS.PHASECHK.TRANS64 P0, [R5+URZ+0x16820], R0 ;  /* 0x01682000050085a7 */ /* 0x000e64000800007f */
[----:B-1----:R-:W-:Y:S05]  /*14c70*/  @!P0 BRA `(.L_x_917) ;  /* 0xfffffffc00ec8947 */ /* 0x002fea000383ffff */
[----:B------:R-:W-:Y:S05]  /*14c80*/  BRA `(.L_x_1007) ;  /* 0xffffffd000c07947 */ /* 0x000fea000383ffff */
.L_x_924:
[----:B0-----:R-:W-:-:S04]  /*14c90*/  IMAD.U32 R5, RZ, RZ, UR38 ;  /* 0x00000026ff057e24 */ /* 0x001fc8000f8e00ff */
[----:B------:R0:W1:Y:S03]  /*14ca0*/  SYNCS.PHASECHK.TRANS64.TRYWAIT P0, [R5+URZ+0x16848], R12 ;  /* 0x0168480c050075a7 */ /* 0x000066000800017f */
[----:B-1----:R-:W-:Y:S05]  /*14cb0*/  @!P0 NANOSLEEP.SYNCS 0x989680 ;  /* 0x009896800000895d */ /* 0x002fea0003900000 */
[----:B------:R-:W1:Y:S02]  /*14cc0*/  @!P0 SYNCS.PHASECHK.TRANS64 P0, [R5+URZ+0x16848], R12 ;  /* 0x0168480c050085a7 */ /* 0x000e64000800007f */
[----:B-1----:R-:W-:Y:S05]  /*14cd0*/  @!P0 BRA `(.L_x_924) ;  /* 0xfffffffc00ec8947 */ /* 0x002fea000383ffff */
[----:B------:R-:W-:Y:S05]  /*14ce0*/  BRA `(.L_x_1008) ;  /* 0xffffffd400947947 */ /* 0x000fea000383ffff */
.L_x_929:
[----:B0-----:R-:W-:-:S04]  /*14cf0*/  IMAD.U32 R5, RZ, RZ, UR38 ;  /* 0x00000026ff057e24 */ /* 0x001fc8000f8e00ff */
[----:B------:R0:W1:Y:S03]  /*14d00*/  SYNCS.PHASECHK.TRANS64.TRYWAIT P0, [R5+URZ+0x16860], R12 ;  /* 0x0168600c050075a7 */ /* 0x000066000800017f */
[----:B-1----:R-:W-:Y:S05]  /*14d10*/  @!P0 NANOSLEEP.SYNCS 0x989680 ;  /* 0x009896800000895d */ /* 0x002fea0003900000 */
[----:B------:R-:W1:Y:S02]  /*14d20*/  @!P0 SYNCS.PHASECHK.TRANS64 P0, [R5+URZ+0x16860], R12 ;  /* 0x0168600c050085a7 */ /* 0x000e64000800007f */
[----:B-1----:R-:W-:Y:S05]  /*14d30*/  @!P0 BRA `(.L_x_929) ;  /* 0xfffffffc00ec8947 */ /* 0x002fea000383ffff */
[----:B------:R-:W-:Y:S05]  /*14d40*/  BRA `(.L_x_1009) ;  /* 0xffffffd400f47947 */ /* 0x000fea000383ffff */
.L_x_937:
[----:B0-----:R-:W-:-:S04]  /*14d50*/  IMAD.U32 R5, RZ, RZ, UR38 ;  /* 0x00000026ff057e24 */ /* 0x001fc8000f8e00ff */
[----:B------:R0:W1:Y:S03]  /*14d60*/  SYNCS.PHASECHK.TRANS64.TRYWAIT P0, [R5+URZ+0x16840], R14 ;  /* 0x0168400e050075a7 */ /* 0x000066000800017f */
[----:B-1----:R-:W-:Y:S05]  /*14d70*/  @!P0 NANOSLEEP.SYNCS 0x989680 ;  /* 0x009896800000895d */ /* 0x002fea0003900000 */
[----:B------:R-:W1:Y:S02]  /*14d80*/  @!P0 SYNCS.PHASECHK.TRANS64 P0, [R5+URZ+0x16840], R14 ;  /* 0x0168400e050085a7 */ /* 0x000e64000800007f */
[----:B-1----:R-:W-:Y:S05]  /*14d90*/  @!P0 BRA `(.L_x_937) ;  /* 0xfffffffc00ec8947 */ /* 0x002fea000383ffff */
[----:B------:R-:W-:Y:S05]  /*14da0*/  BRA `(.L_x_1010) ;  /* 0xffffffd800d87947 */ /* 0x000fea000383ffff */
.L_x_942:
[----:B0-----:R-:W-:-:S04]  /*14db0*/  IMAD.U32 R5, RZ, RZ, UR38 ;  /* 0x00000026ff057e24 */ /* 0x001fc8000f8e00ff */
[----:B------:R0:W1:Y:S03]  /*14dc0*/  SYNCS.PHASECHK.TRANS64.TRYWAIT P0, [R5+URZ+0x16868], R4 ;  /* 0x01686804050075a7 */ /* 0x000066000800017f */
[----:B-1----:R-:W-:Y:S05]  /*14dd0*/  @!P0 NANOSLEEP.SYNCS 0x989680 ;  /* 0x009896800000895d */ /* 0x002fea0003900000 */
[----:B------:R-:W1:Y:S02]  /*14de0*/  @!P0 SYNCS.PHASECHK.TRANS64 P0, [R5+URZ+0x16868], R4 ;  /* 0x01686804050085a7 */ /* 0x000e64000800007f */
[----:B-1----:R-:W-:Y:S05]  /*14df0*/  @!P0 BRA `(.L_x_942) ;  /* 0xfffffffc00ec8947 */ /* 0x002fea000383ffff */
[----:B------:R-:W-:Y:S05]  /*14e00*/  BRA `(.L_x_1011) ;  /* 0xffffffdc00407947 */ /* 0x000fea000383ffff */
.L_x_950:
[----:B0-----:R-:W-:-:S04]  /*14e10*/  IMAD.U32 R4, RZ, RZ, UR38 ;  /* 0x00000026ff047e24 */ /* 0x001fc8000f8e00ff */
[----:B------:R0:W1:Y:S03]  /*14e20*/  SYNCS.PHASECHK.TRANS64.TRYWAIT P0, [R4+URZ+0x16848], R9 ;  /* 0x01684809040075a7 */ /* 0x000066000800017f */
[----:B-1----:R-:W-:Y:S05]  /*14e30*/  @!P0 NANOSLEEP.SYNCS 0x989680 ;  /* 0x009896800000895d */ /* 0x002fea0003900000 */
[----:B------:R-:W1:Y:S02]  /*14e40*/  @!P0 SYNCS.PHASECHK.TRANS64 P0, [R4+URZ+0x16848], R9 ;  /* 0x01684809040085a7 */ /* 0x000e64000800007f */
[----:B-1----:R-:W-:Y:S05]  /*14e50*/  @!P0 BRA `(.L_x_950) ;  /* 0xfffffffc00ec8947 */ /* 0x002fea000383ffff */
[----:B------:R-:W-:Y:S05]  /*14e60*/  BRA `(.L_x_1012) ;  /* 0xffffffe000387947 */ /* 0x000fea000383ffff */
.L_x_955:
[----:B0-----:R-:W-:-:S04]  /*14e70*/  IMAD.U32 R4, RZ, RZ, UR38 ;  /* 0x00000026ff047e24 */ /* 0x001fc8000f8e00ff */
[----:B------:R0:W1:Y:S03]  /*14e80*/  SYNCS.PHASECHK.TRANS64.TRYWAIT P0, [R4+URZ+0x16860], R9 ;  /* 0x01686009040075a7 */ /* 0x000066000800017f */
[----:B-1----:R-:W-:Y:S05]  /*14e90*/  @!P0 NANOSLEEP.SYNCS 0x989680 ;  /* 0x009896800000895d */ /* 0x002fea0003900000 */
[----:B------:R-:W1:Y:S02]  /*14ea0*/  @!P0 SYNCS.PHASECHK.TRANS64 P0, [R4+URZ+0x16860], R9 ;  /* 0x01686009040085a7 */ /* 0x000e64000800007f */
[----:B-1----:R-:W-:Y:S05]  /*14eb0*/  @!P0 BRA `(.L_x_955) ;  /* 0xfffffffc00ec8947 */ /* 0x002fea000383ffff */
[----:B------:R-:W-:Y:S05]  /*14ec0*/  BRA `(.L_x_1013) ;  /* 0xffffffe0009c7947 */ /* 0x000fea000383ffff */
.L_x_962:
[----:B0-----:R0:W1:Y:S02]  /*14ed0*/  SYNCS.PHASECHK.TRANS64.TRYWAIT P0, [R4+URZ+0x16860], R3 ;  /* 0x01686003040075a7 */ /* 0x001064000800017f */
[----:B-1----:R-:W-:Y:S05]  /*14ee0*/  @!P0 NANOSLEEP.SYNCS 0x989680 ;  /* 0x009896800000895d */ /* 0x002fea0003900000 */
[----:B------:R-:W1:Y:S02]  /*14ef0*/  @!P0 SYNCS.PHASECHK.TRANS64 P0, [R4+URZ+0x16860], R3 ;  /* 0x01686003040085a7 */ /* 0x000e64000800007f */
[----:B-1----:R-:W-:Y:S05]  /*14f00*/  @!P0 BRA `(.L_x_962) ;  /* 0xfffffffc00f08947 */ /* 0x002fea000383ffff */
[----:B------:R-:W-:Y:S05]  /*14f10*/  BRA `(.L_x_1014) ;  /* 0xffffffe4002c7947 */ /* 0x000fea000383ffff */
.L_x_966:
[----:B0-----:R0:W1:Y:S02]  /*14f20*/  SYNCS.PHASECHK.TRANS64.TRYWAIT P0, [R7+URZ+0x16820], R4 ;  /* 0x01682004070075a7 */ /* 0x001064000800017f */
[----:B-1----:R-:W-:Y:S05]  /*14f30*/  @!P0 NANOSLEEP.SYNCS 0x989680 ;  /* 0x009896800000895d */ /* 0x002fea0003900000 */
[----:B------:R-:W1:Y:S02]  /*14f40*/  @!P0 SYNCS.PHASECHK.TRANS64 P0, [R7+URZ+0x16820], R4 ;  /* 0x01682004070085a7 */ /* 0x000e64000800007f */
[----:B-1----:R-:W-:Y:S05]  /*14f50*/  @!P0 BRA `(.L_x_966) ;  /* 0xfffffffc00f08947 */ /* 0x002fea000383ffff */
[----:B------:R-:W-:Y:S05]  /*14f60*/  BRA `(.L_x_1015) ;  /* 0xffffffe400c47947 */ /* 0x000fea000383ffff */
.L_x_967:
[----:B------:R-:W-:Y:S01]  /*14f70*/  BSSY B0, `(.L_x_1016) ;  /* 0x0000008000007945 */ /* 0x000fe20003800000 */
[----:B------:R-:W-:Y:S02]  /*14f80*/  IMAD.MOV.U32 R13, RZ, RZ, R16 ;  /* 0x000000ffff0d7224 */ /* 0x000fe400078e0010 */
[----:B------:R-:W-:Y:S02]  /*14f90*/  IMAD.MOV.U32 R12, RZ, RZ, RZ ;  /* 0x000000ffff0c7224 */ /* 0x000fe400078e00ff */
[----:B------:R-:W-:Y:S02]  /*14fa0*/  IMAD.MOV.U32 R11, RZ, RZ, 0x1f ;  /* 0x0000001fff0b7424 */ /* 0x000fe400078e00ff */
[----:B------:R-:W-:-:S07]  /*14fb0*/  IMAD.MOV.U32 R15, RZ, RZ, -0x1 ;  /* 0xffffffffff0f7424 */ /* 0x000fce00078e00ff */
[----:B0-----:R-:W-:Y:S05]  /*14fc0*/  WARPSYNC.COLLECTIVE R15, `(.L_x_1017) ;  /* 0x000000000f087348 */ /* 0x001fea0003c00000 */
[----:B------:R1:W2:Y:S02]  /*14fd0*/  SHFL.IDX P6, R14, R13, R12, R11 ;  /* 0x0000000c0d0e7389 */ /* 0x0002a400000c000b */
[----:B012---:R-:W-:Y:S01]  /*14fe0*/  ENDCOLLECTIVE ;  /* 0x000000000000791b */ /* 0x007fe20003800000 */
.L_x_1017:
[----:B------:R-:W-:Y:S05]  /*14ff0*/  BSYNC B0 ;  /* 0x0000000000007941 */ /* 0x000fea0003800000 */
.L_x_1016:
[----:B------:R-:W-:Y:S05]  /*15000*/  BRA `(.L_x_1018) ;  /* 0xffffffe400a87947 */ /* 0x000fea000383ffff */
.L_x_968:
[----:B------:R-:W-:Y:S01]  /*15010*/  BSSY B0, `(.L_x_1019) ;  /* 0x0000006000007945 */ /* 0x000fe20003800000 */
[----:B------:R-:W-:-:S07]  /*15020*/  IMAD.MOV.U32 R15, RZ, RZ, -0x1 ;  /* 0xffffffffff0f7424 */ /* 0x000fce00078e00ff */
[----:B01----:R-:W-:Y:S05]  /*15030*/  WARPSYNC.COLLECTIVE R15, `(.L_x_1020) ;  /* 0x000000000f0c7348 */ /* 0x003fea0003c00000 */
[----:B------:R-:W-:Y:S02]  /*15040*/  ELECT P6, UR62, PT ;  /* 0x00000000003e782f */ /* 0x000fe400038c0000 */
[----:B------:R-:W-:Y:S01]  /*15050*/  MOV R14, UR62 ;  /* 0x0000003e000e7c02 */ /* 0x000fe20008000f00 */
[----:B01----:R-:W-:Y:S10]  /*15060*/  ENDCOLLECTIVE ;  /* 0x000000000000791b */ /* 0x003ff40003800000 */
.L_x_1020:
[----:B------:R-:W-:Y:S05]  /*15070*/  BSYNC B0 ;  /* 0x0000000000007941 */ /* 0x000fea0003800000 */
.L_x_1019:
[----:B------:R-:W-:Y:S05]  /*15080*/  BRA `(.L_x_1021) ;  /* 0xffffffe4009c7947 */ /* 0x000fea000383ffff */
.L_x_970:
[----:B0-----:R0:W2:Y:S02]  /*15090*/  SYNCS.PHASECHK.TRANS64.TRYWAIT P0, [R6+URZ], R5 ;  /* 0x00000005060075a7 */ /* 0x0010a4000800017f */
[----:B--2---:R-:W-:Y:S05]  /*150a0*/  @!P0 NANOSLEEP.SYNCS 0x989680 ;  /* 0x009896800000895d */ /* 0x004fea0003900000 */
[----:B------:R-:W2:Y:S02]  /*150b0*/  @!P0 SYNCS.PHASECHK.TRANS64 P0, [R6+URZ], R5 ;  /* 0x00000005060085a7 */ /* 0x000ea4000800007f */
[----:B--2---:R-:W-:Y:S05]  /*150c0*/  @!P0 BRA `(.L_x_970) ;  /* 0xfffffffc00f08947 */ /* 0x004fea000383ffff */
[----:B------:R-:W-:Y:S05]  /*150d0*/  BRA `(.L_x_1022) ;  /* 0xffffffe400d07947 */ /* 0x000fea000383ffff */
.L_x_971:
[----:B--2---:R2:W3:Y:S02]  /*150e0*/  SYNCS.PHASECHK.TRANS64.TRYWAIT P0, [R3+URZ], R2 ;  /* 0x00000002030075a7 */ /* 0x0044e4000800017f */
[----:B---3--:R-:W-:Y:S05]  /*150f0*/  @!P0 NANOSLEEP.SYNCS 0x989680 ;  /* 0x009896800000895d */ /* 0x008fea0003900000 */
[----:B------:R-:W3:Y:S02]  /*15100*/  @!P0 SYNCS.PHASECHK.TRANS64 P0, [R3+URZ], R2 ;  /* 0x00000002030085a7 */ /* 0x000ee4000800007f */
[----:B---3--:R-:W-:Y:S05]  /*15110*/  @!P0 BRA `(.L_x_971) ;  /* 0xfffffffc00f08947 */ /* 0x008fea000383ffff */
[----:B------:R-:W-:Y:S05]  /*15120*/  BRA `(.L_x_1023) ;  /* 0xffffffe400c47947 */ /* 0x000fea000383ffff */
.L_x_973:
[----:B--2---:R2:W3:Y:S02]  /*15130*/  SYNCS.PHASECHK.TRANS64.TRYWAIT P0, [R0+URZ], R5 ;  /* 0x00000005000075a7 */ /* 0x0044e4000800017f */
[----:B---3--:R-:W-:Y:S05]  /*15140*/  @!P0 NANOSLEEP.SYNCS 0x989680 ;  /* 0x009896800000895d */ /* 0x008fea0003900000 */
[----:B------:R-:W3:Y:S02]  /*15150*/  @!P0 SYNCS.PHASECHK.TRANS64 P0, [R0+URZ], R5 ;  /* 0x00000005000085a7 */ /* 0x000ee4000800007f */
[----:B---3--:R-:W-:Y:S05]  /*15160*/  @!P0 BRA `(.L_x_973) ;  /* 0xfffffffc00f08947 */ /* 0x008fea000383ffff */
[----:B------:R-:W-:Y:S05]  /*15170*/  BRA `(.L_x_1024) ;  /* 0xffffffe400c87947 */ /* 0x000fea000383ffff */
.L_x_1025:
        /* <DEDUP_REMOVED lines=16> */
.L_x_2704:


//--------------------- .text._ZN7cutlass13device_kernelIN5flash11enable_sm90INS1_16FlashAttnFwdSm90INS1_25CollectiveMainloopFwdSm90ILi2EN4cute5tupleIJNS5_1CILi1EEES8_S8_EEENS6_IJNS7_ILi192EEENS7_ILi128EEENS7_ILi64EEEEEELi64ENS_10bfloat16_tEfNS_4arch4Sm90ELb0ELb1ELb1ELb1ELb0ELb0ELb0ELb1ELb1ELb1ELb1ELb0EEENS1_21CollectiveEpilogueFwdINS6_IJSA_SC_SB_EEES9_SE_SG_Li384ELb1ELb1ELb1ELb0EEENS1_36VarlenDynamicPersistentTileSchedulerILi192ELi128ELi384ELi128ELb1ELb1ELb1ELb1ELb0ELb1EEEEEEEEEvNT_6ParamsE --------------------------
	.section	.text._ZN7cutlass13device_kernelIN5flash11enable_sm90INS1_16FlashAttnFwdSm90INS1_25CollectiveMainloopFwdSm90ILi2EN4cute5tupleIJNS5_1CILi1EEES8_S8_EEENS6_IJNS7_ILi192EEENS7_ILi128EEENS7_ILi64EEEEEELi64ENS_10bfloat16_tEfNS_4arch4Sm90ELb0ELb1ELb1ELb1ELb0ELb0ELb0ELb1ELb1ELb1ELb1ELb0EEENS1_21CollectiveEpilogueFwdINS6_IJSA_SC_SB_EEES9_SE_SG_Li384ELb1ELb1ELb1ELb0EEENS1_36VarlenDynamicPersistentTileSchedulerILi192ELi128ELi384ELi128ELb1ELb1ELb1ELb1ELb0ELb1EEEEEEEEEvNT_6ParamsE,"ax",@progbits
	.align	128
.text._ZN7cutlass13device_kernelIN5flash11enable_sm90INS1_16FlashAttnFwdSm90INS1_25CollectiveMainloopFwdSm90ILi2EN4cute5tupleIJNS5_1CILi1EEES8_S8_EEENS6_IJNS7_ILi192EEENS7_ILi128EEENS7_ILi64EEEEEELi64ENS_10bfloat16_tEfNS_4arch4Sm90ELb0ELb1ELb1ELb1ELb0ELb0ELb0ELb1ELb1ELb1ELb1ELb0EEENS1_21CollectiveEpilogueFwdINS6_IJSA_SC_SB_EEES9_SE_SG_Li384ELb1ELb1ELb1ELb0EEENS1_36VarlenDynamicPersistentTileSchedulerILi192ELi128ELi384ELi128ELb1ELb1ELb1ELb1ELb0ELb1EEEEEEEEEvNT_6ParamsE:
        .type           _ZN7cutlass13device_kernelIN5flash11enable_sm90INS1_16FlashAttnFwdSm90INS1_25CollectiveMainloopFwdSm90ILi2EN4cute5tupleIJNS5_1CILi1EEES8_S8_EEENS6_IJNS7_ILi192EEENS7_ILi128EEENS7_ILi64EEEEEELi64ENS_10bfloat16_tEfNS_4arch4Sm90ELb0ELb1ELb1ELb1ELb0ELb0ELb0ELb1ELb1ELb1ELb1ELb0EEENS1_21CollectiveEpilogueFwdINS6_IJSA_SC_SB_EEES9_SE_SG_Li384ELb1ELb1ELb1ELb0EEENS1_36VarlenDynamicPersistentTileSchedulerILi192ELi128ELi384ELi128ELb1ELb1ELb1ELb1ELb0ELb1EEEEEEEEEvNT_6ParamsE,@function
        .size           _ZN7cutlass13device_kernelIN5flash11enable_sm90INS1_16FlashAttnFwdSm90INS1_25CollectiveMainloopFwdSm90ILi2EN4cute5tupleIJNS5_1CILi1EEES8_S8_EEENS6_IJNS7_ILi192EEENS7_ILi128EEENS7_ILi64EEEEEELi64ENS_10bfloat16_tEfNS_4arch4Sm90ELb0ELb1ELb1ELb1ELb0ELb0ELb0ELb1ELb1ELb1ELb1ELb0EEENS1_21CollectiveEpilogueFwdINS6_IJSA_SC_SB_EEES9_SE_SG_Li384ELb1ELb1ELb1ELb0EEENS1_36VarlenDynamicPersistentTileSchedulerILi192ELi128ELi384ELi128ELb1ELb1ELb1ELb1ELb0ELb1EEEEEEEEEvNT_6ParamsE,(.L_x_2705 - _ZN7cutlass13device_kernelIN5flash11enable_sm90INS1_16FlashAttnFwdSm90INS1_25CollectiveMainloopFwdSm90ILi2EN4cute5tupleIJNS5_1CILi1EEES8_S8_EEENS6_IJNS7_ILi192EEENS7_ILi128EEENS7_ILi64EEEEEELi64ENS_10bfloat16_tEfNS_4arch4Sm90ELb0ELb1ELb1ELb1ELb0ELb0ELb0ELb1ELb1ELb1ELb1ELb0EEENS1_21CollectiveEpilogueFwdINS6_IJSA_SC_SB_EEES9_SE_SG_Li384ELb1ELb1ELb1ELb0EEENS1_36VarlenDynamicPersistentTileSchedulerILi192ELi128ELi384ELi128ELb1ELb1ELb1ELb1ELb0ELb1EEEEEEEEEvNT_6ParamsE)
        .other          _ZN7cutlass13device_kernelIN5flash11enable_sm90INS1_16FlashAttnFwdSm90INS1_25CollectiveMainloopFwdSm90ILi2EN4cute5tupleIJNS5_1CILi1EEES8_S8_EEENS6_IJNS7_ILi192EEENS7_ILi128EEENS7_ILi64EEEEEELi64ENS_10bfloat16_tEfNS_4arch4Sm90ELb0ELb1ELb1ELb1ELb0ELb0ELb0ELb1ELb1ELb1ELb1ELb0EEENS1_21CollectiveEpilogueFwdINS6_IJSA_SC_SB_EEES9_SE_SG_Li384ELb1ELb1ELb1ELb0EEENS1_36VarlenDynamicPersistentTileSchedulerILi192ELi128ELi384ELi128ELb1ELb1ELb1ELb1ELb0ELb1EEEEEEEEEvNT_6ParamsE,@"STO_CUDA_ENTRY STV_DEFAULT"
_ZN7cutlass13device_kernelIN5flash11enable_sm90INS1_16FlashAttnFwdSm90INS1_25CollectiveMainloopFwdSm90ILi2EN4cute5tupleIJNS5_1CILi1EEES8_S8_EEENS6_IJNS7_ILi192EEENS7_ILi128EEENS7_ILi64EEEEEELi64ENS_10bfloat16_tEfNS_4arch4Sm90ELb0ELb1ELb1ELb1ELb0ELb0ELb0ELb1ELb1ELb1ELb1ELb0EEENS1_21CollectiveEpilogueFwdINS6_IJSA_SC_SB_EEES9_SE_SG_Li384ELb1ELb1ELb1ELb0EEENS1_36VarlenDynamicPersistentTileSchedulerILi192ELi128ELi384ELi128ELb1ELb1ELb1ELb1ELb0ELb1EEEEEEEEEvNT_6ParamsE:
[----:B------:R-:W0:Y:S02]  /*0000*/  LDC R1, c[0x0][0x28] ;  /* 0x00000a00ff017b82 */ /* 0x000e240000000800 */
[----:B0-----:R-:W-:Y:S01]  /*0010*/  VIADD R1, R1, 0xffffffb8 ;  /* 0xffffffb801017836 */ /* 0x001fe20000000000 */
[----:B------:R-:W0:Y:S01]  /*0020*/  S2R R3, SR_TID.X ;  /* 0x0000000000037919 */ /* 0x000e220000002100 */
[----:B------:R-:W-:Y:S01]  /*0030*/  ELECT P0, URZ, PT ;  /* 0x00000000003f782f */ /* 0x000fe20003800000 */
[----:B------:R-:W-:Y:S01]  /*0040*/  BSSY B0, `(.L_x_1026) ;  /* 0x000000e000007945 */ /* 0x000fe20003800000 */
[--C-:B0-----:R-:W-:Y:S02]  /*0050*/  SHF.R.U32.HI R0, RZ, 0x5, R3.reuse ;  /* 0x00000005ff007819 */ /* 0x101fe40000011603 */
[----:B------:R-:W-:-:S03]  /*0060*/  SHF.R.U32.HI R3, RZ, 0x7, R3 ;  /* 0x00000007ff037819 */ /* 0x000fc60000011603 */
        /* <DEDUP_REMOVED lines=11> */
.L_x_1027:
[----:B------:R-:W-:Y:S05]  /*0120*/  BSYNC B0 ;  /* 0x0000000000007941 */ /* 0x000fea0003800000 */
.L_x_1026:
        /* <DEDUP_REMOVED lines=41> */
.L_x_1028:
        /* <DEDUP_REMOVED lines=22> */
.L_x_1029:
        /* <DEDUP_REMOVED lines=18> */
.L_x_1030:
        /* <DEDUP_REMOVED lines=22> */
.L_x_1031:
        /* <DEDUP_REMOVED lines=22> */
.L_x_1032:
[----:B------:R-:W-:Y:S01]  /*0900*/  PLOP3.LUT P0, PT, PT, PT, UP0, 0x80, 0x0 ;  /* 0x000000000000781c */ /* 0x000fe20003f0f008 */
[----:B------:R-:W-:Y:S01]  /*0910*/  UMOV UR36, 0x1 ;  /* 0x0000000100247882 */ /* 0x000fe20000000000 */
[----:B------:R-:W-:Y:S01]  /*0920*/  NOP ;  /* 0x0000000000007918 */ /* 0x000fe20000000000 */
[----:B------:R-:W-:Y:S01]  /*0930*/  USEL UR36, UR36, 0x2, !UP0 ;  /* 0x0000000224247887 */ /* 0x000fe2000c000000 */
[----:B------:R-:W-:Y:S01]  /*0940*/  ULDC.64 UR52, c[0x0][0x208] ;  /* 0x0000820000347ab9 */ /* 0x000fe20000000a00 */
[----:B012-4-:R-:W-:Y:S08]  /*0950*/  BAR.SYNC.DEFER_BLOCKING 0x0 ;  /* 0x0000000000007b1d */ /* 0x017ff00000010000 */
[----:B------:R-:W-:Y:S05]  /*0960*/  @!P0 BRA `(.L_x_1033) ;  /* 0x0000010c00908947 */ /* 0x000fea0003800000 */
.L_x_1034:
[----:B------:R-:W-:-:S08]  /*0970*/  NOP ;  /* 0x0000000000007918 */ /* 0x000fd00000000000 */
[----:B------:R-:W0:Y:S02]  /*0980*/  USETMAXREG.TRY_ALLOC.CTAPOOL UP0, 0xa0 ;  /* 0x000000a0000079c8 */ /* 0x000e240008000600 */
[----:B0-----:R-:W-:-:S13]  /*0990*/  PLOP3.LUT P0, PT, PT, PT, UP0, 0x80, 0x0 ;  /* 0x000000000000781c */ /* 0x001fda0003f0f008 */
[----:B------:R-:W-:Y:S05]  /*09a0*/  @!P0 BRA `(.L_x_1034) ;  /* 0xfffffffc00f08947 */ /* 0x000fea000383ffff */
[----:B------:R-:W0:Y:S01]  /*09b0*/  S2R R2, SR_TID.X ;  /* 0x0000000000027919 */ /* 0x000e220000002100 */
[----:B------:R-:W1:Y:S01]  /*09c0*/  S2UR UR5, SR_CgaCtaId ;  /* 0x00000000000579c3 */ /* 0x000e620000008800 */
[----:B------:R-:W-:-:S07]  /*09d0*/  UMOV UR4, 0x400 ;  /* 0x0000040000047882 */ /* 0x000fce0000000000 */
[----:B------:R-:W-:Y:S06]  /*09e0*/  BAR.ARV 0x8, 0x200 ;  /* 0x0208000000007b1d */ /* 0x000fec0000002000 */
[----:B-1----:R-:W-:Y:S01]  /*09f0*/  ULEA UR4, UR5, UR4, 0x18 ;  /* 0x0000000405047291 */ /* 0x002fe2000f8ec03f */
[----:B0-----:R-:W-:-:S04]  /*0a00*/  LOP3.LUT R0, R2, 0xffffff80, RZ, 0xc0, !PT ;  /* 0xffffff8002007812 */ /* 0x001fc800078ec0ff */
[----:B------:R-:W-:-:S13]  /*0a10*/  ISETP.NE.AND P0, PT, R0, 0x80, PT ;  /* 0x000000800000780c */ /* 0x000fda0003f05270 */
[----:B------:R-:W-:Y:S08]  /*0a20*/  @!P0 BAR.ARV 0x9, 0x100 ;  /* 0x0244000000008b1d */ /* 0x000ff00000002000 */
[----:B------:R-:W-:Y:S06]  /*0a30*/  BAR.SYNC.DEFER_BLOCKING 0x5, 0x200 ;  /* 0x0148000000007b1d */ /* 0x000fec0000010000 */
[----:B------:R-:W0:Y:S01]  /*0a40*/  LDS.128 R8, [UR4+0x168d0] ;  /* 0x0168d004ff087984 */ /* 0x000e220008000c00 */
[----:B------:R-:W-:Y:S01]  /*0a50*/  ULDC UR4, c[0x0][0xc3c] ;  /* 0x00030f0000047ab9 */ /* 0x000fe20000000800 */
[----:B------:R-:W-:Y:S06]  /*0a60*/  BAR.ARV 0x4, 0x200 ;  /* 0x0108000000007b1d */ /* 0x000fec0000002000 */
[----:B0-----:R-:W-:-:S13]  /*0a70*/  ISETP.GE.AND P0, PT, R11, UR4, PT ;  /* 0x000000040b007c0c */ /* 0x001fda000bf06270 */
[----:B------:R-:W-:Y:S05]  /*0a80*/  @P0 EXIT ;  /* 0x000000000000094d */ /* 0x000fea0003800000 */
[----:B------:R-:W-:Y:S01]  /*0a90*/  VIADD R13, R2, 0xffffff80 ;  /* 0xffffff80020d7836 */ /* 0x000fe20000000000 */
[----:B------:R-:W-:Y:S01]  /*0aa0*/  R2UR UR5, R9 ;  /* 0x00000000090572ca */ /* 0x000fe200000e0000 */
[----:B------:R-:W-:Y:S01]  /*0ab0*/  ULOP3.LUT UR49, UR36, 0x1, URZ, 0xfc, !UPT ;  /* 0x0000000124317892 */ /* 0x000fe2000f8efc3f */
[----:B------:R-:W-:Y:S01]  /*0ac0*/  R2UR UR7, R10 ;  /* 0x000000000a0772ca */ /* 0x000fe200000e0000 */
[----:B------:R-:W-:Y:S01]  /*0ad0*/  UMOV UR48, URZ ;  /* 0x0000003f00307c82 */ /* 0x000fe20008000000 */
[----:B------:R-:W-:Y:S01]  /*0ae0*/  SHF.R.S32.HI R0, RZ, 0x1f, R13 ;  /* 0x0000001fff007819 */ /* 0x000fe2000001140d */
[----:B------:R-:W-:Y:S01]  /*0af0*/  UMOV UR50, URZ ;  /* 0x0000003f00327c82 */ /* 0x000fe20008000000 */
[----:B------:R-:W-:Y:S01]  /*0b00*/  R2UR UR6, R11 ;  /* 0x000000000b0672ca */ /* 0x000fe200000e0000 */
[----:B------:R-:W-:Y:S01]  /*0b10*/  UMOV UR47, URZ ;  /* 0x0000003f002f7c82 */ /* 0x000fe20008000000 */
[CC--:B------:R-:W-:Y:S02]  /*0b20*/  LEA.HI R2, R0.reuse, R13.reuse, RZ, 0x7 ;  /* 0x0000000d00027211 */ /* 0x0c0fe400078f38ff */
[----:B------:R-:W-:-:S02]  /*0b30*/  LEA.HI R4, R0, R13, RZ, 0x5 ;  /* 0x0000000d00047211 */ /* 0x000fc400078f28ff */
[----:B------:R-:W-:Y:S02]  /*0b40*/  LEA.HI R3, R0, R13, RZ, 0x4 ;  /* 0x0000000d00037211 */ /* 0x000fe400078f20ff */
[----:B------:R-:W-:Y:S01]  /*0b50*/  LOP3.LUT R6, R2, 0xffffff80, RZ, 0xc0, !PT ;  /* 0xffffff8002067812 */ /* 0x000fe200078ec0ff */
[----:B------:R-:W-:Y:S01]  /*0b60*/  IMAD.SHL.U32 R5, R4, 0x20, RZ ;  /* 0x0000002004057824 */ /* 0x000fe200078e00ff */
[----:B------:R-:W-:Y:S02]  /*0b70*/  LOP3.LUT R4, R3, 0x3fffff0, RZ, 0xc0, !PT ;  /* 0x03fffff003047812 */ /* 0x000fe400078ec0ff */
[----:B------:R-:W-:Y:S01]  /*0b80*/  SHF.R.S32.HI R14, RZ, 0x7, R2 ;  /* 0x00000007ff0e7819 */ /* 0x000fe20000011402 */
[----:B------:R-:W-:Y:S01]  /*0b90*/  IMAD.IADD R12, R13, 0x1, -R6 ;  /* 0x000000010d0c7824 */ /* 0x000fe200078e0a06 */
[----:B------:R-:W-:Y:S01]  /*0ba0*/  LOP3.LUT R5, R5, 0xfffffc00, RZ, 0xc0, !PT ;  /* 0xfffffc0005057812 */ /* 0x000fe200078ec0ff */
[----:B------:R-:W-:Y:S01]  /*0bb0*/  IMAD.IADD R4, R13, 0x1, -R4 ;  /* 0x000000010d047824 */ /* 0x000fe200078e0a04 */
[----:B------:R-:W-:Y:S01]  /*0bc0*/  SHF.R.S32.HI R6, RZ, 0x4, R3 ;  /* 0x00000004ff067819 */ /* 0x000fe20000011403 */
[----:B------:R-:W-:Y:S01]  /*0bd0*/  IMAD.HI R2, R14, 0x55555556, RZ ;  /* 0x555555560e027827 */ /* 0x000fe200078e02ff */
[----:B------:R-:W-:-:S02]  /*0be0*/  SHF.R.S32.HI R7, RZ, 0x1f, R12 ;  /* 0x0000001fff077819 */ /* 0x000fc4000001140c */
[----:B------:R-:W-:Y:S01]  /*0bf0*/  LEA.HI R3, R3, R6, RZ, 0x1 ;  /* 0x0000000603037211 */ /* 0x000fe200078f08ff */
[----:B------:R-:W-:Y:S01]  /*0c00*/  IMAD R4, R4, 0x40, R5 ;  /* 0x0000004004047824 */ /* 0x000fe200078e0205 */
[CC--:B------:R-:W-:Y:S02]  /*0c10*/  LEA.HI R5, R7.reuse, R12.reuse, RZ, 0x2 ;  /* 0x0000000c07057211 */ /* 0x0c0fe400078f10ff */
[----:B------:R-:W-:Y:S02]  /*0c20*/  LEA.HI R7, R7, R12, RZ, 0x5 ;  /* 0x0000000c07077211 */ /* 0x000fe400078f28ff */
[--C-:B------:R-:W-:Y:S02]  /*0c30*/  SHF.R.S32.HI R8, RZ, 0x2, R5.reuse ;  /* 0x00000002ff087819 */ /* 0x100fe40000011405 */
[----:B------:R-:W-:Y:S02]  /*0c40*/  SHF.R.S32.HI R9, RZ, 0x1f, R5 ;  /* 0x0000001fff097819 */ /* 0x000fe40000011405 */
[----:B------:R-:W-:-:S02]  /*0c50*/  LOP3.LUT R3, R3, 0x1ffffffe, RZ, 0xc0, !PT ;  /* 0x1ffffffe03037812 */ /* 0x000fc400078ec0ff */
[----:B------:R-:W-:Y:S02]  /*0c60*/  LEA.HI R9, R9, R8, RZ, 0x3 ;  /* 0x0000000809097211 */ /* 0x000fe400078f18ff */
[----:B------:R-:W-:Y:S01]  /*0c70*/  LEA.HI R2, R2, R2, RZ, 0x1 ;  /* 0x0000000202027211 */ /* 0x000fe200078f08ff */
[----:B------:R-:W-:Y:S01]  /*0c80*/  IMAD.IADD R3, R6, 0x1, -R3 ;  /* 0x0000000106037824 */ /* 0x000fe200078e0a03 */
[----:B------:R-:W-:Y:S02]  /*0c90*/  LOP3.LUT R9, R9, 0xfffffff8, RZ, 0xc0, !PT ;  /* 0xfffffff809097812 */ /* 0x000fe400078ec0ff */
[----:B------:R-:W-:Y:S01]  /*0ca0*/  SHF.R.S32.HI R7, RZ, 0x5, R7 ;  /* 0x00000005ff077819 */ /* 0x000fe20000011407 */
[----:B------:R-:W-:Y:S01]  /*0cb0*/  IMAD R2, R2, -0x3, R14 ;  /* 0xfffffffd02027824 */ /* 0x000fe200078e020e */
[-C--:B------:R-:W-:Y:S01]  /*0cc0*/  LEA.HI R10, R0, R13.reuse, RZ, 0x2 ;  /* 0x0000000d000a7211 */ /* 0x080fe200078f10ff */
[----:B------:R-:W-:Y:S01]  /*0cd0*/  IMAD.IADD R8, R8, 0x1, -R9 ;  /* 0x0000000108087824 */ /* 0x000fe200078e0a09 */
[----:B------:R-:W-:Y:S01]  /*0ce0*/  LEA.HI R0, R0, R13, RZ, 0x3 ;  /* 0x0000000d00007211 */ /* 0x000fe200078f18ff */
[----:B------:R-:W-:Y:S01]  /*0cf0*/  IMAD R3, R3, 0x8, R4 ;  /* 0x0000000803037824 */ /* 0x000fe200078e0204 */
[----:B------:R-:W-:Y:S01]  /*0d00*/  LOP3.LUT R10, R10, 0xfffffffc, RZ, 0xc0, !PT ;  /* 0xfffffffc0a0a7812 */ /* 0x000fe200078ec0ff */
[----:B------:R-:W-:Y:S01]  /*0d10*/  IMAD R7, R7, 0x10, R8 ;  /* 0x0000001007077824 */ /* 0x000fe200078e0208 */
[----:B------:R-:W-:-:S02]  /*0d20*/  LOP3.LUT R5, R5, 0x7ffffffc, RZ, 0xc0, !PT ;  /* 0x7ffffffc05057812 */ /* 0x000fc400078ec0ff */
[----:B------:R0:W-:Y:S01]  /*0d30*/  STL [R1+0x38], R3 ;  /* 0x0000380301007387 */ /* 0x0001e20000100800 */
[----:B------:R-:W-:Y:S01]  /*0d40*/  IMAD R2, R2, 0x40, R7 ;  /* 0x0000004002027824 */ /* 0x000fe200078e0207 */
[----:B------:R-:W-:Y:S01]  /*0d50*/  LOP3.LUT R18, R0, 0xfffffff8, RZ, 0xc0, !PT ;  /* 0xfffffff800127812 */ /* 0x000fe200078ec0ff */
[C---:B------:R-:W-:Y:S01]  /*0d60*/  IMAD.IADD R10, R13.reuse, 0x1, -R10 ;  /* 0x000000010d0a7824 */ /* 0x040fe200078e0a0a */
[----:B------:R-:W-:Y:S01]  /*0d70*/  SHF.R.S32.HI R157, RZ, 0x3, R0 ;  /* 0x00000003ff9d7819 */ /* 0x000fe20000011400 */
[----:B------:R-:W-:Y:S01]  /*0d80*/  IMAD.IADD R5, R12, 0x1, -R5 ;  /* 0x000000010c057824 */ /* 0x000fe200078e0a05 */
[----:B------:R1:W-:Y:S01]  /*0d90*/  STL [R1+0x34], R2 ;  /* 0x0000340201007387 */ /* 0x0003e20000100800 */
[----:B------:R-:W-:Y:S02]  /*0da0*/  IMAD.IADD R18, R13, 0x1, -R18 ;  /* 0x000000010d127824 */ /* 0x000fe400078e0a12 */
[----:B------:R-:W-:Y:S01]  /*0db0*/  IMAD.SHL.U32 R16, R5, 0x2, RZ ;  /* 0x0000000205107824 */ /* 0x000fe200078e00ff */
[----:B0-----:R-:W-:Y:S01]  /*0dc0*/  LEA.HI R3, R10, R10, RZ, 0x1 ;  /* 0x0000000a0a037211 */ /* 0x001fe200078f08ff */
[----:B------:R-:W-:-:S02]  /*0dd0*/  IMAD.SHL.U32 R19, R18, 0x8, RZ ;  /* 0x0000000812137824 */ /* 0x000fc400078e00ff */
[C---:B------:R-:W-:Y:S01]  /*0de0*/  VIADD R156, R16.reuse, 0x8 ;  /* 0x00000008109c7836 */ /* 0x040fe20000000000 */
[----:B------:R-:W-:Y:S01]  /*0df0*/  LOP3.LUT R3, R3, 0x1ffffffe, RZ, 0xc0, !PT ;  /* 0x1ffffffe03037812 */ /* 0x000fe200078ec0ff */
[C---:B------:R-:W-:Y:S01]  /*0e00*/  VIADD R155, R16.reuse, 0x10 ;  /* 0x00000010109b7836 */ /* 0x040fe20000000000 */
[----:B------:R-:W-:Y:S01]  /*0e10*/  SHF.R.S32.HI R0, RZ, 0x1f, R16 ;  /* 0x0000001fff007819 */ /* 0x000fe20000011410 */
        /* <DEDUP_REMOVED lines=8> */
[----:B------:R-:W-:Y:S01]  /*0ea0*/  VIADD R22, R16, 0x38 ;  /* 0x0000003810167836 */ /* 0x000fe20000000000 */
[----:B------:R-:W-:Y:S01]  /*0eb0*/  SHF.R.S32.HI R0, RZ, 0x1f, R153 ;  /* 0x0000001fff007819 */ /* 0x000fe20000011499 */
[----:B------:R-:W-:Y:S01]  /*0ec0*/  IMAD.IADD R3, R10, 0x1, -R3 ;  /* 0x000000010a037824 */ /* 0x000fe200078e0a03 */
[----:B------:R-:W-:-:S02]  /*0ed0*/  SHF.R.S32.HI R5, RZ, 0x1f, R152 ;  /* 0x0000001fff057819 */ /* 0x000fc40000011498 */
[----:B------:R-:W-:Y:S01]  /*0ee0*/  SHF.R.S32.HI R4, RZ, 0x1f, R23 ;  /* 0x0000001fff047819 */ /* 0x000fe20000011417 */
[----:B------:R-:W-:Y:S01]  /*0ef0*/  IMAD R17, R3, 0x8, R2 ;  /* 0x0000000803117824 */ /* 0x000fe200078e0202 */
[----:B-1----:R-:W-:-:S07]  /*0f00*/  SHF.R.S32.HI R0, RZ, 0x1f, R22 ;  /* 0x0000001fff007819 */ /* 0x002fce0000011416 */
.L_x_1126:
[----:B------:R-:W-:Y:S02]  /*0f10*/  ULDC.64 UR8, c[0x0][0xa28] ;  /* 0x00028a0000087ab9 */ /* 0x000fe40000000a00 */
[----:B------:R-:W-:-:S04]  /*0f20*/  UISETP.NE.U32.AND UP0, UPT, UR8, URZ, UPT ;  /* 0x0000003f0800728c */ /* 0x000fc8000bf05070 */
[----:B------:R-:W-:-:S03]  /*0f30*/  UISETP.NE.AND.EX UP0, UPT, UR9, URZ, UPT, UP0 ;  /* 0x0000003f0900728c */ /* 0x000fc6000bf05300 */
[----:B------:R-:W-:Y:S02]  /*0f40*/  ULDC.64 UR8, c[0x0][0xa18] ;  /* 0x0002860000087ab9 */ /* 0x000fe40000000a00 */
[----:B------:R-:W-:Y:S01]  /*0f50*/  UISETP.NE.U32.AND UP1, UPT, UR8, URZ, UPT ;  /* 0x0000003f0800728c */ /* 0x000fe2000bf25070 */
[----:B------:R-:W-:-:S03]  /*0f60*/  PLOP3.LUT P0, PT, PT, PT, UP0, 0x80, 0x0 ;  /* 0x000000000000781c */ /* 0x000fc60003f0f008 */
[----:B------:R-:W-:-:S03]  /*0f70*/  UISETP.NE.AND.EX UP1, UPT, UR9, URZ, UPT, UP1 ;  /* 0x0000003f0900728c */ /* 0x000fc6000bf25310 */
[----:B------:R-:W-:Y:S02]  /*0f80*/  @UP0 ULDC.64 UR8, c[0x0][0xa28] ;  /* 0x00028a0000080ab9 */ /* 0x000fe40000000a00 */
[----:B------:R-:W-:Y:S01]  /*0f90*/  @UP0 UIMAD.WIDE UR8, UR6, 0x4, UR8 ;  /* 0x00000004060808a5 */ /* 0x000fe2000f8e0208 */
[----:B------:R-:W-:-:S05]  /*0fa0*/  PLOP3.LUT P2, PT, PT, PT, UP1, 0x80, 0x0 ;  /* 0x000000000000781c */ /* 0x000fca0003f4f018 */
[----:B------:R-:W-:Y:S01]  /*0fb0*/  @UP1 ULDC.64 UR10, c[0x0][0xa18] ;  /* 0x00028600000a1ab9 */ /* 0x000fe20000000a00 */
[----:B0123--:R-:W-:Y:S02]  /*0fc0*/  IMAD.U32 R2, RZ, RZ, UR8 ;  /* 0x00000008ff027e24 */ /* 0x00ffe4000f8e00ff */
[----:B------:R-:W-:Y:S01]  /*0fd0*/  IMAD.U32 R3, RZ, RZ, UR9 ;  /* 0x00000009ff037e24 */ /* 0x000fe2000f8e00ff */
[----:B------:R-:W-:Y:S02]  /*0fe0*/  @UP1 UIMAD.WIDE UR8, UR6, 0x4, UR10 ;  /* 0x00000004060818a5 */ /* 0x000fe4000f8e020a */
[----:B------:R-:W-:Y:S02]  /*0ff0*/  ULOP3.LUT UR4, UR7, 0xff000000, URZ, 0xc0, !UPT ;  /* 0xff00000007047892 */ /* 0x000fe4000f8ec03f */
[----:B------:R-:W2:Y:S01]  /*1000*/  @P0 LDG.E R2, desc[UR52][R2.64] ;  /* 0x0000003402020981 */ /* 0x000ea2000c1e1900 */
[----:B------:R-:W-:Y:S01]  /*1010*/  ULDC.64 UR10, c[0x0][0xa20] ;  /* 0x00028800000a7ab9 */ /* 0x000fe20000000a00 */
[----:B------:R-:W-:-:S02]  /*1020*/  IMAD.U32 R4, RZ, RZ, UR8 ;  /* 0x00000008ff047e24 */ /* 0x000fc4000f8e00ff */
[----:B------:R-:W-:Y:S01]  /*1030*/  IMAD.U32 R5, RZ, RZ, UR9 ;  /* 0x00000009ff057e24 */ /* 0x000fe2000f8e00ff */
[----:B------:R-:W-:-:S04]  /*1040*/  ULDC.64 UR8, c[0x0][0x418] ;  /* 0x0001060000087ab9 */ /* 0x000fc80000000a00 */
[----:B------:R-:W3:Y:S01]  /*1050*/  @P2 LDG.E R4, desc[UR52][R4.64] ;  /* 0x0000003404042981 */ /* 0x000ee2000c1e1900 */
[----:B------:R-:W-:Y:S01]  /*1060*/  UISETP.NE.U32.AND UP0, UPT, UR8, URZ, UPT ;  /* 0x0000003f0800728c */ /* 0x000fe2000bf05070 */
[----:B------:R-:W-:Y:S01]  /*1070*/  ISETP.NE.U32.AND P1, PT, RZ, UR10, PT ;  /* 0x0000000aff007c0c */ /* 0x000fe2000bf25070 */
[----:B------:R-:W-:Y:S02]  /*1080*/  ULOP3.LUT UR42, UR7, 0xff0000, URZ, 0xc0, !UPT ;  /* 0x00ff0000072a7892 */ /* 0x000fe4000f8ec03f */
[----:B------:R-:W-:Y:S01]  /*1090*/  UISETP.NE.AND.EX UP0, UPT, UR9, URZ, UPT, UP0 ;  /* 0x0000003f0900728c */ /* 0x000fe2000bf05300 */
[----:B------:R-:W-:Y:S01]  /*10a0*/  ISETP.NE.AND.EX P1, PT, RZ, UR11, PT, P1 ;  /* 0x0000000bff007c0c */ /* 0x000fe2000bf25310 */
[----:B------:R-:W-:Y:S01]  /*10b0*/  ULDC UR8, c[0x0][0x424] ;  /* 0x0001090000087ab9 */ /* 0x000fe20000000800 */
[----:B------:R-:W-:Y:S02]  /*10c0*/  USHF.R.U32.HI UR4, URZ, 0x8, UR4 ;  /* 0x000000083f047899 */ /* 0x000fe40008011604 */
[----:B------:R-:W-:Y:S01]  /*10d0*/  USEL UR8, UR8, 0x1, UP0 ;  /* 0x0000000108087887 */ /* 0x000fe20008000000 */
[----:B------:R-:W-:Y:S01]  /*10e0*/  ULDC UR9, c[0x0][0x2f0] ;  /* 0x0000bc0000097ab9 */ /* 0x000fe20000000800 */
[----:B------:R-:W-:Y:S01]  /*10f0*/  UMOV UR40, URZ ;  /* 0x0000003f00287c82 */ /* 0x000fe20008000000 */
[----:B------:R-:W-:Y:S01]  /*1100*/  ULEA.HI UR42, UR42, UR4, URZ, 0x10 ;  /* 0x000000042a2a7291 */ /* 0x000fe2000f8f803f */
[----:B------:R-:W-:Y:S01]  /*1110*/  ULDC UR46, c[0x0][0x288] ;  /* 0x0000a200002e7ab9 */ /* 0x000fe20000000800 */
[----:B------:R-:W-:-:S02]  /*1120*/  UIMAD UR4, UR8, UR9, URZ ;  /* 0x00000009080472a4 */ /* 0x000fc4000f8e023f */
[----:B------:R-:W-:Y:S01]  /*1130*/  ULOP3.LUT UR37, UR7, 0xffff, URZ, 0xc0, !UPT ;  /* 0x0000ffff07257892 */ /* 0x000fe2000f8ec03f */
[----:B--2---:R-:W-:Y:S02]  /*1140*/  @P0 R2UR UR40, R2 ;  /* 0x00000000022802ca */ /* 0x004fe400000e0000 */
[----:B---3--:R-:W-:Y:S01]  /*1150*/  @P2 R2UR UR46, R4 ;  /* 0x00000000042e22ca */ /* 0x008fe200000e0000 */
[----:B----45:R-:W-:-:S14]  /*1160*/  @P2 BRA `(.L_x_1035) ;  /* 0x0000000000342947 */ /* 0x030fdc0003800000 */
[----:B------:R-:W-:Y:S02]  /*1170*/  ULDC.64 UR8, c[0x0][0xa00] ;  /* 0x0002800000087ab9 */ /* 0x000fe40000000a00 */
[----:B------:R-:W-:-:S04]  /*1180*/  ISETP.NE.U32.AND P0, PT, RZ, UR8, PT ;  /* 0x00000008ff007c0c */ /* 0x000fc8000bf05070 */
[----:B------:R-:W-:-:S13]  /*1190*/  ISETP.NE.AND.EX P0, PT, RZ, UR9, PT, P0 ;  /* 0x00000009ff007c0c */ /* 0x000fda000bf05300 */
[----:B------:R-:W-:Y:S05]  /*11a0*/  @!P0 BRA `(.L_x_1035) ;  /* 0x0000000000248947 */ /* 0x000fea0003800000 */
[----:B------:R-:W-:Y:S02]  /*11b0*/  ULDC.64 UR8, c[0x0][0xa00] ;  /* 0x0002800000087ab9 */ /* 0x000fe40000000a00 */
[----:B------:R-:W-:-:S06]  /*11c0*/  UIMAD.WIDE UR8, UR6, 0x4, UR8 ;  /* 0x00000004060878a5 */ /* 0x000fcc000f8e0208 */
[----:B------:R-:W-:Y:S02]  /*11d0*/  IMAD.U32 R2, RZ, RZ, UR8 ;  /* 0x00000008ff027e24 */ /* 0x000fe4000f8e00ff */
[----:B------:R-:W-:-:S05]  /*11e0*/  IMAD.U32 R3, RZ, RZ, UR9 ;  /* 0x00000009ff037e24 */ /* 0x000fca000f8e00ff */
[----:B------:R-:W2:Y:S04]  /*11f0*/  LDG.E R4, desc[UR52][R2.64] ;  /* 0x0000003402047981 */ /* 0x000ea8000c1e1900 */
[----:B------:R-:W3:Y:S01]  /*1200*/  LDG.E R0, desc[UR52][R2.64+0x4] ;  /* 0x0000043402007981 */ /* 0x000ee2000c1e1900 */
[----:B--2---:R-:W-:Y:S02]  /*1210*/  R2UR UR46, R4 ;  /* 0x00000000042e72ca */ /* 0x004fe400000e0000 */
[----:B---3--:R-:W-:-:S13]  /*1220*/  R2UR UR7, R0 ;  /* 0x00000000000772ca */ /* 0x008fda00000e0000 */
[----:B------:R-:W-:-:S12]  /*1230*/  UIADD3 UR46, -UR46, UR7, URZ ;  /* 0x000000072e2e7290 */ /* 0x000fd8000fffe13f */
.L_x_1035:
[----:B------:R-:W-:Y:S01]  /*1240*/  UMOV UR38, UR6 ;  /* 0x0000000600267c82 */ /* 0x000fe20008000000 */
[----:B------:R-:W-:Y:S05]  /*1250*/  @!P1 BRA `(.L_x_1036) ;  /* 0x00000000001c9947 */ /* 0x000fea0003800000 */
[----:B------:R-:W-:Y:S02]  /*1260*/  ULDC.64 UR8, c[0x0][0xa20] ;  /* 0x0002880000087ab9 */ /* 0x000fe40000000a00 */
[----:B------:R-:W-:-:S06]  /*1270*/  UIMAD.WIDE UR6, UR6, 0x4, UR8 ;  /* 0x00000004060678a5 */ /* 0x000fcc000f8e0208 */
[----:B------:R-:W-:Y:S02]  /*1280*/  IMAD.U32 R2, RZ, RZ, UR6 ;  /* 0x00000006ff027e24 */ /* 0x000fe4000f8e00ff */
[----:B------:R-:W-:-:S05]  /*1290*/  IMAD.U32 R3, RZ, RZ, UR7 ;  /* 0x00000007ff037e24 */ /* 0x000fca000f8e00ff */
[----:B------:R-:W2:Y:S02]  /*12a0*/  LDG.E R2, desc[UR52][R2.64] ;  /* 0x0000003402027981 */ /* 0x000ea4000c1e1900 */
[----:B--2---:R-:W-:Y:S01]  /*12b0*/  R2UR UR4, R2 ;  /* 0x00000000020472ca */ /* 0x004fe200000e0000 */
[----:B------:R-:W-:-:S14]  /*12c0*/  BRA `(.L_x_1037) ;  /* 0x0000000000347947 */ /* 0x000fdc0003800000 */
.L_x_1036:
        /* <DEDUP_REMOVED lines=13> */
.L_x_1037:
[----:B------:R-:W-:Y:S01]  /*13a0*/  ULDC UR6, c[0x0][0x448] ;  /* 0x0001120000067ab9 */ /* 0x000fe20000000800 */
[----:B------:R-:W-:Y:S02]  /*13b0*/  UIMAD UR39, UR5, 0xc0, URZ ;  /* 0x000000c0052778a4 */ /* 0x000fe4000f8e023f */
[----:B------:R-:W-:Y:S02]  /*13c0*/  UISETP.NE.AND UP0, UPT, UR6, 0x1, UPT ;  /* 0x000000010600788c */ /* 0x000fe4000bf05270 */
[----:B------:R-:W-:Y:S02]  /*13d0*/  UIADD3 UR40, -UR40, UR4, URZ ;  /* 0x0000000428287290 */ /* 0x000fe4000fffe13f */
[----:B------:R-:W-:Y:S01]  /*13e0*/  UIADD3 UR8, UR39, 0xbf, URZ ;  /* 0x000000bf27087890 */ /* 0x000fe2000fffe03f */
[----:B------:R-:W-:Y:S01]  /*13f0*/  ULDC.64 UR4, c[0x0][0x9e0] ;  /* 0x0002780000047ab9 */ /* 0x000fe20000000a00 */
[----:B------:R-:W-:Y:S02]  /*1400*/  UIADD3 UR9, UR40, 0x1, -UR46 ;  /* 0x0000000128097890 */ /* 0x000fe4000fffe82e */
[----:B------:R-:W-:-:S03]  /*1410*/  UISETP.GE.AND UP1, UPT, UR5, 0x1, UPT ;  /* 0x000000010500788c */ /* 0x000fc6000bf26270 */
[----:B------:R-:W-:Y:S01]  /*1420*/  @UP0 ULDC UR6, c[0x0][0x44c] ;  /* 0x0001130000060ab9 */ /* 0x000fe20000000800 */
[----:B------:R-:W-:Y:S01]  /*1430*/  @UP0 ULDC UR10, c[0x0][0x450] ;  /* 0x00011400000a0ab9 */ /* 0x000fe20000000800 */
[----:B------:R-:W-:Y:S01]  /*1440*/  UIMAD.WIDE.U32 UR6, UR8, UR6, URZ ;  /* 0x00000006080672a5 */ /* 0x000fe2000f8e003f */
[----:B------:R-:W-:-:S03]  /*1450*/  PLOP3.LUT P1, PT, PT, PT, UP1, 0x80, 0x0 ;  /* 0x000000000000781c */ /* 0x000fc60003f2f018 */
[----:B------:R-:W-:-:S04]  /*1460*/  @UP0 USHF.R.U32.HI UR8, URZ, UR10, UR7 ;  /* 0x0000000a3f080299 */ /* 0x000fc80008011607 */
[----:B------:R-:W-:-:S04]  /*1470*/  UIADD3 UR9, UR9, UR8, URZ ;  /* 0x0000000809097290 */ /* 0x000fc8000fffe03f */
[----:B------:R-:W-:Y:S02]  /*1480*/  UIADD3 UR4, UR9, UR4, URZ ;  /* 0x0000000409047290 */ /* 0x000fe4000fffe03f */
[----:B------:R-:W-:Y:S10]  /*1490*/  @!P1 BRA `(.L_x_1038) ;  /* 0x0000000000449947 */ /* 0x000ff40003800000 */
        /* <DEDUP_REMOVED lines=10> */
.L_x_1039:
[----:B------:R-:W-:-:S11]  /*1540*/  UISETP.NE.AND UP1, UPT, UR5, 0x1, UPT ;  /* 0x000000010500788c */ /* 0x000fd6000bf25270 */
[----:B------:R-:W-:Y:S02]  /*1550*/  @UP1 ULDC.64 UR10, c[0x0][0x9e8] ;  /* 0x00027a00000a1ab9 */ /* 0x000fe40000000a00 */
[----:B------:R-:W-:-:S04]  /*1560*/  UIMAD.WIDE.U32 UR6, UR8, UR10, URZ ;  /* 0x0000000a080672a5 */ /* 0x000fc8000f8e003f */
[----:B------:R-:W-:-:S12]  /*1570*/  @UP1 USHF.R.U32.HI UR8, URZ, UR11, UR7 ;  /* 0x0000000b3f081299 */ /* 0x000fd80008011607 */
.L_x_1040:
[----:B------:R-:W-:-:S04]  /*1580*/  UIMAD UR8, UR8, UR5, UR5 ;  /* 0x00000005080872a4 */ /* 0x000fc8000f8e0205 */
[----:B------:R-:W-:-:S04]  /*1590*/  UISETP.LT.AND UP1, UPT, UR4, UR8, UPT ;  /* 0x000000080400728c */ /* 0x000fc8000bf21270 */
[----:B------:R-:W-:-:S12]  /*15a0*/  USEL UR4, UR4, UR8, UP1 ;  /* 0x0000000804047287 */ /* 0x000fd80008800000 */
.L_x_1038:
[----:B------:R-:W-:Y:S02]  /*15b0*/  UIADD3 UR8, UR40, 0x7f, URZ ;  /* 0x0000007f28087890 */ /* 0x000fe4000fffe03f */
[----:B------:R-:W-:Y:S02]  /*15c0*/  UIADD3 UR9, UR4, 0x7f, URZ ;  /* 0x0000007f04097890 */ /* 0x000fe4000fffe03f */
[----:B------:R-:W-:Y:S02]  /*15d0*/  USHF.R.S32.HI UR4, URZ, 0x1f, UR8 ;  /* 0x0000001f3f047899 */ /* 0x000fe40008011408 */
[----:B------:R-:W-:Y:S01]  /*15e0*/  USHF.R.S32.HI UR10, URZ, 0x1f, UR9 ;  /* 0x0000001f3f0a7899 */ /* 0x000fe20008011409 */
[----:B------:R-:W-:Y:S01]  /*15f0*/  @UP0 ULDC UR6, c[0x0][0x44c] ;  /* 0x0001130000060ab9 */ /* 0x000fe20000000800 */
[----:B------:R-:W-:Y:S02]  /*1600*/  ULEA.HI UR4, UR4, UR8, URZ, 0x7 ;  /* 0x0000000804047291 */ /* 0x000fe4000f8f383f */
[----:B------:R-:W-:-:S02]  /*1610*/  ULEA.HI UR10, UR10, UR9, URZ, 0x7 ;  /* 0x000000090a0a7291 */ /* 0x000fc4000f8f383f */
[----:B------:R-:W-:Y:S01]  /*1620*/  UIMAD.WIDE.U32 UR6, UR39, UR6, URZ ;  /* 0x00000006270672a5 */ /* 0x000fe2000f8e003f */
[----:B------:R-:W-:Y:S01]  /*1630*/  @UP0 ULDC UR12, c[0x0][0x450] ;  /* 0x00011400000c0ab9 */ /* 0x000fe20000000800 */
[----:B------:R-:W-:Y:S01]  /*1640*/  UMOV UR11, UR39 ;  /* 0x00000027000b7c82 */ /* 0x000fe20008000000 */
[----:B------:R-:W-:Y:S02]  /*1650*/  USHF.R.S32.HI UR4, URZ, 0x7, UR4 ;  /* 0x000000073f047899 */ /* 0x000fe40008011404 */
[----:B------:R-:W-:Y:S02]  /*1660*/  USHF.R.S32.HI UR10, URZ, 0x7, UR10 ;  /* 0x000000073f0a7899 */ /* 0x000fe4000801140a */
[----:B------:R-:W-:Y:S02]  /*1670*/  UIADD3 UR51, UR40, -UR46, URZ ;  /* 0x8000002e28337290 */ /* 0x000fe4000fffe03f */
[----:B------:R-:W-:Y:S02]  /*1680*/  @UP0 USHF.R.U32.HI UR11, URZ, UR12, UR7 ;  /* 0x0000000c3f0b0299 */ /* 0x000fe40008011607 */
[----:B------:R-:W-:-:S02]  /*1690*/  UISETP.LT.AND UP0, UPT, UR4, UR10, UPT ;  /* 0x0000000a0400728c */ /* 0x000fc4000bf01270 */
        /* <DEDUP_REMOVED lines=15> */
.L_x_1042:
[----:B------:R-:W-:-:S11]  /*1790*/  UISETP.NE.AND UP0, UPT, UR5, 0x1, UPT ;  /* 0x000000010500788c */ /* 0x000fd6000bf05270 */
[----:B------:R-:W-:Y:S02]  /*17a0*/  @UP0 ULDC.64 UR10, c[0x0][0x9e8] ;  /* 0x00027a00000a0ab9 */ /* 0x000fe40000000a00 */
[----:B------:R-:W-:-:S04]  /*17b0*/  UIMAD.WIDE.U32 UR8, UR7, UR10, URZ ;  /* 0x0000000a070872a5 */ /* 0x000fc8000f8e003f */
[----:B------:R-:W-:-:S12]  /*17c0*/  @UP0 USHF.R.U32.HI UR7, URZ, UR11, UR9 ;  /* 0x0000000b3f070299 */ /* 0x000fd80008011609 */
.L_x_1043:
[----:B------:R-:W-:-:S04]  /*17d0*/  UIMAD UR5, UR7, UR5, URZ ;  /* 0x00000005070572a4 */ /* 0x000fc8000f8e023f */
[----:B------:R-:W-:-:S04]  /*17e0*/  UISETP.LT.AND UP0, UPT, UR4, UR5, UPT ;  /* 0x000000050400728c */ /* 0x000fc8000bf01270 */
[----:B------:R-:W-:-:S12]  /*17f0*/  USEL UR4, UR4, UR5, !UP0 ;  /* 0x0000000504047287 */ /* 0x000fd8000c000000 */
.L_x_1041:
[----:B------:R-:W-:Y:S02]  /*1800*/  USHF.R.S32.HI UR5, URZ, 0x1f, UR4 ;  /* 0x0000001f3f057899 */ /* 0x000fe40008011404 */
[----:B------:R-:W-:Y:S02]  /*1810*/  ULOP3.LUT UR41, UR42, 0xff, URZ, 0xc0, !UPT ;  /* 0x000000ff2a297892 */ /* 0x000fe4000f8ec03f */
[----:B------:R-:W-:Y:S02]  /*1820*/  ULEA.HI UR5, UR5, UR4, URZ, 0x7 ;  /* 0x0000000405057291 */ /* 0x000fe4000f8f383f */
[----:B------:R-:W-:Y:S02]  /*1830*/  USHF.R.U32.HI UR42, URZ, 0x10, UR42 ;  /* 0x000000103f2a7899 */ /* 0x000fe4000801162a */
[----:B------:R-:W-:Y:S01]  /*1840*/  USHF.R.S32.HI UR5, URZ, 0x7, UR5 ;  /* 0x000000073f057899 */ /* 0x000fe20008011405 */
[----:B------:R-:W-:-:S03]  /*1850*/  UMOV UR4, URZ ;  /* 0x0000003f00047c82 */ /* 0x000fc60008000000 */
[----:B------:R-:W-:-:S04]  /*1860*/  UISETP.LT.AND UP0, UPT, URZ, UR5, UPT ;  /* 0x000000053f00728c */ /* 0x000fc8000bf01270 */
[----:B------:R-:W-:-:S04]  /*1870*/  USEL UR43, URZ, UR5, !UP0 ;  /* 0x000000053f2b7287 */ /* 0x000fc8000c000000 */
[----:B------:R-:W-:-:S06]  /*1880*/  UISETP.GT.AND UP0, UPT, UR6, UR43, UPT ;  /* 0x0000002b0600728c */ /* 0x000fcc000bf04270 */
[----:B------:R-:W-:-:S13]  /*1890*/  PLOP3.LUT P0, PT, PT, PT, UP0, 0x80, 0x0 ;  /* 0x000000000000781c */ /* 0x000fda0003f0f008 */
[----:B------:R-:W-:Y:S05]  /*18a0*/  @!P0 BRA `(.L_x_1044) ;  /* 0x0000000000948947 */ /* 0x000fea0003800000 */
[----:B------:R-:W-:Y:S01]  /*18b0*/  UISETP.NE.AND UP0, UPT, UR42, URZ, UPT ;  /* 0x0000003f2a00728c */ /* 0x000fe2000bf05270 */
[----:B------:R-:W-:-:S03]  /*18c0*/  ULDC UR4, c[0x0][0x9f0] ;  /* 0x00027c0000047ab9 */ /* 0x000fc60000000800 */
[----:B------:R-:W-:-:S04]  /*18d0*/  USEL UR10, UR42, UR4, UP0 ;  /* 0x000000042a0a7287 */ /* 0x000fc80008000000 */
[----:B------:R-:W-:Y:S02]  /*18e0*/  UIADD3 UR4, UR10, -0x1, UR6 ;  /* 0xffffffff0a047890 */ /* 0x000fe4000fffe006 */
[----:B------:R-:W-:Y:S02]  /*18f0*/  IMAD.U32 R3, RZ, RZ, UR10 ;  /* 0x0000000aff037e24 */ /* 0x000fe4000f8e00ff */
[----:B------:R-:W-:-:S03]  /*1900*/  UIADD3 UR7, -UR43, UR4, URZ ;  /* 0x000000042b077290 */ /* 0x000fc6000fffe13f */
[-C--:B------:R-:W-:Y:S01]  /*1910*/  IABS R0, R3.reuse ;  /* 0x0000000300007213 */ /* 0x080fe20000000000 */
[----:B------:R-:W-:Y:S01]  /*1920*/  UMOV UR4, URZ ;  /* 0x0000003f00047c82 */ /* 0x000fe20008000000 */
[----:B------:R-:W-:Y:S01]  /*1930*/  IABS R5, R3 ;  /* 0x0000000300057213 */ /* 0x000fe20000000000 */
[----:B------:R-:W-:Y:S01]  /*1940*/  IMAD.U32 R4, RZ, RZ, UR7 ;  /* 0x00000007ff047e24 */ /* 0x000fe2000f8e00ff */
[----:B------:R-:W-:Y:S01]  /*1950*/  R2UR UR11, R0 ;  /* 0x00000000000b72ca */ /* 0x000fe200000e0000 */
[----:B------:R-:W-:-:S03]  /*1960*/  ULOP3.LUT UR7, UR7, UR10, URZ, 0x3c, !UPT ;  /* 0x0000000a07077292 */ /* 0x000fc6000f8e3c3f */
[----:B------:R-:W-:-:S05]  /*1970*/  IABS R4, R4 ;  /* 0x0000000400047213 */ /* 0x000fca0000000000 */
[----:B------:R-:W-:-:S04]  /*1980*/  IMAD.MOV.U32 R3, RZ, RZ, R4 ;  /* 0x000000ffff037224 */ /* 0x000fc800078e0004 */
        /* <DEDUP_REMOVED lines=23> */
.L_x_1044:
[----:B------:R-:W-:Y:S01]  /*1b00*/  UIMAD UR43, UR41, UR4, UR43 ;  /* 0x00000004292b72a4 */ /* 0x000fe2000f8e022b */
[----:B------:R-:W-:Y:S01]  /*1b10*/  IMAD.U32 R88, RZ, RZ, UR6 ;  /* 0x00000006ff587e24 */ /* 0x000fe2000f8e00ff */
[----:B------:R-:W-:Y:S01]  /*1b20*/  PLOP3.LUT P0, PT, PT, PT, PT, 0x80, 0x0 ;  /* 0x000000000000781c */ /* 0x000fe20003f0f070 */
[----:B------:R-:W-:Y:S01]  /*1b30*/  IMAD.U32 R3, RZ, RZ, UR4 ;  /* 0x00000004ff037e24 */ /* 0x000fe2000f8e00ff */
[----:B------:R-:W-:Y:S02]  /*1b40*/  CS2R R20, SRZ ;  /* 0x0000000000147805 */ /* 0x000fe4000001ff00 */
[----:B------:R-:W-:Y:S02]  /*1b50*/  CS2R R118, SRZ ;  /* 0x0000000000767805 */ /* 0x000fe4000001ff00 */
[----:B------:R-:W-:Y:S02]  /*1b60*/  CS2R R116, SRZ ;  /* 0x0000000000747805 */ /* 0x000fe4000001ff00 */
[----:B------:R-:W-:-:S02]  /*1b70*/  CS2R R114, SRZ ;  /* 0x0000000000727805 */ /* 0x000fc4000001ff00 */
[----:B------:R-:W-:Y:S02]  /*1b80*/  VIADDMNMX R88, R3, UR43, R88, PT ;  /* 0x0000002b03587c46 */ /* 0x000fe4000b800158 */
[----:B------:R-:W-:Y:S02]  /*1b90*/  CS2R R112, SRZ ;  /* 0x0000000000707805 */ /* 0x000fe4000001ff00 */
[----:B------:R-:W-:Y:S02]  /*1ba0*/  CS2R R110, SRZ ;  /* 0x00000000006e7805 */ /* 0x000fe4000001ff00 */
[----:B------:R-:W-:Y:S02]  /*1bb0*/  CS2R R108, SRZ ;  /* 0x00000000006c7805 */ /* 0x000fe4000001ff00 */
[----:B------:R-:W-:Y:S02]  /*1bc0*/  ISETP.GT.AND P1, PT, R88, UR43, PT ;  /* 0x0000002b58007c0c */ /* 0x000fe4000bf24270 */
        /* <DEDUP_REMOVED lines=10> */
[----:B------:R-:W-:Y:S06]  /*1c70*/  @!P1 BRA `(.L_x_1045) ;  /* 0x000000d400cc9947 */ /* 0x000fec0003800000 */
[----:B------:R-:W0:Y:S01]  /*1c80*/  S2R R0, SR_TID.X ;  /* 0x0000000000007919 */ /* 0x000e220000002100 */
[----:B------:R-:W1:Y:S01]  /*1c90*/  S2UR UR6, SR_CgaCtaId ;  /* 0x00000000000679c3 */ /* 0x000e620000008800 */
[----:B------:R-:W-:Y:S02]  /*1ca0*/  UMOV UR45, 0x400 ;  /* 0x00000400002d7882 */ /* 0x000fe40000000000 */
[----:B-1----:R-:W-:Y:S01]  /*1cb0*/  ULEA UR45, UR6, UR45, 0x18 ;  /* 0x0000002d062d7291 */ /* 0x002fe2000f8ec03f */
[----:B0-----:R-:W-:-:S05]  /*1cc0*/  VIADD R4, R0, 0xffffff80 ;  /* 0xffffff8000047836 */ /* 0x001fca0000000000 */
[----:B------:R-:W-:-:S04]  /*1cd0*/  SHF.R.S32.HI R0, RZ, 0x1f, R4 ;  /* 0x0000001fff007819 */ /* 0x000fc80000011404 */
[----:B------:R-:W-:-:S04]  /*1ce0*/  LEA.HI R0, R0, R4, RZ, 0x7 ;  /* 0x0000000400007211 */ /* 0x000fc800078f38ff */
[----:B------:R-:W-:-:S06]  /*1cf0*/  SHF.R.S32.HI R0, RZ, 0x7, R0 ;  /* 0x00000007ff007819 */ /* 0x000fcc0000011400 */
[----:B------:R-:W0:Y:S02]  /*1d00*/  SHFL.IDX PT, R0, R0, RZ, 0x1f ;  /* 0x00001fff00007589 */ /* 0x000e2400000e0000 */
[----:B0-----:R-:W-:-:S13]  /*1d10*/  R2UR UR44, R0 ;  /* 0x00000000002c72ca */ /* 0x001fda00000e0000 */
        /* <DEDUP_REMOVED lines=26> */
.L_x_1046:
[----:B------:R-:W-:Y:S01]  /*1ec0*/  ULEA.HI UR4, UR48, UR48, URZ, 0x1 ;  /* 0x0000003030047291 */ /* 0x000fe2000f8f083f */
[----:B------:R-:W-:-:S03]  /*1ed0*/  IMAD.U32 R2, RZ, RZ, UR49 ;  /* 0x00000031ff027e24 */ /* 0x000fc6000f8e00ff */
[----:B------:R-:W-:Y:S02]  /*1ee0*/  ULOP3.LUT UR4, UR4, 0xfffffffe, URZ, 0xc0, !UPT ;  /* 0xfffffffe04047892 */ /* 0x000fe4000f8ec03f */
[----:B------:R-:W-:Y:S02]  /*1ef0*/  ISETP.NE.AND P0, PT, R2, 0x3, PT ;  /* 0x000000030200780c */ /* 0x000fe40003f05270 */
[----:B------:R-:W-:-:S06]  /*1f00*/  UIADD3 UR4, UR48, -UR4, URZ ;  /* 0x8000000430047290 */ /* 0x000fcc000fffe03f */
[----:B------:R-:W-:-:S05]  /*1f10*/  IMAD.U32 R0, RZ, RZ, UR4 ;  /* 0x00000004ff007e24 */ /* 0x000fca000f8e00ff */
[----:B------:R-:W-:-:S04]  /*1f20*/  SHF.L.U32 R0, R0, 0x1f, RZ ;  /* 0x0000001f00007819 */ /* 0x000fc800000006ff */
[----:B------:R-:W0:Y:S02]  /*1f30*/  SYNCS.PHASECHK.TRANS64.TRYWAIT P1, [UR45+0x16800], R0 ;  /* 0x01680000ff0075a7 */ /* 0x000e24000802016d */
[----:B0-----:R-:W-:Y:S05]  /*1f40*/  @!P1 BRA `(.L_x_1047) ;  /* 0x0000015c00909947 */ /* 0x001fea0003800000 */
.L_x_1249:
[----:B------:R-:W-:Y:S05]  /*1f50*/  @!P0 BRA `(.L_x_1048) ;  /* 0x0000000000048947 */ /* 0x000fea0003800000 */
[----:B------:R-:W-:Y:S01]  /*1f60*/  BPT.TRAP 0x1 ;  /* 0x000000040000795c */ /* 0x000fe20000300000 */
.L_x_1048:
[----:B------:R-:W-:Y:S02]  /*1f70*/  IMAD.U32 R90, RZ, RZ, UR47 ;  /* 0x0000002fff5a7e24 */ /* 0x000fe4000f8e00ff */
[----:B0-----:R-:W-:-:S03]  /*1f80*/  IMAD.U32 R3, RZ, RZ, UR50 ;  /* 0x00000032ff037e24 */ /* 0x001fc6000f8e00ff */
[----:B------:R-:W-:Y:S02]  /*1f90*/  LEA R90, R90, UR45, 0x3 ;  /* 0x0000002d5a5a7c11 */ /* 0x000fe4000f8e18ff */
[----:B------:R-:W-:-:S04]  /*1fa0*/  SHF.L.U32 R3, R3, 0x1f, RZ ;  /* 0x0000001f03037819 */ /* 0x000fc800000006ff */
[----:B------:R0:W1:Y:S01]  /*1fb0*/  SYNCS.PHASECHK.TRANS64.TRYWAIT P2, [R90+URZ+0x16830], R3 ;  /* 0x016830035a0075a7 */ /* 0x000062000804017f */
[----:B------:R-:W-:Y:S05]  /*1fc0*/  @!P0 BRA `(.L_x_1049) ;  /* 0x0000000000048947 */ /* 0x000fea0003800000 */
[----:B------:R-:W-:Y:S01]  /*1fd0*/  BPT.TRAP 0x1 ;  /* 0x000000040000795c */ /* 0x000fe20000300000 */
.L_x_1049:
[----:B------:R-:W2:Y:S02]  /*1fe0*/  S2R R0, SR_TID.X ;  /* 0x0000000000007919 */ /* 0x000ea40000002100 */
[----:B--2---:R-:W-:Y:S01]  /*1ff0*/  LOP3.LUT P1, RZ, R0, 0x7f, RZ, 0xc0, !PT ;  /* 0x0000007f00ff7812 */ /* 0x004fe2000782c0ff */
[----:B-1----:R-:W-:-:S12]  /*2000*/  @P2 BRA `(.L_x_1050) ;  /* 0x0000000000082947 */ /* 0x002fd80003800000 */
[----:B------:R-:W1:Y:S02]  /*2010*/  SYNCS.PHASECHK.TRANS64.TRYWAIT P2, [R90+URZ+0x16830], R3 ;  /* 0x016830035a0075a7 */ /* 0x000e64000804017f */
[----:B-1----:R-:W-:Y:S05]  /*2020*/  @!P2 BRA `(.L_x_1051) ;  /* 0x0000015c0070a947 */ /* 0x002fea0003800000 */
.L_x_1050:
[----:B------:R-:W-:Y:S05]  /*2030*/  WARPSYNC.ALL ;  /* 0x0000000000007948 */ /* 0x000fea0003800000 */
[----:B------:R-:W-:Y:S01]  /*2040*/  UIADD3 UR4, UR45, 0xe400, URZ ;  /* 0x0000e4002d047890 */ /* 0x000fe2000fffe03f */
[----:B------:R-:W-:Y:S01]  /*2050*/  WARPGROUP.ARRIVE ;  /* 0x00000000000079c5 */ /* 0x000fe20000000000 */
[----:B------:R-:W-:Y:S01]  /*2060*/  ULOP3.LUT UR16, UR54, 0x10000, URZ, 0xfc, !UPT ;  /* 0x0001000036107892 */ /* 0x000fe2000f8efc3f */
[----:B01----:R-:W-:Y:S01]  /*2070*/  @!P1 VIADD R90, R90, 0x16840 ;  /* 0x000168405a5a9836 */ /* 0x003fe20000000000 */
[----:B------:R-:W-:Y:S01]  /*2080*/  USHF.R.U32.HI UR4, URZ, 0x4, UR4 ;  /* 0x000000043f047899 */ /* 0x000fe20008011604 */
[----:B------:R-:W-:Y:S01]  /*2090*/  UMOV UR17, 0x40000040 ;  /* 0x4000004000117882 */ /* 0x000fe20000000000 */
[----:B------:R-:W-:-:S02]  /*20a0*/  UMOV UR19, 0x40000040 ;  /* 0x4000004000137882 */ /* 0x000fc40000000000 */
[----:B------:R-:W-:Y:S01]  /*20b0*/  ULOP3.LUT UR4, UR4, 0x3fff, URZ, 0xc0, !UPT ;  /* 0x00003fff04047892 */ /* 0x000fe2000f8ec03f */
[----:B------:R-:W-:Y:S01]  /*20c0*/  @!P1 PRMT R90, RZ, 0x654, R90 ;  /* 0x00000654ff5a9816 */ /* 0x000fe2000000005a */
[----:B------:R-:W-:Y:S01]  /*20d0*/  UMOV UR5, 0x40000040 ;  /* 0x4000004000057882 */ /* 0x000fe20000000000 */
[----:B------:R-:W-:Y:S01]  /*20e0*/  UMOV UR7, 0x40000040 ;  /* 0x4000004000077882 */ /* 0x000fe20000000000 */
[----:B------:R-:W-:Y:S02]  /*20f0*/  ULOP3.LUT UR20, UR4, 0x10000, URZ, 0xfc, !UPT ;  /* 0x0001000004147892 */ /* 0x000fe4000f8efc3f */
[----:B------:R-:W-:Y:S02]  /*2100*/  UIADD3 UR4, UR16, 0x2, URZ ;  /* 0x0000000210047890 */ /* 0x000fe4000fffe03f */
[----:B------:R-:W-:Y:S02]  /*2110*/  ULEA UR18, UR47, UR20, 0xa ;  /* 0x000000142f127291 */ /* 0x000fe4000f8e503f */
[----:B------:R-:W-:-:S02]  /*2120*/  UIADD3 UR8, UR16, 0x4, URZ ;  /* 0x0000000410087890 */ /* 0x000fc4000fffe03f */
[----:B------:R-:W-:Y:S02]  /*2130*/  UIADD3 UR6, UR18, 0x2, URZ ;  /* 0x0000000212067890 */ /* 0x000fe4000fffe03f */
[----:B------:R-:W-:Y:S01]  /*2140*/  UIADD3 UR10, UR18, 0x4, URZ ;  /* 0x00000004120a7890 */ /* 0x000fe2000fffe03f */
[----:B------:R-:W-:Y:S02]  /*2150*/  UMOV UR9, 0x40000040 ;  /* 0x4000004000097882 */ /* 0x000fe40000000000 */
[----:B------:R-:W-:Y:S01]  /*2160*/  HGMMA.64x128x16.F32.BF16 R24, gdesc[UR16], RZ, !UPT, gsb0 ;  /* 0x01e00000101879f0 */ /* 0x000fe2000c0018ff */
[----:B------:R-:W-:Y:S01]  /*2170*/  UMOV UR11, 0x40000040 ;  /* 0x40000040000b7882 */ /* 0x000fe20000000000 */
[----:B------:R-:W-:Y:S02]  /*2180*/  UIADD3 UR12, UR16, 0x6, URZ ;  /* 0x00000006100c7890 */ /* 0x000fe4000fffe03f */
[----:B------:R-:W-:Y:S01]  /*2190*/  UIADD3 UR14, UR18, 0x6, URZ ;  /* 0x00000006120e7890 */ /* 0x000fe2000fffe03f */
[----:B------:R-:W-:Y:S01]  /*21a0*/  UMOV UR13, 0x40000040 ;  /* 0x40000040000d7882 */ /* 0x000fe20000000000 */
[----:B------:R-:W-:Y:S01]  /*21b0*/  UMOV UR15, 0x40000040 ;  /* 0x40000040000f7882 */ /* 0x000fe20000000000 */
[----:B------:R-:W-:-:S02]  /*21c0*/  ULDC UR21, c[0x0][0x9dc] ;  /* 0x0002770000157ab9 */ /* 0x000fc40000000800 */
[----:B------:R-:W-:Y:S01]  /*21d0*/  ULOP3.LUT UR21, URZ, UR21, URZ, 0x33, !UPT ;  /* 0x000000153f157292 */ /* 0x000fe2000f8e333f */
[----:B------:R-:W-:Y:S02]  /*21e0*/  WARPGROUP.DEPBAR.LE gsb0, 0x0 ;  /* 0x00008000000079c5 */ /* 0x000fe40000010000 */
[----:B------:R-:W-:-:S06]  /*21f0*/  WARPGROUP.ARRIVE ;  /* 0x00000000000079c5 */ /* 0x000fcc0000000000 */
[----:B------:R-:W-:Y:S01]  /*2200*/  HGMMA.64x128x16.F32.BF16 R24, gdesc[UR4], R24, gsb0 ;  /* 0x01e00000041879f0 */ /* 0x000fe20008001818 */
[----:B------:R-:W-:Y:S01]  /*2210*/  ULDC UR7, c[0x0][0x448] ;  /* 0x0001120000077ab9 */ /* 0x000fe20000000800 */
[----:B------:R-:W-:Y:S01]  /*2220*/  ULDC UR6, c[0x0][0x9d8] ;  /* 0x0002760000067ab9 */ /* 0x000fe20000000800 */
[----:B------:R-:W-:-:S06]  /*2230*/  UISETP.NE.AND UP0, UPT, UR7, 0x1, UPT ;  /* 0x000000010700788c */ /* 0x000fcc000bf05270 */
[----:B------:R-:W-:Y:S02]  /*2240*/  PLOP3.LUT P2, PT, PT, PT, UP0, 0x80, 0x0 ;  /* 0x000000000000781c */ /* 0x000fe40003f4f008 */
[----:B------:R-:W-:-:S03]  /*2250*/  PLOP3.LUT P3, PT, PT, PT, UP0, 0x80, 0x0 ;  /* 0x000000000000781c */ /* 0x000fc60003f6f008 */
[----:B------:R-:W-:Y:S01]  /*2260*/  @UP0 ULDC UR7, c[0x0][0x44c] ;  /* 0x0001130000070ab9 */ /* 0x000fe20000000800 */
[----:B------:R-:W-:Y:S02]  /*2270*/  WARPGROUP.DEPBAR.LE gsb0, 0x0 ;  /* 0x00008000000079c5 */ /* 0x000fe40000010000 */
[----:B------:R-:W-:-:S06]  /*2280*/  WARPGROUP.ARRIVE ;  /* 0x00000000000079c5 */ /* 0x000fcc0000000000 */
[----:B------:R-:W-:Y:S03]  /*2290*/  HGMMA.64x128x16.F32.BF16 R24, gdesc[UR8], R24, gsb0 ;  /* 0x01e00000081879f0 */ /* 0x000fe60008001818 */
[----:B------:R-:W-:Y:S02]  /*22a0*/  WARPGROUP.DEPBAR.LE gsb0, 0x0 ;  /* 0x00008000000079c5 */ /* 0x000fe40000010000 */
[----:B------:R-:W-:-:S07]  /*22b0*/  WARPGROUP.ARRIVE ;  /* 0x00000000000079c5 */ /* 0x000fce0000000000 */
[----:B------:R-:W-:Y:S03]  /*22c0*/  HGMMA.64x128x16.F32.BF16 R24, gdesc[UR12], R24, gsb0 ;  /* 0x01e000000c1879f0 */ /* 0x000fe60008001818 */
[----:B------:R-:W-:Y:S02]  /*22d0*/  WARPGROUP.DEPBAR.LE gsb0, 0x0 ;  /* 0x00008000000079c5 */ /* 0x000fe40000010000 */
[----:B------:R-:W-:Y:S01]  /*22e0*/  FMUL.FTZ R96, R37, UR6 ;  /* 0x0000000625607c20 */ /* 0x000fe20008410000 */
[----:B------:R-:W-:Y:S02]  /*22f0*/  VIADD R37, R17, UR39 ;  /* 0x0000002711257c36 */ /* 0x000fe40008000000 */
[----:B------:R-:W-:Y:S01]  /*2300*/  FMUL.FTZ R9, R38, UR6 ;  /* 0x0000000626097c20 */ /* 0x000fe20008410000 */
[----:B------:R-:W-:Y:S01]  /*2310*/  FMUL.FTZ R4, R31, UR6 ;  /* 0x000000061f047c20 */ /* 0x000fe20008410000 */
[----:B------:R-:W-:Y:S01]  /*2320*/  FMUL.FTZ R31, R71, UR6 ;  /* 0x00000006471f7c20 */ /* 0x000fe20008410000 */
[----:B------:R-:W-:Y:S01]  /*2330*/  @P2 IMAD.HI.U32 R38, R37, UR7, RZ ;  /* 0x0000000725262c27 */ /* 0x000fe2000f8e00ff */
[----:B------:R-:W-:-:S03]  /*2340*/  @UP0 ULDC UR7, c[0x0][0x450] ;  /* 0x0001140000070ab9 */ /* 0x000fc60000000800 */
[----:B------:R-:W-:Y:S01]  /*2350*/  FMUL.FTZ R8, R39, UR6 ;  /* 0x0000000627087c20 */ /* 0x000fe20008410000 */
[----:B------:R-:W-:Y:S01]  /*2360*/  FMUL.FTZ R39, R40, UR6 ;  /* 0x0000000628277c20 */ /* 0x000fe20008410000 */
[----:B------:R-:W-:Y:S01]  /*2370*/  IMAD.MOV.U32 R71, RZ, RZ, R37 ;  /* 0x000000ffff477224 */ /* 0x000fe200078e0025 */
[----:B------:R-:W-:Y:S01]  /*2380*/  @P3 SHF.R.U32.HI R71, RZ, UR7, R38 ;  /* 0x00000007ff473c19 */ /* 0x000fe20008011626 */
        /* <DEDUP_REMOVED lines=56> */
[----:B------:R-:W0:Y:S01]  /*2710*/  SHFL.IDX PT, R61, R71, RZ, 0x1c1f ;  /* 0x001c1fff473d7589 */ /* 0x000e2200000e0000 */
[----:B------:R-:W-:Y:S01]  /*2720*/  FMUL.FTZ R38, R86, UR6 ;  /* 0x0000000656267c20 */ /* 0x000fe20008410000 */
[----:B------:R-:W-:Y:S01]  /*2730*/  FMUL.FTZ R37, R87, UR6 ;  /* 0x0000000657257c20 */ /* 0x000fe20008410000 */
[----:B------:R-:W-:Y:S01]  /*2740*/  IMAD.MOV.U32 R59, RZ, RZ, -0x80 ;  /* 0xffffff80ff3b7424 */ /* 0x000fe200078e00ff */
[----:B------:R-:W-:Y:S01]  /*2750*/  ULDC.64 UR6, c[0x0][0x9e0] ;  /* 0x0002780000067ab9 */ /* 0x000fe20000000a00 */
[----:B------:R-:W1:Y:S01]  /*2760*/  MUFU.TANH R2, R2 ;  /* 0x0000000200027308 */ /* 0x000e620000002400 */
[----:B------:R-:W-:Y:S01]  /*2770*/  UISETP.GE.AND UP1, UPT, UR7, 0x1, UPT ;  /* 0x000000010700788c */ /* 0x000fe2000bf26270 */
[C---:B------:R-:W-:Y:S01]  /*2780*/  IMAD R75, R88.reuse, R59, 0x80 ;  /* 0x00000080584b7424 */ /* 0x040fe200078e023b */
[----:B------:R2:W-:Y:S01]  /*2790*/  @!P1 SYNCS.ARRIVE.TRANS64.RED.A1T0 RZ, [R90+URZ], RZ ;  /* 0x000000ff5aff99a7 */ /* 0x0005e2000810043f */
[----:B------:R-:W-:Y:S01]  /*27a0*/  IMAD.U32 R59, RZ, RZ, UR46 ;  /* 0x0000002eff3b7e24 */ /* 0x000fe2000f8e00ff */
[----:B------:R-:W-:-:S02]  /*27b0*/  LEA R74, R88, 0xffffff80, 0x7 ;  /* 0xffffff80584a7811 */ /* 0x000fc400078e38ff */
[----:B------:R-:W-:Y:S01]  /*27c0*/  PLOP3.LUT P2, PT, PT, PT, UP1, 0x40, 0x0 ;  /* 0x000000000000781c */ /* 0x000fe20003f4e818 */
[----:B------:R-:W3:Y:S01]  /*27d0*/  MUFU.TANH R89, R89 ;  /* 0x0000005900597308 */ /* 0x000ee20000002400 */
[C-C-:B------:R-:W-:Y:S02]  /*27e0*/  IADD3 R58, -R16.reuse, 0x1, R75.reuse ;  /* 0x00000001103a7810 */ /* 0x140fe40007ffe14b */
[----:B------:R-:W-:Y:S02]  /*27f0*/  IADD3 R76, -R16, UR40, R75 ;  /* 0x00000028104c7c10 */ /* 0x000fe4000fffe14b */
[----:B------:R-:W-:-:S03]  /*2800*/  IADD3 R58, -R59, UR40, R58 ;  /* 0x000000283b3a7c10 */ /* 0x000fc6000fffe13a */
[----:B------:R-:W4:Y:S02]  /*2810*/  MUFU.TANH R0, R0 ;  /* 0x0000000000007308 */ /* 0x000f240000002400 */
[C---:B------:R-:W-:Y:S02]  /*2820*/  VIADD R77, R58.reuse, UR6 ;  /* 0x000000063a4d7c36 */ /* 0x040fe40008000000 */
[----:B------:R-:W-:-:S03]  /*2830*/  VIADD R78, R58, UR21 ;  /* 0x000000153a4e7c36 */ /* 0x000fc60008000000 */
[----:B0-----:R-:W-:Y:S01]  /*2840*/  VIADDMNMX R72, R61, R77, R76, PT ;  /* 0x0000004d3d487246 */ /* 0x001fe2000380014c */
[----:B------:R-:W0:Y:S01]  /*2850*/  MUFU.TANH R3, R3 ;  /* 0x0000000300037308 */ /* 0x000e220000002400 */
[----:B------:R-:W-:-:S07]  /*2860*/  IMAD.IADD R73, R78, 0x1, R61 ;  /* 0x000000014e497824 */ /* 0x000fce00078e023d */
        /* <DEDUP_REMOVED lines=61> */
[----:B------:R-:W-:Y:S01]  /*2c40*/  IMAD.U32 R58, RZ, RZ, UR46 ;  /* 0x0000002eff3a7e24 */ /* 0x000fe2000f8e00ff */
[----:B------:R-:W-:Y:S04]  /*2c50*/  BSSY B0, `(.L_x_1053) ;  /* 0x0000011000007945 */ /* 0x000fe80003800000 */
[----:B------:R-:W-:-:S04]  /*2c60*/  IADD3 R58, -R58, UR40, R61 ;  /* 0x000000283a3a7c10 */ /* 0x000fc8000fffe13d */
        /* <DEDUP_REMOVED lines=10> */
.L_x_1054:
[----:B------:R-:W-:-:S06]  /*2d10*/  UISETP.NE.AND UP2, UPT, UR7, 0x1, UPT ;  /* 0x000000010700788c */ /* 0x000fcc000bf45270 */
[----:B------:R-:W-:-:S05]  /*2d20*/  PLOP3.LUT P2, PT, PT, PT, UP2, 0x80, 0x0 ;  /* 0x000000000000781c */ /* 0x000fca0003f4f028 */
[----:B------:R-:W-:-:S08]  /*2d30*/  @UP2 ULDC.64 UR10, c[0x0][0x9e8] ;  /* 0x00027a00000a2ab9 */ /* 0x000fd00000000a00 */
[----:B------:R-:W-:-:S05]  /*2d40*/  @P2 IMAD.HI.U32 R59, R58, UR10, RZ ;  /* 0x0000000a3a3b2c27 */ /* 0x000fca000f8e00ff */
[----:B------:R-:W-:-:S07]  /*2d50*/  @P2 SHF.R.U32.HI R58, RZ, UR11, R59 ;  /* 0x0000000bff3a2c19 */ /* 0x000fce000801163b */
.L_x_1055:
[----:B------:R-:W-:Y:S05]  /*2d60*/  BSYNC B0 ;  /* 0x0000000000007941 */ /* 0x000fea0003800000 */
.L_x_1053:
[----:B------:R-:W-:-:S04]  /*2d70*/  IMAD R59, R58, UR7, -R74 ;  /* 0x000000073a3b7c24 */ /* 0x000fc8000f8e0a4a */
[----:B------:R-:W-:-:S05]  /*2d80*/  IMAD.IADD R59, R59, 0x1, -R16 ;  /* 0x000000013b3b7824 */ /* 0x000fca00078e0a10 */
[----:B------:R-:W-:Y:S02]  /*2d90*/  VIMNMX R73, R73, R59, !PT ;  /* 0x0000003b49497248 */ /* 0x000fe40007fe0100 */
[----:B------:R-:W-:-:S07]  /*2da0*/  VIADDMNMX R72, R59, UR7, R72, PT ;  /* 0x000000073b487c46 */ /* 0x000fce000b800148 */
.L_x_1052:
[----:B------:R-:W2:Y:S01]  /*2db0*/  LDL.LU R79, [R1] ;  /* 0x00000000014f7983 */ /* 0x000ea20000300800 */
[C---:B------:R-:W-:Y:S02]  /*2dc0*/  ISETP.GE.AND P4, PT, R75.reuse, 0x9, PT ;  /* 0x000000094b00780c */ /* 0x040fe40003f86270 */
[C---:B------:R-:W-:Y:S02]  /*2dd0*/  ISETP.GE.AND P2, PT, R75.reuse, 0x2, PT ;  /* 0x000000024b00780c */ /* 0x040fe40003f46270 */
[----:B------:R-:W-:Y:S02]  /*2de0*/  ISETP.GE.AND P5, PT, R75, 0xa, PT ;  /* 0x0000000a4b00780c */ /* 0x000fe40003fa6270 */
[----:B------:R-:W-:-:S04]  /*2df0*/  ISETP.GT.AND P3, PT, R73, 0x1, !P2 ;  /* 0x000000014900780c */ /* 0x000fc80005764270 */
[----:B------:R-:W-:-:S04]  /*2e00*/  ISETP.LT.OR P3, PT, R72, 0x2, P3 ;  /* 0x000000024800780c */ /* 0x000fc80001f61670 */
[----:B------:R-:W-:Y:S02]  /*2e10*/  FSEL R89, R89, -INF , !P3 ;  /* 0xff80000059597808 */ /* 0x000fe40005800000 */
[----:B------:R-:W-:-:S04]  /*2e20*/  ISETP.GT.AND P3, PT, R73, 0x9, !P5 ;  /* 0x000000094900780c */ /* 0x000fc80006f64270 */
[----:B------:R-:W-:-:S04]  /*2e30*/  ISETP.LT.OR P3, PT, R72, 0xa, P3 ;  /* 0x0000000a4800780c */ /* 0x000fc80001f61670 */
[----:B0-----:R-:W-:Y:S02]  /*2e40*/  FSEL R92, R92, -INF , !P3 ;  /* 0xff8000005c5c7808 */ /* 0x001fe40005800000 */
[----:B--2---:R-:W-:-:S04]  /*2e50*/  LOP3.LUT R79, R79, 0xfffffffd, RZ, 0xc0, !PT ;  /* 0xfffffffd4f4f7812 */ /* 0x004fc800078ec0ff */
[----:B------:R-:W-:Y:S02]  /*2e60*/  @P4 LOP3.LUT R79, R79, 0x2, RZ, 0xfc, !PT ;  /* 0x000000024f4f4812 */ /* 0x000fe400078efcff */
[----:B------:R-:W-:Y:S02]  /*2e70*/  ISETP.GT.AND P4, PT, R73, 0x8, !P4 ;  /* 0x000000084900780c */ /* 0x000fe40006784270 */
[----:B------:R-:W-:Y:S02]  /*2e80*/  LOP3.LUT R79, R79, 0xfffffffb, RZ, 0xc0, !PT ;  /* 0xfffffffb4f4f7812 */ /* 0x000fe400078ec0ff */
[----:B------:R-:W-:Y:S02]  /*2e90*/  ISETP.LT.OR P4, PT, R72, 0x9, P4 ;  /* 0x000000094800780c */ /* 0x000fe40002781670 */
[----:B------:R-:W-:Y:S02]  /*2ea0*/  @P5 LOP3.LUT R79, R79, 0x4, RZ, 0xfc, !PT ;  /* 0x000000044f4f5812 */ /* 0x000fe400078efcff */
[----:B------:R-:W-:-:S02]  /*2eb0*/  ISETP.GE.AND P5, PT, R75, 0x11, PT ;  /* 0x000000114b00780c */ /* 0x000fc40003fa6270 */
[----:B------:R-:W-:Y:S02]  /*2ec0*/  FSEL R91, R91, -INF , !P4 ;  /* 0xff8000005b5b7808 */ /* 0x000fe40006000000 */
        /* <DEDUP_REMOVED lines=9> */
[----:B------:R-:W-:Y:S02]  /*2f60*/  ISETP.GE.AND P4, PT, R75, 0x19, PT ;  /* 0x000000194b00780c */ /* 0x000fe40003f86270 */
[----:B------:R-:W-:Y:S02]  /*2f70*/  ISETP.LT.OR P3, PT, R72, 0x12, P3 ;  /* 0x000000124800780c */ /* 0x000fe40001f61670 */
[----:B------:R-:W-:Y:S02]  /*2f80*/  LOP3.LUT R79, R79, 0xfeffffff, RZ, 0xc0, !PT ;  /* 0xfeffffff4f4f7812 */ /* 0x000fe400078ec0ff */
[----:B------:R-:W-:Y:S02]  /*2f90*/  FSEL R94, R94, -INF , !P3 ;  /* 0xff8000005e5e7808 */ /* 0x000fe40005800000 */
[----:B------:R-:W-:-:S04]  /*2fa0*/  ISETP.GT.AND P3, PT, R73, 0x18, !P4 ;  /* 0x000000184900780c */ /* 0x000fc80006764270 */
[----:B------:R-:W-:Y:S02]  /*2fb0*/  ISETP.LT.OR P3, PT, R72, 0x19, P3 ;  /* 0x000000194800780c */ /* 0x000fe40001f61670 */
        /* <DEDUP_REMOVED lines=40> */
[----:B------:R-:W-:Y:S01]  /*3240*/  ISETP.GT.AND P3, PT, R73, 0x31, !P4 ;  /* 0x000000314900780c */ /* 0x000fe20006764270 */
[----:B------:R-:W0:Y:S03]  /*3250*/  SHFL.IDX PT, R43, R71, 0x1, 0x1c1f ;  /* 0x003c1f00472b7f89 */ /* 0x000e2600000e0000 */
        /* <DEDUP_REMOVED lines=90> */
[----:B------:R-:W-:-:S02]  /*3800*/  ISETP.LT.OR P4, PT, R72, 0x71, P4 ;  /* 0x000000714800780c */ /* 0x000fc40002781670 */
[----:B0-----:R-:W-:Y:S02]  /*3810*/  VIADDMNMX R68, R43, R77, R76, PT ;  /* 0x0000004d2b447246 */ /* 0x001fe4000380014c */
[----:B------:R-:W-:Y:S01]  /*3820*/  FSEL R40, R69, -INF , !P4 ;  /* 0xff80000045287808 */ /* 0x000fe20006000000 */
[----:B------:R-:W-:Y:S01]  /*3830*/  IMAD.IADD R69, R78, 0x1, R43 ;  /* 0x000000014e457824 */ /* 0x000fe200078e022b */
        /* <DEDUP_REMOVED lines=16> */
[----:B------:R-:W-:-:S03]  /*3940*/  ISETP.GT.AND P6, PT, R73, 0x79, !P6 ;  /* 0x000000794900780c */ /* 0x000fc600077c4270 */
[----:B------:R0:W-:Y:S01]  /*3950*/  STL [R1], R79 ;  /* 0x0000004f01007387 */ /* 0x0001e20000100800 */
[----:B------:R-:W-:-:S04]  /*3960*/  ISETP.LT.OR P6, PT, R72, 0x7a, P6 ;  /* 0x0000007a4800780c */ /* 0x000fc800037c1670 */
[----:B------:R-:W-:Y:S02]  /*3970*/  FSEL R2, R85, -INF , !P6 ;  /* 0xff80000055027808 */ /* 0x000fe40007000000 */
[----:B------:R-:W-:-:S13]  /*3980*/  PLOP3.LUT P6, PT, PT, PT, UP1, 0x40, 0x0 ;  /* 0x000000000000781c */ /* 0x000fda0003fce818 */
[----:B0-----:R-:W-:Y:S05]  /*3990*/  @P6 BRA `(.L_x_1056) ;  /* 0x0000000000646947 */ /* 0x001fea0003800000 */
        /* <DEDUP_REMOVED lines=14> */
.L_x_1058:
[----:B------:R-:W-:-:S06]  /*3a80*/  UISETP.NE.AND UP2, UPT, UR7, 0x1, UPT ;  /* 0x000000010700788c */ /* 0x000fcc000bf45270 */
[----:B------:R-:W-:-:S05]  /*3a90*/  PLOP3.LUT P6, PT, PT, PT, UP2, 0x80, 0x0 ;  /* 0x000000000000781c */ /* 0x000fca0003fcf028 */
[----:B------:R-:W-:-:S08]  /*3aa0*/  @UP2 ULDC.64 UR10, c[0x0][0x9e8] ;  /* 0x00027a00000a2ab9 */ /* 0x000fd00000000a00 */
[----:B------:R-:W-:Y:S01]  /*3ab0*/  @P6 IMAD.HI.U32 R44, R43, UR10, RZ ;  /* 0x0000000a2b2c6c27 */ /* 0x000fe2000f8e00ff */
[----:B------:R-:W-:-:S13]  /*3ac0*/  PLOP3.LUT P6, PT, PT, PT, UP2, 0x80, 0x0 ;  /* 0x000000000000781c */ /* 0x000fda0003fcf028 */
[----:B------:R-:W-:-:S07]  /*3ad0*/  @P6 SHF.R.U32.HI R43, RZ, UR11, R44 ;  /* 0x0000000bff2b6c19 */ /* 0x000fce000801162c */
.L_x_1059:
[----:B------:R-:W-:Y:S05]  /*3ae0*/  BSYNC B0 ;  /* 0x0000000000007941 */ /* 0x000fea0003800000 */
.L_x_1057:
[----:B------:R-:W-:-:S04]  /*3af0*/  IMAD R43, R43, UR7, -R74 ;  /* 0x000000072b2b7c24 */ /* 0x000fc8000f8e0a4a */
[----:B------:R-:W-:-:S05]  /*3b00*/  IMAD.IADD R43, R43, 0x1, -R16 ;  /* 0x000000012b2b7824 */ /* 0x000fca00078e0a10 */
[----:B------:R-:W-:Y:S02]  /*3b10*/  VIMNMX R69, R69, R43, !PT ;  /* 0x0000002b45457248 */ /* 0x000fe40007fe0100 */
[----:B------:R-:W-:-:S07]  /*3b20*/  VIADDMNMX R68, R43, UR7, R68, PT ;  /* 0x000000072b447c46 */ /* 0x000fce000b800144 */
.L_x_1056:
[----:B------:R-:W-:Y:S01]  /*3b30*/  ISETP.GT.AND P2, PT, R69, 0x1, !P2 ;  /* 0x000000014500780c */ /* 0x000fe20005744270 */
[----:B------:R-:W-:Y:S01]  /*3b40*/  ULDC UR22, c[0x0][0x988] ;  /* 0x0002620000167ab9 */ /* 0x000fe20000000800 */
[----:B------:R-:W-:Y:S01]  /*3b50*/  LOP3.LUT P6, RZ, R79, 0x8, RZ, 0xc0, !PT ;  /* 0x000000084fff7812 */ /* 0x000fe200078cc0ff */
[----:B------:R-:W-:Y:S01]  /*3b60*/  @UP0 ULDC UR10, c[0x0][0x44c] ;  /* 0x00011300000a0ab9 */ /* 0x000fe20000000800 */
[----:B------:R-:W-:Y:S01]  /*3b70*/  ISETP.LT.OR P2, PT, R68, 0x2, P2 ;  /* 0x000000024400780c */ /* 0x000fe20001741670 */
[----:B------:R-:W-:Y:S01]  /*3b80*/  UIMAD.WIDE.U32 UR10, UR39, UR10, URZ ;  /* 0x0000000a270a72a5 */ /* 0x000fe2000f8e003f */
[----:B------:R-:W-:Y:S01]  /*3b90*/  ISETP.GT.AND P3, PT, R69, 0x70, !P3 ;  /* 0x000000704500780c */ /* 0x000fe20005f64270 */
[----:B------:R-:W-:Y:S01]  /*3ba0*/  @UP0 ULDC UR15, c[0x0][0x450] ;  /* 0x00011400000f0ab9 */ /* 0x000fe20000000800 */
[----:B------:R-:W-:Y:S01]  /*3bb0*/  FSEL R3, R3, -INF , !P2 ;  /* 0xff80000003037808 */ /* 0x000fe20005000000 */
[----:B------:R-:W-:Y:S01]  /*3bc0*/  UMOV UR14, UR39 ;  /* 0x00000027000e7c82 */ /* 0x000fe20008000000 */
[----:B------:R-:W-:Y:S01]  /*3bd0*/  LOP3.LUT P2, RZ, R79, 0x2, RZ, 0xc0, !PT ;  /* 0x000000024fff7812 */ /* 0x000fe2000784c0ff */
[----:B------:R-:W-:Y:S01]  /*3be0*/  @UP0 USHF.R.U32.HI UR14, URZ, UR15, UR11 ;  /* 0x0000000f3f0e0299 */ /* 0x000fe2000801160b */
[----:B------:R-:W-:-:S02]  /*3bf0*/  ISETP.GT.AND P4, PT, R69, 0x71, !P4 ;  /* 0x000000714500780c */ /* 0x000fc40006784270 */
[C---:B------:R-:W-:Y:S01]  /*3c00*/  ISETP.GT.AND P2, PT, R69.reuse, 0x8, !P2 ;  /* 0x000000084500780c */ /* 0x040fe20005744270 */
[----:B------:R-:W-:Y:S01]  /*3c10*/  UIADD3 UR51, UR51, UR14, URZ ;  /* 0x0000000e33337290 */ /* 0x000fe2000fffe03f */
[C---:B------:R-:W-:Y:S02]  /*3c20*/  ISETP.LT.OR P3, PT, R68.reuse, 0x71, P3 ;  /* 0x000000714400780c */ /* 0x040fe40001f61670 */
[----:B------:R-:W-:Y:S01]  /*3c30*/  ISETP.LT.OR P2, PT, R68, 0x9, P2 ;  /* 0x000000094400780c */ /* 0x000fe20001741670 */
[----:B------:R-:W-:Y:S01]  /*3c40*/  UIADD3 UR6, UR51, UR6, URZ ;  /* 0x0000000633067290 */ /* 0x000fe2000fffe03f */
[----:B------:R-:W-:Y:S02]  /*3c50*/  ISETP.GT.AND P5, PT, R69, 0x78, !P5 ;  /* 0x000000784500780c */ /* 0x000fe40006fa4270 */
[----:B------:R-:W-:Y:S02]  /*3c60*/  FSEL R5, R5, -INF , !P2 ;  /* 0xff80000005057808 */ /* 0x000fe40005000000 */
[----:B------:R-:W-:-:S02]  /*3c70*/  LOP3.LUT P2, RZ, R79, 0x4, RZ, 0xc0, !PT ;  /* 0x000000044fff7812 */ /* 0x000fc4000784c0ff */
[C---:B------:R-:W-:Y:S02]  /*3c80*/  ISETP.LT.OR P4, PT, R68.reuse, 0x72, P4 ;  /* 0x000000724400780c */ /* 0x040fe40002781670 */
[----:B------:R-:W-:Y:S02]  /*3c90*/  ISETP.GT.AND P2, PT, R69, 0x9, !P2 ;  /* 0x000000094500780c */ /* 0x000fe40005744270 */
[C---:B------:R-:W-:Y:S02]  /*3ca0*/  ISETP.LT.OR P5, PT, R68.reuse, 0x79, P5 ;  /* 0x000000794400780c */ /* 0x040fe40002fa1670 */
[----:B------:R-:W-:Y:S02]  /*3cb0*/  ISETP.LT.OR P2, PT, R68, 0xa, P2 ;  /* 0x0000000a4400780c */ /* 0x000fe40001741670 */
[----:B------:R-:W-:Y:S02]  /*3cc0*/  FSEL R34, R34, -INF , !P4 ;  /* 0xff80000022227808 */ /* 0x000fe40006000000 */
[----:B------:R-:W-:-:S02]  /*3cd0*/  FSEL R43, R4, -INF , !P2 ;  /* 0xff800000042b7808 */ /* 0x000fc40005000000 */
[----:B------:R-:W-:Y:S02]  /*3ce0*/  ISETP.GT.AND P2, PT, R69, 0x10, !P6 ;  /* 0x000000104500780c */ /* 0x000fe40007744270 */
[----:B------:R-:W-:Y:S02]  /*3cf0*/  FMNMX.FTZ R4, R70, R89, !PT ;  /* 0x0000005946047209 */ /* 0x000fe40007810000 */
[----:B------:R-:W-:Y:S02]  /*3d00*/  ISETP.LT.OR P2, PT, R68, 0x11, P2 ;  /* 0x000000114400780c */ /* 0x000fe40001741670 */
[----:B------:R-:W-:Y:S02]  /*3d10*/  LOP3.LUT P6, RZ, R79, 0x8000, RZ, 0xc0, !PT ;  /* 0x000080004fff7812 */ /* 0x000fe400078cc0ff */
        /* <DEDUP_REMOVED lines=71> */
[----:B------:R-:W-:Y:S01]  /*4190*/  ISETP.GT.AND P2, PT, R69, 0x39, !P6 ;  /* 0x000000394500780c */ /* 0x000fe20007744270 */
[----:B------:R-:W0:Y:S01]  /*41a0*/  SHFL.BFLY PT, R4, R7, 0x2, 0x1f ;  /* 0x0c401f0007047f89 */ /* 0x000e2200000e0000 */
[----:B------:R-:W-:Y:S02]  /*41b0*/  LOP3.LUT P6, RZ, R79, 0x10, RZ, 0xc0, !PT ;  /* 0x000000104fff7812 */ /* 0x000fe400078cc0ff */
[----:B------:R-:W-:-:S02]  /*41c0*/  ISETP.LT.OR P2, PT, R68, 0x3a, P2 ;  /* 0x0000003a4400780c */ /* 0x000fc40001741670 */
[----:B------:R-:W-:Y:S02]  /*41d0*/  FSEL R38, R38, -INF , !P5 ;  /* 0xff80000026267808 */ /* 0x000fe40006800000 */
[----:B------:R-:W-:Y:S02]  /*41e0*/  FSEL R20, R20, -INF , !P2 ;  /* 0xff80000014147808 */ /* 0x000fe40005000000 */
[----:B------:R-:W-:-:S04]  /*41f0*/  LOP3.LUT P2, RZ, R79, 0x4000, RZ, 0xc0, !PT ;  /* 0x000040004fff7812 */ /* 0x000fc8000784c0ff */
[----:B------:R-:W-:-:S04]  /*4200*/  ISETP.GT.AND P2, PT, R69, 0x40, !P2 ;  /* 0x000000404500780c */ /* 0x000fc80005744270 */
[----:B------:R-:W-:-:S04]  /*4210*/  ISETP.LT.OR P2, PT, R68, 0x41, P2 ;  /* 0x000000414400780c */ /* 0x000fc80001741670 */
[----:B------:R-:W-:Y:S02]  /*4220*/  FSEL R25, R25, -INF , !P2 ;  /* 0xff80000019197808 */ /* 0x000fe40005000000 */
[----:B------:R-:W-:Y:S02]  /*4230*/  LOP3.LUT P2, RZ, R79, 0x2000, RZ, 0xc0, !PT ;  /* 0x000020004fff7812 */ /* 0x000fe4000784c0ff */
[----:B0-----:R-:W-:Y:S02]  /*4240*/  FMNMX.FTZ R47, R7, R4, !PT ;  /* 0x00000004072f7209 */ /* 0x001fe40007810000 */
[----:B------:R-:W-:-:S03]  /*4250*/  ISETP.GT.AND P2, PT, R69, 0x41, !P2 ;  /* 0x000000414500780c */ /* 0x000fc60005744270 */
[----:B------:R-:W0:Y:S01]  /*4260*/  SHFL.BFLY PT, R4, R47, 0x1, 0x1f ;  /* 0x0c201f002f047f89 */ /* 0x000e2200000e0000 */
[----:B------:R-:W-:-:S04]  /*4270*/  ISETP.LT.OR P2, PT, R68, 0x42, P2 ;  /* 0x000000424400780c */ /* 0x000fc80001741670 */
        /* <DEDUP_REMOVED lines=8> */
[----:B------:R-:W-:Y:S01]  /*4300*/  FMUL.FTZ R73, R4, UR22 ;  /* 0x0000001604497c20 */ /* 0x000fe20008410000 */
        /* <DEDUP_REMOVED lines=34> */
[--C-:B------:R-:W-:Y:S01]  /*4530*/  FFMA.FTZ R148, R70, UR22, -R73.reuse ;  /* 0x0000001646947c23 */ /* 0x100fe20008010849 */
[----:B------:R-:W-:Y:S01]  /*4540*/  ISETP.LT.OR P2, PT, R68, 0x1, P2 ;  /* 0x000000014400780c */ /* 0x000fe20001741670 */
[--C-:B------:R-:W-:Y:S01]  /*4550*/  FFMA.FTZ R140, R59, UR22, -R73.reuse ;  /* 0x000000163b8c7c23 */ /* 0x100fe20008010849 */
[--C-:B------:R-:W-:Y:S01]  /*4560*/  FFMA.FTZ R59, R60, UR22, -R73.reuse ;  /* 0x000000163c3b7c23 */ /* 0x100fe20008010849 */
[--C-:B------:R-:W-:Y:S01]  /*4570*/  FFMA.FTZ R132, R58, UR22, -R73.reuse ;  /* 0x000000163a847c23 */ /* 0x100fe20008010849 */
[----:B------:R-:W-:Y:S01]  /*4580*/  FSEL R0, R0, -INF , !P2 ;  /* 0xff80000000007808 */ /* 0x000fe20005000000 */
[--C-:B------:R-:W-:Y:S01]  /*4590*/  FFMA.FTZ R134, R46, UR22, -R73.reuse ;  /* 0x000000162e867c23 */ /* 0x100fe20008010849 */
[----:B------:R-:W-:Y:S01]  /*45a0*/  LOP3.LUT P2, RZ, R79, 0x4000000, RZ, 0xc0, !PT ;  /* 0x040000004fff7812 */ /* 0x000fe2000784c0ff */
[--C-:B------:R-:W-:Y:S01]  /*45b0*/  FFMA.FTZ R47, R89, UR22, -R73.reuse ;  /* 0x00000016592f7c23 */ /* 0x100fe20008010849 */
[----:B------:R-:W-:Y:S01]  /*45c0*/  FMNMX.FTZ R70, R0, R3, !PT ;  /* 0x0000000300467209 */ /* 0x000fe20007810000 */
[--C-:B------:R-:W-:Y:S01]  /*45d0*/  FFMA.FTZ R150, R91, UR22, -R73.reuse ;  /* 0x000000165b967c23 */ /* 0x100fe20008010849 */
[----:B------:R-:W-:Y:S01]  /*45e0*/  ISETP.GT.AND P2, PT, R69, 0x69, !P2 ;  /* 0x000000694500780c */ /* 0x000fe20005744270 */
[----:B------:R-:W-:Y:S01]  /*45f0*/  MUFU.EX2 R148, R148 ;  /* 0x0000009400947308 */ /* 0x000fe20000000800 */
[----:B------:R-:W-:Y:S01]  /*4600*/  FMNMX.FTZ R70, R5, R70, !PT ;  /* 0x0000004605467209 */ /* 0x000fe20007810000 */
[--C-:B------:R-:W-:Y:S01]  /*4610*/  FFMA.FTZ R49, R92, UR22, -R73.reuse ;  /* 0x000000165c317c23 */ /* 0x100fe20008010849 */
[----:B------:R-:W-:Y:S01]  /*4620*/  ISETP.LT.OR P2, PT, R68, 0x6a, P2 ;  /* 0x0000006a4400780c */ /* 0x000fe20001741670 */
[--C-:B------:R-:W-:Y:S01]  /*4630*/  FFMA.FTZ R120, R40, UR22, -R73.reuse ;  /* 0x0000001628787c23 */ /* 0x100fe20008010849 */
[----:B------:R-:W-:Y:S01]  /*4640*/  FMNMX.FTZ R7, R43, R70, !PT ;  /* 0x000000462b077209 */ /* 0x000fe20007810000 */
[--C-:B------:R-:W-:Y:S01]  /*4650*/  FFMA.FTZ R144, R93, UR22, -R73.reuse ;  /* 0x000000165d907c23 */ /* 0x100fe20008010849 */
[----:B------:R-:W-:Y:S01]  /*4660*/  FSEL R28, R28, -INF , !P2 ;  /* 0xff8000001c1c7808 */ /* 0x000fe20005000000 */
[----:B------:R-:W0:Y:S01]  /*4670*/  MUFU.EX2 R47, R47 ;  /* 0x0000002f002f7308 */ /* 0x000e220000000800 */
[----:B------:R-:W-:Y:S01]  /*4680*/  FMNMX.FTZ R7, R44, R7, !PT ;  /* 0x000000072c077209 */ /* 0x000fe20007810000 */
[--C-:B------:R-:W-:Y:S01]  /*4690*/  FFMA.FTZ R142, R61, UR22, -R73.reuse ;  /* 0x000000163d8e7c23 */ /* 0x100fe20008010849 */
[----:B------:R-:W-:Y:S01]  /*46a0*/  FSEL R58, R33, -INF , !P3 ;  /* 0xff800000213a7808 */ /* 0x000fe20005800000 */
[--C-:B------:R-:W-:Y:S01]  /*46b0*/  FFMA.FTZ R33, R57, UR22, -R73.reuse ;  /* 0x0000001639217c23 */ /* 0x100fe20008010849 */
[----:B------:R-:W-:Y:S01]  /*46c0*/  FMNMX.FTZ R70, R6, R7, !PT ;  /* 0x0000000706467209 */ /* 0x000fe20007810000 */
[--C-:B------:R-:W-:Y:S01]  /*46d0*/  FFMA.FTZ R136, R63, UR22, -R73.reuse ;  /* 0x000000163f887c23 */ /* 0x100fe20008010849 */
[----:B------:R-:W-:Y:S01]  /*46e0*/  ISETP.GT.AND P6, PT, R69, 0x79, !P6 ;  /* 0x000000794500780c */ /* 0x000fe200077c4270 */
[----:B------:R-:W1:Y:S01]  /*46f0*/  MUFU.EX2 R150, R150 ;  /* 0x0000009600967308 */ /* 0x000e620000000800 */
[----:B------:R-:W-:Y:S01]  /*4700*/  FMNMX.FTZ R7, R9, R70, !PT ;  /* 0x0000004609077209 */ /* 0x000fe20007810000 */
[--C-:B------:R-:W-:Y:S01]  /*4710*/  FFMA.FTZ R138, R65, UR22, -R73.reuse ;  /* 0x00000016418a7c23 */ /* 0x100fe20008010849 */
[----:B------:R-:W-:Y:S01]  /*4720*/  ISETP.LT.OR P6, PT, R68, 0x7a, P6 ;  /* 0x0000007a4400780c */ /* 0x000fe200037c1670 */
[--C-:B------:R-:W-:Y:S01]  /*4730*/  FFMA.FTZ R122, R39, UR22, -R73.reuse ;  /* 0x00000016277a7c23 */ /* 0x100fe20008010849 */
[----:B------:R-:W-:Y:S01]  /*4740*/  FMNMX.FTZ R70, R8, R7, !PT ;  /* 0x0000000708467209 */ /* 0x000fe20007810000 */
[--C-:B------:R-:W-:Y:S01]  /*4750*/  FFMA.FTZ R67, R94, UR22, -R73.reuse ;  /* 0x000000165e437c23 */ /* 0x100fe20008010849 */
[----:B------:R-:W-:Y:S01]  /*4760*/  FSEL R57, R37, -INF , !P6 ;  /* 0xff80000025397808 */ /* 0x000fe20007000000 */
[--C-:B------:R-:W-:Y:S01]  /*4770*/  FFMA.FTZ R37, R48, UR22, -R73.reuse ;  /* 0x0000001630257c23 */ /* 0x100fe20008010849 */
[----:B------:R-:W-:Y:S01]  /*4780*/  FMNMX.FTZ R7, R11, R70, !PT ;  /* 0x000000460b077209 */ /* 0x000fe20007810000 */
[----:B------:R-:W2:Y:S01]  /*4790*/  MUFU.EX2 R49, R49 ;  /* 0x0000003100317308 */ /* 0x000ea20000000800 */
[--C-:B------:R-:W-:Y:S01]  /*47a0*/  FFMA.FTZ R146, R95, UR22, -R73.reuse ;  /* 0x000000165f927c23 */ /* 0x100fe20008010849 */
[--C-:B------:R-:W-:Y:S01]  /*47b0*/  FFMA.FTZ R71, R96, UR22, -R73.reuse ;  /* 0x0000001660477c23 */ /* 0x100fe20008010849 */
[----:B------:R-:W-:Y:S01]  /*47c0*/  FMNMX.FTZ R70, R10, R7, !PT ;  /* 0x000000070a467209 */ /* 0x000fe20007810000 */
[--C-:B------:R-:W-:Y:S01]  /*47d0*/  FFMA.FTZ R61, R62, UR22, -R73.reuse ;  /* 0x000000163e3d7c23 */ /* 0x100fe20008010849 */
        /* <DEDUP_REMOVED lines=15> */
[----:B------:R-:W-:Y:S01]  /*48d0*/  FFMA.FTZ R39, R2, UR22, -R73 ;  /* 0x0000001602277c23 */ /* 0x000fe20008010849 */
[----:B------:R-:W3:Y:S02]  /*48e0*/  MUFU.EX2 R144, R144 ;  /* 0x0000009000907308 */ /* 0x000ee40000000800 */
[----:B------:R-:W-:-:S04]  /*48f0*/  FMNMX.FTZ R7, R21, R60, !PT ;  /* 0x0000003c15077209 */ /* 0x000fc80007810000 */
[----:B------:R-:W-:Y:S02]  /*4900*/  FMNMX.FTZ R60, R20, R7, !PT ;  /* 0x00000007143c7209 */ /* 0x000fe40007810000 */
[----:B------:R-:W4:Y:S02]  /*4910*/  MUFU.EX2 R67, R67 ;  /* 0x0000004300437308 */ /* 0x000f240000000800 */
[----:B------:R-:W-:-:S04]  /*4920*/  FMNMX.FTZ R7, R25, R60, !PT ;  /* 0x0000003c19077209 */ /* 0x000fc80007810000 */
[----:B------:R-:W-:Y:S02]  /*4930*/  FMNMX.FTZ R60, R24, R7, !PT ;  /* 0x00000007183c7209 */ /* 0x000fe40007810000 */
[----:B------:R-:W5:Y:S02]  /*4940*/  MUFU.EX2 R146, R146 ;  /* 0x0000009200927308 */ /* 0x000f640000000800 */
        /* <DEDUP_REMOVED lines=11> */
[----:B------:R-:W-:Y:S02]  /*4a00*/  MUFU.EX2 R142, R142 ;  /* 0x0000008e008e7308 */ /* 0x000fe40000000800 */
        /* <DEDUP_REMOVED lines=8> */
[----:B------:R-:W-:Y:S03]  /*4a90*/  MUFU.EX2 R63, R63 ;  /* 0x0000003f003f7308 */ /* 0x000fe60000000800 */
[----:B------:R-:W0:Y:S05]  /*4aa0*/  SHFL.BFLY PT, R7, R46, 0x2, 0x1f ;  /* 0x0c401f002e077f89 */ /* 0x000e2a00000e0000 */
[----:B------:R-:W-:Y:S08]  /*4ab0*/  MUFU.EX2 R138, R138 ;  /* 0x0000008a008a7308 */ /* 0x000ff00000000800 */
[----:B------:R-:W-:Y:S08]  /*4ac0*/  MUFU.EX2 R65, R65 ;  /* 0x0000004100417308 */ /* 0x000ff00000000800 */
[----:B------:R-:W-:Y:S01]  /*4ad0*/  MUFU.EX2 R132, R132 ;  /* 0x0000008400847308 */ /* 0x000fe20000000800 */
[----:B0-----:R-:W-:-:S05]  /*4ae0*/  FMNMX.FTZ R48, R46, R7, !PT ;  /* 0x000000072e307209 */ /* 0x001fca0007810000 */
[----:B------:R-:W0:Y:S02]  /*4af0*/  SHFL.BFLY PT, R7, R48, 0x1, 0x1f ;  /* 0x0c201f0030077f89 */ /* 0x000e2400000e0000 */
[----:B------:R-:W-:Y:S08]  /*4b00*/  MUFU.EX2 R33, R33 ;  /* 0x0000002100217308 */ /* 0x000ff00000000800 */
[----:B------:R-:W-:Y:S08]  /*4b10*/  MUFU.EX2 R134, R134 ;  /* 0x0000008600867308 */ /* 0x000ff00000000800 */
[----:B------:R-:W-:Y:S01]  /*4b20*/  MUFU.EX2 R37, R37 ;  /* 0x0000002500257308 */ /* 0x000fe20000000800 */
[----:B0-----:R-:W-:-:S07]  /*4b30*/  FMNMX.FTZ R7, R48, R7, !PT ;  /* 0x0000000730077209 */ /* 0x001fce0007810000 */
[----:B------:R-:W-:Y:S01]  /*4b40*/  MUFU.EX2 R128, R128 ;  /* 0x0000008000807308 */ /* 0x000fe20000000800 */
[C---:B------:R-:W-:Y:S01]  /*4b50*/  FSETP.NEU.FTZ.AND P2, PT, R7.reuse, -INF , PT ;  /* 0xff8000000700780b */ /* 0x040fe20003f5d000 */
[----:B------:R-:W-:-:S06]  /*4b60*/  FMUL.FTZ R40, R7, UR22 ;  /* 0x0000001607287c20 */ /* 0x000fcc0008410000 */
[----:B------:R-:W-:Y:S01]  /*4b70*/  MUFU.EX2 R51, R51 ;  /* 0x0000003300337308 */ /* 0x000fe20000000800 */
[----:B------:R-:W-:Y:S02]  /*4b80*/  FSEL R73, R40, RZ, P2 ;  /* 0x000000ff28497208 */ /* 0x000fe40001000000 */
[----:B------:R-:W-:-:S03]  /*4b90*/  PLOP3.LUT P2, PT, PT, PT, UP1, 0x40, 0x0 ;  /* 0x000000000000781c */ /* 0x000fc60003f4e818 */
[--C-:B------:R-:W-:Y:S01]  /*4ba0*/  FFMA.FTZ R149, R0, UR22, -R73.reuse ;  /* 0x0000001600957c23 */ /* 0x100fe20008010849 */
[----:B------:R-:W-:Y:S01]  /*4bb0*/  FFMA.FTZ R0, R3, UR22, -R73 ;  /* 0x0000001603007c23 */ /* 0x000fe20008010849 */
[----:B------:R-:W-:Y:S01]  /*4bc0*/  FADD.FTZ R3, R148, R47 ;  /* 0x0000002f94037221 */ /* 0x000fe20000010000 */
[--C-:B------:R-:W-:Y:S01]  /*4bd0*/  FFMA.FTZ R151, R5, UR22, -R73.reuse ;  /* 0x0000001605977c23 */ /* 0x100fe20008010849 */
[--C-:B------:R-:W-:Y:S01]  /*4be0*/  FFMA.FTZ R2, R43, UR22, -R73.reuse ;  /* 0x000000162b027c23 */ /* 0x100fe20008010849 */
[----:B------:R-:W-:Y:S01]  /*4bf0*/  FFMA.FTZ R145, R44, UR22, -R73 ;  /* 0x000000162c917c23 */ /* 0x000fe20008010849 */
[----:B-1----:R-:W-:Y:S01]  /*4c00*/  FADD.FTZ R40, R150, R3 ;  /* 0x0000000396287221 */ /* 0x002fe20000010000 */
[----:B------:R-:W-:Y:S01]  /*4c10*/  MUFU.EX2 R149, R149 ;  /* 0x0000009500957308 */ /* 0x000fe20000000800 */
[--C-:B------:R-:W-:Y:S01]  /*4c20*/  FFMA.FTZ R6, R6, UR22, -R73.reuse ;  /* 0x0000001606067c23 */ /* 0x100fe20008010849 */
[--C-:B------:R-:W-:Y:S01]  /*4c30*/  FFMA.FTZ R147, R9, UR22, -R73.reuse ;  /* 0x0000001609937c23 */ /* 0x100fe20008010849 */
[----:B--2---:R-:W-:Y:S01]  /*4c40*/  FADD.FTZ R3, R49, R40 ;  /* 0x0000002831037221 */ /* 0x004fe20000010000 */
[--C-:B------:R-:W-:Y:S01]  /*4c50*/  FFMA.FTZ R8, R8, UR22, -R73.reuse ;  /* 0x0000001608087c23 */ /* 0x100fe20008010849 */
[--C-:B------:R-:W-:Y:S01]  /*4c60*/  FFMA.FTZ R141, R11, UR22, -R73.reuse ;  /* 0x000000160b8d7c23 */ /* 0x100fe20008010849 */
[----:B------:R-:W-:Y:S01]  /*4c70*/  FFMA.FTZ R10, R10, UR22, -R73 ;  /* 0x000000160a0a7c23 */ /* 0x000fe20008010849 */
[----:B---3--:R-:W-:Y:S01]  /*4c80*/  FADD.FTZ R40, R144, R3 ;  /* 0x0000000390287221 */ /* 0x008fe20000010000 */
[----:B------:R-:W0:Y:S01]  /*4c90*/  MUFU.EX2 R0, R0 ;  /* 0x0000000000007308 */ /* 0x000e220000000800 */
[--C-:B------:R-:W-:Y:S01]  /*4ca0*/  FFMA.FTZ R143, R13, UR22, -R73.reuse ;  /* 0x000000160d8f7c23 */ /* 0x100fe20008010849 */
[--C-:B------:R-:W-:Y:S01]  /*4cb0*/  FFMA.FTZ R12, R12, UR22, -R73.reuse ;  /* 0x000000160c0c7c23 */ /* 0x100fe20008010849 */
[----:B----4-:R-:W-:Y:S01]  /*4cc0*/  FADD.FTZ R3, R67, R40 ;  /* 0x0000002843037221 */ /* 0x010fe20000010000 */
[--C-:B------:R-:W-:Y:S01]  /*4cd0*/  FFMA.FTZ R137, R15, UR22, -R73.reuse ;  /* 0x000000160f897c23 */ /* 0x100fe20008010849 */
[--C-:B------:R-:W-:Y:S01]  /*4ce0*/  FFMA.FTZ R131, R32, UR22, -R73.reuse ;  /* 0x0000001620837c23 */ /* 0x100fe20008010849 */
[----:B------:R-:W-:Y:S01]  /*4cf0*/  FFMA.FTZ R14, R14, UR22, -R73 ;  /* 0x000000160e0e7c23 */ /* 0x000fe20008010849 */
[----:B-----5:R-:W-:Y:S01]  /*4d00*/  FADD.FTZ R40, R146, R3 ;  /* 0x0000000392287221 */ /* 0x020fe20000010000 */
[----:B------:R-:W1:Y:S01]  /*4d10*/  MUFU.EX2 R151, R151 ;  /* 0x0000009700977308 */ /* 0x000e620000000800 */
[--C-:B------:R-:W-:Y:S01]  /*4d20*/  FFMA.FTZ R139, R21, UR22, -R73.reuse ;  /* 0x00000016158b7c23 */ /* 0x100fe20008010849 */
[--C-:B------:R-:W-:Y:S01]  /*4d30*/  FFMA.FTZ R20, R20, UR22, -R73.reuse ;  /* 0x0000001614147c23 */ /* 0x100fe20008010849 */
[----:B------:R-:W-:Y:S01]  /*4d40*/  FADD.FTZ R3, R71, R40 ;  /* 0x0000002847037221 */ /* 0x000fe20000010000 */
[--C-:B------:R-:W-:Y:S01]  /*4d50*/  FFMA.FTZ R133, R25, UR22, -R73.reuse ;  /* 0x0000001619857c23 */ /* 0x100fe20008010849 */
[--C-:B------:R-:W-:Y:S01]  /*4d60*/  FFMA.FTZ R24, R24, UR22, -R73.reuse ;  /* 0x0000001618187c23 */ /* 0x100fe20008010849 */
[----:B------:R-:W-:Y:S01]  /*4d70*/  FFMA.FTZ R135, R27, UR22, -R73 ;  /* 0x000000161b877c23 */ /* 0x000fe20008010849 */
[----:B------:R-:W-:Y:S01]  /*4d80*/  FADD.FTZ R40, R140, R3 ;  /* 0x000000038c287221 */ /* 0x000fe20000010000 */
[----:B------:R-:W2:Y:S01]  /*4d90*/  MUFU.EX2 R2, R2 ;  /* 0x0000000200027308 */ /* 0x000ea20000000800 */
[--C-:B------:R-:W-:Y:S01]  /*4da0*/  FFMA.FTZ R26, R26, UR22, -R73.reuse ;  /* 0x000000161a1a7c23 */ /* 0x100fe20008010849 */
[--C-:B------:R-:W-:Y:S01]  /*4db0*/  FFMA.FTZ R129, R30, UR22, -R73.reuse ;  /* 0x000000161e817c23 */ /* 0x100fe20008010849 */
[----:B------:R-:W-:Y:S01]  /*4dc0*/  FADD.FTZ R3, R59, R40 ;  /* 0x000000283b037221 */ /* 0x000fe20000010000 */
[----:B0-----:R-:W-:Y:S01]  /*4dd0*/  FADD.FTZ R40, R149, R0 ;  /* 0x0000000095287221 */ /* 0x001fe20000010000 */
[--C-:B------:R-:W-:Y:S01]  /*4de0*/  FFMA.FTZ R30, R29, UR22, -R73.reuse ;  /* 0x000000161d1e7c23 */ /* 0x100fe20008010849 */
[----:B------:R-:W-:Y:S01]  /*4df0*/  FFMA.FTZ R31, R31, UR22, -R73 ;  /* 0x000000161f1f7c23 */ /* 0x000fe20008010849 */
[----:B------:R-:W-:Y:S01]  /*4e00*/  FADD.FTZ R42, R142, R3 ;  /* 0x000000038e2a7221 */ /* 0x000fe20000010000 */
[----:B------:R-:W0:Y:S01]  /*4e10*/  MUFU.EX2 R145, R145 ;  /* 0x0000009100917308 */ /* 0x000e220000000800 */
[----:B-1----:R-:W-:Y:S01]  /*4e20*/  FADD.FTZ R3, R151, R40 ;  /* 0x0000002897037221 */ /* 0x002fe20000010000 */
[--C-:B------:R-:W-:Y:S01]  /*4e30*/  FFMA.FTZ R36, R36, UR22, -R73.reuse ;  /* 0x0000001624247c23 */ /* 0x100fe20008010849 */
[----:B------:R-:W-:Y:S01]  /*4e40*/  FADD.FTZ R5, R61, R42 ;  /* 0x0000002a3d057221 */ /* 0x000fe20000010000 */
[--C-:B------:R-:W-:Y:S01]  /*4e50*/  FFMA.FTZ R35, R35, UR22, -R73.reuse ;  /* 0x0000001623237c23 */ /* 0x100fe20008010849 */
[--C-:B------:R-:W-:Y:S01]  /*4e60*/  FFMA.FTZ R45, R45, UR22, -R73.reuse ;  /* 0x000000162d2d7c23 */ /* 0x100fe20008010849 */
[----:B------:R-:W-:Y:S01]  /*4e70*/  FFMA.FTZ R58, R58, UR22, -R73 ;  /* 0x000000163a3a7c23 */ /* 0x000fe20008010849 */
[----:B------:R-:W-:Y:S01]  /*4e80*/  FADD.FTZ R42, R136, R5 ;  /* 0x00000005882a7221 */ /* 0x000fe20000010000 */
[----:B------:R-:W1:Y:S01]  /*4e90*/  MUFU.EX2 R6, R6 ;  /* 0x0000000600067308 */ /* 0x000e620000000800 */
[----:B--2---:R-:W-:Y:S01]  /*4ea0*/  FADD.FTZ R40, R2, R3 ;  /* 0x0000000302287221 */ /* 0x004fe20000010000 */
[--C-:B------:R-:W-:Y:S01]  /*4eb0*/  FFMA.FTZ R34, R34, UR22, -R73.reuse ;  /* 0x0000001622227c23 */ /* 0x100fe20008010849 */
[----:B------:R-:W-:Y:S01]  /*4ec0*/  FADD.FTZ R5, R63, R42 ;  /* 0x0000002a3f057221 */ /* 0x000fe20000010000 */
[----:B------:R-:W-:Y:S01]  /*4ed0*/  F2FP.BF16.F32.PACK_AB R149, R0, R149 ;  /* 0x000000950095723e */ /* 0x000fe200000010ff */
[--C-:B------:R-:W-:Y:S01]  /*4ee0*/  FFMA.FTZ R38, R38, UR22, -R73.reuse ;  /* 0x0000001626267c23 */ /* 0x100fe20008010849 */
[----:B------:R-:W-:Y:S01]  /*4ef0*/  FFMA.FTZ R57, R57, UR22, -R73 ;  /* 0x0000001639397c23 */ /* 0x000fe20008010849 */
[----:B------:R-:W-:Y:S01]  /*4f00*/  FADD.FTZ R42, R138, R5 ;  /* 0x000000058a2a7221 */ /* 0x000fe20000010000 */
[----:B------:R-:W2:Y:S01]  /*4f10*/  MUFU.EX2 R147, R147 ;  /* 0x0000009300937308 */ /* 0x000ea20000000800 */
[----:B0-----:R-:W-:Y:S01]  /*4f20*/  FADD.FTZ R3, R145, R40 ;  /* 0x0000002891037221 */ /* 0x001fe20000010000 */
[----:B------:R-:W-:Y:S01]  /*4f30*/  F2FP.BF16.F32.PACK_AB R151, R2, R151 ;  /* 0x000000970297723e */ /* 0x000fe200000010ff */
[----:B------:R-:W-:Y:S01]  /*4f40*/  FADD.FTZ R5, R65, R42 ;  /* 0x0000002a41057221 */ /* 0x000fe20000010000 */
[----:B------:R-:W-:-:S02]  /*4f50*/  F2FP.BF16.F32.PACK_AB R148, R47, R148 ;  /* 0x000000942f94723e */ /* 0x000fc400000010ff */
[----:B------:R-:W-:Y:S02]  /*4f60*/  F2FP.BF16.F32.PACK_AB R150, R49, R150 ;  /* 0x000000963196723e */ /* 0x000fe400000010ff */
[----:B------:R-:W0:Y:S01]  /*4f70*/  MUFU.EX2 R8, R8 ;  /* 0x0000000800087308 */ /* 0x000e220000000800 */
[----:B-1----:R-:W-:Y:S01]  /*4f80*/  FADD.FTZ R40, R6, R3 ;  /* 0x0000000306287221 */ /* 0x002fe20000010000 */
[----:B------:R-:W-:Y:S02]  /*4f90*/  F2FP.BF16.F32.PACK_AB R144, R67, R144 ;  /* 0x000000904390723e */ /* 0x000fe400000010ff */
[----:B------:R-:W-:Y:S02]  /*4fa0*/  F2FP.BF16.F32.PACK_AB R146, R71, R146 ;  /* 0x000000924792723e */ /* 0x000fe400000010ff */
[----:B------:R-:W-:Y:S02]  /*4fb0*/  F2FP.BF16.F32.PACK_AB R140, R59, R140 ;  /* 0x0000008c3b8c723e */ /* 0x000fe400000010ff */
[----:B------:R-:W1:Y:S01]  /*4fc0*/  MUFU.EX2 R141, R141 ;  /* 0x0000008d008d7308 */ /* 0x000e620000000800 */
[----:B--2---:R-:W-:Y:S01]  /*4fd0*/  FADD.FTZ R3, R147, R40 ;  /* 0x0000002893037221 */ /* 0x004fe20000010000 */
[----:B------:R-:W-:Y:S01]  /*4fe0*/  FADD.FTZ R40, R132, R5 ;  /* 0x0000000584287221 */ /* 0x000fe20000010000 */
[----:B------:R-:W-:-:S02]  /*4ff0*/  F2FP.BF16.F32.PACK_AB R142, R61, R142 ;  /* 0x0000008e3d8e723e */ /* 0x000fc400000010ff */
[----:B------:R-:W-:Y:S01]  /*5000*/  F2FP.BF16.F32.PACK_AB R136, R63, R136 ;  /* 0x000000883f88723e */ /* 0x000fe200000010ff */
[----:B------:R-:W-:Y:S01]  /*5010*/  FADD.FTZ R9, R33, R40 ;  /* 0x0000002821097221 */ /* 0x000fe20000010000 */
[----:B------:R-:W-:Y:S01]  /*5020*/  F2FP.BF16.F32.PACK_AB R138, R65, R138 ;  /* 0x0000008a418a723e */ /* 0x000fe200000010ff */
[----:B------:R-:W2:Y:S01]  /*5030*/  MUFU.EX2 R10, R10 ;  /* 0x0000000a000a7308 */ /* 0x000ea20000000800 */
[----:B0-----:R-:W-:Y:S01]  /*5040*/  FADD.FTZ R32, R8, R3 ;  /* 0x0000000308207221 */ /* 0x001fe20000010000 */
[----:B------:R-:W-:Y:S01]  /*5050*/  FFMA.FTZ R3, R28, UR22, -R73 ;  /* 0x000000161c037c23 */ /* 0x000fe20008010849 */
[----:B------:R-:W-:Y:S02]  /*5060*/  F2FP.BF16.F32.PACK_AB R132, R33, R132 ;  /* 0x000000842184723e */ /* 0x000fe400000010ff */
[----:B------:R-:W-:Y:S02]  /*5070*/  F2FP.BF16.F32.PACK_AB R145, R6, R145 ;  /* 0x000000910691723e */ /* 0x000fe400000010ff */
[----:B------:R-:W-:Y:S01]  /*5080*/  F2FP.BF16.F32.PACK_AB R147, R8, R147 ;  /* 0x000000930893723e */ /* 0x000fe200000010ff */
        /* <DEDUP_REMOVED lines=8> */
[C---:B------:R-:W-:Y:S02]  /*5110*/  F2FP.BF16.F32.PACK_AB R128, R51.reuse, R128 ;  /* 0x000000803380723e */ /* 0x040fe400000010ff */
[----:B------:R-:W-:Y:S01]  /*5120*/  F2FP.BF16.F32.PACK_AB R141, R10, R141 ;  /* 0x0000008d0a8d723e */ /* 0x000fe200000010ff */
[----:B------:R-:W-:Y:S02]  /*5130*/  FADD.FTZ R9, R51, R40 ;  /* 0x0000002833097221 */ /* 0x000fe40000010000 */
        /* <DEDUP_REMOVED lines=69> */
[----:B------:R-:W-:Y:S01]  /*5590*/  F2FP.BF16.F32.PACK_AB R121, R121, R58 ;  /* 0x0000003a7979723e */ /* 0x000fe200000010ff */
[----:B------:R-:W-:-:S05]  /*55a0*/  VIADD R0, R88, 0xfffffffe ;  /* 0xfffffffe58007836 */ /* 0x000fca0000000000 */
[----:B------:R-:W0:Y:S01]  /*55b0*/  MUFU.EX2 R39, R39 ;  /* 0x0000002700277308 */ /* 0x000e220000000800 */
[----:B-1----:R-:W-:-:S07]  /*55c0*/  FADD.FTZ R42, R122, R9 ;  /* 0x000000097a2a7221 */ /* 0x002fce0000010000 */
[----:B------:R-:W1:Y:S01]  /*55d0*/  MUFU.EX2 R57, R57 ;  /* 0x0000003900397308 */ /* 0x000e620000000800 */
[----:B--2---:R-:W-:Y:S01]  /*55e0*/  FADD.FTZ R2, R38, R5 ;  /* 0x0000000526027221 */ /* 0x004fe20000010000 */
[C---:B0-----:R-:W-:Y:S01]  /*55f0*/  FADD.FTZ R3, R39.reuse, R42 ;  /* 0x0000002a27037221 */ /* 0x041fe20000010000 */
[----:B------:R-:W-:Y:S02]  /*5600*/  F2FP.BF16.F32.PACK_AB R122, R39, R122 ;  /* 0x0000007a277a723e */ /* 0x000fe400000010ff */
        /* <DEDUP_REMOVED lines=13> */
.L_x_1061:
[----:B------:R-:W-:-:S11]  /*56e0*/  UISETP.NE.AND UP2, UPT, UR7, 0x1, UPT ;  /* 0x000000010700788c */ /* 0x000fd6000bf45270 */
[----:B------:R-:W-:Y:S02]  /*56f0*/  @UP2 ULDC.64 UR18, c[0x0][0x9e8] ;  /* 0x00027a0000122ab9 */ /* 0x000fe40000000a00 */
[----:B------:R-:W-:-:S04]  /*5700*/  UIMAD.WIDE.U32 UR10, UR14, UR18, URZ ;  /* 0x000000120e0a72a5 */ /* 0x000fc8000f8e003f */
[----:B------:R-:W-:-:S12]  /*5710*/  @UP2 USHF.R.U32.HI UR14, URZ, UR19, UR11 ;  /* 0x000000133f0e2299 */ /* 0x000fd8000801160b */
.L_x_1062:
[----:B------:R-:W-:-:S04]  /*5720*/  UIMAD UR7, UR14, UR7, UR7 ;  /* 0x000000070e0772a4 */ /* 0x000fc8000f8e0207 */
[----:B------:R-:W-:-:S04]  /*5730*/  UISETP.LT.AND UP2, UPT, UR6, UR7, UPT ;  /* 0x000000070600728c */ /* 0x000fc8000bf41270 */
[----:B------:R-:W-:-:S12]  /*5740*/  USEL UR6, UR6, UR7, UP2 ;  /* 0x0000000706067287 */ /* 0x000fd80009000000 */
.L_x_1060:
[----:B------:R-:W-:Y:S01]  /*5750*/  USHF.R.S32.HI UR7, URZ, 0x1f, UR6 ;  /* 0x0000001f3f077899 */ /* 0x000fe20008011406 */
[----:B------:R-:W-:Y:S02]  /*5760*/  CS2R R118, SRZ ;  /* 0x0000000000767805 */ /* 0x000fe4000001ff00 */
[----:B------:R-:W-:Y:S02]  /*5770*/  CS2R R116, SRZ ;  /* 0x0000000000747805 */ /* 0x000fe4000001ff00 */
[----:B------:R-:W-:Y:S01]  /*5780*/  CS2R R114, SRZ ;  /* 0x0000000000727805 */ /* 0x000fe2000001ff00 */
[----:B------:R-:W-:Y:S01]  /*5790*/  ULEA.HI UR7, UR7, UR6, URZ, 0x7 ;  /* 0x0000000607077291 */ /* 0x000fe2000f8f383f */
[----:B------:R-:W-:Y:S02]  /*57a0*/  CS2R R112, SRZ ;  /* 0x0000000000707805 */ /* 0x000fe4000001ff00 */
[----:B------:R-:W-:Y:S02]  /*57b0*/  CS2R R110, SRZ ;  /* 0x00000000006e7805 */ /* 0x000fe4000001ff00 */
[----:B------:R-:W-:Y:S01]  /*57c0*/  CS2R R108, SRZ ;  /* 0x00000000006c7805 */ /* 0x000fe2000001ff00 */
        /* <DEDUP_REMOVED lines=10> */
[----:B------:R-:W-:Y:S02]  /*5870*/  CS2R R92, SRZ ;  /* 0x00000000005c7805 */ /* 0x000fe4000001ff00 */
[----:B------:R-:W-:Y:S02]  /*5880*/  CS2R R90, SRZ ;  /* 0x00000000005a7805 */ /* 0x000fe4000001ff00 */
[----:B------:R-:W-:Y:S02]  /*5890*/  CS2R R88, SRZ ;  /* 0x0000000000587805 */ /* 0x000fe4000001ff00 */
[----:B------:R-:W-:-:S13]  /*58a0*/  ISETP.GE.AND P2, PT, R0, UR28, PT ;  /* 0x0000001c00007c0c */ /* 0x000fda000bf46270 */
[----:B------:R-:W-:Y:S05]  /*58b0*/  @!P2 BRA `(.L_x_1063) ;  /* 0x000000340078a947 */ /* 0x000fea0003800000 */
[----:B------:R-:W-:Y:S01]  /*58c0*/  IMAD.MOV.U32 R119, RZ, RZ, RZ ;  /* 0x000000ffff777224 */ /* 0x000fe200078e00ff */
[----:B------:R-:W-:Y:S01]  /*58d0*/  ULDC UR23, c[0x0][0x9e4] ;  /* 0x0002790000177ab9 */ /* 0x000fe20000000800 */
[----:B------:R-:W-:Y:S01]  /*58e0*/  ULDC UR25, c[0x0][0x9d8] ;  /* 0x0002760000197ab9 */ /* 0x000fe20000000800 */
[----:B------:R-:W-:Y:S01]  /*58f0*/  ULDC UR22, c[0x0][0x988] ;  /* 0x0002620000167ab9 */ /* 0x000fe20000000800 */
[----:B------:R-:W-:-:S05]  /*5900*/  ULDC UR24, c[0x0][0x9e0] ;  /* 0x0002780000187ab9 */ /* 0x000fca0000000800 */
.L_x_1080:
        /* <DEDUP_REMOVED lines=9> */
.L_x_1065:
[----:B------:R-:W-:Y:S01]  /*59a0*/  ULEA UR6, UR27, UR45, 0x3 ;  /* 0x0000002d1b067291 */ /* 0x000fe2000f8e183f */
[----:B------:R-:W-:-:S05]  /*59b0*/  IMAD.U32 R5, RZ, RZ, UR26 ;  /* 0x0000001aff057e24 */ /* 0x000fca000f8e00ff */
[----:B------:R-:W-:-:S04]  /*59c0*/  SHF.L.U32 R5, R5, 0x1f, RZ ;  /* 0x0000001f05057819 */ /* 0x000fc800000006ff */
[----:B------:R0:W1:Y:S01]  /*59d0*/  SYNCS.PHASECHK.TRANS64.TRYWAIT P2, [UR6+0x16830], R5 ;  /* 0x01683005ff0075a7 */ /* 0x0000620008040146 */
[----:B------:R-:W-:Y:S05]  /*59e0*/  @!P0 BRA `(.L_x_1066) ;  /* 0x0000000000048947 */ /* 0x000fea0003800000 */
[----:B------:R-:W-:Y:S01]  /*59f0*/  BPT.TRAP 0x1 ;  /* 0x000000040000795c */ /* 0x000fe20000300000 */
.L_x_1066:
[----:B-1----:R-:W-:Y:S05]  /*5a00*/  @P2 BRA `(.L_x_1064) ;  /* 0x0000000000082947 */ /* 0x002fea0003800000 */
[----:B------:R-:W1:Y:S02]  /*5a10*/  SYNCS.PHASECHK.TRANS64.TRYWAIT P2, [UR6+0x16830], R5 ;  /* 0x01683005ff0075a7 */ /* 0x000e640008040146 */
[----:B-1----:R-:W-:Y:S05]  /*5a20*/  @!P2 BRA `(.L_x_1067) ;  /* 0x000001240004a947 */ /* 0x002fea0003800000 */
.L_x_1064:
[----:B-1----:R-:W1:Y:S01]  /*5a30*/  S2R R6, SR_TID.X ;  /* 0x0000000000067919 */ /* 0x002e620000002100 */
[----:B------:R-:W-:Y:S01]  /*5a40*/  ULEA UR18, UR27, UR20, 0xa ;  /* 0x000000141b127291 */ /* 0x000fe2000f8e503f */
        /* <DEDUP_REMOVED lines=25> */
.L_x_1069:
[----:B------:R-:W-:Y:S01]  /*5be0*/  ULEA UR6, UR47, UR45, 0x3 ;  /* 0x0000002d2f067291 */ /* 0x000fe2000f8e183f */
[----:B------:R-:W-:-:S05]  /*5bf0*/  IMAD.U32 R5, RZ, RZ, UR50 ;  /* 0x00000032ff057e24 */ /* 0x000fca000f8e00ff */
[----:B------:R-:W-:-:S04]  /*5c00*/  SHF.L.U32 R5, R5, 0x1f, RZ ;  /* 0x0000001f05057819 */ /* 0x000fc800000006ff */
[----:B------:R0:W1:Y:S01]  /*5c10*/  SYNCS.PHASECHK.TRANS64.TRYWAIT P2, [UR6+0x16850], R5 ;  /* 0x01685005ff0075a7 */ /* 0x0000620008040146 */
[----:B------:R-:W-:Y:S05]  /*5c20*/  @!P0 BRA `(.L_x_1070) ;  /* 0x0000000000048947 */ /* 0x000fea0003800000 */
[----:B------:R-:W-:Y:S01]  /*5c30*/  BPT.TRAP 0x1 ;  /* 0x000000040000795c */ /* 0x000fe20000300000 */
.L_x_1070:
[----:B-1----:R-:W-:Y:S05]  /*5c40*/  @P2 BRA `(.L_x_1068) ;  /* 0x0000000000082947 */ /* 0x002fea0003800000 */
[----:B------:R-:W1:Y:S02]  /*5c50*/  SYNCS.PHASECHK.TRANS64.TRYWAIT P2, [UR6+0x16850], R5 ;  /* 0x01685005ff0075a7 */ /* 0x000e640008040146 */
[----:B-1----:R-:W-:Y:S05]  /*5c60*/  @!P2 BRA `(.L_x_1071) ;  /* 0x00000120008ca947 */ /* 0x002fea0003800000 */
.L_x_1068:
[----:B------:R-:W-:Y:S01]  /*5c70*/  UIADD3 UR6, UR45, 0x400, URZ ;  /* 0x000004002d067890 */ /* 0x000fe2000fffe03f */
[----:B------:R-:W-:Y:S01]  /*5c80*/  WARPGROUP.ARRIVE ;  /* 0x00000000000079c5 */ /* 0x000fe20000000000 */
[----:B------:R-:W-:Y:S01]  /*5c90*/  UMOV UR7, 0x40000040 ;  /* 0x4000004000077882 */ /* 0x000fe20000000000 */
[----:B------:R-:W-:Y:S01]  /*5ca0*/  PLOP3.LUT P2, PT, PT, PT, UP0, 0x80, 0x0 ;  /* 0x000000000000781c */ /* 0x000fe20003f4f008 */
[----:B------:R-:W-:Y:S01]  /*5cb0*/  USHF.R.U32.HI UR6, URZ, 0x4, UR6 ;  /* 0x000000043f067899 */ /* 0x000fe20008011606 */
[----:B------:R-:W-:Y:S01]  /*5cc0*/  FMUL.FTZ R8, R26, UR25 ;  /* 0x000000191a087c20 */ /* 0x000fe20008410000 */
[----:B------:R-:W-:Y:S01]  /*5cd0*/  FMUL.FTZ R26, R38, UR25 ;  /* 0x00000019261a7c20 */ /* 0x000fe20008410000 */
[----:B------:R-:W-:Y:S01]  /*5ce0*/  FMUL.FTZ R38, R48, UR25 ;  /* 0x0000001930267c20 */ /* 0x000fe20008410000 */
[----:B------:R-:W-:Y:S01]  /*5cf0*/  ULOP3.LUT UR6, UR6, 0x3fff, URZ, 0xc0, !UPT ;  /* 0x00003fff06067892 */ /* 0x000fe2000f8ec03f */
[----:B------:R-:W-:Y:S01]  /*5d00*/  FMUL.FTZ R48, R56, UR25 ;  /* 0x0000001938307c20 */ /* 0x000fe20008410000 */
[----:B------:R-:W-:Y:S01]  /*5d10*/  PLOP3.LUT P3, PT, PT, PT, UP0, 0x80, 0x0 ;  /* 0x000000000000781c */ /* 0x000fe20003f6f008 */
[----:B------:R-:W-:Y:S01]  /*5d20*/  FMUL.FTZ R56, R64, UR25 ;  /* 0x0000001940387c20 */ /* 0x000fe20008410000 */
[----:B------:R-:W-:Y:S01]  /*5d30*/  ULEA UR10, UR47, UR6, 0xa ;  /* 0x000000062f0a7291 */ /* 0x000fe2000f8e503f */
[----:B------:R-:W-:Y:S01]  /*5d40*/  FMUL.FTZ R64, R72, UR25 ;  /* 0x0000001948407c20 */ /* 0x000fe20008410000 */
[----:B------:R-:W-:Y:S01]  /*5d50*/  FMUL.FTZ R72, R83, UR25 ;  /* 0x0000001953487c20 */ /* 0x000fe20008410000 */
[----:B------:R-:W-:-:S02]  /*5d60*/  VIADD R83, R17, UR39 ;  /* 0x0000002711537c36 */ /* 0x000fc40008000000 */
[----:B------:R-:W-:Y:S01]  /*5d70*/  FMUL.FTZ R14, R32, UR25 ;  /* 0x00000019200e7c20 */ /* 0x000fe20008410000 */
[----:B------:R-:W-:Y:S01]  /*5d80*/  FMUL.FTZ R15, R33, UR25 ;  /* 0x00000019210f7c20 */ /* 0x000fe20008410000 */
[----:B------:R-:W-:Y:S01]  /*5d90*/  IMAD.U32 R33, RZ, RZ, UR27 ;  /* 0x0000001bff217e24 */ /* 0x000fe2000f8e00ff */
[----:B------:R-:W-:Y:S01]  /*5da0*/  UMOV UR6, UR10 ;  /* 0x0000000a00067c82 */ /* 0x000fe20008000000 */
[----:B01----:R-:W-:Y:S01]  /*5db0*/  FMUL.FTZ R5, R24, UR25 ;  /* 0x0000001918057c20 */ /* 0x003fe20008410000 */
[----:B------:R-:W-:Y:S01]  /*5dc0*/  HGMMA.64x64x16.F32.BF16 R88, R148, gdesc[UR4].tnspB, R88, gsb0 ;  /* 0x40e0000494587df0 */ /* 0x000fe20008001858 */
[----:B------:R-:W-:Y:S01]  /*5dd0*/  UIADD3 UR6, UR10, 0x80, URZ ;  /* 0x000000800a067890 */ /* 0x000fe2000fffe03f */
[----:B------:R-:W-:Y:S01]  /*5de0*/  FMUL.FTZ R24, R36, UR25 ;  /* 0x0000001924187c20 */ /* 0x000fe20008410000 */
[----:B------:R-:W-:Y:S01]  /*5df0*/  UMOV UR7, 0x40000040 ;  /* 0x4000004000077882 */ /* 0x000fe20000000000 */
[----:B------:R-:W-:Y:S01]  /*5e00*/  FMUL.FTZ R36, R46, UR25 ;  /* 0x000000192e247c20 */ /* 0x000fe20008410000 */
[----:B------:R-:W-:Y:S01]  /*5e10*/  FMUL.FTZ R46, R58, UR25 ;  /* 0x000000193a2e7c20 */ /* 0x000fe20008410000 */
[----:B------:R-:W-:Y:S01]  /*5e20*/  @!P1 LEA R33, R33, UR45, 0x3 ;  /* 0x0000002d21219c11 */ /* 0x000fe2000f8e18ff */
        /* <DEDUP_REMOVED lines=12> */
[----:B------:R-:W-:-:S02]  /*5ef0*/  @!P1 VIADD R33, R33, 0x16840 ;  /* 0x0001684021219836 */ /* 0x000fc40000000000 */
        /* <DEDUP_REMOVED lines=38> */
[----:B------:R-:W-:Y:S01]  /*6160*/  @!P1 PRMT R33, RZ, 0x654, R33 ;  /* 0x00000654ff219816 */ /* 0x000fe20000000021 */
[----:B------:R-:W-:-:S02]  /*6170*/  IMAD.SHL.U32 R77, R0, 0x80, RZ ;  /* 0x00000080004d7824 */ /* 0x000fc400078e00ff */
[----:B------:R-:W-:Y:S01]  /*6180*/  FMUL.FTZ R75, R87, UR25 ;  /* 0x00000019574b7c20 */ /* 0x000fe20008410000 */
[----:B------:R-:W-:Y:S01]  /*6190*/  IMAD.U32 R80, RZ, RZ, UR46 ;  /* 0x0000002eff507e24 */ /* 0x000fe2000f8e00ff */
[----:B------:R-:W0:Y:S08]  /*61a0*/  MUFU.TANH R5, R5 ;  /* 0x0000000500057308 */ /* 0x000e300000002400 */
[----:B------:R-:W1:Y:S01]  /*61b0*/  MUFU.TANH R6, R6 ;  /* 0x0000000600067308 */ /* 0x000e620000002400 */
[----:B------:R-:W-:-:S02]  /*61c0*/  WARPGROUP.DEPBAR.LE gsb0, 0x0 ;  /* 0x00008000000079c5 */ /* 0x000fc40000010000 */
[----:B------:R-:W-:-:S06]  /*61d0*/  WARPGROUP.ARRIVE ;  /* 0x00000000000079c5 */ /* 0x000fcc0000000000 */
[----:B------:R-:W2:Y:S01]  /*61e0*/  S2R R150, SR_TID.X ;  /* 0x0000000000967919 */ /* 0x000ea20000002100 */
[----:B------:R-:W3:Y:S01]  /*61f0*/  MUFU.TANH R8, R8 ;  /* 0x0000000800087308 */ /* 0x000ee20000002400 */
[----:B------:R-:W-:Y:S01]  /*6200*/  HGMMA.64x64x16.F32.BF16 R88, R144, gdesc[UR4].tnspB, R88, gsb0 ;  /* 0x40e0000490587df0 */ /* 0x000fe20008001858 */
[----:B------:R-:W-:Y:S01]  /*6210*/  UIADD3 UR6, UR10, 0x100, URZ ;  /* 0x000001000a067890 */ /* 0x000fe2000fffe03f */
[----:B------:R-:W-:-:S05]  /*6220*/  UMOV UR7, 0x40000040 ;  /* 0x4000004000077882 */ /* 0x000fca0000000000 */
[----:B------:R-:W4:Y:S08]  /*6230*/  MUFU.TANH R9, R9 ;  /* 0x0000000900097308 */ /* 0x000f300000002400 */
[----:B------:R-:W0:Y:S08]  /*6240*/  MUFU.TANH R10, R10 ;  /* 0x0000000a000a7308 */ /* 0x000e300000002400 */
[----:B------:R-:W0:Y:S01]  /*6250*/  MUFU.TANH R11, R11 ;  /* 0x0000000b000b7308 */ /* 0x000e220000002400 */
[----:B--2---:R-:W-:-:S07]  /*6260*/  SHF.R.U32.HI R151, RZ, 0x7, R150 ;  /* 0x00000007ff977819 */ /* 0x004fce0000011696 */
[----:B------:R-:W2:Y:S08]  /*6270*/  MUFU.TANH R12, R12 ;  /* 0x0000000c000c7308 */ /* 0x000eb00000002400 */
        /* <DEDUP_REMOVED lines=83> */
[----:B------:R-:W-:-:S06]  /*67b0*/  WARPGROUP.ARRIVE ;  /* 0x00000000000079c5 */ /* 0x000fcc0000000000 */
[----:B------:R-:W-:Y:S01]  /*67c0*/  HGMMA.64x64x16.F32.BF16 R88, R120, gdesc[UR4].tnspB, R88, gsb0 ;  /* 0x40e0000478587df0 */ /* 0x000fe20008001858 */
[----:B------:R-:W-:Y:S02]  /*67d0*/  @UP0 ULDC UR6, c[0x0][0x44c] ;  /* 0x0001130000060ab9 */ /* 0x000fe40000000800 */
[----:B------:R-:W-:Y:S01]  /*67e0*/  @P2 IMAD.HI.U32 R32, R83, UR6, RZ ;  /* 0x0000000653202c27 */ /* 0x000fe2000f8e00ff */
[----:B------:R-:W-:Y:S01]  /*67f0*/  @UP0 ULDC UR6, c[0x0][0x450] ;  /* 0x0001140000060ab9 */ /* 0x000fe20000000800 */
[----:B------:R-:W-:-:S03]  /*6800*/  ISETP.GE.U32.AND P2, PT, R150, 0x180, PT ;  /* 0x000001809600780c */ /* 0x000fc60003f46070 */
[----:B------:R-:W-:Y:S01]  /*6810*/  @P3 SHF.R.U32.HI R83, RZ, UR6, R32 ;  /* 0x00000006ff533c19 */ /* 0x000fe20008011620 */
[----:B------:R-:W-:-:S04]  /*6820*/  VIADD R32, R151, 0x9 ;  /* 0x0000000997207836 */ /* 0x000fc80000000000 */
[----:B------:R-:W5:Y:S01]  /*6830*/  SHFL.IDX PT, R84, R83, RZ, 0x1c1f ;  /* 0x001c1fff53547589 */ /* 0x000f6200000e0000 */
[----:B------:R-:W-:Y:S02]  /*6840*/  SEL R32, R32, 0x9, !P2 ;  /* 0x0000000920207807 */ /* 0x000fe40005000000 */
[----:B------:R-:W-:Y:S01]  /*6850*/  PLOP3.LUT P2, PT, PT, PT, UP1, 0x40, 0x0 ;  /* 0x000000000000781c */ /* 0x000fe20003f4e818 */
[----:B------:R-:W-:Y:S02]  /*6860*/  WARPGROUP.DEPBAR.LE gsb0, 0x0 ;  /* 0x00008000000079c5 */ /* 0x000fe40000010000 */
[----:B------:R0:W-:Y:S06]  /*6870*/  BAR.ARV R32, 0x100 ;  /* 0x000400200000751d */ /* 0x0001ec0000002000 */
[----:B------:R1:W-:Y:S02]  /*6880*/  @!P1 SYNCS.ARRIVE.TRANS64.RED.A1T0 RZ, [R33+URZ], RZ ;  /* 0x000000ff21ff99a7 */ /* 0x0003e4000810043f */
[----:B-1----:R-:W-:-:S04]  /*6890*/  IADD3 R33, -R16, 0x1, -R77 ;  /* 0x0000000110217810 */ /* 0x002fc80007ffe94d */
[----:B------:R-:W-:-:S05]  /*68a0*/  IADD3 R33, -R80, UR40, R33 ;  /* 0x0000002850217c10 */ /* 0x000fca000fffe121 */
[C---:B------:R-:W-:Y:S02]  /*68b0*/  VIADD R82, R33.reuse, UR24 ;  /* 0x0000001821527c36 */ /* 0x040fe40008000000 */
[----:B------:R-:W-:Y:S02]  /*68c0*/  VIADD R81, R33, UR21 ;  /* 0x0000001521517c36 */ /* 0x000fe40008000000 */
[--C-:B-----5:R-:W-:Y:S02]  /*68d0*/  IMAD.IADD R80, R82, 0x1, R84.reuse ;  /* 0x0000000152507824 */ /* 0x120fe400078e0254 */
[----:B------:R-:W-:Y:S01]  /*68e0*/  IMAD.IADD R79, R81, 0x1, R84 ;  /* 0x00000001514f7824 */ /* 0x000fe200078e0254 */
[----:B0-234-:R-:W-:Y:S06]  /*68f0*/  @P2 BRA `(.L_x_1072) ;  /* 0x00000000005c2947 */ /* 0x01dfec0003800000 */
[----:B------:R-:W-:Y:S01]  /*6900*/  IMAD.U32 R33, RZ, RZ, UR46 ;  /* 0x0000002eff217e24 */ /* 0x000fe2000f8e00ff */
[----:B------:R-:W-:Y:S04]  /*6910*/  BSSY B0, `(.L_x_1073) ;  /* 0x0000011000007945 */ /* 0x000fe80003800000 */
[----:B------:R-:W-:-:S04]  /*6920*/  IADD3 R84, -R33, UR40, R84 ;  /* 0x0000002821547c10 */ /* 0x000fc8000fffe154 */
        /* <DEDUP_REMOVED lines=10> */
.L_x_1074:
[----:B------:R-:W-:-:S05]  /*69d0*/  IMAD.U32 R86, RZ, RZ, UR23 ;  /* 0x00000017ff567e24 */ /* 0x000fca000f8e00ff */
[----:B------:R-:W-:-:S13]  /*69e0*/  ISETP.NE.AND P2, PT, R86, 0x1, PT ;  /* 0x000000015600780c */ /* 0x000fda0003f45270 */
[----:B------:R-:W0:Y:S02]  /*69f0*/  @P2 LDC.64 R32, c[0x0][0x9e8] ;  /* 0x00027a00ff202b82 */ /* 0x000e240000000a00 */
[----:B0-----:R-:W-:-:S05]  /*6a00*/  @P2 IMAD.HI.U32 R32, R84, R32, RZ ;  /* 0x0000002054202227 */ /* 0x001fca00078e00ff */
[----:B------:R-:W-:-:S07]  /*6a10*/  @P2 SHF.R.U32.HI R84, RZ, R33, R32 ;  /* 0x00000021ff542219 */ /* 0x000fce0000011620 */
.L_x_1075:
[----:B------:R-:W-:Y:S05]  /*6a20*/  BSYNC B0 ;  /* 0x0000000000007941 */ /* 0x000fea0003800000 */
.L_x_1073:
[----:B------:R-:W-:-:S04]  /*6a30*/  IMAD R33, R84, R86, -R77 ;  /* 0x0000005654217224 */ /* 0x000fc800078e0a4d */
[----:B------:R-:W-:-:S05]  /*6a40*/  IMAD.IADD R33, R33, 0x1, -R16 ;  /* 0x0000000121217824 */ /* 0x000fca00078e0a10 */
[----:B------:R-:W-:Y:S02]  /*6a50*/  VIADDMNMX R80, R33, R86, R80, PT ;  /* 0x0000005621507246 */ /* 0x000fe40003800150 */
[----:B------:R-:W-:-:S07]  /*6a60*/  VIMNMX R79, R79, R33, !PT ;  /* 0x000000214f4f7248 */ /* 0x000fce0007fe0100 */
.L_x_1072:
[----:B------:R-:W-:Y:S01]  /*6a70*/  ISETP.GT.AND P2, PT, R0, -0x1, PT ;  /* 0xffffffff0000780c */ /* 0x000fe20003f44270 */
[----:B------:R-:W0:Y:S03]  /*6a80*/  SHFL.IDX PT, R83, R83, 0x1, 0x1c1f ;  /* 0x003c1f0053537f89 */ /* 0x000e2600000e0000 */
[C---:B------:R-:W-:Y:S02]  /*6a90*/  ISETP.GT.AND P5, PT, R79.reuse, RZ, P2 ;  /* 0x000000ff4f00720c */ /* 0x040fe400017a4270 */
[C---:B------:R-:W-:Y:S02]  /*6aa0*/  ISETP.GT.AND P4, PT, R79.reuse, 0x1, P2 ;  /* 0x000000014f00780c */ /* 0x040fe40001784270 */
[----:B------:R-:W-:Y:S02]  /*6ab0*/  ISETP.LT.OR P5, PT, R80, 0x1, P5 ;  /* 0x000000015000780c */ /* 0x000fe40002fa1670 */
[----:B------:R-:W-:-:S02]  /*6ac0*/  ISETP.GT.AND P6, PT, R79, 0x8, P2 ;  /* 0x000000084f00780c */ /* 0x000fc400017c4270 */
[----:B------:R-:W-:Y:S02]  /*6ad0*/  FSEL R5, R5, -INF , !P5 ;  /* 0xff80000005057808 */ /* 0x000fe40006800000 */
[C---:B------:R-:W-:Y:S02]  /*6ae0*/  ISETP.GT.AND P5, PT, R79.reuse, 0x10, P2 ;  /* 0x000000104f00780c */ /* 0x040fe400017a4270 */
[----:B------:R-:W-:Y:S02]  /*6af0*/  ISETP.GT.AND P3, PT, R79, 0x9, P2 ;  /* 0x000000094f00780c */ /* 0x000fe40001764270 */
[C---:B------:R-:W-:Y:S02]  /*6b00*/  ISETP.LT.OR P5, PT, R80.reuse, 0x11, P5 ;  /* 0x000000115000780c */ /* 0x040fe40002fa1670 */
[----:B------:R-:W-:Y:S02]  /*6b10*/  ISETP.LT.OR P4, PT, R80, 0x2, P4 ;  /* 0x000000025000780c */ /* 0x000fe40002781670 */
[----:B------:R-:W-:-:S02]  /*6b20*/  FSEL R14, R14, -INF , !P5 ;  /* 0xff8000000e0e7808 */ /* 0x000fc40006800000 */
[----:B------:R-:W-:Y:S01]  /*6b30*/  ISETP.GT.AND P5, PT, R79, 0x20, P2 ;  /* 0x000000204f00780c */ /* 0x000fe200017a4270 */
[--C-:B0-----:R-:W-:Y:S01]  /*6b40*/  IMAD.IADD R82, R82, 0x1, R83.reuse ;  /* 0x0000000152527824 */ /* 0x101fe200078e0253 */
[C---:B------:R-:W-:Y:S01]  /*6b50*/  ISETP.LT.OR P6, PT, R80.reuse, 0x9, P6 ;  /* 0x000000095000780c */ /* 0x040fe200037c1670 */
[----:B------:R-:W-:Y:S01]  /*6b60*/  IMAD.IADD R81, R81, 0x1, R83 ;  /* 0x0000000151517824 */ /* 0x000fe200078e0253 */
        /* <DEDUP_REMOVED lines=99> */
.L_x_1078:
[----:B------:R-:W-:-:S05]  /*71a0*/  IMAD.U32 R80, RZ, RZ, UR23 ;  /* 0x00000017ff507e24 */ /* 0x000fca000f8e00ff */
[----:B------:R-:W-:-:S13]  /*71b0*/  ISETP.NE.AND P3, PT, R80, 0x1, PT ;  /* 0x000000015000780c */ /* 0x000fda0003f65270 */
[----:B------:R-:W0:Y:S02]  /*71c0*/  @P3 LDC.64 R10, c[0x0][0x9e8] ;  /* 0x00027a00ff0a3b82 */ /* 0x000e240000000a00 */
[----:B0-----:R-:W-:-:S05]  /*71d0*/  @P3 IMAD.HI.U32 R10, R83, R10, RZ ;  /* 0x0000000a530a3227 */ /* 0x001fca00078e00ff */
[----:B------:R-:W-:-:S07]  /*71e0*/  @P3 SHF.R.U32.HI R83, RZ, R11, R10 ;  /* 0x0000000bff533219 */ /* 0x000fce000001160a */
.L_x_1079:
[----:B------:R-:W-:Y:S05]  /*71f0*/  BSYNC B0 ;  /* 0x0000000000007941 */ /* 0x000fea0003800000 */
.L_x_1077:
[----:B------:R-:W-:-:S04]  /*7200*/  IMAD R77, R83, R80, -R77 ;  /* 0x00000050534d7224 */ /* 0x000fc800078e0a4d */
[----:B------:R-:W-:-:S05]  /*7210*/  IMAD.IADD R77, R77, 0x1, -R16 ;  /* 0x000000014d4d7824 */ /* 0x000fca00078e0a10 */
[----:B------:R-:W-:Y:S02]  /*7220*/  VIADDMNMX R82, R77, R80, R82, PT ;  /* 0x000000504d527246 */ /* 0x000fe40003800152 */
[----:B------:R-:W-:-:S07]  /*7230*/  VIMNMX R81, R81, R77, !PT ;  /* 0x0000004d51517248 */ /* 0x000fce0007fe0100 */
.L_x_1076:
[----:B------:R-:W-:Y:S01]  /*7240*/  FMNMX.FTZ R11, R5, R4, !PT ;  /* 0x00000004050b7209 */ /* 0x000fe20007810000 */
[----:B------:R-:W-:Y:S01]  /*7250*/  UMOV UR50, UR26 ;  /* 0x0000001a00327c82 */ /* 0x000fe20008000000 */
        /* <DEDUP_REMOVED lines=24> */
[----:B------:R-:W-:Y:S02]  /*73e0*/  FSEL R30, R30, -INF , !P5 ;  /* 0xff8000001e1e7808 */ /* 0x000fe40006800000 */
[----:B------:R-:W-:Y:S02]  /*73f0*/  FMNMX.FTZ R11, R39, R10, !PT ;  /* 0x0000000a270b7209 */ /* 0x000fe40007810000 */
[----:B------:R-:W-:Y:S02]  /*7400*/  ISETP.GT.AND P5, PT, R81, RZ, P2 ;  /* 0x000000ff5100720c */ /* 0x000fe400017a4270 */
[----:B------:R-:W-:Y:S02]  /*7410*/  FMNMX.FTZ R10, R44, R11, !PT ;  /* 0x0000000b2c0a7209 */ /* 0x000fe40007810000 */
[----:B------:R-:W-:-:S02]  /*7420*/  ISETP.LT.OR P3, PT, R82, 0x19, P3 ;  /* 0x000000195200780c */ /* 0x000fc40001f61670 */
        /* <DEDUP_REMOVED lines=34> */
[----:B------:R-:W-:Y:S01]  /*7650*/  ISETP.GT.AND P4, PT, R81, 0x30, P2 ;  /* 0x000000305100780c */ /* 0x000fe20001784270 */
[----:B------:R-:W0:Y:S03]  /*7660*/  SHFL.BFLY PT, R10, R11, 0x2, 0x1f ;  /* 0x0c401f000b0a7f89 */ /* 0x000e2600000e0000 */
[----:B------:R-:W-:-:S04]  /*7670*/  ISETP.LT.OR P4, PT, R82, 0x31, P4 ;  /* 0x000000315200780c */ /* 0x000fc80002781670 */
[----:B------:R-:W-:Y:S02]  /*7680*/  FSEL R40, R40, -INF , !P4 ;  /* 0xff80000028287808 */ /* 0x000fe40006000000 */
[----:B------:R-:W-:-:S04]  /*7690*/  ISETP.GT.AND P4, PT, R81, 0x39, P2 ;  /* 0x000000395100780c */ /* 0x000fc80001784270 */
[----:B------:R-:W-:-:S04]  /*76a0*/  ISETP.LT.OR P4, PT, R82, 0x3a, P4 ;  /* 0x0000003a5200780c */ /* 0x000fc80002781670 */
[----:B------:R-:W-:Y:S02]  /*76b0*/  FSEL R43, R43, -INF , !P4 ;  /* 0xff8000002b2b7808 */ /* 0x000fe40006000000 */
[----:B------:R-:W-:-:S04]  /*76c0*/  ISETP.GT.AND P4, PT, R81, 0x48, P2 ;  /* 0x000000485100780c */ /* 0x000fc80001784270 */
[----:B------:R-:W-:Y:S02]  /*76d0*/  ISETP.LT.OR P4, PT, R82, 0x49, P4 ;  /* 0x000000495200780c */ /* 0x000fe40002781670 */
[----:B0-----:R-:W-:Y:S02]  /*76e0*/  FMNMX.FTZ R77, R11, R10, !PT ;  /* 0x0000000a0b4d7209 */ /* 0x001fe40007810000 */
        /* <DEDUP_REMOVED lines=12> */
[C---:B------:R-:W-:Y:S01]  /*77b0*/  FSETP.NEU.FTZ.AND P6, PT, R10.reuse, -INF , PT ;  /* 0xff8000000a00780b */ /* 0x040fe20003fdd000 */
[----:B------:R-:W-:Y:S01]  /*77c0*/  FMUL.FTZ R79, R10, UR22 ;  /* 0x000000160a4f7c20 */ /* 0x000fe20008410000 */
[----:B------:R-:W-:-:S04]  /*77d0*/  ISETP.GT.AND P4, PT, R81, 0x78, P2 ;  /* 0x000000785100780c */ /* 0x000fc80001784270 */
[----:B------:R-:W-:Y:S02]  /*77e0*/  FSEL R11, R79, RZ, P6 ;  /* 0x000000ff4f0b7208 */ /* 0x000fe40003000000 */
[----:B------:R-:W-:-:S03]  /*77f0*/  ISETP.LT.OR P4, PT, R82, 0x79, P4 ;  /* 0x000000795200780c */ /* 0x000fc60002781670 */
[--C-:B------:R-:W-:Y:S01]  /*7800*/  FFMA.FTZ R33, R33, UR22, -R11.reuse ;  /* 0x0000001621217c23 */ /* 0x100fe2000801080b */
[--C-:B------:R-:W-:Y:S01]  /*7810*/  FFMA.FTZ R144, R14, UR22, -R11.reuse ;  /* 0x000000160e907c23 */ /* 0x100fe2000801080b */
[--C-:B------:R-:W-:Y:S01]  /*7820*/  FFMA.FTZ R148, R5, UR22, -R11.reuse ;  /* 0x0000001605947c23 */ /* 0x100fe2000801080b */
[----:B------:R-:W-:Y:S01]  /*7830*/  FMNMX.FTZ R14, R8, R7, !PT ;  /* 0x00000007080e7209 */ /* 0x000fe20007810000 */
[--C-:B------:R-:W-:Y:S01]  /*7840*/  FFMA.FTZ R5, R6, UR22, -R11.reuse ;  /* 0x0000001606057c23 */ /* 0x100fe2000801080b */
[----:B------:R-:W-:Y:S01]  /*7850*/  FSEL R6, R31, -INF , !P3 ;  /* 0xff8000001f067808 */ /* 0x000fe20005800000 */
[--C-:B------:R-:W-:Y:S01]  /*7860*/  FFMA.FTZ R150, R32, UR22, -R11.reuse ;  /* 0x0000001620967c23 */ /* 0x100fe2000801080b */
[----:B------:R0:W-:Y:S01]  /*7870*/  MUFU.EX2 R31, R33 ;  /* 0x00000021001f7308 */ /* 0x0001e20000000800 */
[----:B------:R-:W-:Y:S01]  /*7880*/  ISETP.GT.AND P3, PT, R81, 0x29, P2 ;  /* 0x000000295100780c */ /* 0x000fe20001764270 */
[--C-:B------:R-:W-:Y:S01]  /*7890*/  FFMA.FTZ R32, R53, UR22, -R11.reuse ;  /* 0x0000001635207c23 */ /* 0x100fe2000801080b */
[--C-:B------:R-:W-:Y:S01]  /*78a0*/  FFMA.FTZ R146, R24, UR22, -R11.reuse ;  /* 0x0000001618927c23 */ /* 0x100fe2000801080b */
[--C-:B------:R-:W-:Y:S01]  /*78b0*/  FFMA.FTZ R140, R28, UR22, -R11.reuse ;  /* 0x000000161c8c7c23 */ /* 0x100fe2000801080b */
[----:B------:R-:W-:Y:S01]  /*78c0*/  ISETP.LT.OR P5, PT, R82, 0x2a, P3 ;  /* 0x0000002a5200780c */ /* 0x000fe20001fa1670 */
[--C-:B------:R-:W-:Y:S01]  /*78d0*/  FFMA.FTZ R15, R15, UR22, -R11.reuse ;  /* 0x000000160f0f7c23 */ /* 0x100fe2000801080b */
[----:B------:R-:W-:Y:S01]  /*78e0*/  ISETP.GT.AND P3, PT, R81, 0x31, P2 ;  /* 0x000000315100780c */ /* 0x000fe20001764270 */
[--C-:B------:R-:W-:Y:S01]  /*78f0*/  FFMA.FTZ R25, R25, UR22, -R11.reuse ;  /* 0x0000001619197c23 */ /* 0x100fe2000801080b */
[----:B0-----:R-:W-:Y:S01]  /*7900*/  FMNMX.FTZ R33, R9, R14, !PT ;  /* 0x0000000e09217209 */ /* 0x001fe20007810000 */
[--C-:B------:R-:W-:Y:S01]  /*7910*/  FFMA.FTZ R29, R29, UR22, -R11.reuse ;  /* 0x000000161d1d7c23 */ /* 0x100fe2000801080b */
[----:B------:R-:W-:Y:S01]  /*7920*/  FSEL R37, R37, -INF , !P5 ;  /* 0xff80000025257808 */ /* 0x000fe20006800000 */
[--C-:B------:R-:W-:Y:S01]  /*7930*/  FFMA.FTZ R142, R34, UR22, -R11.reuse ;  /* 0x00000016228e7c23 */ /* 0x100fe2000801080b */
[----:B------:R-:W-:Y:S01]  /*7940*/  FMNMX.FTZ R14, R12, R33, !PT ;  /* 0x000000210c0e7209 */ /* 0x000fe20007810000 */
[--C-:B------:R-:W-:Y:S01]  /*7950*/  FFMA.FTZ R136, R38, UR22, -R11.reuse ;  /* 0x0000001626887c23 */ /* 0x100fe2000801080b */
[----:B------:R-:W-:Y:S01]  /*7960*/  ISETP.GT.AND P5, PT, R81, 0x38, P2 ;  /* 0x000000385100780c */ /* 0x000fe200017a4270 */
[--C-:B------:R-:W-:Y:S01]  /*7970*/  FFMA.FTZ R138, R44, UR22, -R11.reuse ;  /* 0x000000162c8a7c23 */ /* 0x100fe2000801080b */
        /* <DEDUP_REMOVED lines=9> */
[--C-:B------:R-:W-:Y:S01]  /*7a10*/  FFMA.FTZ R124, R64, UR22, -R11.reuse ;  /* 0x00000016407c7c23 */ /* 0x100fe2000801080b */
[----:B------:R-:W-:Y:S01]  /*7a20*/  ISETP.LT.OR P5, PT, R82, 0x39, P5 ;  /* 0x000000395200780c */ /* 0x000fe20002fa1670 */
[--C-:B------:R-:W-:Y:S01]  /*7a30*/  FFMA.FTZ R126, R68, UR22, -R11.reuse ;  /* 0x00000016447e7c23 */ /* 0x100fe2000801080b */
[----:B------:R-:W-:Y:S01]  /*7a40*/  FMNMX.FTZ R14, R26, R33, !PT ;  /* 0x000000211a0e7209 */ /* 0x000fe20007810000 */
[--C-:B------:R-:W-:Y:S01]  /*7a50*/  FFMA.FTZ R120, R70, UR22, -R11.reuse ;  /* 0x0000001646787c23 */ /* 0x100fe2000801080b */
[----:B------:R-:W-:Y:S01]  /*7a60*/  ISETP.GT.AND P3, PT, R81, 0x40, P2 ;  /* 0x000000405100780c */ /* 0x000fe20001764270 */
[--C-:B------:R-:W-:Y:S01]  /*7a70*/  FFMA.FTZ R122, R76, UR22, -R11.reuse ;  /* 0x000000164c7a7c23 */ /* 0x100fe2000801080b */
[----:B------:R-:W-:Y:S01]  /*7a80*/  FMNMX.FTZ R33, R27, R14, !PT ;  /* 0x0000000e1b217209 */ /* 0x000fe20007810000 */
[----:B------:R-:W-:Y:S01]  /*7a90*/  FFMA.FTZ R78, R78, UR22, -R11 ;  /* 0x000000164e4e7c23 */ /* 0x000fe2000801080b */
[----:B------:R-:W-:Y:S01]  /*7aa0*/  FSEL R42, R42, -INF , !P5 ;  /* 0xff8000002a2a7808 */ /* 0x000fe20006800000 */
[----:B------:R-:W-:Y:S01]  /*7ab0*/  MUFU.EX2 R148, R148 ;  /* 0x0000009400947308 */ /* 0x000fe20000000800 */
[----:B------:R-:W-:-:S02]  /*7ac0*/  FMNMX.FTZ R33, R30, R33, !PT ;  /* 0x000000211e217209 */ /* 0x000fc40007810000 */
[----:B------:R-:W-:Y:S02]  /*7ad0*/  ISETP.GT.AND P5, PT, R81, 0x41, P2 ;  /* 0x000000415100780c */ /* 0x000fe400017a4270 */
[----:B------:R-:W-:Y:S02]  /*7ae0*/  FMNMX.FTZ R33, R6, R33, !PT ;  /* 0x0000002106217209 */ /* 0x000fe40007810000 */
[----:B------:R-:W-:Y:S01]  /*7af0*/  ISETP.LT.OR P3, PT, R82, 0x41, P3 ;  /* 0x000000415200780c */ /* 0x000fe20001f61670 */
[----:B------:R-:W-:Y:S01]  /*7b00*/  MUFU.EX2 R5, R5 ;  /* 0x0000000500057308 */ /* 0x000fe20000000800 */
[----:B------:R-:W-:Y:S02]  /*7b10*/  FMNMX.FTZ R14, R36, R33, !PT ;  /* 0x00000021240e7209 */ /* 0x000fe40007810000 */
[----:B------:R-:W-:Y:S02]  /*7b20*/  ISETP.LT.OR P5, PT, R82, 0x42, P5 ;  /* 0x000000425200780c */ /* 0x000fe40002fa1670 */
[----:B------:R-:W-:-:S02]  /*7b30*/  FMNMX.FTZ R33, R37, R14, !PT ;  /* 0x0000000e25217209 */ /* 0x000fc40007810000 */
[----:B------:R-:W-:Y:S01]  /*7b40*/  FSEL R46, R46, -INF , !P3 ;  /* 0xff8000002e2e7808 */ /* 0x000fe20005800000 */
[----:B------:R-:W-:Y:S01]  /*7b50*/  MUFU.EX2 R150, R150 ;  /* 0x0000009600967308 */ /* 0x000fe20000000800 */
[----:B------:R-:W-:Y:S01]  /*7b60*/  FMNMX.FTZ R14, R40, R33, !PT ;  /* 0x00000021280e7209 */ /* 0x000fe20007810000 */
[----:B------:R-:W-:Y:S01]  /*7b70*/  FFMA.FTZ R33, R35, UR22, -R11 ;  /* 0x0000001623217c23 */ /* 0x000fe2000801080b */
[----:B------:R-:W-:Y:S02]  /*7b80*/  ISETP.GT.AND P3, PT, R81, 0x49, P2 ;  /* 0x000000495100780c */ /* 0x000fe40001764270 */
[----:B------:R-:W-:Y:S02]  /*7b90*/  FMNMX.FTZ R35, R41, R14, !PT ;  /* 0x0000000e29237209 */ /* 0x000fe40007810000 */
[----:B------:R-:W-:Y:S01]  /*7ba0*/  FSEL R47, R47, -INF , !P5 ;  /* 0xff8000002f2f7808 */ /* 0x000fe20006800000 */
[----:B------:R-:W-:Y:S01]  /*7bb0*/  MUFU.EX2 R144, R144 ;  /* 0x0000009000907308 */ /* 0x000fe20000000800 */
[----:B------:R-:W-:-:S02]  /*7bc0*/  FMNMX.FTZ R14, R42, R35, !PT ;  /* 0x000000232a0e7209 */ /* 0x000fc40007810000 */
[----:B------:R-:W-:Y:S02]  /*7bd0*/  ISETP.GT.AND P5, PT, R81, 0x50, P2 ;  /* 0x000000505100780c */ /* 0x000fe400017a4270 */
[----:B------:R-:W-:Y:S02]  /*7be0*/  FMNMX.FTZ R35, R43, R14, !PT ;  /* 0x0000000e2b237209 */ /* 0x000fe40007810000 */
[----:B------:R-:W-:Y:S01]  /*7bf0*/  ISETP.LT.OR P3, PT, R82, 0x4a, P3 ;  /* 0x0000004a5200780c */ /* 0x000fe20001f61670 */
[----:B------:R-:W-:Y:S01]  /*7c00*/  MUFU.EX2 R15, R15 ;  /* 0x0000000f000f7308 */ /* 0x000fe20000000800 */
[----:B------:R-:W-:Y:S01]  /*7c10*/  FMNMX.FTZ R14, R46, R35, !PT ;  /* 0x000000232e0e7209 */ /* 0x000fe20007810000 */
[----:B------:R-:W-:Y:S01]  /*7c20*/  FFMA.FTZ R35, R39, UR22, -R11 ;  /* 0x0000001627237c23 */ /* 0x000fe2000801080b */
[----:B------:R-:W-:Y:S02]  /*7c30*/  FSEL R51, R51, -INF , !P3 ;  /* 0xff80000033337808 */ /* 0x000fe40005800000 */
[----:B------:R-:W-:-:S02]  /*7c40*/  FMNMX.FTZ R39, R47, R14, !PT ;  /* 0x0000000e2f277209 */ /* 0x000fc40007810000 */
[----:B------:R-:W-:Y:S01]  /*7c50*/  ISETP.LT.OR P5, PT, R82, 0x51, P5 ;  /* 0x000000515200780c */ /* 0x000fe20002fa1670 */
[----:B------:R-:W-:Y:S01]  /*7c60*/  MUFU.EX2 R146, R146 ;  /* 0x0000009200927308 */ /* 0x000fe20000000800 */
[----:B------:R-:W-:Y:S02]  /*7c70*/  FMNMX.FTZ R14, R50, R39, !PT ;  /* 0x00000027320e7209 */ /* 0x000fe40007810000 */
[----:B------:R-:W-:Y:S02]  /*7c80*/  ISETP.GT.AND P3, PT, R81, 0x58, P2 ;  /* 0x000000585100780c */ /* 0x000fe40001764270 */
[----:B------:R-:W-:Y:S02]  /*7c90*/  FSEL R54, R54, -INF , !P5 ;  /* 0xff80000036367808 */ /* 0x000fe40006800000 */
[----:B------:R-:W-:Y:S01]  /*7ca0*/  FMNMX.FTZ R39, R51, R14, !PT ;  /* 0x0000000e33277209 */ /* 0x000fe20007810000 */
[----:B------:R-:W-:Y:S01]  /*7cb0*/  MUFU.EX2 R25, R25 ;  /* 0x0000001900197308 */ /* 0x000fe20000000800 */
[----:B------:R-:W-:-:S02]  /*7cc0*/  ISETP.GT.AND P5, PT, R81, 0x59, P2 ;  /* 0x000000595100780c */ /* 0x000fc400017a4270 */
[----:B------:R-:W-:Y:S02]  /*7cd0*/  ISETP.LT.OR P3, PT, R82, 0x59, P3 ;  /* 0x000000595200780c */ /* 0x000fe40001f61670 */
[----:B------:R-:W-:Y:S01]  /*7ce0*/  FMNMX.FTZ R14, R54, R39, !PT ;  /* 0x00000027360e7209 */ /* 0x000fe20007810000 */
[----:B------:R-:W-:Y:S01]  /*7cf0*/  FFMA.FTZ R39, R45, UR22, -R11 ;  /* 0x000000162d277c23 */ /* 0x000fe2000801080b */
[----:B------:R-:W-:Y:S01]  /*7d00*/  ISETP.LT.OR P5, PT, R82, 0x5a, P5 ;  /* 0x0000005a5200780c */ /* 0x000fe20002fa1670 */
[----:B------:R-:W-:Y:S01]  /*7d10*/  MUFU.EX2 R140, R140 ;  /* 0x0000008c008c7308 */ /* 0x000fe20000000800 */
[----:B------:R-:W-:Y:S02]  /*7d20*/  FSEL R59, R59, -INF , !P3 ;  /* 0xff8000003b3b7808 */ /* 0x000fe40005800000 */
[----:B------:R-:W-:Y:S02]  /*7d30*/  FMNMX.FTZ R14, R55, R14, !PT ;  /* 0x0000000e370e7209 */ /* 0x000fe40007810000 */
[----:B------:R-:W-:-:S02]  /*7d40*/  ISETP.GT.AND P3, PT, R81, 0x61, P2 ;  /* 0x000000615100780c */ /* 0x000fc40001764270 */
[----:B------:R-:W-:Y:S01]  /*7d50*/  FSEL R60, R60, -INF , !P5 ;  /* 0xff8000003c3c7808 */ /* 0x000fe20006800000 */
[----:B------:R-:W-:Y:S01]  /*7d60*/  MUFU.EX2 R29, R29 ;  /* 0x0000001d001d7308 */ /* 0x000fe20000000800 */
[----:B------:R-:W-:Y:S02]  /*7d70*/  FMNMX.FTZ R45, R59, R14, !PT ;  /* 0x0000000e3b2d7209 */ /* 0x000fe40007810000 */
[----:B------:R-:W-:Y:S02]  /*7d80*/  ISETP.GT.AND P5, PT, R81, 0x68, P2 ;  /* 0x000000685100780c */ /* 0x000fe400017a4270 */
[----:B------:R-:W-:Y:S02]  /*7d90*/  ISETP.LT.OR P3, PT, R82, 0x62, P3 ;  /* 0x000000625200780c */ /* 0x000fe40001f61670 */
[----:B------:R-:W-:Y:S01]  /*7da0*/  FMNMX.FTZ R45, R60, R45, !PT ;  /* 0x0000002d3c2d7209 */ /* 0x000fe20007810000 */
[----:B------:R-:W-:Y:S01]  /*7db0*/  MUFU.EX2 R142, R142 ;  /* 0x0000008e008e7308 */ /* 0x000fe20000000800 */
[----:B------:R-:W-:-:S02]  /*7dc0*/  FSEL R63, R63, -INF , !P3 ;  /* 0xff8000003f3f7808 */ /* 0x000fc40005800000 */
[----:B------:R-:W-:Y:S02]  /*7dd0*/  ISETP.LT.OR P5, PT, R82, 0x69, P5 ;  /* 0x000000695200780c */ /* 0x000fe40002fa1670 */
[----:B------:R-:W-:Y:S01]  /*7de0*/  FMNMX.FTZ R14, R62, R45, !PT ;  /* 0x0000002d3e0e7209 */ /* 0x000fe20007810000 */
[----:B------:R-:W-:Y:S01]  /*7df0*/  FFMA.FTZ R45, R49, UR22, -R11 ;  /* 0x00000016312d7c23 */ /* 0x000fe2000801080b */
[----:B------:R-:W-:Y:S01]  /*7e00*/  ISETP.GT.AND P3, PT, R81, 0x70, P2 ;  /* 0x000000705100780c */ /* 0x000fe20001764270 */
[----:B------:R-:W-:Y:S01]  /*7e10*/  MUFU.EX2 R33, R33 ;  /* 0x0000002100217308 */ /* 0x000fe20000000800 */
[----:B------:R-:W-:Y:S02]  /*7e20*/  FSEL R66, R66, -INF , !P5 ;  /* 0xff80000042427808 */ /* 0x000fe40006800000 */
[----:B------:R-:W-:Y:S02]  /*7e30*/  FMNMX.FTZ R49, R63, R14, !PT ;  /* 0x0000000e3f317209 */ /* 0x000fe40007810000 */
[----:B------:R-:W-:-:S02]  /*7e40*/  ISETP.GT.AND P5, PT, R81, 0x71, P2 ;  /* 0x000000715100780c */ /* 0x000fc400017a4270 */
[----:B------:R-:W-:Y:S01]  /*7e50*/  ISETP.LT.OR P3, PT, R82, 0x71, P3 ;  /* 0x000000715200780c */ /* 0x000fe20001f61670 */
        /* <DEDUP_REMOVED lines=9> */
[----:B------:R-:W-:Y:S01]  /*7ef0*/  ISETP.LT.OR P2, PT, R82, 0x7a, P2 ;  /* 0x0000007a5200780c */ /* 0x000fe20001741670 */
[----:B------:R-:W-:Y:S01]  /*7f00*/  MUFU.EX2 R138, R138 ;  /* 0x0000008a008a7308 */ /* 0x000fe20000000800 */
[----:B------:R-:W-:Y:S02]  /*7f10*/  FSEL R14, R73, -INF , !P4 ;  /* 0xff800000490e7808 */ /* 0x000fe40006000000 */
[----:B------:R-:W-:Y:S02]  /*7f20*/  FMNMX.FTZ R53, R72, R49, !PT ;  /* 0x0000003148357209 */ /* 0x000fe40007810000 */
[----:B------:R-:W-:-:S02]  /*7f30*/  FSEL R24, R75, -INF , !P2 ;  /* 0xff8000004b187808 */ /* 0x000fc40005000000 */
[----:B------:R-:W-:Y:S01]  /*7f40*/  FMNMX.FTZ R53, R14, R53, !PT ;  /* 0x000000350e357209 */ /* 0x000fe20007810000 */
[----:B------:R-:W-:Y:S01]  /*7f50*/  MUFU.EX2 R39, R39 ;  /* 0x0000002700277308 */ /* 0x000fe20000000800 */
[----:B------:R-:W-:Y:S02]  /*7f60*/  FSEL R75, R10, RZ, P6 ;  /* 0x000000ff0a4b7208 */ /* 0x000fe40003000000 */
[----:B------:R-:W-:Y:S01]  /*7f70*/  FMNMX.FTZ R28, R24, R53, !PT ;  /* 0x00000035181c7209 */ /* 0x000fe20007810000 */
[--C-:B------:R-:W-:Y:S01]  /*7f80*/  FFMA.FTZ R53, R57, UR22, -R11.reuse ;  /* 0x0000001639357c23 */ /* 0x100fe2000801080b */
[--C-:B------:R-:W-:Y:S01]  /*7f90*/  FFMA.FTZ R57, R61, UR22, -R11.reuse ;  /* 0x000000163d397c23 */ /* 0x100fe2000801080b */
[----:B------:R-:W-:Y:S01]  /*7fa0*/  FADD.FTZ R4, -R75, R4 ;  /* 0x000000044b047221 */ /* 0x000fe20000010100 */
[--C-:B------:R-:W-:Y:S01]  /*7fb0*/  FFMA.FTZ R61, R65, UR22, -R11.reuse ;  /* 0x00000016413d7c23 */ /* 0x100fe2000801080b */
[----:B------:R-:W0:Y:S01]  /*7fc0*/  SHFL.BFLY PT, R73, R28, 0x2, 0x1f ;  /* 0x0c401f001c497f89 */ /* 0x000e2200000e0000 */
[--C-:B------:R-:W-:Y:S01]  /*7fd0*/  FFMA.FTZ R65, R69, UR22, -R11.reuse ;  /* 0x0000001645417c23 */ /* 0x100fe2000801080b */
[----:B------:R-:W-:Y:S01]  /*7fe0*/  FMUL.FTZ R4, R4, UR22 ;  /* 0x0000001604047c20 */ /* 0x000fe20008410000 */
[----:B------:R-:W-:Y:S01]  /*7ff0*/  FFMA.FTZ R69, R74, UR22, -R11 ;  /* 0x000000164a457c23 */ /* 0x000fe2000801080b */
[----:B------:R-:W-:Y:S08]  /*8000*/  MUFU.EX2 R132, R132 ;  /* 0x0000008400847308 */ /* 0x000ff00000000800 */
[----:B------:R-:W-:Y:S08]  /*8010*/  MUFU.EX2 R45, R45 ;  /* 0x0000002d002d7308 */ /* 0x000ff00000000800 */
[----:B------:R-:W-:Y:S01]  /*8020*/  MUFU.EX2 R134, R134 ;  /* 0x0000008600867308 */ /* 0x000fe20000000800 */
[----:B0-----:R-:W-:-:S07]  /*8030*/  FMNMX.FTZ R73, R28, R73, !PT ;  /* 0x000000491c497209 */ /* 0x001fce0007810000 */
[----:B------:R-:W-:Y:S01]  /*8040*/  MUFU.EX2 R49, R32 ;  /* 0x0000002000317308 */ /* 0x000fe20000000800 */
[----:B------:R-:W0:Y:S07]  /*8050*/  SHFL.BFLY PT, R28, R73, 0x1, 0x1f ;  /* 0x0c201f00491c7f89 */ /* 0x000e2e00000e0000 */
[----:B------:R-:W-:Y:S08]  /*8060*/  MUFU.EX2 R128, R128 ;  /* 0x0000008000807308 */ /* 0x000ff00000000800 */
[----:B------:R-:W-:Y:S08]  /*8070*/  MUFU.EX2 R53, R53 ;  /* 0x0000003500357308 */ /* 0x000ff00000000800 */
[----:B------:R-:W-:Y:S01]  /*8080*/  MUFU.EX2 R130, R130 ;  /* 0x0000008200827308 */ /* 0x000fe20000000800 */
[----:B0-----:R-:W-:-:S04]  /*8090*/  FMNMX.FTZ R11, R73, R28, !PT ;  /* 0x0000001c490b7209 */ /* 0x001fc80007810000 */
[C---:B------:R-:W-:Y:S01]  /*80a0*/  FSETP.NEU.FTZ.AND P2, PT, R11.reuse, -INF , PT ;  /* 0xff8000000b00780b */ /* 0x040fe20003f5d000 */
[----:B------:R-:W-:Y:S02]  /*80b0*/  FMUL.FTZ R77, R11, UR22 ;  /* 0x000000160b4d7c20 */ /* 0x000fe40008410000 */
[----:B------:R-:W0:Y:S03]  /*80c0*/  MUFU.EX2 R73, R4 ;  /* 0x0000000400497308 */ /* 0x000e260000000800 */
[----:B------:R-:W-:-:S05]  /*80d0*/  FSEL R77, R77, RZ, P2 ;  /* 0x000000ff4d4d7208 */ /* 0x000fca0001000000 */
[--C-:B------:R-:W-:Y:S01]  /*80e0*/  FFMA.FTZ R149, R8, UR22, -R77.reuse ;  /* 0x0000001608957c23 */ /* 0x100fe2000801084d */
[--C-:B------:R-:W-:Y:S01]  /*80f0*/  FFMA.FTZ R8, R9, UR22, -R77.reuse ;  /* 0x0000001609087c23 */ /* 0x100fe2000801084d */
[--C-:B------:R-:W-:Y:S01]  /*8100*/  FFMA.FTZ R151, R12, UR22, -R77.reuse ;  /* 0x000000160c977c23 */ /* 0x100fe2000801084d */
[--C-:B------:R-:W-:Y:S01]  /*8110*/  FFMA.FTZ R12, R13, UR22, -R77.reuse ;  /* 0x000000160d0c7c23 */ /* 0x100fe2000801084d */
[--C-:B------:R-:W-:Y:S01]  /*8120*/  FFMA.FTZ R145, R20, UR22, -R77.reuse ;  /* 0x0000001614917c23 */ /* 0x100fe2000801084d */
[--C-:B------:R-:W-:Y:S01]  /*8130*/  FFMA.FTZ R143, R36, UR22, -R77.reuse ;  /* 0x00000016248f7c23 */ /* 0x100fe2000801084d */
[----:B------:R-:W-:Y:S01]  /*8140*/  MUFU.EX2 R149, R149 ;  /* 0x0000009500957308 */ /* 0x000fe20000000800 */
[--C-:B------:R-:W-:Y:S01]  /*8150*/  FFMA.FTZ R20, R21, UR22, -R77.reuse ;  /* 0x0000001615147c23 */ /* 0x100fe2000801084d */
[--C-:B------:R-:W-:Y:S01]  /*8160*/  FFMA.FTZ R147, R26, UR22, -R77.reuse ;  /* 0x000000161a937c23 */ /* 0x100fe2000801084d */
[----:B0-----:R-:W-:Y:S01]  /*8170*/  FFMA.FTZ R4, R73, R3, R148 ;  /* 0x0000000349047223 */ /* 0x001fe20000010094 */
[--C-:B------:R-:W-:Y:S01]  /*8180*/  FFMA.FTZ R26, R27, UR22, -R77.reuse ;  /* 0x000000161b1a7c23 */ /* 0x100fe2000801084d */
[--C-:B------:R-:W-:Y:S01]  /*8190*/  FFMA.FTZ R141, R30, UR22, -R77.reuse ;  /* 0x000000161e8d7c23 */ /* 0x100fe2000801084d */
[--C-:B------:R-:W-:Y:S01]  /*81a0*/  FFMA.FTZ R137, R40, UR22, -R77.reuse ;  /* 0x0000001628897c23 */ /* 0x100fe2000801084d */
[----:B------:R-:W-:Y:S01]  /*81b0*/  FADD.FTZ R3, R5, R4 ;  /* 0x0000000405037221 */ /* 0x000fe20000010000 */
[----:B------:R-:W-:Y:S01]  /*81c0*/  MUFU.EX2 R8, R8 ;  /* 0x0000000800087308 */ /* 0x000fe20000000800 */
[--C-:B------:R-:W-:Y:S01]  /*81d0*/  FFMA.FTZ R6, R6, UR22, -R77.reuse ;  /* 0x0000001606067c23 */ /* 0x100fe2000801084d */
[----:B------:R-:W-:Y:S01]  /*81e0*/  FFMA.FTZ R28, R37, UR22, -R77 ;  /* 0x00000016251c7c23 */ /* 0x000fe2000801084d */
[----:B------:R-:W-:Y:S01]  /*81f0*/  FADD.FTZ R4, R150, R3 ;  /* 0x0000000396047221 */ /* 0x000fe20000010000 */
[--C-:B------:R-:W-:Y:S01]  /*8200*/  FFMA.FTZ R139, R42, UR22, -R77.reuse ;  /* 0x000000162a8b7c23 */ /* 0x100fe2000801084d */
[--C-:B------:R-:W-:Y:S01]  /*8210*/  FFMA.FTZ R30, R41, UR22, -R77.reuse ;  /* 0x00000016291e7c23 */ /* 0x100fe2000801084d */
[--C-:B------:R-:W-:Y:S01]  /*8220*/  FFMA.FTZ R32, R43, UR22, -R77.reuse ;  /* 0x000000162b207c23 */ /* 0x100fe2000801084d */
[----:B------:R-:W-:Y:S01]  /*8230*/  FADD.FTZ R3, R31, R4 ;  /* 0x000000041f037221 */ /* 0x000fe20000010000 */
[----:B------:R-:W-:Y:S01]  /*8240*/  FSEL R4, R11, RZ, P2 ;  /* 0x000000ff0b047208 */ /* 0x000fe20001000000 */
[----:B------:R-:W-:Y:S01]  /*8250*/  MUFU.EX2 R151, R151 ;  /* 0x0000009700977308 */ /* 0x000fe20000000800 */
[----:B------:R-:W-:Y:S01]  /*8260*/  FFMA.FTZ R133, R46, UR22, -R77 ;  /* 0x000000162e857c23 */ /* 0x000fe2000801084d */
[----:B------:R-:W-:Y:S01]  /*8270*/  FADD.FTZ R34, R144, R3 ;  /* 0x0000000390227221 */ /* 0x000fe20000010000 */
[----:B------:R-:W-:Y:S01]  /*8280*/  FFMA.FTZ R135, R50, UR22, -R77 ;  /* 0x0000001632877c23 */ /* 0x000fe2000801084d */
[----:B------:R-:W-:Y:S01]  /*8290*/  FADD.FTZ R4, -R4, R7 ;  /* 0x0000000704047221 */ /* 0x000fe20000010100 */
[----:B------:R-:W-:-:S02]  /*82a0*/  IMAD.U32 R7, RZ, RZ, UR47 ;  /* 0x0000002fff077e24 */ /* 0x000fc4000f8e00ff */
[----:B------:R-:W-:Y:S01]  /*82b0*/  FADD.FTZ R3, R15, R34 ;  /* 0x000000220f037221 */ /* 0x000fe20000010000 */
[----:B------:R-:W-:Y:S01]  /*82c0*/  F2FP.BF16.F32.PACK_AB R148, R5, R148 ;  /* 0x000000940594723e */ /* 0x000fe200000010ff */
[----:B------:R-:W-:Y:S01]  /*82d0*/  FMUL.FTZ R4, R4, UR22 ;  /* 0x0000001604047c20 */ /* 0x000fe20008410000 */
[----:B------:R-:W-:Y:S01]  /*82e0*/  MUFU.EX2 R12, R12 ;  /* 0x0000000c000c7308 */ /* 0x000fe20000000800 */
[----:B------:R-:W-:Y:S01]  /*82f0*/  FADD.FTZ R34, R146, R3 ;  /* 0x0000000392227221 */ /* 0x000fe20000010000 */
[----:B------:R-:W-:Y:S01]  /*8300*/  @!P1 LEA R7, R7, UR45, 0x3 ;  /* 0x0000002d07079c11 */ /* 0x000fe2000f8e18ff */
[--C-:B------:R-:W-:Y:S01]  /*8310*/  FFMA.FTZ R129, R54, UR22, -R77.reuse ;  /* 0x0000001636817c23 */ /* 0x100fe2000801084d */
[--C-:B------:R-:W-:Y:S01]  /*8320*/  FFMA.FTZ R131, R59, UR22, -R77.reuse ;  /* 0x000000163b837c23 */ /* 0x100fe2000801084d */
[----:B------:R-:W-:Y:S01]  /*8330*/  FADD.FTZ R3, R25, R34 ;  /* 0x0000002219037221 */ /* 0x000fe20000010000 */
[----:B------:R-:W-:Y:S01]  /*8340*/  FFMA.FTZ R62, R62, UR22, -R77 ;  /* 0x000000163e3e7c23 */ /* 0x000fe2000801084d */
[----:B------:R-:W-:Y:S01]  /*8350*/  @!P1 VIADD R7, R7, 0x16860 ;  /* 0x0001686007079836 */ /* 0x000fe20000000000 */
[----:B------:R-:W0:Y:S01]  /*8360*/  MUFU.EX2 R4, R4 ;  /* 0x0000000400047308 */ /* 0x000e220000000800 */
[----:B------:R-:W-:Y:S01]  /*8370*/  FADD.FTZ R34, R140, R3 ;  /* 0x000000038c227221 */ /* 0x000fe20000010000 */
[--C-:B------:R-:W-:Y:S01]  /*8380*/  FFMA.FTZ R63, R63, UR22, -R77.reuse ;  /* 0x000000163f3f7c23 */ /* 0x100fe2000801084d */
[--C-:B------:R-:W-:Y:S01]  /*8390*/  FFMA.FTZ R66, R66, UR22, -R77.reuse ;  /* 0x0000001642427c23 */ /* 0x100fe2000801084d */
[--C-:B------:R-:W-:Y:S01]  /*83a0*/  FFMA.FTZ R67, R67, UR22, -R77.reuse ;  /* 0x0000001643437c23 */ /* 0x100fe2000801084d */
[----:B------:R-:W-:Y:S01]  /*83b0*/  FADD.FTZ R3, R29, R34 ;  /* 0x000000221d037221 */ /* 0x000fe20000010000 */
[--C-:B------:R-:W-:Y:S01]  /*83c0*/  FFMA.FTZ R34, R47, UR22, -R77.reuse ;  /* 0x000000162f227c23 */ /* 0x100fe2000801084d */
[----:B------:R-:W-:Y:S01]  /*83d0*/  FFMA.FTZ R71, R71, UR22, -R77 ;  /* 0x0000001647477c23 */ /* 0x000fe2000801084d */
[----:B------:R-:W1:Y:S01]  /*83e0*/  MUFU.EX2 R145, R145 ;  /* 0x0000009100917308 */ /* 0x000e620000000800 */
[----:B------:R-:W-:Y:S01]  /*83f0*/  FADD.FTZ R36, R142, R3 ;  /* 0x000000038e247221 */ /* 0x000fe20000010000 */
[----:B------:R-:W-:Y:S01]  /*8400*/  @!P1 PRMT R3, RZ, 0x654, R7 ;  /* 0x00000654ff039816 */ /* 0x000fe20000000007 */
[--C-:B------:R-:W-:Y:S01]  /*8410*/  FFMA.FTZ R72, R72, UR22, -R77.reuse ;  /* 0x0000001648487c23 */ /* 0x100fe2000801084d */
[--C-:B------:R-:W-:Y:S01]  /*8420*/  FFMA.FTZ R14, R14, UR22, -R77.reuse ;  /* 0x000000160e0e7c23 */ /* 0x100fe2000801084d */
[----:B------:R-:W-:Y:S01]  /*8430*/  FADD.FTZ R7, R33, R36 ;  /* 0x0000002421077221 */ /* 0x000fe20000010000 */
[----:B------:R2:W-:Y:S01]  /*8440*/  @!P1 SYNCS.ARRIVE.TRANS64.RED.A1T0 RZ, [R3+URZ], RZ ;  /* 0x000000ff03ff99a7 */ /* 0x0005e2000810043f */
[----:B------:R-:W-:Y:S01]  /*8450*/  FFMA.FTZ R24, R24, UR22, -R77 ;  /* 0x0000001618187c23 */ /* 0x000fe2000801084d */
[----:B------:R-:W3:Y:S01]  /*8460*/  MUFU.EX2 R20, R20 ;  /* 0x0000001400147308 */ /* 0x000ee20000000800 */
[----:B------:R-:W-:Y:S01]  /*8470*/  FADD.FTZ R36, R136, R7 ;  /* 0x0000000788247221 */ /* 0x000fe20000010000 */
[----:B------:R-:W-:Y:S01]  /*8480*/  ISETP.GT.AND P2, PT, R0, UR28, PT ;  /* 0x0000001c00007c0c */ /* 0x000fe2000bf44270 */
[----:B------:R-:W-:Y:S01]  /*8490*/  UMOV UR47, UR27 ;  /* 0x0000001b002f7c82 */ /* 0x000fe20008000000 */
[----:B0-----:R-:W-:Y:S01]  /*84a0*/  FMUL.FTZ R90, R90, R4 ;  /* 0x000000045a5a7220 */ /* 0x001fe20000410000 */
[----:B------:R-:W-:Y:S01]  /*84b0*/  FADD.FTZ R7, R35, R36 ;  /* 0x0000002423077221 */ /* 0x000fe20000010000 */
[----:B--2---:R-:W-:Y:S01]  /*84c0*/  FFMA.FTZ R3, R4, R2, R149 ;  /* 0x0000000204037223 */ /* 0x004fe20000010095 */
[--C-:B------:R-:W-:Y:S01]  /*84d0*/  FFMA.FTZ R2, R51, UR22, -R77.reuse ;  /* 0x0000001633027c23 */ /* 0x100fe2000801084d */
[----:B------:R-:W0:Y:S01]  /*84e0*/  MUFU.EX2 R147, R147 ;  /* 0x0000009300937308 */ /* 0x000e220000000800 */
[----:B------:R-:W-:Y:S01]  /*84f0*/  FFMA.FTZ R36, R55, UR22, -R77 ;  /* 0x0000001637247c23 */ /* 0x000fe2000801084d */
[----:B------:R-:W-:Y:S01]  /*8500*/  FADD.FTZ R38, R8, R3 ;  /* 0x0000000308267221 */ /* 0x000fe20000010000 */
[-C--:B------:R-:W-:Y:S01]  /*8510*/  FMUL.FTZ R91, R91, R4.reuse ;  /* 0x000000045b5b7220 */ /* 0x080fe20000410000 */
[-C--:B------:R-:W-:Y:S01]  /*8520*/  FMUL.FTZ R94, R94, R4.reuse ;  /* 0x000000045e5e7220 */ /* 0x080fe20000410000 */
[-C--:B------:R-:W-:Y:S01]  /*8530*/  FMUL.FTZ R95, R95, R4.reuse ;  /* 0x000000045f5f7220 */ /* 0x080fe20000410000 */
[----:B------:R-:W-:Y:S01]  /*8540*/  FADD.FTZ R3, R151, R38 ;  /* 0x0000002697037221 */ /* 0x000fe20000010000 */
[----:B------:R-:W-:Y:S01]  /*8550*/  FADD.FTZ R38, R138, R7 ;  /* 0x000000078a267221 */ /* 0x000fe20000010000 */
[----:B------:R-:W2:Y:S01]  /*8560*/  MUFU.EX2 R26, R26 ;  /* 0x0000001a001a7308 */ /* 0x000ea20000000800 */
[-C--:B------:R-:W-:Y:S01]  /*8570*/  FMUL.FTZ R98, R98, R4.reuse ;  /* 0x0000000462627220 */ /* 0x080fe20000410000 */
[----:B------:R-:W-:Y:S01]  /*8580*/  FADD.FTZ R40, R12, R3 ;  /* 0x000000030c287221 */ /* 0x000fe20000010000 */
[----:B------:R-:W-:Y:S01]  /*8590*/  FADD.FTZ R7, R39, R38 ;  /* 0x0000002627077221 */ /* 0x000fe20000010000 */
[----:B------:R-:W-:Y:S01]  /*85a0*/  FFMA.FTZ R38, R60, UR22, -R77 ;  /* 0x000000163c267c23 */ /* 0x000fe2000801084d */
[-C--:B------:R-:W-:Y:S01]  /*85b0*/  FMUL.FTZ R99, R99, R4.reuse ;  /* 0x0000000463637220 */ /* 0x080fe20000410000 */
[----:B-1----:R-:W-:Y:S01]  /*85c0*/  FADD.FTZ R3, R145, R40 ;  /* 0x0000002891037221 */ /* 0x002fe20000010000 */
[----:B------:R-:W-:Y:S01]  /*85d0*/  FADD.FTZ R42, R132, R7 ;  /* 0x00000007842a7221 */ /* 0x000fe20000010000 */
[----:B------:R-:W1:Y:S01]  /*85e0*/  MUFU.EX2 R141, R141 ;  /* 0x0000008d008d7308 */ /* 0x000e620000000800 */
[-C--:B------:R-:W-:Y:S01]  /*85f0*/  FMUL.FTZ R102, R102, R4.reuse ;  /* 0x0000000466667220 */ /* 0x080fe20000410000 */
[----:B---3--:R-:W-:Y:S01]  /*8600*/  FADD.FTZ R40, R20, R3 ;  /* 0x0000000314287221 */ /* 0x008fe20000010000 */
[----:B------:R-:W-:Y:S01]  /*8610*/  FADD.FTZ R7, R45, R42 ;  /* 0x0000002a2d077221 */ /* 0x000fe20000010000 */
[-C--:B------:R-:W-:Y:S01]  /*8620*/  FMUL.FTZ R103, R103, R4.reuse ;  /* 0x0000000467677220 */ /* 0x080fe20000410000 */
[-C--:B------:R-:W-:Y:S01]  /*8630*/  FMUL.FTZ R106, R106, R4.reuse ;  /* 0x000000046a6a7220 */ /* 0x080fe20000410000 */
[----:B0-----:R-:W-:Y:S01]  /*8640*/  FADD.FTZ R3, R147, R40 ;  /* 0x0000002893037221 */ /* 0x001fe20000010000 */
[----:B------:R-:W-:Y:S01]  /*8650*/  FADD.FTZ R42, R134, R7 ;  /* 0x00000007862a7221 */ /* 0x000fe20000010000 */
[----:B------:R-:W0:Y:S01]  /*8660*/  MUFU.EX2 R6, R6 ;  /* 0x0000000600067308 */ /* 0x000e220000000800 */
[-C--:B------:R-:W-:Y:S01]  /*8670*/  FMUL.FTZ R107, R107, R4.reuse ;  /* 0x000000046b6b7220 */ /* 0x080fe20000410000 */
[----:B--2---:R-:W-:Y:S01]  /*8680*/  FADD.FTZ R40, R26, R3 ;  /* 0x000000031a287221 */ /* 0x004fe20000010000 */
[----:B------:R-:W-:Y:S01]  /*8690*/  FADD.FTZ R7, R49, R42 ;  /* 0x0000002a31077221 */ /* 0x000fe20000010000 */
[-C--:B------:R-:W-:Y:S01]  /*86a0*/  FMUL.FTZ R110, R110, R4.reuse ;  /* 0x000000046e6e7220 */ /* 0x080fe20000410000 */
[-C--:B------:R-:W-:Y:S01]  /*86b0*/  FMUL.FTZ R111, R111, R4.reuse ;  /* 0x000000046f6f7220 */ /* 0x080fe20000410000 */
[-C--:B------:R-:W-:Y:S01]  /*86c0*/  FMUL.FTZ R114, R114, R4.reuse ;  /* 0x0000000472727220 */ /* 0x080fe20000410000 */
[----:B------:R-:W-:Y:S01]  /*86d0*/  FADD.FTZ R42, R128, R7 ;  /* 0x00000007802a7221 */ /* 0x000fe20000010000 */
[----:B------:R-:W2:Y:S01]  /*86e0*/  MUFU.EX2 R143, R143 ;  /* 0x0000008f008f7308 */ /* 0x000ea20000000800 */
[----:B-1----:R-:W-:Y:S01]  /*86f0*/  FADD.FTZ R3, R141, R40 ;  /* 0x000000288d037221 */ /* 0x002fe20000010000 */
[-C--:B------:R-:W-:Y:S01]  /*8700*/  FMUL.FTZ R115, R115, R4.reuse ;  /* 0x0000000473737220 */ /* 0x080fe20000410000 */
[----:B------:R-:W-:Y:S01]  /*8710*/  FADD.FTZ R7, R53, R42 ;  /* 0x0000002a35077221 */ /* 0x000fe20000010000 */
[-C--:B------:R-:W-:Y:S01]  /*8720*/  FMUL.FTZ R118, R118, R4.reuse ;  /* 0x0000000476767220 */ /* 0x080fe20000410000 */
[----:B------:R-:W-:Y:S01]  /*8730*/  FMUL.FTZ R119, R119, R4 ;  /* 0x0000000477777220 */ /* 0x000fe20000410000 */
[----:B------:R-:W-:Y:S01]  /*8740*/  F2FP.BF16.F32.PACK_AB R150, R31, R150 ;  /* 0x000000961f96723e */ /* 0x000fe200000010ff */
[----:B------:R-:W-:Y:S01]  /*8750*/  FADD.FTZ R42, R130, R7 ;  /* 0x00000007822a7221 */ /* 0x000fe20000010000 */
[----:B------:R-:W1:Y:S01]  /*8760*/  MUFU.EX2 R28, R28 ;  /* 0x0000001c001c7308 */ /* 0x000e620000000800 */
[----:B0-----:R-:W-:Y:S01]  /*8770*/  FADD.FTZ R40, R6, R3 ;  /* 0x0000000306287221 */ /* 0x001fe20000010000 */
[----:B------:R-:W-:Y:S01]  /*8780*/  F2FP.BF16.F32.PACK_AB R144, R15, R144 ;  /* 0x000000900f90723e */ /* 0x000fe200000010ff */
[-C--:B------:R-:W-:Y:S01]  /*8790*/  FMUL.FTZ R88, R88, R73.reuse ;  /* 0x0000004958587220 */ /* 0x080fe20000410000 */
[----:B------:R-:W-:Y:S01]  /*87a0*/  F2FP.BF16.F32.PACK_AB R146, R25, R146 ;  /* 0x000000921992723e */ /* 0x000fe200000010ff */
[-C--:B------:R-:W-:Y:S01]  /*87b0*/  FMUL.FTZ R89, R89, R73.reuse ;  /* 0x0000004959597220 */ /* 0x080fe20000410000 */
[----:B------:R-:W-:Y:S01]  /*87c0*/  F2FP.BF16.F32.PACK_AB R140, R29, R140 ;  /* 0x0000008c1d8c723e */ /* 0x000fe200000010ff */
[-C--:B------:R-:W-:Y:S01]  /*87d0*/  FMUL.FTZ R92, R92, R73.reuse ;  /* 0x000000495c5c7220 */ /* 0x080fe20000410000 */
[----:B------:R-:W0:Y:S01]  /*87e0*/  MUFU.EX2 R137, R137 ;  /* 0x0000008900897308 */ /* 0x000e220000000800 */
[----:B--2---:R-:W-:Y:S01]  /*87f0*/  FADD.FTZ R3, R143, R40 ;  /* 0x000000288f037221 */ /* 0x004fe20000010000 */
[----:B------:R-:W-:Y:S01]  /*8800*/  F2FP.BF16.F32.PACK_AB R142, R33, R142 ;  /* 0x0000008e218e723e */ /* 0x000fe200000010ff */
[-C--:B------:R-:W-:Y:S01]  /*8810*/  FMUL.FTZ R93, R93, R73.reuse ;  /* 0x000000495d5d7220 */ /* 0x080fe20000410000 */
[----:B------:R-:W-:Y:S01]  /*8820*/  F2FP.BF16.F32.PACK_AB R136, R35, R136 ;  /* 0x000000882388723e */ /* 0x000fe200000010ff */
[-C--:B------:R-:W-:Y:S01]  /*8830*/  FMUL.FTZ R96, R96, R73.reuse ;  /* 0x0000004960607220 */ /* 0x080fe20000410000 */
[----:B------:R-:W-:Y:S01]  /*8840*/  F2FP.BF16.F32.PACK_AB R138, R39, R138 ;  /* 0x0000008a278a723e */ /* 0x000fe200000010ff */
[-C--:B------:R-:W-:Y:S01]  /*8850*/  FMUL.FTZ R97, R97, R73.reuse ;  /* 0x0000004961617220 */ /* 0x080fe20000410000 */
[----:B------:R-:W2:Y:S01]  /*8860*/  MUFU.EX2 R57, R57 ;  /* 0x0000003900397308 */ /* 0x000ea20000000800 */
[----:B-1----:R-:W-:Y:S01]  /*8870*/  FADD.FTZ R40, R28, R3 ;  /* 0x000000031c287221 */ /* 0x002fe20000010000 */
[----:B------:R-:W-:Y:S01]  /*8880*/  F2FP.BF16.F32.PACK_AB R132, R45, R132 ;  /* 0x000000842d84723e */ /* 0x000fe200000010ff */
[-C--:B------:R-:W-:Y:S01]  /*8890*/  FMUL.FTZ R100, R100, R73.reuse ;  /* 0x0000004964647220 */ /* 0x080fe20000410000 */
[----:B------:R-:W-:Y:S01]  /*88a0*/  F2FP.BF16.F32.PACK_AB R134, R49, R134 ;  /* 0x000000863186723e */ /* 0x000fe200000010ff */
[-C--:B------:R-:W-:Y:S01]  /*88b0*/  FMUL.FTZ R101, R101, R73.reuse ;  /* 0x0000004965657220 */ /* 0x080fe20000410000 */
[----:B------:R-:W-:Y:S01]  /*88c0*/  F2FP.BF16.F32.PACK_AB R128, R53, R128 ;  /* 0x000000803580723e */ /* 0x000fe200000010ff */
[-C--:B------:R-:W-:Y:S01]  /*88d0*/  FMUL.FTZ R104, R104, R73.reuse ;  /* 0x0000004968687220 */ /* 0x080fe20000410000 */
[----:B------:R-:W1:Y:S01]  /*88e0*/  MUFU.EX2 R30, R30 ;  /* 0x0000001e001e7308 */ /* 0x000e620000000800 */
        /* <DEDUP_REMOVED lines=8> */
[C---:B--2---:R-:W-:Y:S01]  /*8970*/  FADD.FTZ R5, R57.reuse, R42 ;  /* 0x0000002a39057221 */ /* 0x044fe20000010000 */
[----:B------:R-:W-:Y:S01]  /*8980*/  F2FP.BF16.F32.PACK_AB R130, R57, R130 ;  /* 0x000000823982723e */ /* 0x000fe200000010ff */
[----:B------:R-:W-:Y:S01]  /*8990*/  FMUL.FTZ R117, R117, R73 ;  /* 0x0000004975757220 */ /* 0x000fe20000410000 */
[----:B------:R-:W-:Y:S01]  /*89a0*/  F2FP.BF16.F32.PACK_AB R149, R8, R149 ;  /* 0x000000950895723e */ /* 0x000fe200000010ff */
[----:B------:R-:W-:Y:S01]  /*89b0*/  VIADD R0, R0, 0xffffffff ;  /* 0xffffffff00007836 */ /* 0x000fe20000000000 */
[----:B------:R-:W-:Y:S01]  /*89c0*/  F2FP.BF16.F32.PACK_AB R151, R12, R151 ;  /* 0x000000970c97723e */ /* 0x000fe200000010ff */
[----:B------:R-:W-:Y:S01]  /*89d0*/  IMAD.MOV.U32 R4, RZ, RZ, R10 ;  /* 0x000000ffff047224 */ /* 0x000fe200078e000a */
[----:B------:R-:W2:Y:S01]  /*89e0*/  MUFU.EX2 R139, R139 ;  /* 0x0000008b008b7308 */ /* 0x000ea20000000800 */
[----:B-1----:R-:W-:Y:S01]  /*89f0*/  FADD.FTZ R40, R30, R3 ;  /* 0x000000031e287221 */ /* 0x002fe20000010000 */
[----:B------:R-:W-:Y:S01]  /*8a00*/  F2FP.BF16.F32.PACK_AB R145, R20, R145 ;  /* 0x000000911491723e */ /* 0x000fe200000010ff */
[----:B------:R-:W-:Y:S01]  /*8a10*/  IMAD.MOV.U32 R7, RZ, RZ, R11 ;  /* 0x000000ffff077224 */ /* 0x000fe200078e000b */
[----:B------:R-:W-:-:S02]  /*8a20*/  F2FP.BF16.F32.PACK_AB R147, R26, R147 ;  /* 0x000000931a93723e */ /* 0x000fc400000010ff */
[----:B------:R-:W-:Y:S02]  /*8a30*/  F2FP.BF16.F32.PACK_AB R141, R6, R141 ;  /* 0x0000008d068d723e */ /* 0x000fe400000010ff */
[----:B------:R-:W1:Y:S01]  /*8a40*/  MUFU.EX2 R61, R61 ;  /* 0x0000003d003d7308 */ /* 0x000e620000000800 */
[----:B0-----:R-:W-:Y:S01]  /*8a50*/  FADD.FTZ R42, R124, R5 ;  /* 0x000000057c2a7221 */ /* 0x001fe20000010000 */
[----:B------:R-:W-:Y:S02]  /*8a60*/  F2FP.BF16.F32.PACK_AB R143, R28, R143 ;  /* 0x0000008f1c8f723e */ /* 0x000fe400000010ff */
[----:B------:R-:W-:-:S04]  /*8a70*/  F2FP.BF16.F32.PACK_AB R137, R30, R137 ;  /* 0x000000891e89723e */ /* 0x000fc800000010ff */
[----:B------:R-:W0:Y:S01]  /*8a80*/  MUFU.EX2 R32, R32 ;  /* 0x0000002000207308 */ /* 0x000e220000000800 */
[----:B--2---:R-:W-:-:S07]  /*8a90*/  FADD.FTZ R3, R139, R40 ;  /* 0x000000288b037221 */ /* 0x004fce0000010000 */
[----:B------:R-:W2:Y:S01]  /*8aa0*/  MUFU.EX2 R126, R126 ;  /* 0x0000007e007e7308 */ /* 0x000ea20000000800 */
[C---:B-1----:R-:W-:Y:S01]  /*8ab0*/  FADD.FTZ R5, R61.reuse, R42 ;  /* 0x0000002a3d057221 */ /* 0x042fe20000010000 */
[----:B------:R-:W-:-:S06]  /*8ac0*/  F2FP.BF16.F32.PACK_AB R124, R61, R124 ;  /* 0x0000007c3d7c723e */ /* 0x000fcc00000010ff */
[----:B------:R-:W1:Y:S01]  /*8ad0*/  MUFU.EX2 R133, R133 ;  /* 0x0000008500857308 */ /* 0x000e620000000800 */
[C---:B0-----:R-:W-:Y:S01]  /*8ae0*/  FADD.FTZ R40, R32.reuse, R3 ;  /* 0x0000000320287221 */ /* 0x041fe20000010000 */
[----:B------:R-:W-:-:S06]  /*8af0*/  F2FP.BF16.F32.PACK_AB R139, R32, R139 ;  /* 0x0000008b208b723e */ /* 0x000fcc00000010ff */
[----:B------:R-:W0:Y:S01]  /*8b00*/  MUFU.EX2 R65, R65 ;  /* 0x0000004100417308 */ /* 0x000e220000000800 */
[----:B--2---:R-:W-:-:S07]  /*8b10*/  FADD.FTZ R42, R126, R5 ;  /* 0x000000057e2a7221 */ /* 0x004fce0000010000 */
[----:B------:R-:W2:Y:S01]  /*8b20*/  MUFU.EX2 R34, R34 ;  /* 0x0000002200227308 */ /* 0x000ea20000000800 */
[----:B-1----:R-:W-:-:S07]  /*8b30*/  FADD.FTZ R3, R133, R40 ;  /* 0x0000002885037221 */ /* 0x002fce0000010000 */
[----:B------:R-:W1:Y:S01]  /*8b40*/  MUFU.EX2 R120, R120 ;  /* 0x0000007800787308 */ /* 0x000e620000000800 */
[C---:B0-----:R-:W-:Y:S01]  /*8b50*/  FADD.FTZ R5, R65.reuse, R42 ;  /* 0x0000002a41057221 */ /* 0x041fe20000010000 */
[----:B------:R-:W-:-:S06]  /*8b60*/  F2FP.BF16.F32.PACK_AB R126, R65, R126 ;  /* 0x0000007e417e723e */ /* 0x000fcc00000010ff */
        /* <DEDUP_REMOVED lines=8> */
[C---:B--2---:R-:W-:Y:S01]  /*8bf0*/  FADD.FTZ R5, R69.reuse, R42 ;  /* 0x0000002a45057221 */ /* 0x044fe20000010000 */
[----:B------:R-:W-:-:S06]  /*8c00*/  F2FP.BF16.F32.PACK_AB R120, R69, R120 ;  /* 0x000000784578723e */ /* 0x000fcc00000010ff */
[----:B------:R-:W2:Y:S01]  /*8c10*/  MUFU.EX2 R129, R129 ;  /* 0x0000008100817308 */ /* 0x000ea20000000800 */
[C---:B-1----:R-:W-:Y:S01]  /*8c20*/  FADD.FTZ R40, R2.reuse, R3 ;  /* 0x0000000302287221 */ /* 0x042fe20000010000 */
[----:B------:R-:W-:-:S06]  /*8c30*/  F2FP.BF16.F32.PACK_AB R135, R2, R135 ;  /* 0x000000870287723e */ /* 0x000fcc00000010ff */
        /* <DEDUP_REMOVED lines=28> */
[C---:B-1----:R-:W-:Y:S01]  /*8e00*/  FADD.FTZ R5, R72.reuse, R5 ;  /* 0x0000000548057221 */ /* 0x042fe20000010000 */
[----:B------:R-:W-:-:S03]  /*8e10*/  F2FP.BF16.F32.PACK_AB R121, R72, R42 ;  /* 0x0000002a4879723e */ /* 0x000fc600000010ff */
[----:B0-----:R-:W-:-:S04]  /*8e20*/  FADD.FTZ R5, R14, R5 ;  /* 0x000000050e057221 */ /* 0x001fc80000010000 */
[C---:B--2---:R-:W-:Y:S01]  /*8e30*/  FADD.FTZ R2, R24.reuse, R5 ;  /* 0x0000000518027221 */ /* 0x044fe20000010000 */
[----:B------:R-:W-:Y:S01]  /*8e40*/  F2FP.BF16.F32.PACK_AB R123, R24, R14 ;  /* 0x0000000e187b723e */ /* 0x000fe200000010ff */
[----:B------:R-:W-:Y:S06]  /*8e50*/  @P2 BRA `(.L_x_1080) ;  /* 0xffffffc800ac2947 */ /* 0x000fec000383ffff */
[----:B------:R-:W-:Y:S01]  /*8e60*/  IMAD.MOV.U32 R7, RZ, RZ, R11 ;  /* 0x000000ffff077224 */ /* 0x000fe200078e000b */
[----:B------:R-:W-:Y:S01]  /*8e70*/  UMOV UR47, UR27 ;  /* 0x0000001b002f7c82 */ /* 0x000fe20008000000 */
[----:B------:R-:W-:Y:S01]  /*8e80*/  IMAD.MOV.U32 R4, RZ, RZ, R10 ;  /* 0x000000ffff047224 */ /* 0x000fe200078e000a */
[----:B------:R-:W-:-:S06]  /*8e90*/  UMOV UR50, UR26 ;  /* 0x0000001a00327c82 */ /* 0x000fcc0008000000 */
.L_x_1063:
[----:B------:R-:W-:Y:S01]  /*8ea0*/  ULDC UR6, c[0x0][0x448] ;  /* 0x0001120000067ab9 */ /* 0x000fe20000000800 */
[----:B------:R-:W-:Y:S01]  /*8eb0*/  ULDC UR14, c[0x0][0x9e4] ;  /* 0x00027900000e7ab9 */ /* 0x000fe20000000800 */
[----:B------:R-:W-:Y:S02]  /*8ec0*/  UISETP.NE.AND UP0, UPT, UR6, 0x1, UPT ;  /* 0x000000010600788c */ /* 0x000fe4000bf05270 */
[----:B------:R-:W-:Y:S02]  /*8ed0*/  UISETP.GE.AND UP1, UPT, UR14, 0x1, UPT ;  /* 0x000000010e00788c */ /* 0x000fe4000bf26270 */
[----:B------:R-:W-:Y:S02]  /*8ee0*/  UIADD3 UR10, UR39, 0xbf, URZ ;  /* 0x000000bf270a7890 */ /* 0x000fe4000fffe03f */
[----:B------:R-:W-:Y:S02]  /*8ef0*/  UIADD3 UR11, UR40, 0x1, -UR46 ;  /* 0x00000001280b7890 */ /* 0x000fe4000fffe82e */
[----:B------:R-:W-:-:S03]  /*8f00*/  PLOP3.LUT P5, PT, PT, PT, UP1, 0x80, 0x0 ;  /* 0x000000000000781c */ /* 0x000fc60003faf018 */
[----:B------:R-:W-:Y:S01]  /*8f10*/  @UP0 ULDC UR6, c[0x0][0x44c] ;  /* 0x0001130000060ab9 */ /* 0x000fe20000000800 */
[----:B------:R-:W-:Y:S01]  /*8f20*/  @UP0 ULDC UR15, c[0x0][0x450] ;  /* 0x00011400000f0ab9 */ /* 0x000fe20000000800 */
        /* <DEDUP_REMOVED lines=16> */
.L_x_1082:
[----:B------:R-:W-:-:S11]  /*9030*/  UISETP.NE.AND UP1, UPT, UR14, 0x1, UPT ;  /* 0x000000010e00788c */ /* 0x000fd6000bf25270 */
[----:B------:R-:W-:Y:S02]  /*9040*/  @UP1 ULDC.64 UR18, c[0x0][0x9e8] ;  /* 0x00027a0000121ab9 */ /* 0x000fe40000000a00 */
[----:B------:R-:W-:-:S04]  /*9050*/  UIMAD.WIDE.U32 UR6, UR10, UR18, URZ ;  /* 0x000000120a0672a5 */ /* 0x000fc8000f8e003f */
[----:B------:R-:W-:-:S12]  /*9060*/  @UP1 USHF.R.U32.HI UR10, URZ, UR19, UR7 ;  /* 0x000000133f0a1299 */ /* 0x000fd80008011607 */
.L_x_1083:
[----:B------:R-:W-:-:S04]  /*9070*/  UIMAD UR10, UR10, UR14, URZ ;  /* 0x0000000e0a0a72a4 */ /* 0x000fc8000f8e023f */
[----:B------:R-:W-:-:S04]  /*9080*/  UISETP.LT.AND UP1, UPT, UR11, UR10, UPT ;  /* 0x0000000a0b00728c */ /* 0x000fc8000bf21270 */
[----:B------:R-:W-:-:S12]  /*9090*/  USEL UR11, UR11, UR10, !UP1 ;  /* 0x0000000a0b0b7287 */ /* 0x000fd8000c800000 */
.L_x_1081:
        /* <DEDUP_REMOVED lines=12> */
[----:B------:R-:W-:Y:S01]  /*9160*/  ULDC UR23, c[0x0][0x9d8] ;  /* 0x0002760000177ab9 */ /* 0x000fe20000000800 */
[----:B------:R-:W-:-:S05]  /*9170*/  ULDC UR22, c[0x0][0x988] ;  /* 0x0002620000167ab9 */ /* 0x000fca0000000800 */
.L_x_1093:
        /* <DEDUP_REMOVED lines=9> */
.L_x_1086:
[----:B------:R-:W-:Y:S01]  /*9210*/  ULEA UR6, UR47, UR45, 0x3 ;  /* 0x0000002d2f067291 */ /* 0x000fe2000f8e183f */
[----:B------:R-:W-:-:S05]  /*9220*/  IMAD.U32 R4, RZ, RZ, UR50 ;  /* 0x00000032ff047e24 */ /* 0x000fca000f8e00ff */
[----:B------:R-:W-:-:S04]  /*9230*/  SHF.L.U32 R4, R4, 0x1f, RZ ;  /* 0x0000001f04047819 */ /* 0x000fc800000006ff */
[----:B------:R0:W1:Y:S01]  /*9240*/  SYNCS.PHASECHK.TRANS64.TRYWAIT P2, [UR6+0x16830], R4 ;  /* 0x01683004ff0075a7 */ /* 0x0000620008040146 */
[----:B------:R-:W-:Y:S05]  /*9250*/  @!P0 BRA `(.L_x_1087) ;  /* 0x0000000000048947 */ /* 0x000fea0003800000 */
[----:B------:R-:W-:Y:S01]  /*9260*/  BPT.TRAP 0x1 ;  /* 0x000000040000795c */ /* 0x000fe20000300000 */
.L_x_1087:
[----:B-1----:R-:W-:Y:S05]  /*9270*/  @P2 BRA `(.L_x_1085) ;  /* 0x0000000000082947 */ /* 0x002fea0003800000 */
[----:B------:R-:W1:Y:S02]  /*9280*/  SYNCS.PHASECHK.TRANS64.TRYWAIT P2, [UR6+0x16830], R4 ;  /* 0x01683004ff0075a7 */ /* 0x000e640008040146 */
[----:B-1----:R-:W-:Y:S05]  /*9290*/  @!P2 BRA `(.L_x_1088) ;  /* 0x000000ec0018a947 */ /* 0x002fea0003800000 */
.L_x_1085:
        /* <DEDUP_REMOVED lines=27> */
.L_x_1090:
[----:B------:R-:W-:Y:S01]  /*9450*/  ULEA UR6, UR25, UR45, 0x3 ;  /* 0x0000002d19067291 */ /* 0x000fe2000f8e183f */
[----:B------:R-:W-:-:S05]  /*9460*/  IMAD.U32 R4, RZ, RZ, UR26 ;  /* 0x0000001aff047e24 */ /* 0x000fca000f8e00ff */
[----:B------:R-:W-:-:S04]  /*9470*/  SHF.L.U32 R4, R4, 0x1f, RZ ;  /* 0x0000001f04047819 */ /* 0x000fc800000006ff */
[----:B------:R0:W1:Y:S01]  /*9480*/  SYNCS.PHASECHK.TRANS64.TRYWAIT P2, [UR6+0x16850], R4 ;  /* 0x01685004ff0075a7 */ /* 0x0000620008040146 */
[----:B------:R-:W-:Y:S05]  /*9490*/  @!P0 BRA `(.L_x_1091) ;  /* 0x0000000000048947 */ /* 0x000fea0003800000 */
[----:B------:R-:W-:Y:S01]  /*94a0*/  BPT.TRAP 0x1 ;  /* 0x000000040000795c */ /* 0x000fe20000300000 */
.L_x_1091:
[----:B-1----:R-:W-:Y:S05]  /*94b0*/  @P2 BRA `(.L_x_1089) ;  /* 0x0000000000082947 */ /* 0x002fea0003800000 */
[----:B------:R-:W1:Y:S02]  /*94c0*/  SYNCS.PHASECHK.TRANS64.TRYWAIT P2, [UR6+0x16850], R4 ;  /* 0x01685004ff0075a7 */ /* 0x000e640008040146 */
[----:B-1----:R-:W-:Y:S05]  /*94d0*/  @!P2 BRA `(.L_x_1092) ;  /* 0x000000e800a0a947 */ /* 0x002fea0003800000 */
.L_x_1089:
[----:B------:R-:W-:Y:S01]  /*94e0*/  UIADD3 UR6, UR45, 0x400, URZ ;  /* 0x000004002d067890 */ /* 0x000fe2000fffe03f */
[----:B------:R-:W-:Y:S01]  /*94f0*/  WARPGROUP.ARRIVE ;  /* 0x00000000000079c5 */ /* 0x000fe20000000000 */
[----:B------:R-:W-:Y:S01]  /*9500*/  UMOV UR7, 0x40000040 ;  /* 0x4000004000077882 */ /* 0x000fe20000000000 */
[----:B-1----:R-:W-:Y:S01]  /*9510*/  FMUL.FTZ R7, R24, UR23 ;  /* 0x0000001718077c20 */ /* 0x002fe20008410000 */
[----:B------:R-:W-:Y:S01]  /*9520*/  USHF.R.U32.HI UR6, URZ, 0x4, UR6 ;  /* 0x000000043f067899 */ /* 0x000fe20008011606 */
[----:B------:R-:W-:Y:S01]  /*9530*/  FMUL.FTZ R9, R25, UR23 ;  /* 0x0000001719097c20 */ /* 0x000fe20008410000 */
[----:B------:R-:W-:Y:S01]  /*9540*/  FMUL.FTZ R11, R28, UR23 ;  /* 0x000000171c0b7c20 */ /* 0x000fe20008410000 */
[----:B------:R-:W-:Y:S01]  /*9550*/  FMUL.FTZ R13, R29, UR23 ;  /* 0x000000171d0d7c20 */ /* 0x000fe20008410000 */
[----:B------:R-:W-:Y:S01]  /*9560*/  ULOP3.LUT UR6, UR6, 0x3fff, URZ, 0xc0, !UPT ;  /* 0x00003fff06067892 */ /* 0x000fe2000f8ec03f */
[----:B------:R-:W0:Y:S01]  /*9570*/  MUFU.TANH R7, R7 ;  /* 0x0000000700077308 */ /* 0x000e220000002400 */
[----:B------:R-:W-:Y:S01]  /*9580*/  FMUL.FTZ R15, R32, UR23 ;  /* 0x00000017200f7c20 */ /* 0x000fe20008410000 */
[----:B------:R-:W-:Y:S01]  /*9590*/  FMUL.FTZ R20, R33, UR23 ;  /* 0x0000001721147c20 */ /* 0x000fe20008410000 */
[----:B------:R-:W-:Y:S01]  /*95a0*/  ULEA UR10, UR25, UR6, 0xa ;  /* 0x00000006190a7291 */ /* 0x000fe2000f8e503f */
[----:B------:R-:W-:Y:S01]  /*95b0*/  FMUL.FTZ R25, R36, UR23 ;  /* 0x0000001724197c20 */ /* 0x000fe20008410000 */
[----:B------:R-:W-:Y:S01]  /*95c0*/  FMUL.FTZ R10, R27, UR23 ;  /* 0x000000171b0a7c20 */ /* 0x000fe20008410000 */
[----:B------:R-:W-:Y:S01]  /*95d0*/  FMUL.FTZ R27, R37, UR23 ;  /* 0x00000017251b7c20 */ /* 0x000fe20008410000 */
[----:B------:R-:W-:Y:S01]  /*95e0*/  FMUL.FTZ R29, R40, UR23 ;  /* 0x00000017281d7c20 */ /* 0x000fe20008410000 */
[----:B------:R-:W1:Y:S01]  /*95f0*/  MUFU.TANH R9, R9 ;  /* 0x0000000900097308 */ /* 0x000e620000002400 */
[----:B------:R-:W-:Y:S01]  /*9600*/  FMUL.FTZ R12, R30, UR23 ;  /* 0x000000171e0c7c20 */ /* 0x000fe20008410000 */
[----:B------:R-:W-:Y:S01]  /*9610*/  UMOV UR6, UR10 ;  /* 0x0000000a00067c82 */ /* 0x000fe20008000000 */
[----:B------:R-:W-:Y:S01]  /*9620*/  FMUL.FTZ R30, R41, UR23 ;  /* 0x00000017291e7c20 */ /* 0x000fe20008410000 */
[----:B------:R-:W-:Y:S01]  /*9630*/  HGMMA.64x64x16.F32.BF16 R88, R148, gdesc[UR4].tnspB, R88, gsb0 ;  /* 0x40e0000494587df0 */ /* 0x000fe20008001858 */
[----:B------:R-:W-:Y:S01]  /*9640*/  UIADD3 UR6, UR10, 0x80, URZ ;  /* 0x000000800a067890 */ /* 0x000fe2000fffe03f */
[----:B------:R-:W-:Y:S01]  /*9650*/  FMUL.FTZ R33, R44, UR23 ;  /* 0x000000172c217c20 */ /* 0x000fe20008410000 */
[----:B------:R-:W-:Y:S01]  /*9660*/  UMOV UR7, 0x40000040 ;  /* 0x4000004000077882 */ /* 0x000fe20000000000 */
        /* <DEDUP_REMOVED lines=54> */
[----:B------:R-:W-:-:S02]  /*99d0*/  UMOV UR26, UR50 ;  /* 0x00000032001a7c82 */ /* 0x000fc40008000000 */
[----:B------:R-:W0:Y:S01]  /*99e0*/  MUFU.TANH R30, R30 ;  /* 0x0000001e001e7308 */ /* 0x000e220000002400 */
[----:B-1----:R-:W-:-:S07]  /*99f0*/  FMNMX.FTZ R4, R27, R4, !PT ;  /* 0x000000041b047209 */ /* 0x002fce0007810000 */
[----:B------:R-:W1:Y:S01]  /*9a00*/  MUFU.TANH R33, R33 ;  /* 0x0000002100217308 */ /* 0x000e620000002400 */
[----:B--2---:R-:W-:-:S07]  /*9a10*/  FMNMX.FTZ R57, R29, R4, !PT ;  /* 0x000000041d397209 */ /* 0x004fce0007810000 */
[----:B------:R-:W2:Y:S01]  /*9a20*/  MUFU.TANH R35, R35 ;  /* 0x0000002300237308 */ /* 0x000ea20000002400 */
[----:B0-----:R-:W-:Y:S01]  /*9a30*/  FMNMX.FTZ R4, R30, R57, !PT ;  /* 0x000000391e047209 */ /* 0x001fe20007810000 */
[----:B------:R-:W-:Y:S02]  /*9a40*/  WARPGROUP.DEPBAR.LE gsb0, 0x0 ;  /* 0x00008000000079c5 */ /* 0x000fe40000010000 */
[----:B------:R-:W-:Y:S01]  /*9a50*/  WARPGROUP.ARRIVE ;  /* 0x00000000000079c5 */ /* 0x000fe20000000000 */
[----:B------:R-:W-:-:S03]  /*9a60*/  FMUL.FTZ R57, R73, UR23 ;  /* 0x0000001749397c20 */ /* 0x000fc60008410000 */
[----:B------:R-:W0:Y:S01]  /*9a70*/  MUFU.TANH R37, R37 ;  /* 0x0000002500257308 */ /* 0x000e220000002400 */
[----:B-1----:R-:W-:Y:S01]  /*9a80*/  FMNMX.FTZ R4, R33, R4, !PT ;  /* 0x0000000421047209 */ /* 0x002fe20007810000 */
[----:B------:R-:W-:Y:S01]  /*9a90*/  HGMMA.64x64x16.F32.BF16 R88, R144, gdesc[UR4].tnspB, R88, gsb0 ;  /* 0x40e0000490587df0 */ /* 0x000fe20008001858 */
[----:B------:R-:W-:Y:S01]  /*9aa0*/  UIADD3 UR6, UR10, 0x100, URZ ;  /* 0x000001000a067890 */ /* 0x000fe2000fffe03f */
[----:B------:R-:W-:-:S04]  /*9ab0*/  UMOV UR7, 0x40000040 ;  /* 0x4000004000077882 */ /* 0x000fc80000000000 */
        /* <DEDUP_REMOVED lines=9> */
[----:B0-----:R-:W-:Y:S01]  /*9b50*/  FMNMX.FTZ R4, R42, R59, !PT ;  /* 0x0000003b2a047209 */ /* 0x001fe20007810000 */
[----:B------:R-:W-:-:S06]  /*9b60*/  FMUL.FTZ R59, R77, UR23 ;  /* 0x000000174d3b7c20 */ /* 0x000fcc0008410000 */
        /* <DEDUP_REMOVED lines=12> */
[----:B------:R-:W-:Y:S02]  /*9c30*/  FMUL.FTZ R61, R81, UR23 ;  /* 0x00000017513d7c20 */ /* 0x000fe40008410000 */
[----:B------:R-:W2:Y:S01]  /*9c40*/  S2R R81, SR_TID.X ;  /* 0x0000000000517919 */ /* 0x000ea20000002100 */
[----:B------:R-:W-:Y:S01]  /*9c50*/  HGMMA.64x64x16.F32.BF16 R88, R140, gdesc[UR4].tnspB, R88, gsb0 ;  /* 0x40e000048c587df0 */ /* 0x000fe20008001858 */
[----:B------:R-:W-:Y:S01]  /*9c60*/  UIADD3 UR6, UR10, 0x180, URZ ;  /* 0x000001800a067890 */ /* 0x000fe2000fffe03f */
[----:B0-----:R-:W-:Y:S01]  /*9c70*/  FMNMX.FTZ R65, R53, R4, !PT ;  /* 0x0000000435417209 */ /* 0x001fe20007810000 */
[----:B------:R-:W-:Y:S01]  /*9c80*/  UMOV UR7, 0x40000040 ;  /* 0x4000004000077882 */ /* 0x000fe20000000000 */
[----:B------:R-:W0:Y:S08]  /*9c90*/  MUFU.TANH R55, R55 ;  /* 0x0000003700377308 */ /* 0x000e300000002400 */
[----:B------:R-:W3:Y:S01]  /*9ca0*/  MUFU.TANH R56, R56 ;  /* 0x0000003800387308 */ /* 0x000ee20000002400 */
[----:B-1----:R-:W-:-:S07]  /*9cb0*/  FMNMX.FTZ R4, R54, R65, !PT ;  /* 0x0000004136047209 */ /* 0x002fce0007810000 */
[----:B------:R-:W1:Y:S01]  /*9cc0*/  MUFU.TANH R57, R57 ;  /* 0x0000003900397308 */ /* 0x000e620000002400 */
[----:B0-----:R-:W-:-:S07]  /*9cd0*/  FMNMX.FTZ R65, R55, R4, !PT ;  /* 0x0000000437417209 */ /* 0x001fce0007810000 */
[----:B------:R-:W0:Y:S01]  /*9ce0*/  MUFU.TANH R58, R58 ;  /* 0x0000003a003a7308 */ /* 0x000e220000002400 */
[----:B---3--:R-:W-:Y:S02]  /*9cf0*/  FMNMX.FTZ R4, R56, R65, !PT ;  /* 0x0000004138047209 */ /* 0x008fe40007810000 */
[----:B--2---:R-:W-:Y:S02]  /*9d00*/  SHF.R.U32.HI R80, RZ, 0x7, R81 ;  /* 0x00000007ff507819 */ /* 0x004fe40000011651 */
[----:B------:R-:W-:-:S03]  /*9d10*/  ISETP.GE.U32.AND P2, PT, R81, 0x180, PT ;  /* 0x000001805100780c */ /* 0x000fc60003f46070 */
        /* <DEDUP_REMOVED lines=8> */
[----:B------:R-:W-:Y:S01]  /*9da0*/  FMUL.FTZ R65, R66, UR23 ;  /* 0x0000001742417c20 */ /* 0x000fe20008410000 */
[----:B------:R-:W-:Y:S01]  /*9db0*/  FMUL.FTZ R66, R67, UR23 ;  /* 0x0000001743427c20 */ /* 0x000fe20008410000 */
[----:B------:R-:W-:Y:S01]  /*9dc0*/  FMUL.FTZ R67, R70, UR23 ;  /* 0x0000001746437c20 */ /* 0x000fe20008410000 */
[----:B------:R-:W-:Y:S01]  /*9dd0*/  FMUL.FTZ R70, R75, UR23 ;  /* 0x000000174b467c20 */ /* 0x000fe20008410000 */
[----:B------:R-:W-:Y:S02]  /*9de0*/  FMUL.FTZ R75, R86, UR23 ;  /* 0x00000017564b7c20 */ /* 0x000fe40008410000 */
[----:B------:R-:W1:Y:S01]  /*9df0*/  MUFU.TANH R62, R62 ;  /* 0x0000003e003e7308 */ /* 0x000e620000002400 */
[----:B0-----:R-:W-:-:S07]  /*9e00*/  FMNMX.FTZ R69, R61, R4, !PT ;  /* 0x000000043d457209 */ /* 0x001fce0007810000 */
[----:B------:R-:W0:Y:S01]  /*9e10*/  MUFU.TANH R8, R8 ;  /* 0x0000000800087308 */ /* 0x000e220000002400 */
[----:B--2---:R-:W-:Y:S01]  /*9e20*/  FMNMX.FTZ R69, R64, R69, !PT ;  /* 0x0000004540457209 */ /* 0x004fe20007810000 */
[----:B------:R-:W-:Y:S02]  /*9e30*/  WARPGROUP.DEPBAR.LE gsb0, 0x0 ;  /* 0x00008000000079c5 */ /* 0x000fe40000010000 */
[----:B------:R-:W-:-:S04]  /*9e40*/  WARPGROUP.ARRIVE ;  /* 0x00000000000079c5 */ /* 0x000fc80000000000 */
[----:B------:R-:W2:Y:S01]  /*9e50*/  MUFU.TANH R10, R10 ;  /* 0x0000000a000a7308 */ /* 0x000ea20000002400 */
[----:B-1----:R-:W-:Y:S01]  /*9e60*/  FMNMX.FTZ R4, R62, R69, !PT ;  /* 0x000000453e047209 */ /* 0x002fe20007810000 */
[----:B------:R-:W-:Y:S01]  /*9e70*/  HGMMA.64x64x16.F32.BF16 R88, R136, gdesc[UR4].tnspB, R88, gsb0 ;  /* 0x40e0000488587df0 */ /* 0x000fe20008001858 */
[----:B------:R-:W-:Y:S01]  /*9e80*/  UIADD3 UR6, UR10, 0x200, URZ ;  /* 0x000002000a067890 */ /* 0x000fe2000fffe03f */
[----:B------:R-:W-:Y:S01]  /*9e90*/  FMUL.FTZ R69, R74, UR23 ;  /* 0x000000174a457c20 */ /* 0x000fe20008410000 */
[----:B------:R-:W-:Y:S01]  /*9ea0*/  UMOV UR7, 0x40000040 ;  /* 0x4000004000077882 */ /* 0x000fe20000000000 */
[----:B------:R-:W1:Y:S01]  /*9eb0*/  SHFL.BFLY PT, R73, R4, 0x2, 0x1f ;  /* 0x0c401f0004497f89 */ /* 0x000e6200000e0000 */
[----:B------:R-:W-:Y:S01]  /*9ec0*/  FMUL.FTZ R74, R83, UR23 ;  /* 0x00000017534a7c20 */ /* 0x000fe20008410000 */
[----:B------:R-:W3:Y:S08]  /*9ed0*/  MUFU.TANH R12, R12 ;  /* 0x0000000c000c7308 */ /* 0x000ef00000002400 */
[----:B------:R-:W4:Y:S08]  /*9ee0*/  MUFU.TANH R14, R14 ;  /* 0x0000000e000e7308 */ /* 0x000f300000002400 */
[----:B------:R-:W5:Y:S01]  /*9ef0*/  MUFU.TANH R21, R21 ;  /* 0x0000001500157308 */ /* 0x000f620000002400 */
[----:B-1----:R-:W-:Y:S01]  /*9f00*/  FMNMX.FTZ R76, R4, R73, !PT ;  /* 0x00000049044c7209 */ /* 0x002fe20007810000 */
[----:B------:R-:W-:-:S06]  /*9f10*/  FMUL.FTZ R73, R82, UR23 ;  /* 0x0000001752497c20 */ /* 0x000fcc0008410000 */
[----:B------:R-:W1:Y:S01]  /*9f20*/  MUFU.TANH R24, R24 ;  /* 0x0000001800187308 */ /* 0x000e620000002400 */
[----:B------:R-:W0:Y:S07]  /*9f30*/  SHFL.BFLY PT, R77, R76, 0x1, 0x1f ;  /* 0x0c201f004c4d7f89 */ /* 0x000e2e00000e0000 */
[----:B------:R-:W1:Y:S08]  /*9f40*/  MUFU.TANH R26, R26 ;  /* 0x0000001a001a7308 */ /* 0x000e700000002400 */
[----:B------:R-:W1:Y:S08]  /*9f50*/  MUFU.TANH R28, R28 ;  /* 0x0000001c001c7308 */ /* 0x000e700000002400 */
[----:B------:R-:W1:Y:S01]  /*9f60*/  MUFU.TANH R31, R31 ;  /* 0x0000001f001f7308 */ /* 0x000e620000002400 */
[----:B0-----:R-:W-:-:S05]  /*9f70*/  FMNMX.FTZ R4, R76, R77, !PT ;  /* 0x0000004d4c047209 */ /* 0x001fca0007810000 */
[C---:B------:R-:W-:Y:S02]  /*9f80*/  FMUL.FTZ R78, R4.reuse, UR22 ;  /* 0x00000016044e7c20 */ /* 0x040fe40008410000 */
[----:B------:R-:W0:Y:S01]  /*9f90*/  MUFU.TANH R32, R32 ;  /* 0x0000002000207308 */ /* 0x000e220000002400 */
[----:B------:R-:W-:Y:S01]  /*9fa0*/  FADD.FTZ R6, -R4, R6 ;  /* 0x0000000604067221 */ /* 0x000fe20000010100 */
[--C-:B------:R-:W-:Y:S01]  /*9fb0*/  FFMA.FTZ R148, R7, UR22, -R78.reuse ;  /* 0x0000001607947c23 */ /* 0x100fe2000801084e */
[----:B------:R-:W-:Y:S01]  /*9fc0*/  FMNMX.FTZ R7, R8, R5, !PT ;  /* 0x0000000508077209 */ /* 0x000fe20007810000 */
[--C-:B------:R-:W-:Y:S01]  /*9fd0*/  FFMA.FTZ R150, R11, UR22, -R78.reuse ;  /* 0x000000160b967c23 */ /* 0x100fe2000801084e */
[--C-:B------:R-:W-:Y:S01]  /*9fe0*/  FFMA.FTZ R11, R20, UR22, -R78.reuse ;  /* 0x00000016140b7c23 */ /* 0x100fe2000801084e */
[--C-:B------:R-:W-:Y:S01]  /*9ff0*/  FFMA.FTZ R144, R15, UR22, -R78.reuse ;  /* 0x000000160f907c23 */ /* 0x100fe2000801084e */
[----:B--2---:R-:W-:Y:S01]  /*a000*/  FMNMX.FTZ R7, R10, R7, !PT ;  /* 0x000000070a077209 */ /* 0x004fe20007810000 */
[----:B------:R-:W2:Y:S01]  /*a010*/  MUFU.TANH R34, R34 ;  /* 0x0000002200227308 */ /* 0x000ea20000002400 */
[--C-:B------:R-:W-:Y:S01]  /*a020*/  FFMA.FTZ R15, R27, UR22, -R78.reuse ;  /* 0x000000161b0f7c23 */ /* 0x100fe2000801084e */
[--C-:B------:R-:W-:Y:S01]  /*a030*/  FFMA.FTZ R27, R42, UR22, -R78.reuse ;  /* 0x000000162a1b7c23 */ /* 0x100fe2000801084e */
[----:B---3--:R-:W-:Y:S01]  /*a040*/  FMNMX.FTZ R7, R12, R7, !PT ;  /* 0x000000070c077209 */ /* 0x008fe20007810000 */
[--C-:B------:R-:W-:Y:S01]  /*a050*/  FFMA.FTZ R146, R25, UR22, -R78.reuse ;  /* 0x0000001619927c23 */ /* 0x100fe2000801084e */
[----:B------:R-:W-:Y:S01]  /*a060*/  FFMA.FTZ R25, R39, UR22, -R78 ;  /* 0x0000001627197c23 */ /* 0x000fe2000801084e */
[----:B------:R-:W-:-:S02]  /*a070*/  WARPGROUP.DEPBAR.LE gsb0, 0x0 ;  /* 0x00008000000079c5 */ /* 0x000fc40000010000 */
[----:B------:R-:W-:Y:S01]  /*a080*/  WARPGROUP.ARRIVE ;  /* 0x00000000000079c5 */ /* 0x000fe20000000000 */
[----:B----4-:R-:W-:Y:S01]  /*a090*/  FMNMX.FTZ R20, R14, R7, !PT ;  /* 0x000000070e147209 */ /* 0x010fe20007810000 */
[----:B------:R-:W3:Y:S01]  /*a0a0*/  MUFU.TANH R36, R36 ;  /* 0x0000002400247308 */ /* 0x000ee20000002400 */
[--C-:B------:R-:W-:Y:S01]  /*a0b0*/  FFMA.FTZ R39, R55, UR22, -R78.reuse ;  /* 0x0000001637277c23 */ /* 0x100fe2000801084e */
[--C-:B------:R-:W-:Y:S01]  /*a0c0*/  FFMA.FTZ R77, R13, UR22, -R78.reuse ;  /* 0x000000160d4d7c23 */ /* 0x100fe2000801084e */
[----:B-----5:R-:W-:Y:S01]  /*a0d0*/  FMNMX.FTZ R7, R21, R20, !PT ;  /* 0x0000001415077209 */ /* 0x020fe20007810000 */
[----:B------:R-:W-:Y:S01]  /*a0e0*/  HGMMA.64x64x16.F32.BF16 R88, R132, gdesc[UR4].tnspB, R88, gsb0 ;  /* 0x40e0000484587df0 */ /* 0x000fe20008001858 */
[----:B------:R-:W-:Y:S01]  /*a0f0*/  UIADD3 UR6, UR10, 0x280, URZ ;  /* 0x000002800a067890 */ /* 0x000fe2000fffe03f */
[--C-:B------:R-:W-:Y:S01]  /*a100*/  FFMA.FTZ R13, R35, UR22, -R78.reuse ;  /* 0x00000016230d7c23 */ /* 0x100fe2000801084e */
[----:B------:R-:W-:Y:S01]  /*a110*/  UMOV UR7, 0x40000040 ;  /* 0x4000004000077882 */ /* 0x000fe20000000000 */
[----:B-1----:R-:W-:Y:S01]  /*a120*/  FMNMX.FTZ R7, R24, R7, !PT ;  /* 0x0000000718077209 */ /* 0x002fe20007810000 */
[----:B------:R-:W1:Y:S01]  /*a130*/  MUFU.TANH R38, R38 ;  /* 0x0000002600267308 */ /* 0x000e620000002400 */
[--C-:B------:R-:W-:Y:S01]  /*a140*/  FFMA.FTZ R35, R53, UR22, -R78.reuse ;  /* 0x0000001635237c23 */ /* 0x100fe2000801084e */
[----:B------:R-:W-:Y:S01]  /*a150*/  FMUL.FTZ R6, R6, UR22 ;  /* 0x0000001606067c20 */ /* 0x000fe20008410000 */
[----:B------:R-:W-:Y:S01]  /*a160*/  FMNMX.FTZ R7, R26, R7, !PT ;  /* 0x000000071a077209 */ /* 0x000fe20007810000 */
[--C-:B------:R-:W-:Y:S01]  /*a170*/  FFMA.FTZ R9, R9, UR22, -R78.reuse ;  /* 0x0000001609097c23 */ /* 0x100fe2000801084e */
[--C-:B------:R-:W-:Y:S01]  /*a180*/  FFMA.FTZ R136, R37, UR22, -R78.reuse ;  /* 0x0000001625887c23 */ /* 0x100fe2000801084e */
[--C-:B------:R-:W-:Y:S01]  /*a190*/  FFMA.FTZ R37, R54, UR22, -R78.reuse ;  /* 0x0000001636257c23 */ /* 0x100fe2000801084e */
[----:B------:R-:W-:Y:S01]  /*a1a0*/  FMNMX.FTZ R20, R28, R7, !PT ;  /* 0x000000071c147209 */ /* 0x000fe20007810000 */
[----:B------:R-:W4:Y:S01]  /*a1b0*/  MUFU.TANH R40, R40 ;  /* 0x0000002800287308 */ /* 0x000f220000002400 */
[--C-:B------:R-:W-:Y:S01]  /*a1c0*/  FFMA.FTZ R140, R29, UR22, -R78.reuse ;  /* 0x000000161d8c7c23 */ /* 0x100fe2000801084e */
[--C-:B------:R-:W-:Y:S01]  /*a1d0*/  FFMA.FTZ R142, R33, UR22, -R78.reuse ;  /* 0x00000016218e7c23 */ /* 0x100fe2000801084e */
[----:B------:R-:W-:Y:S01]  /*a1e0*/  FMNMX.FTZ R7, R31, R20, !PT ;  /* 0x000000141f077209 */ /* 0x000fe20007810000 */
[--C-:B------:R-:W-:Y:S01]  /*a1f0*/  FFMA.FTZ R20, R30, UR22, -R78.reuse ;  /* 0x000000161e147c23 */ /* 0x100fe2000801084e */
[--C-:B------:R-:W-:Y:S01]  /*a200*/  FFMA.FTZ R138, R41, UR22, -R78.reuse ;  /* 0x00000016298a7c23 */ /* 0x100fe2000801084e */
[--C-:B------:R-:W-:Y:S01]  /*a210*/  FFMA.FTZ R29, R46, UR22, -R78.reuse ;  /* 0x000000162e1d7c23 */ /* 0x100fe2000801084e */
[----:B0-----:R-:W-:Y:S01]  /*a220*/  FMNMX.FTZ R7, R32, R7, !PT ;  /* 0x0000000720077209 */ /* 0x001fe20007810000 */
[----:B------:R-:W0:Y:S01]  /*a230*/  MUFU.TANH R43, R43 ;  /* 0x0000002b002b7308 */ /* 0x000e220000002400 */
[--C-:B------:R-:W-:Y:S01]  /*a240*/  FFMA.FTZ R33, R50, UR22, -R78.reuse ;  /* 0x0000001632217c23 */ /* 0x100fe2000801084e */
[--C-:B------:R-:W-:Y:S01]  /*a250*/  FFMA.FTZ R41, R56, UR22, -R78.reuse ;  /* 0x0000001638297c23 */ /* 0x100fe2000801084e */
[----:B--2---:R-:W-:Y:S01]  /*a260*/  FMNMX.FTZ R7, R34, R7, !PT ;  /* 0x0000000722077209 */ /* 0x004fe20007810000 */
[--C-:B------:R-:W-:Y:S01]  /*a270*/  FFMA.FTZ R46, R59, UR22, -R78.reuse ;  /* 0x000000163b2e7c23 */ /* 0x100fe2000801084e */
[--C-:B------:R-:W-:Y:S01]  /*a280*/  FFMA.FTZ R50, R61, UR22, -R78.reuse ;  /* 0x000000163d327c23 */ /* 0x100fe2000801084e */
[--C-:B------:R-:W-:Y:S01]  /*a290*/  FFMA.FTZ R64, R64, UR22, -R78.reuse ;  /* 0x0000001640407c23 */ /* 0x100fe2000801084e */
[----:B---3--:R-:W-:Y:S01]  /*a2a0*/  FMNMX.FTZ R7, R36, R7, !PT ;  /* 0x0000000724077209 */ /* 0x008fe20007810000 */
[----:B------:R-:W2:Y:S01]  /*a2b0*/  MUFU.TANH R44, R44 ;  /* 0x0000002c002c7308 */ /* 0x000ea20000002400 */
[----:B------:R-:W-:-:S02]  /*a2c0*/  FFMA.FTZ R62, R62, UR22, -R78 ;  /* 0x000000163e3e7c23 */ /* 0x000fc4000801084e */
[----:B-1----:R-:W-:-:S04]  /*a2d0*/  FMNMX.FTZ R7, R38, R7, !PT ;  /* 0x0000000726077209 */ /* 0x002fc80007810000 */
[----:B----4-:R-:W-:Y:S01]  /*a2e0*/  FMNMX.FTZ R30, R40, R7, !PT ;  /* 0x00000007281e7209 */ /* 0x010fe20007810000 */
[----:B------:R-:W1:Y:S03]  /*a2f0*/  MUFU.TANH R47, R47 ;  /* 0x0000002f002f7308 */ /* 0x000e660000002400 */
[----:B0-----:R-:W-:-:S05]  /*a300*/  FMNMX.FTZ R7, R43, R30, !PT ;  /* 0x0000001e2b077209 */ /* 0x001fca0007810000 */
        /* <DEDUP_REMOVED lines=9> */
[----:B------:R-:W-:Y:S02]  /*a3a0*/  WARPGROUP.DEPBAR.LE gsb0, 0x0 ;  /* 0x00008000000079c5 */ /* 0x000fe40000010000 */
[----:B------:R-:W-:Y:S01]  /*a3b0*/  WARPGROUP.ARRIVE ;  /* 0x00000000000079c5 */ /* 0x000fe20000000000 */
[----:B-1----:R-:W-:Y:S01]  /*a3c0*/  FMNMX.FTZ R30, R63, R30, !PT ;  /* 0x0000001e3f1e7209 */ /* 0x002fe20007810000 */
[--C-:B------:R-:W-:Y:S01]  /*a3d0*/  FFMA.FTZ R132, R45, UR22, -R78.reuse ;  /* 0x000000162d847c23 */ /* 0x100fe2000801084e */
[--C-:B------:R-:W-:Y:S01]  /*a3e0*/  FFMA.FTZ R134, R49, UR22, -R78.reuse ;  /* 0x0000001631867c23 */ /* 0x100fe2000801084e */
[--C-:B------:R-:W-:Y:S01]  /*a3f0*/  FFMA.FTZ R45, R58, UR22, -R78.reuse ;  /* 0x000000163a2d7c23 */ /* 0x100fe2000801084e */
[----:B------:R-:W1:Y:S01]  /*a400*/  MUFU.TANH R67, R67 ;  /* 0x0000004300437308 */ /* 0x000e620000002400 */
[----:B------:R-:W-:Y:S01]  /*a410*/  HGMMA.64x64x16.F32.BF16 R88, R128, gdesc[UR4].tnspB, R88, gsb0 ;  /* 0x40e0000480587df0 */ /* 0x000fe20008001858 */
[----:B------:R-:W-:Y:S01]  /*a420*/  UIADD3 UR6, UR10, 0x300, URZ ;  /* 0x000003000a067890 */ /* 0x000fe2000fffe03f */
[----:B0-----:R-:W-:Y:S01]  /*a430*/  FMNMX.FTZ R7, R65, R30, !PT ;  /* 0x0000001e41077209 */ /* 0x001fe20007810000 */
[----:B------:R-:W-:Y:S01]  /*a440*/  UMOV UR7, 0x40000040 ;  /* 0x4000004000077882 */ /* 0x000fe20000000000 */
[----:B------:R-:W-:-:S03]  /*a450*/  FFMA.FTZ R49, R60, UR22, -R78 ;  /* 0x000000163c317c23 */ /* 0x000fc6000801084e */
        /* <DEDUP_REMOVED lines=17> */
[----:B0-----:R-:W-:Y:S01]  /*a570*/  FMNMX.FTZ R42, R74, R7, !PT ;  /* 0x000000074a2a7209 */ /* 0x001fe20007810000 */
[----:B------:R-:W-:Y:S02]  /*a580*/  WARPGROUP.DEPBAR.LE gsb0, 0x0 ;  /* 0x00008000000079c5 */ /* 0x000fe40000010000 */
[----:B------:R-:W-:Y:S01]  /*a590*/  WARPGROUP.ARRIVE ;  /* 0x00000000000079c5 */ /* 0x000fe20000000000 */
[----:B--2---:R-:W-:-:S03]  /*a5a0*/  FMNMX.FTZ R7, R75, R42, !PT ;  /* 0x0000002a4b077209 */ /* 0x004fc60007810000 */
[----:B------:R0:W-:Y:S02]  /*a5b0*/  MUFU.EX2 R30, R27 ;  /* 0x0000001b001e7308 */ /* 0x0001e40000000800 */
[----:B------:R-:W-:Y:S01]  /*a5c0*/  HGMMA.64x64x16.F32.BF16 R88, R124, gdesc[UR4].tnspB, R88, gsb0 ;  /* 0x40e000047c587df0 */ /* 0x000fe20008001858 */
[----:B------:R-:W-:Y:S01]  /*a5d0*/  UIADD3 UR6, UR10, 0x380, URZ ;  /* 0x000003800a067890 */ /* 0x000fe2000fffe03f */
[----:B-1----:R-:W-:Y:S01]  /*a5e0*/  FMNMX.FTZ R7, R76, R7, !PT ;  /* 0x000000074c077209 */ /* 0x002fe20007810000 */
[----:B------:R-:W-:-:S03]  /*a5f0*/  UMOV UR7, 0x40000040 ;  /* 0x4000004000077882 */ /* 0x000fc60000000000 */
[----:B------:R-:W-:Y:S01]  /*a600*/  MUFU.EX2 R6, R6 ;  /* 0x0000000600067308 */ /* 0x000fe20000000800 */
[--C-:B0-----:R-:W-:Y:S01]  /*a610*/  FFMA.FTZ R27, R52, UR22, -R78.reuse ;  /* 0x00000016341b7c23 */ /* 0x101fe2000801084e */
[----:B------:R-:W0:Y:S06]  /*a620*/  SHFL.BFLY PT, R42, R7, 0x2, 0x1f ;  /* 0x0c401f00072a7f89 */ /* 0x000e2c00000e0000 */
[----:B------:R-:W1:Y:S08]  /*a630*/  MUFU.EX2 R148, R148 ;  /* 0x0000009400947308 */ /* 0x000e700000000800 */
[----:B------:R-:W2:Y:S08]  /*a640*/  MUFU.EX2 R9, R9 ;  /* 0x0000000900097308 */ /* 0x000eb00000000800 */
[----:B------:R-:W3:Y:S01]  /*a650*/  MUFU.EX2 R150, R150 ;  /* 0x0000009600967308 */ /* 0x000ee20000000800 */
[----:B0-----:R-:W-:Y:S01]  /*a660*/  FMNMX.FTZ R52, R7, R42, !PT ;  /* 0x0000002a07347209 */ /* 0x001fe20007810000 */
[----:B------:R-:W-:-:S04]  /*a670*/  FFMA.FTZ R42, R57, UR22, -R78 ;  /* 0x00000016392a7c23 */ /* 0x000fc8000801084e */
[----:B------:R-:W0:Y:S02]  /*a680*/  SHFL.BFLY PT, R7, R52, 0x1, 0x1f ;  /* 0x0c201f0034077f89 */ /* 0x000e2400000e0000 */
[----:B------:R-:W-:Y:S08]  /*a690*/  MUFU.EX2 R77, R77 ;  /* 0x0000004d004d7308 */ /* 0x000ff00000000800 */
[----:B------:R-:W-:Y:S08]  /*a6a0*/  MUFU.EX2 R144, R144 ;  /* 0x0000009000907308 */ /* 0x000ff00000000800 */
[----:B------:R-:W-:Y:S01]  /*a6b0*/  MUFU.EX2 R11, R11 ;  /* 0x0000000b000b7308 */ /* 0x000fe20000000800 */
[----:B0-----:R-:W-:-:S07]  /*a6c0*/  FMNMX.FTZ R7, R52, R7, !PT ;  /* 0x0000000734077209 */ /* 0x001fce0007810000 */
[----:B------:R-:W-:Y:S01]  /*a6d0*/  MUFU.EX2 R146, R146 ;  /* 0x0000009200927308 */ /* 0x000fe20000000800 */
[C---:B------:R-:W-:Y:S01]  /*a6e0*/  FMUL.FTZ R55, R7.reuse, UR22 ;  /* 0x0000001607377c20 */ /* 0x040fe20008410000 */
[----:B------:R-:W-:-:S03]  /*a6f0*/  FADD.FTZ R53, -R7, R5 ;  /* 0x0000000507357221 */ /* 0x000fc60000010100 */
[--C-:B------:R-:W-:Y:S01]  /*a700*/  FFMA.FTZ R145, R21, UR22, -R55.reuse ;  /* 0x0000001615917c23 */ /* 0x100fe20008010837 */
[----:B------:R-:W-:Y:S02]  /*a710*/  IMAD.U32 R21, RZ, RZ, UR47 ;  /* 0x0000002fff157e24 */ /* 0x000fe4000f8e00ff */
[----:B------:R-:W-:Y:S01]  /*a720*/  FMUL.FTZ R53, R53, UR22 ;  /* 0x0000001635357c20 */ /* 0x000fe20008410000 */
[--C-:B------:R-:W-:Y:S01]  /*a730*/  FFMA.FTZ R8, R8, UR22, -R55.reuse ;  /* 0x0000001608087c23 */ /* 0x100fe20008010837 */
[--C-:B------:R-:W-:Y:S01]  /*a740*/  FFMA.FTZ R149, R10, UR22, -R55.reuse ;  /* 0x000000160a957c23 */ /* 0x100fe20008010837 */
[----:B------:R-:W-:Y:S01]  /*a750*/  FFMA.FTZ R141, R31, UR22, -R55 ;  /* 0x000000161f8d7c23 */ /* 0x000fe20008010837 */
[----:B------:R-:W-:Y:S01]  /*a760*/  @!P1 LEA R21, R21, UR45, 0x3 ;  /* 0x0000002d15159c11 */ /* 0x000fe2000f8e18ff */
[----:B------:R-:W-:Y:S01]  /*a770*/  VIADD R31, R80, 0x9 ;  /* 0x00000009501f7836 */ /* 0x000fe20000000000 */
[----:B------:R-:W-:Y:S01]  /*a780*/  MUFU.EX2 R53, R53 ;  /* 0x0000003500357308 */ /* 0x000fe20000000800 */
[----:B------:R-:W-:-:S02]  /*a790*/  WARPGROUP.DEPBAR.LE gsb0, 0x0 ;  /* 0x00008000000079c5 */ /* 0x000fc40000010000 */
[----:B------:R-:W-:Y:S01]  /*a7a0*/  WARPGROUP.ARRIVE ;  /* 0x00000000000079c5 */ /* 0x000fe20000000000 */
[--C-:B------:R-:W-:Y:S01]  /*a7b0*/  FFMA.FTZ R151, R12, UR22, -R55.reuse ;  /* 0x000000160c977c23 */ /* 0x100fe20008010837 */
[----:B------:R-:W-:Y:S01]  /*a7c0*/  @!P1 VIADD R21, R21, 0x16840 ;  /* 0x0001684015159836 */ /* 0x000fe20000000000 */
[----:B------:R-:W-:Y:S01]  /*a7d0*/  SEL R31, R31, 0x9, !P2 ;  /* 0x000000091f1f7807 */ /* 0x000fe20005000000 */
[----:B------:R-:W-:Y:S01]  /*a7e0*/  FFMA.FTZ R10, R14, UR22, -R55 ;  /* 0x000000160e0a7c23 */ /* 0x000fe20008010837 */
[----:B------:R-:W0:Y:S01]  /*a7f0*/  MUFU.EX2 R8, R8 ;  /* 0x0000000800087308 */ /* 0x000e220000000800 */
[----:B------:R-:W-:Y:S01]  /*a800*/  HGMMA.64x64x16.F32.BF16 R88, R120, gdesc[UR4].tnspB, R88, gsb0 ;  /* 0x40e0000478587df0 */ /* 0x000fe20008001858 */
[----:B------:R-:W-:Y:S01]  /*a810*/  @!P1 PRMT R21, RZ, 0x654, R21 ;  /* 0x00000654ff159816 */ /* 0x000fe20000000015 */
[--C-:B------:R-:W-:Y:S01]  /*a820*/  FFMA.FTZ R12, R24, UR22, -R55.reuse ;  /* 0x00000016180c7c23 */ /* 0x100fe20008010837 */
[--C-:B------:R-:W-:Y:S01]  /*a830*/  FFMA.FTZ R143, R34, UR22, -R55.reuse ;  /* 0x00000016228f7c23 */ /* 0x100fe20008010837 */
[----:B-1----:R-:W-:Y:S01]  /*a840*/  FFMA.FTZ R34, R6, R3, R148 ;  /* 0x0000000306227223 */ /* 0x002fe20000010094 */
[--C-:B------:R-:W-:Y:S01]  /*a850*/  FFMA.FTZ R147, R26, UR22, -R55.reuse ;  /* 0x000000161a937c23 */ /* 0x100fe20008010837 */
[--C-:B------:R-:W-:Y:S01]  /*a860*/  FFMA.FTZ R54, R28, UR22, -R55.reuse ;  /* 0x000000161c367c23 */ /* 0x100fe20008010837 */
[----:B------:R-:W1:Y:S01]  /*a870*/  MUFU.EX2 R149, R149 ;  /* 0x0000009500957308 */ /* 0x000e620000000800 */
[----:B--2---:R-:W-:Y:S01]  /*a880*/  FADD.FTZ R3, R9, R34 ;  /* 0x0000002209037221 */ /* 0x004fe20000010000 */
[--C-:B------:R-:W-:Y:S01]  /*a890*/  FFMA.FTZ R24, R36, UR22, -R55.reuse ;  /* 0x0000001624187c23 */ /* 0x100fe20008010837 */
[--C-:B------:R-:W-:Y:S01]  /*a8a0*/  FFMA.FTZ R14, R32, UR22, -R55.reuse ;  /* 0x00000016200e7c23 */ /* 0x100fe20008010837 */
[----:B------:R-:W-:Y:S01]  /*a8b0*/  FFMA.FTZ R137, R38, UR22, -R55 ;  /* 0x0000001626897c23 */ /* 0x000fe20008010837 */
[----:B---3--:R-:W-:Y:S01]  /*a8c0*/  FADD.FTZ R36, R150, R3 ;  /* 0x0000000396247221 */ /* 0x008fe20000010000 */
[--C-:B------:R-:W-:Y:S01]  /*a8d0*/  FFMA.FTZ R28, R40, UR22, -R55.reuse ;  /* 0x00000016281c7c23 */ /* 0x100fe20008010837 */
[--C-:B------:R-:W-:Y:S01]  /*a8e0*/  FFMA.FTZ R139, R43, UR22, -R55.reuse ;  /* 0x000000162b8b7c23 */ /* 0x100fe20008010837 */
[----:B------:R-:W2:Y:S01]  /*a8f0*/  MUFU.EX2 R151, R151 ;  /* 0x0000009700977308 */ /* 0x000ea20000000800 */
[----:B0-----:R-:W-:Y:S01]  /*a900*/  FFMA.FTZ R2, R53, R2, R8 ;  /* 0x0000000235027223 */ /* 0x001fe20000010008 */
[--C-:B------:R-:W-:Y:S01]  /*a910*/  FFMA.FTZ R26, R44, UR22, -R55.reuse ;  /* 0x000000162c1a7c23 */ /* 0x100fe20008010837 */
[--C-:B------:R-:W-:Y:S01]  /*a920*/  FFMA.FTZ R133, R47, UR22, -R55.reuse ;  /* 0x000000162f857c23 */ /* 0x100fe20008010837 */
[--C-:B------:R-:W-:Y:S01]  /*a930*/  FFMA.FTZ R32, R48, UR22, -R55.reuse ;  /* 0x0000001630207c23 */ /* 0x100fe20008010837 */
[--C-:B------:R-:W-:Y:S01]  /*a940*/  FFMA.FTZ R135, R51, UR22, -R55.reuse ;  /* 0x0000001633877c23 */ /* 0x100fe20008010837 */
[----:B------:R-:W-:Y:S01]  /*a950*/  F2FP.BF16.F32.PACK_AB R148, R9, R148 ;  /* 0x000000940994723e */ /* 0x000fe200000010ff */
[--C-:B------:R-:W-:Y:S01]  /*a960*/  FFMA.FTZ R129, R65, UR22, -R55.reuse ;  /* 0x0000001641817c23 */ /* 0x100fe20008010837 */
[----:B------:R-:W0:Y:S01]  /*a970*/  MUFU.EX2 R10, R10 ;  /* 0x0000000a000a7308 */ /* 0x000e220000000800 */
[----:B-1----:R-:W-:Y:S01]  /*a980*/  FADD.FTZ R34, R149, R2 ;  /* 0x0000000295227221 */ /* 0x002fe20000010000 */
[--C-:B------:R-:W-:Y:S01]  /*a990*/  FFMA.FTZ R2, R63, UR22, -R55.reuse ;  /* 0x000000163f027c23 */ /* 0x100fe20008010837 */
[----:B------:R-:W-:Y:S01]  /*a9a0*/  F2FP.BF16.F32.PACK_AB R149, R149, R8 ;  /* 0x000000089595723e */ /* 0x000fe200000010ff */
[--C-:B------:R-:W-:Y:S01]  /*a9b0*/  FFMA.FTZ R131, R67, UR22, -R55.reuse ;  /* 0x0000001643837c23 */ /* 0x100fe20008010837 */
[--C-:B------:R-:W-:Y:S01]  /*a9c0*/  FFMA.FTZ R69, R69, UR22, -R55.reuse ;  /* 0x0000001645457c23 */ /* 0x100fe20008010837 */
[--C-:B------:R-:W-:Y:S01]  /*a9d0*/  FFMA.FTZ R70, R70, UR22, -R55.reuse ;  /* 0x0000001646467c23 */ /* 0x100fe20008010837 */
[--C-:B------:R-:W-:Y:S01]  /*a9e0*/  FFMA.FTZ R71, R71, UR22, -R55.reuse ;  /* 0x0000001647477c23 */ /* 0x100fe20008010837 */
[----:B------:R-:W1:Y:S01]  /*a9f0*/  MUFU.EX2 R145, R145 ;  /* 0x0000009100917308 */ /* 0x000e620000000800 */
[----:B--2---:R-:W-:Y:S01]  /*aa00*/  FADD.FTZ R3, R151, R34 ;  /* 0x0000002297037221 */ /* 0x004fe20000010000 */
[--C-:B------:R-:W-:Y:S01]  /*aa10*/  FFMA.FTZ R72, R72, UR22, -R55.reuse ;  /* 0x0000001648487c23 */ /* 0x100fe20008010837 */
[--C-:B------:R-:W-:Y:S01]  /*aa20*/  FFMA.FTZ R73, R73, UR22, -R55.reuse ;  /* 0x0000001649497c23 */ /* 0x100fe20008010837 */
[--C-:B------:R-:W-:Y:S01]  /*aa30*/  FFMA.FTZ R74, R74, UR22, -R55.reuse ;  /* 0x000000164a4a7c23 */ /* 0x100fe20008010837 */
[----:B------:R-:W-:Y:S01]  /*aa40*/  FFMA.FTZ R75, R75, UR22, -R55 ;  /* 0x000000164b4b7c23 */ /* 0x000fe20008010837 */
[C---:B------:R-:W-:Y:S01]  /*aa50*/  ISETP.GT.AND P2, PT, R0.reuse, UR24, PT ;  /* 0x0000001800007c0c */ /* 0x040fe2000bf44270 */
[----:B------:R-:W-:Y:S01]  /*aa60*/  VIADD R0, R0, 0xffffffff ;  /* 0xffffffff00007836 */ /* 0x000fe20000000000 */
[----:B------:R-:W2:Y:S01]  /*aa70*/  MUFU.EX2 R12, R12 ;  /* 0x0000000c000c7308 */ /* 0x000ea20000000800 */
[C---:B0-----:R-:W-:Y:S01]  /*aa80*/  FADD.FTZ R34, R10.reuse, R3 ;  /* 0x000000030a227221 */ /* 0x041fe20000010000 */
[----:B------:R-:W-:-:S02]  /*aa90*/  F2FP.BF16.F32.PACK_AB R151, R10, R151 ;  /* 0x000000970a97723e */ /* 0x000fc400000010ff */
[----:B------:R-:W-:-:S04]  /*aaa0*/  F2FP.BF16.F32.PACK_AB R150, R77, R150 ;  /* 0x000000964d96723e */ /* 0x000fc800000010ff */
[----:B------:R-:W0:Y:S01]  /*aab0*/  MUFU.EX2 R147, R147 ;  /* 0x0000009300937308 */ /* 0x000e220000000800 */
[----:B-1----:R-:W-:Y:S01]  /*aac0*/  FADD.FTZ R3, R145, R34 ;  /* 0x0000002291037221 */ /* 0x002fe20000010000 */
[----:B------:R-:W-:-:S06]  /*aad0*/  FFMA.FTZ R34, R66, UR22, -R55 ;  /* 0x0000001642227c23 */ /* 0x000fcc0008010837 */
[----:B------:R-:W-:Y:S01]  /*aae0*/  MUFU.EX2 R15, R15 ;  /* 0x0000000f000f7308 */ /* 0x000fe20000000800 */
[C---:B--2---:R-:W-:Y:S01]  /*aaf0*/  FADD.FTZ R38, R12.reuse, R3 ;  /* 0x000000030c267221 */ /* 0x044fe20000010000 */
[----:B------:R-:W-:-:S06]  /*ab00*/  F2FP.BF16.F32.PACK_AB R145, R12, R145 ;  /* 0x000000910c91723e */ /* 0x000fcc00000010ff */
[----:B------:R-:W1:Y:S01]  /*ab10*/  MUFU.EX2 R54, R54 ;  /* 0x0000003600367308 */ /* 0x000e620000000800 */
[----:B0-----:R-:W-:-:S07]  /*ab20*/  FADD.FTZ R3, R147, R38 ;  /* 0x0000002693037221 */ /* 0x001fce0000010000 */
[----:B------:R-:W-:Y:S01]  /*ab30*/  MUFU.EX2 R140, R140 ;  /* 0x0000008c008c7308 */ /* 0x000fe20000000800 */
[----:B------:R-:W-:Y:S02]  /*ab40*/  WARPGROUP.DEPBAR.LE gsb0, 0x0 ;  /* 0x00008000000079c5 */ /* 0x000fe40000010000 */
[----:B------:R0:W-:Y:S06]  /*ab50*/  BAR.ARV R31, 0x100 ;  /* 0x0004001f0000751d */ /* 0x0001ec0000002000 */
[----:B------:R2:W-:Y:S01]  /*ab60*/  @!P1 SYNCS.ARRIVE.TRANS64.RED.A1T0 RZ, [R21+URZ], RZ ;  /* 0x000000ff15ff99a7 */ /* 0x0005e2000810043f */
[----:B------:R-:W3:Y:S01]  /*ab70*/  MUFU.EX2 R141, R141 ;  /* 0x0000008d008d7308 */ /* 0x000ee20000000800 */
[----:B-1----:R-:W-:Y:S01]  /*ab80*/  FADD.FTZ R38, R54, R3 ;  /* 0x0000000336267221 */ /* 0x002fe20000010000 */
[-C--:B------:R-:W-:Y:S01]  /*ab90*/  FMUL.FTZ R88, R88, R6.reuse ;  /* 0x0000000658587220 */ /* 0x080fe20000410000 */
[-C--:B------:R-:W-:Y:S01]  /*aba0*/  FMUL.FTZ R89, R89, R6.reuse ;  /* 0x0000000659597220 */ /* 0x080fe20000410000 */
[-C--:B------:R-:W-:Y:S01]  /*abb0*/  FMUL.FTZ R92, R92, R6.reuse ;  /* 0x000000065c5c7220 */ /* 0x080fe20000410000 */
[-C--:B------:R-:W-:Y:S01]  /*abc0*/  FMUL.FTZ R93, R93, R6.reuse ;  /* 0x000000065d5d7220 */ /* 0x080fe20000410000 */
[-C--:B------:R-:W-:Y:S01]  /*abd0*/  FMUL.FTZ R96, R96, R6.reuse ;  /* 0x0000000660607220 */ /* 0x080fe20000410000 */
[----:B--2---:R-:W-:Y:S01]  /*abe0*/  IMAD.U32 R21, RZ, RZ, UR25 ;  /* 0x00000019ff157e24 */ /* 0x004fe2000f8e00ff */
[----:B------:R-:W-:Y:S01]  /*abf0*/  MUFU.EX2 R20, R20 ;  /* 0x0000001400147308 */ /* 0x000fe20000000800 */
[----:B------:R-:W-:Y:S01]  /*ac00*/  UMOV UR25, UR47 ;  /* 0x0000002f00197c82 */ /* 0x000fe20008000000 */
[-C--:B------:R-:W-:Y:S01]  /*ac10*/  FMUL.FTZ R97, R97, R6.reuse ;  /* 0x0000000661617220 */ /* 0x080fe20000410000 */
[-C--:B------:R-:W-:Y:S01]  /*ac20*/  FMUL.FTZ R100, R100, R6.reuse ;  /* 0x0000000664647220 */ /* 0x080fe20000410000 */
[----:B------:R-:W-:Y:S01]  /*ac30*/  @!P1 LEA R21, R21, UR45, 0x3 ;  /* 0x0000002d15159c11 */ /* 0x000fe2000f8e18ff */
[-C--:B------:R-:W-:Y:S01]  /*ac40*/  FMUL.FTZ R101, R101, R6.reuse ;  /* 0x0000000665657220 */ /* 0x080fe20000410000 */
[-C--:B------:R-:W-:Y:S01]  /*ac50*/  FMUL.FTZ R104, R104, R6.reuse ;  /* 0x0000000668687220 */ /* 0x080fe20000410000 */
[----:B------:R-:W-:Y:S01]  /*ac60*/  FMUL.FTZ R105, R105, R6 ;  /* 0x0000000669697220 */ /* 0x000fe20000410000 */
[----:B------:R-:W1:Y:S01]  /*ac70*/  MUFU.EX2 R14, R14 ;  /* 0x0000000e000e7308 */ /* 0x000e620000000800 */
[----:B------:R-:W-:-:S02]  /*ac80*/  @!P1 VIADD R21, R21, 0x16860 ;  /* 0x0001686015159836 */ /* 0x000fc40000000000 */
[----:B---3--:R-:W-:Y:S01]  /*ac90*/  FADD.FTZ R3, R141, R38 ;  /* 0x000000268d037221 */ /* 0x008fe20000010000 */
[-C--:B------:R-:W-:Y:S01]  /*aca0*/  FMUL.FTZ R108, R108, R6.reuse ;  /* 0x000000066c6c7220 */ /* 0x080fe20000410000 */
[-C--:B------:R-:W-:Y:S01]  /*acb0*/  FMUL.FTZ R109, R109, R6.reuse ;  /* 0x000000066d6d7220 */ /* 0x080fe20000410000 */
[-C--:B------:R-:W-:Y:S01]  /*acc0*/  FMUL.FTZ R112, R112, R6.reuse ;  /* 0x0000000670707220 */ /* 0x080fe20000410000 */
[----:B0-----:R-:W-:Y:S01]  /*acd0*/  @!P1 PRMT R31, RZ, 0x654, R21 ;  /* 0x00000654ff1f9816 */ /* 0x001fe20000000015 */
[----:B------:R-:W-:Y:S01]  /*ace0*/  FADD.FTZ R21, R77, R36 ;  /* 0x000000244d157221 */ /* 0x000fe20000010000 */
[----:B------:R-:W-:Y:S01]  /*acf0*/  MUFU.EX2 R142, R142 ;  /* 0x0000008e008e7308 */ /* 0x000fe20000000800 */
[-C--:B------:R-:W-:Y:S01]  /*ad00*/  FMUL.FTZ R113, R113, R6.reuse ;  /* 0x0000000671717220 */ /* 0x080fe20000410000 */
[----:B------:R0:W-:Y:S01]  /*ad10*/  @!P1 SYNCS.ARRIVE.TRANS64.RED.A1T0 RZ, [R31+URZ], RZ ;  /* 0x000000ff1fff99a7 */ /* 0x0001e2000810043f */
[----:B------:R-:W-:Y:S01]  /*ad20*/  FADD.FTZ R36, R144, R21 ;  /* 0x0000001590247221 */ /* 0x000fe20000010000 */
[-C--:B------:R-:W-:Y:S01]  /*ad30*/  FMUL.FTZ R116, R116, R6.reuse ;  /* 0x0000000674747220 */ /* 0x080fe20000410000 */
[----:B------:R-:W-:Y:S01]  /*ad40*/  FMUL.FTZ R117, R117, R6 ;  /* 0x0000000675757220 */ /* 0x000fe20000410000 */
[C---:B------:R-:W-:Y:S01]  /*ad50*/  F2FP.BF16.F32.PACK_AB R144, R11.reuse, R144 ;  /* 0x000000900b90723e */ /* 0x040fe200000010ff */
[----:B------:R-:W-:Y:S01]  /*ad60*/  FADD.FTZ R21, R11, R36 ;  /* 0x000000240b157221 */ /* 0x000fe20000010000 */
[----:B------:R-:W2:Y:S01]  /*ad70*/  MUFU.EX2 R143, R143 ;  /* 0x0000008f008f7308 */ /* 0x000ea20000000800 */
[----:B-1----:R-:W-:Y:S01]  /*ad80*/  FADD.FTZ R38, R14, R3 ;  /* 0x000000030e267221 */ /* 0x002fe20000010000 */
[----:B------:R-:W-:Y:S01]  /*ad90*/  FFMA.FTZ R36, R68, UR22, -R55 ;  /* 0x0000001644247c23 */ /* 0x000fe20008010837 */
[----:B------:R-:W-:Y:S01]  /*ada0*/  FADD.FTZ R40, R146, R21 ;  /* 0x0000001592287221 */ /* 0x000fe20000010000 */
[----:B------:R-:W-:Y:S01]  /*adb0*/  FFMA.FTZ R55, R76, UR22, -R55 ;  /* 0x000000164c377c23 */ /* 0x000fe20008010837 */
[C---:B------:R-:W-:Y:S01]  /*adc0*/  F2FP.BF16.F32.PACK_AB R146, R15.reuse, R146 ;  /* 0x000000920f92723e */ /* 0x040fe200000010ff */
[----:B------:R-:W-:Y:S01]  /*add0*/  FMUL.FTZ R90, R90, R53 ;  /* 0x000000355a5a7220 */ /* 0x000fe20000410000 */
[----:B------:R-:W-:Y:S01]  /*ade0*/  FADD.FTZ R21, R15, R40 ;  /* 0x000000280f157221 */ /* 0x000fe20000010000 */
[----:B------:R-:W1:Y:S01]  /*adf0*/  MUFU.EX2 R13, R13 ;  /* 0x0000000d000d7308 */ /* 0x000e620000000800 */
[----:B------:R-:W-:Y:S01]  /*ae00*/  F2FP.BF16.F32.PACK_AB R147, R54, R147 ;  /* 0x000000933693723e */ /* 0x000fe200000010ff */
[-C--:B------:R-:W-:Y:S01]  /*ae10*/  FMUL.FTZ R91, R91, R53.reuse ;  /* 0x000000355b5b7220 */ /* 0x080fe20000410000 */
[----:B------:R-:W-:Y:S01]  /*ae20*/  FADD.FTZ R21, R140, R21 ;  /* 0x000000158c157221 */ /* 0x000fe20000010000 */
[----:B------:R-:W-:Y:S01]  /*ae30*/  F2FP.BF16.F32.PACK_AB R140, R20, R140 ;  /* 0x0000008c148c723e */ /* 0x000fe200000010ff */
[----:B------:R-:W-:Y:S01]  /*ae40*/  FMUL.FTZ R94, R94, R53 ;  /* 0x000000355e5e7220 */ /* 0x000fe20000410000 */
[----:B------:R-:W-:Y:S01]  /*ae50*/  F2FP.BF16.F32.PACK_AB R141, R14, R141 ;  /* 0x0000008d0e8d723e */ /* 0x000fe200000010ff */
[----:B------:R-:W-:Y:S01]  /*ae60*/  FADD.FTZ R21, R20, R21 ;  /* 0x0000001514157221 */ /* 0x000fe20000010000 */
[----:B------:R-:W3:Y:S01]  /*ae70*/  MUFU.EX2 R24, R24 ;  /* 0x0000001800187308 */ /* 0x000ee20000000800 */
[----:B--2---:R-:W-:Y:S01]  /*ae80*/  FADD.FTZ R3, R143, R38 ;  /* 0x000000268f037221 */ /* 0x004fe20000010000 */
[-C--:B------:R-:W-:Y:S01]  /*ae90*/  FMUL.FTZ R95, R95, R53.reuse ;  /* 0x000000355f5f7220 */ /* 0x080fe20000410000 */
[----:B------:R-:W-:Y:S01]  /*aea0*/  FADD.FTZ R40, R142, R21 ;  /* 0x000000158e287221 */ /* 0x000fe20000010000 */
[-C--:B------:R-:W-:Y:S01]  /*aeb0*/  FMUL.FTZ R98, R98, R53.reuse ;  /* 0x0000003562627220 */ /* 0x080fe20000410000 */
[-C--:B------:R-:W-:Y:S01]  /*aec0*/  FMUL.FTZ R99, R99, R53.reuse ;  /* 0x0000003563637220 */ /* 0x080fe20000410000 */
[-C--:B------:R-:W-:Y:S01]  /*aed0*/  FMUL.FTZ R102, R102, R53.reuse ;  /* 0x0000003566667220 */ /* 0x080fe20000410000 */
[-C--:B------:R-:W-:Y:S01]  /*aee0*/  FMUL.FTZ R103, R103, R53.reuse ;  /* 0x0000003567677220 */ /* 0x080fe20000410000 */
[----:B------:R-:W2:Y:S01]  /*aef0*/  MUFU.EX2 R136, R136 ;  /* 0x0000008800887308 */ /* 0x000ea20000000800 */
        /* <DEDUP_REMOVED lines=8> */
[C---:B---3--:R-:W-:Y:S01]  /*af80*/  FADD.FTZ R38, R24.reuse, R3 ;  /* 0x0000000318267221 */ /* 0x048fe20000010000 */
[----:B------:R-:W-:Y:S01]  /*af90*/  F2FP.BF16.F32.PACK_AB R143, R24, R143 ;  /* 0x0000008f188f723e */ /* 0x000fe200000010ff */
[-C--:B------:R-:W-:Y:S01]  /*afa0*/  FMUL.FTZ R115, R115, R53.reuse ;  /* 0x0000003573737220 */ /* 0x080fe20000410000 */
[-C--:B------:R-:W-:Y:S01]  /*afb0*/  FMUL.FTZ R118, R118, R53.reuse ;  /* 0x0000003576767220 */ /* 0x080fe20000410000 */
[----:B------:R-:W-:Y:S01]  /*afc0*/  FMUL.FTZ R119, R119, R53 ;  /* 0x0000003577777220 */ /* 0x000fe20000410000 */
[----:B------:R-:W-:-:S02]  /*afd0*/  IMAD.MOV.U32 R6, RZ, RZ, R4 ;  /* 0x000000ffff067224 */ /* 0x000fc400078e0004 */
[----:B------:R-:W3:Y:S01]  /*afe0*/  MUFU.EX2 R25, R25 ;  /* 0x0000001900197308 */ /* 0x000ee20000000800 */
[----:B--2---:R-:W-:-:S07]  /*aff0*/  FADD.FTZ R40, R136, R21 ;  /* 0x0000001588287221 */ /* 0x004fce0000010000 */
[----:B------:R-:W2:Y:S01]  /*b000*/  MUFU.EX2 R28, R28 ;  /* 0x0000001c001c7308 */ /* 0x000ea20000000800 */
[----:B-1----:R-:W-:-:S07]  /*b010*/  FADD.FTZ R3, R137, R38 ;  /* 0x0000002689037221 */ /* 0x002fce0000010000 */
[----:B------:R-:W1:Y:S01]  /*b020*/  MUFU.EX2 R138, R138 ;  /* 0x0000008a008a7308 */ /* 0x000e620000000800 */
[C---:B---3--:R-:W-:Y:S01]  /*b030*/  FADD.FTZ R9, R25.reuse, R40 ;  /* 0x0000002819097221 */ /* 0x048fe20000010000 */
[----:B------:R-:W-:-:S06]  /*b040*/  F2FP.BF16.F32.PACK_AB R136, R25, R136 ;  /* 0x000000881988723e */ /* 0x000fcc00000010ff */
[----:B------:R-:W3:Y:S01]  /*b050*/  MUFU.EX2 R139, R139 ;  /* 0x0000008b008b7308 */ /* 0x000ee20000000800 */
[C---:B--2---:R-:W-:Y:S01]  /*b060*/  FADD.FTZ R38, R28.reuse, R3 ;  /* 0x000000031c267221 */ /* 0x044fe20000010000 */
[----:B------:R-:W-:-:S06]  /*b070*/  F2FP.BF16.F32.PACK_AB R137, R28, R137 ;  /* 0x000000891c89723e */ /* 0x000fcc00000010ff */
[----:B------:R-:W2:Y:S01]  /*b080*/  MUFU.EX2 R26, R26 ;  /* 0x0000001a001a7308 */ /* 0x000ea20000000800 */
[----:B-1----:R-:W-:Y:S01]  /*b090*/  FADD.FTZ R9, R138, R9 ;  /* 0x000000098a097221 */ /* 0x002fe20000010000 */
[----:B------:R-:W-:-:S03]  /*b0a0*/  F2FP.BF16.F32.PACK_AB R138, R30, R138 ;  /* 0x0000008a1e8a723e */ /* 0x000fc600000010ff */
[----:B------:R-:W-:-:S03]  /*b0b0*/  FADD.FTZ R9, R30, R9 ;  /* 0x000000091e097221 */ /* 0x000fc60000010000 */
[----:B------:R-:W1:Y:S01]  /*b0c0*/  MUFU.EX2 R132, R132 ;  /* 0x0000008400847308 */ /* 0x000e620000000800 */
[----:B---3--:R-:W-:-:S07]  /*b0d0*/  FADD.FTZ R3, R139, R38 ;  /* 0x000000268b037221 */ /* 0x008fce0000010000 */
[----:B------:R-:W3:Y:S01]  /*b0e0*/  MUFU.EX2 R133, R133 ;  /* 0x0000008500857308 */ /* 0x000ee20000000800 */
[C---:B--2---:R-:W-:Y:S01]  /*b0f0*/  FADD.FTZ R8, R26.reuse, R3 ;  /* 0x000000031a087221 */ /* 0x044fe20000010000 */
[----:B------:R-:W-:-:S06]  /*b100*/  F2FP.BF16.F32.PACK_AB R139, R26, R139 ;  /* 0x0000008b1a8b723e */ /* 0x000fcc00000010ff */
[----:B------:R-:W2:Y:S01]  /*b110*/  MUFU.EX2 R29, R29 ;  /* 0x0000001d001d7308 */ /* 0x000ea20000000800 */
[----:B-1----:R-:W-:-:S07]  /*b120*/  FADD.FTZ R10, R132, R9 ;  /* 0x00000009840a7221 */ /* 0x002fce0000010000 */
[----:B------:R-:W1:Y:S01]  /*b130*/  MUFU.EX2 R32, R32 ;  /* 0x0000002000207308 */ /* 0x000e620000000800 */
[----:B---3--:R-:W-:-:S07]  /*b140*/  FADD.FTZ R3, R133, R8 ;  /* 0x0000000885037221 */ /* 0x008fce0000010000 */
[----:B------:R-:W3:Y:S01]  /*b150*/  MUFU.EX2 R134, R134 ;  /* 0x0000008600867308 */ /* 0x000ee20000000800 */
[C---:B--2---:R-:W-:Y:S01]  /*b160*/  FADD.FTZ R9, R29.reuse, R10 ;  /* 0x0000000a1d097221 */ /* 0x044fe20000010000 */
[----:B------:R-:W-:-:S06]  /*b170*/  F2FP.BF16.F32.PACK_AB R132, R29, R132 ;  /* 0x000000841d84723e */ /* 0x000fcc00000010ff */
[----:B------:R-:W2:Y:S01]  /*b180*/  MUFU.EX2 R135, R135 ;  /* 0x0000008700877308 */ /* 0x000ea20000000800 */
[C---:B-1----:R-:W-:Y:S01]  /*b190*/  FADD.FTZ R8, R32.reuse, R3 ;  /* 0x0000000320087221 */ /* 0x042fe20000010000 */
[----:B------:R-:W-:-:S06]  /*b1a0*/  F2FP.BF16.F32.PACK_AB R133, R32, R133 ;  /* 0x000000852085723e */ /* 0x000fcc00000010ff */
[----:B------:R-:W1:Y:S01]  /*b1b0*/  MUFU.EX2 R33, R33 ;  /* 0x0000002100217308 */ /* 0x000e620000000800 */
[----:B---3--:R-:W-:-:S07]  /*b1c0*/  FADD.FTZ R10, R134, R9 ;  /* 0x00000009860a7221 */ /* 0x008fce0000010000 */
[----:B------:R-:W3:Y:S01]  /*b1d0*/  MUFU.EX2 R2, R2 ;  /* 0x0000000200027308 */ /* 0x000ee20000000800 */
[----:B--2---:R-:W-:-:S07]  /*b1e0*/  FADD.FTZ R3, R135, R8 ;  /* 0x0000000887037221 */ /* 0x004fce0000010000 */
[----:B------:R-:W2:Y:S01]  /*b1f0*/  MUFU.EX2 R27, R27 ;  /* 0x0000001b001b7308 */ /* 0x000ea20000000800 */
[C---:B-1----:R-:W-:Y:S01]  /*b200*/  FADD.FTZ R10, R33.reuse, R10 ;  /* 0x0000000a210a7221 */ /* 0x042fe20000010000 */
[----:B------:R-:W-:-:S06]  /*b210*/  F2FP.BF16.F32.PACK_AB R134, R33, R134 ;  /* 0x000000862186723e */ /* 0x000fcc00000010ff */
[----:B------:R-:W1:Y:S01]  /*b220*/  MUFU.EX2 R129, R129 ;  /* 0x0000008100817308 */ /* 0x000e620000000800 */
[C---:B---3--:R-:W-:Y:S01]  /*b230*/  FADD.FTZ R8, R2.reuse, R3 ;  /* 0x0000000302087221 */ /* 0x048fe20000010000 */
[----:B------:R-:W-:-:S06]  /*b240*/  F2FP.BF16.F32.PACK_AB R135, R2, R135 ;  /* 0x000000870287723e */ /* 0x000fcc00000010ff */
        /* <DEDUP_REMOVED lines=53> */
[----:B--2---:R-:W-:Y:S01]  /*b5a0*/  FADD.FTZ R9, R10, R9 ;  /* 0x000000090a097221 */ /* 0x004fe20000010000 */
[C---:B-1----:R-:W-:Y:S01]  /*b5b0*/  FADD.FTZ R3, R5.reuse, R2 ;  /* 0x0000000205037221 */ /* 0x042fe20000010000 */
[----:B------:R-:W-:Y:S01]  /*b5c0*/  F2FP.BF16.F32.PACK_AB R122, R5, R52 ;  /* 0x00000034057a723e */ /* 0x000fe200000010ff */
[----:B------:R-:W-:Y:S02]  /*b5d0*/  IMAD.MOV.U32 R5, RZ, RZ, R7 ;  /* 0x000000ffff057224 */ /* 0x000fe400078e0007 */
[C---:B---3--:R-:W-:Y:S01]  /*b5e0*/  FADD.FTZ R2, R55.reuse, R9 ;  /* 0x0000000937027221 */ /* 0x048fe20000010000 */
[----:B------:R-:W-:Y:S01]  /*b5f0*/  F2FP.BF16.F32.PACK_AB R123, R55, R10 ;  /* 0x0000000a377b723e */ /* 0x000fe200000010ff */
[----:B0-----:R-:W-:Y:S06]  /*b600*/  @P2 BRA `(.L_x_1093) ;  /* 0xffffffd800dc2947 */ /* 0x001fec000383ffff */
.L_x_1084:
[----:B------:R-:W-:-:S13]  /*b610*/  ISETP.GE.AND P2, PT, R0, UR43, PT ;  /* 0x0000002b00007c0c */ /* 0x000fda000bf46270 */
[----:B------:R-:W-:Y:S05]  /*b620*/  @!P2 BRA `(.L_x_1094) ;  /* 0x000000340068a947 */ /* 0x000fea0003800000 */
[----:B------:R-:W-:Y:S01]  /*b630*/  IMAD.MOV.U32 R5, RZ, RZ, R7 ;  /* 0x000000ffff057224 */ /* 0x000fe200078e0007 */
[----:B------:R-:W-:Y:S01]  /*b640*/  UMOV UR27, UR50 ;  /* 0x00000032001b7c82 */ /* 0x000fe20008000000 */
[----:B------:R-:W-:Y:S01]  /*b650*/  IMAD.MOV.U32 R6, RZ, RZ, R4 ;  /* 0x000000ffff067224 */ /* 0x000fe200078e0004 */
[----:B------:R-:W-:Y:S01]  /*b660*/  UMOV UR26, UR47 ;  /* 0x0000002f001a7c82 */ /* 0x000fe20008000000 */
[----:B------:R-:W-:Y:S01]  /*b670*/  ULDC UR23, c[0x0][0x9e4] ;  /* 0x0002790000177ab9 */ /* 0x000fe20000000800 */
[----:B------:R-:W-:Y:S01]  /*b680*/  ULDC UR25, c[0x0][0x9d8] ;  /* 0x0002760000197ab9 */ /* 0x000fe20000000800 */
[----:B------:R-:W-:Y:S01]  /*b690*/  ULDC UR22, c[0x0][0x988] ;  /* 0x0002620000167ab9 */ /* 0x000fe20000000800 */
[----:B------:R-:W-:-:S05]  /*b6a0*/  ULDC UR24, c[0x0][0x9e0] ;  /* 0x0002780000187ab9 */ /* 0x000fca0000000800 */
.L_x_1111:
        /* <DEDUP_REMOVED lines=9> */
.L_x_1096:
[----:B------:R-:W-:Y:S01]  /*b740*/  ULEA UR6, UR47, UR45, 0x3 ;  /* 0x0000002d2f067291 */ /* 0x000fe2000f8e183f */
[----:B------:R-:W-:-:S05]  /*b750*/  IMAD.U32 R4, RZ, RZ, UR50 ;  /* 0x00000032ff047e24 */ /* 0x000fca000f8e00ff */
[----:B------:R-:W-:-:S04]  /*b760*/  SHF.L.U32 R4, R4, 0x1f, RZ ;  /* 0x0000001f04047819 */ /* 0x000fc800000006ff */
[----:B------:R0:W1:Y:S01]  /*b770*/  SYNCS.PHASECHK.TRANS64.TRYWAIT P2, [UR6+0x16830], R4 ;  /* 0x01683004ff0075a7 */ /* 0x0000620008040146 */
[----:B------:R-:W-:Y:S05]  /*b780*/  @!P0 BRA `(.L_x_1097) ;  /* 0x0000000000048947 */ /* 0x000fea0003800000 */
[----:B------:R-:W-:Y:S01]  /*b790*/  BPT.TRAP 0x1 ;  /* 0x000000040000795c */ /* 0x000fe20000300000 */
.L_x_1097:
[----:B-1----:R-:W-:Y:S05]  /*b7a0*/  @P2 BRA `(.L_x_1095) ;  /* 0x0000000000082947 */ /* 0x002fea0003800000 */
[----:B------:R-:W1:Y:S02]  /*b7b0*/  SYNCS.PHASECHK.TRANS64.TRYWAIT P2, [UR6+0x16830], R4 ;  /* 0x01683004ff0075a7 */ /* 0x000e640008040146 */
[----:B-1----:R-:W-:Y:S05]  /*b7c0*/  @!P2 BRA `(.L_x_1098) ;  /* 0x000000c400fca947 */ /* 0x002fea0003800000 */
.L_x_1095:
        /* <DEDUP_REMOVED lines=27> */
.L_x_1100:
[----:B------:R-:W-:Y:S01]  /*b980*/  ULEA UR6, UR26, UR45, 0x3 ;  /* 0x0000002d1a067291 */ /* 0x000fe2000f8e183f */
[----:B------:R-:W-:-:S05]  /*b990*/  IMAD.U32 R4, RZ, RZ, UR27 ;  /* 0x0000001bff047e24 */ /* 0x000fca000f8e00ff */
[----:B------:R-:W-:-:S04]  /*b9a0*/  SHF.L.U32 R4, R4, 0x1f, RZ ;  /* 0x0000001f04047819 */ /* 0x000fc800000006ff */
[----:B------:R0:W1:Y:S01]  /*b9b0*/  SYNCS.PHASECHK.TRANS64.TRYWAIT P2, [UR6+0x16850], R4 ;  /* 0x01685004ff0075a7 */ /* 0x0000620008040146 */
[----:B------:R-:W-:Y:S05]  /*b9c0*/  @!P0 BRA `(.L_x_1101) ;  /* 0x0000000000048947 */ /* 0x000fea0003800000 */
[----:B------:R-:W-:Y:S01]  /*b9d0*/  BPT.TRAP 0x1 ;  /* 0x000000040000795c */ /* 0x000fe20000300000 */
.L_x_1101:
[----:B-1----:R-:W-:Y:S05]  /*b9e0*/  @P2 BRA `(.L_x_1099) ;  /* 0x0000000000082947 */ /* 0x002fea0003800000 */
[----:B------:R-:W1:Y:S02]  /*b9f0*/  SYNCS.PHASECHK.TRANS64.TRYWAIT P2, [UR6+0x16850], R4 ;  /* 0x01685004ff0075a7 */ /* 0x000e640008040146 */
[----:B-1----:R-:W-:Y:S05]  /*ba00*/  @!P2 BRA `(.L_x_1102) ;  /* 0x000000c40084a947 */ /* 0x002fea0003800000 */
.L_x_1099:
        /* <DEDUP_REMOVED lines=10> */
[----:B------:R-:W-:Y:S01]  /*bab0*/  FMUL.FTZ R57, R65, UR25 ;  /* 0x0000001941397c20 */ /* 0x000fe20008410000 */
[----:B------:R-:W-:Y:S01]  /*bac0*/  FMUL.FTZ R65, R78, UR25 ;  /* 0x000000194e417c20 */ /* 0x000fe20008410000 */
[----:B------:R-:W-:Y:S01]  /*bad0*/  ULEA UR10, UR26, UR6, 0xa ;  /* 0x000000061a0a7291 */ /* 0x000fe2000f8e503f */
[----:B------:R-:W-:-:S02]  /*bae0*/  VIADD R78, R17, UR39 ;  /* 0x00000027114e7c36 */ /* 0x000fc40008000000 */
[----:B------:R-:W-:Y:S01]  /*baf0*/  FMUL.FTZ R15, R33, UR25 ;  /* 0x00000019210f7c20 */ /* 0x000fe20008410000 */
[----:B------:R-:W-:Y:S02]  /*bb00*/  IMAD.U32 R33, RZ, RZ, UR47 ;  /* 0x0000002fff217e24 */ /* 0x000fe4000f8e00ff */
[----:B------:R-:W-:Y:S01]  /*bb10*/  FMUL.FTZ R14, R32, UR25 ;  /* 0x00000019200e7c20 */ /* 0x000fe20008410000 */
[----:B------:R-:W-:Y:S01]  /*bb20*/  FMUL.FTZ R11, R30, UR25 ;  /* 0x000000191e0b7c20 */ /* 0x000fe20008410000 */
[----:B------:R-:W-:Y:S01]  /*bb30*/  FMUL.FTZ R30, R41, UR25 ;  /* 0x00000019291e7c20 */ /* 0x000fe20008410000 */
[----:B------:R-:W-:Y:S01]  /*bb40*/  UMOV UR6, UR10 ;  /* 0x0000000a00067c82 */ /* 0x000fe20008000000 */
[----:B------:R-:W-:Y:S01]  /*bb50*/  @!P1 LEA R33, R33, UR45, 0x3 ;  /* 0x0000002d21219c11 */ /* 0x000fe2000f8e18ff */
        /* <DEDUP_REMOVED lines=58> */
[----:B------:R-:W-:Y:S01]  /*bf00*/  IMAD.SHL.U32 R77, R0, 0x80, RZ ;  /* 0x00000080004d7824 */ /* 0x000fe200078e00ff */
[----:B------:R-:W0:Y:S01]  /*bf10*/  MUFU.TANH R4, R4 ;  /* 0x0000000400047308 */ /* 0x000e220000002400 */
[----:B------:R-:W-:-:S07]  /*bf20*/  IMAD.U32 R81, RZ, RZ, UR46 ;  /* 0x0000002eff517e24 */ /* 0x000fce000f8e00ff */
[----:B------:R-:W1:Y:S08]  /*bf30*/  MUFU.TANH R8, R8 ;  /* 0x0000000800087308 */ /* 0x000e700000002400 */
[----:B------:R-:W2:Y:S01]  /*bf40*/  MUFU.TANH R7, R7 ;  /* 0x0000000700077308 */ /* 0x000ea20000002400 */
[----:B------:R-:W-:Y:S02]  /*bf50*/  WARPGROUP.DEPBAR.LE gsb0, 0x0 ;  /* 0x00008000000079c5 */ /* 0x000fe40000010000 */
[----:B------:R-:W-:-:S06]  /*bf60*/  WARPGROUP.ARRIVE ;  /* 0x00000000000079c5 */ /* 0x000fcc0000000000 */
[----:B------:R-:W3:Y:S01]  /*bf70*/  S2R R150, SR_TID.X ;  /* 0x0000000000967919 */ /* 0x000ee20000002100 */
[----:B------:R-:W4:Y:S01]  /*bf80*/  MUFU.TANH R9, R9 ;  /* 0x0000000900097308 */ /* 0x000f220000002400 */
[----:B------:R-:W-:Y:S01]  /*bf90*/  HGMMA.64x64x16.F32.BF16 R88, R144, gdesc[UR4].tnspB, R88, gsb0 ;  /* 0x40e0000490587df0 */ /* 0x000fe20008001858 */
[----:B------:R-:W-:Y:S01]  /*bfa0*/  UIADD3 UR6, UR10, 0x100, URZ ;  /* 0x000001000a067890 */ /* 0x000fe2000fffe03f */
[----:B------:R-:W-:-:S05]  /*bfb0*/  UMOV UR7, 0x40000040 ;  /* 0x4000004000077882 */ /* 0x000fca0000000000 */
[----:B------:R-:W0:Y:S08]  /*bfc0*/  MUFU.TANH R10, R10 ;  /* 0x0000000a000a7308 */ /* 0x000e300000002400 */
[----:B------:R-:W0:Y:S08]  /*bfd0*/  MUFU.TANH R12, R12 ;  /* 0x0000000c000c7308 */ /* 0x000e300000002400 */
[----:B------:R-:W0:Y:S01]  /*bfe0*/  MUFU.TANH R11, R11 ;  /* 0x0000000b000b7308 */ /* 0x000e220000002400 */
[----:B---3--:R-:W-:-:S07]  /*bff0*/  SHF.R.U32.HI R151, RZ, 0x7, R150 ;  /* 0x00000007ff977819 */ /* 0x008fce0000011696 */
[----:B------:R-:W3:Y:S08]  /*c000*/  MUFU.TANH R13, R13 ;  /* 0x0000000d000d7308 */ /* 0x000ef00000002400 */
        /* <DEDUP_REMOVED lines=85> */
[----:B------:R-:W-:-:S04]  /*c560*/  @UP0 ULDC UR6, c[0x0][0x450] ;  /* 0x0001140000060ab9 */ /* 0x000fc80000000800 */
[----:B------:R-:W-:Y:S01]  /*c570*/  @P2 SHF.R.U32.HI R78, RZ, UR6, R32 ;  /* 0x00000006ff4e2c19 */ /* 0x000fe20008011620 */
[----:B------:R-:W-:Y:S01]  /*c580*/  VIADD R32, R151, 0x9 ;  /* 0x0000000997207836 */ /* 0x000fe20000000000 */
[----:B------:R-:W-:-:S03]  /*c590*/  ISETP.GE.U32.AND P2, PT, R150, 0x180, PT ;  /* 0x000001809600780c */ /* 0x000fc60003f46070 */
[----:B------:R-:W5:Y:S01]  /*c5a0*/  SHFL.IDX PT, R84, R78, RZ, 0x1c1f ;  /* 0x001c1fff4e547589 */ /* 0x000f6200000e0000 */
[----:B------:R-:W-:Y:S02]  /*c5b0*/  SEL R33, R32, 0x9, !P2 ;  /* 0x0000000920217807 */ /* 0x000fe40005000000 */
[----:B------:R-:W-:-:S04]  /*c5c0*/  IADD3 R32, -R16, 0x1, -R77 ;  /* 0x0000000110207810 */ /* 0x000fc80007ffe94d */
[----:B------:R-:W-:-:S05]  /*c5d0*/  IADD3 R32, -R81, UR40, R32 ;  /* 0x0000002851207c10 */ /* 0x000fca000fffe120 */
[C---:B------:R-:W-:Y:S02]  /*c5e0*/  VIADD R83, R32.reuse, UR24 ;  /* 0x0000001820537c36 */ /* 0x040fe40008000000 */
[----:B------:R-:W-:Y:S02]  /*c5f0*/  VIADD R82, R32, UR21 ;  /* 0x0000001520527c36 */ /* 0x000fe40008000000 */
[--C-:B-----5:R-:W-:Y:S02]  /*c600*/  IMAD.IADD R81, R83, 0x1, R84.reuse ;  /* 0x0000000153517824 */ /* 0x120fe400078e0254 */
[----:B------:R-:W-:Y:S01]  /*c610*/  IMAD.IADD R80, R82, 0x1, R84 ;  /* 0x0000000152507824 */ /* 0x000fe200078e0254 */
[----:B------:R-:W-:Y:S02]  /*c620*/  WARPGROUP.DEPBAR.LE gsb0, 0x0 ;  /* 0x00008000000079c5 */ /* 0x000fe40000010000 */
[----:B------:R0:W-:Y:S06]  /*c630*/  BAR.ARV R33, 0x100 ;  /* 0x000400210000751d */ /* 0x0001ec0000002000 */
[----:B------:R5:W-:Y:S02]  /*c640*/  @!P1 SYNCS.ARRIVE.TRANS64.RED.A1T0 RZ, [R75+URZ], RZ ;  /* 0x000000ff4bff99a7 */ /* 0x000be4000810043f */
[----:B-----5:R-:W-:-:S06]  /*c650*/  FMUL.FTZ R75, R87, UR25 ;  /* 0x00000019574b7c20 */ /* 0x020fcc0008410000 */
[----:B------:R-:W0:Y:S01]  /*c660*/  MUFU.TANH R75, R75 ;  /* 0x0000004b004b7308 */ /* 0x000e220000002400 */
[----:B-1234-:R-:W-:Y:S05]  /*c670*/  @!P5 BRA `(.L_x_1103) ;  /* 0x00000000005cd947 */ /* 0x01efea0003800000 */
[----:B0-----:R-:W-:Y:S01]  /*c680*/  IMAD.U32 R33, RZ, RZ, UR46 ;  /* 0x0000002eff217e24 */ /* 0x001fe2000f8e00ff */
        /* <DEDUP_REMOVED lines=12> */
.L_x_1105:
[----:B------:R-:W-:-:S05]  /*c750*/  IMAD.U32 R86, RZ, RZ, UR23 ;  /* 0x00000017ff567e24 */ /* 0x000fca000f8e00ff */
[----:B------:R-:W-:-:S13]  /*c760*/  ISETP.NE.AND P2, PT, R86, 0x1, PT ;  /* 0x000000015600780c */ /* 0x000fda0003f45270 */
[----:B------:R-:W0:Y:S02]  /*c770*/  @P2 LDC.64 R32, c[0x0][0x9e8] ;  /* 0x00027a00ff202b82 */ /* 0x000e240000000a00 */
[----:B0-----:R-:W-:-:S05]  /*c780*/  @P2 IMAD.HI.U32 R32, R84, R32, RZ ;  /* 0x0000002054202227 */ /* 0x001fca00078e00ff */
[----:B------:R-:W-:-:S07]  /*c790*/  @P2 SHF.R.U32.HI R84, RZ, R33, R32 ;  /* 0x00000021ff542219 */ /* 0x000fce0000011620 */
.L_x_1106:
[----:B------:R-:W-:Y:S05]  /*c7a0*/  BSYNC B0 ;  /* 0x0000000000007941 */ /* 0x000fea0003800000 */
.L_x_1104:
[----:B------:R-:W-:-:S04]  /*c7b0*/  IMAD R33, R84, R86, -R77 ;  /* 0x0000005654217224 */ /* 0x000fc800078e0a4d */
[----:B------:R-:W-:-:S05]  /*c7c0*/  IMAD.IADD R33, R33, 0x1, -R16 ;  /* 0x0000000121217824 */ /* 0x000fca00078e0a10 */
[----:B------:R-:W-:Y:S02]  /*c7d0*/  VIADDMNMX R81, R33, R86, R81, PT ;  /* 0x0000005621517246 */ /* 0x000fe40003800151 */
[----:B------:R-:W-:-:S07]  /*c7e0*/  VIMNMX R80, R80, R33, !PT ;  /* 0x0000002150507248 */ /* 0x000fce0007fe0100 */
.L_x_1103:
        /* <DEDUP_REMOVED lines=20> */
[--C-:B0-----:R-:W-:Y:S01]  /*c930*/  IMAD.IADD R83, R83, 0x1, R4.reuse ;  /* 0x0000000153537824 */ /* 0x101fe200078e0204 */
[C---:B------:R-:W-:Y:S01]  /*c940*/  ISETP.LT.OR P3, PT, R81.reuse, 0x12, P3 ;  /* 0x000000125100780c */ /* 0x040fe20001f61670 */
[----:B------:R-:W-:Y:S01]  /*c950*/  IMAD.IADD R82, R82, 0x1, R4 ;  /* 0x0000000152527824 */ /* 0x000fe200078e0204 */
        /* <DEDUP_REMOVED lines=91> */
.L_x_1109:
[----:B------:R-:W-:-:S05]  /*cf10*/  IMAD.U32 R78, RZ, RZ, UR23 ;  /* 0x00000017ff4e7e24 */ /* 0x000fca000f8e00ff */
[----:B------:R-:W-:-:S13]  /*cf20*/  ISETP.NE.AND P3, PT, R78, 0x1, PT ;  /* 0x000000014e00780c */ /* 0x000fda0003f65270 */
[----:B------:R-:W0:Y:S02]  /*cf30*/  @P3 LDC.64 R14, c[0x0][0x9e8] ;  /* 0x00027a00ff0e3b82 */ /* 0x000e240000000a00 */
[----:B0-----:R-:W-:-:S05]  /*cf40*/  @P3 IMAD.HI.U32 R14, R4, R14, RZ ;  /* 0x0000000e040e3227 */ /* 0x001fca00078e00ff */
[----:B------:R-:W-:-:S07]  /*cf50*/  @P3 SHF.R.U32.HI R4, RZ, R15, R14 ;  /* 0x0000000fff043219 */ /* 0x000fce000001160e */
.L_x_1110:
[----:B------:R-:W-:Y:S05]  /*cf60*/  BSYNC B0 ;  /* 0x0000000000007941 */ /* 0x000fea0003800000 */
.L_x_1108:
[----:B------:R-:W-:-:S04]  /*cf70*/  IMAD R77, R4, R78, -R77 ;  /* 0x0000004e044d7224 */ /* 0x000fc800078e0a4d */
[----:B------:R-:W-:-:S05]  /*cf80*/  IMAD.IADD R77, R77, 0x1, -R16 ;  /* 0x000000014d4d7824 */ /* 0x000fca00078e0a10 */
[----:B------:R-:W-:Y:S02]  /*cf90*/  VIADDMNMX R83, R77, R78, R83, PT ;  /* 0x0000004e4d537246 */ /* 0x000fe40003800153 */
[----:B------:R-:W-:-:S07]  /*cfa0*/  VIMNMX R82, R82, R77, !PT ;  /* 0x0000004d52527248 */ /* 0x000fce0007fe0100 */
.L_x_1107:
[----:B------:R-:W-:Y:S01]  /*cfb0*/  FMNMX.FTZ R15, R33, R6, !PT ;  /* 0x00000006210f7209 */ /* 0x000fe20007810000 */
[----:B------:R-:W-:Y:S01]  /*cfc0*/  UMOV UR27, UR50 ;  /* 0x00000032001b7c82 */ /* 0x000fe20008000000 */
        /* <DEDUP_REMOVED lines=55> */
[----:B------:R-:W-:-:S04]  /*d340*/  FMNMX.FTZ R15, R70, R15, !PT ;  /* 0x0000000f460f7209 */ /* 0x000fc80007810000 */
[----:B------:R-:W-:-:S04]  /*d350*/  FMNMX.FTZ R15, R74, R15, !PT ;  /* 0x0000000f4a0f7209 */ /* 0x000fc80007810000 */
[----:B------:R-:W-:-:S04]  /*d360*/  FMNMX.FTZ R4, R76, R15, !PT ;  /* 0x0000000f4c047209 */ /* 0x000fc80007810000 */
[----:B------:R-:W-:-:S05]  /*d370*/  FMNMX.FTZ R14, R79, R4, !PT ;  /* 0x000000044f0e7209 */ /* 0x000fca0007810000 */
[----:B------:R-:W0:Y:S02]  /*d380*/  SHFL.BFLY PT, R15, R14, 0x2, 0x1f ;  /* 0x0c401f000e0f7f89 */ /* 0x000e2400000e0000 */
[----:B0-----:R-:W-:-:S05]  /*d390*/  FMNMX.FTZ R15, R14, R15, !PT ;  /* 0x0000000f0e0f7209 */ /* 0x001fca0007810000 */
[----:B------:R-:W0:Y:S02]  /*d3a0*/  SHFL.BFLY PT, R4, R15, 0x1, 0x1f ;  /* 0x0c201f000f047f89 */ /* 0x000e2400000e0000 */
[----:B0-----:R-:W-:-:S04]  /*d3b0*/  FMNMX.FTZ R4, R15, R4, !PT ;  /* 0x000000040f047209 */ /* 0x001fc80007810000 */
[C---:B------:R-:W-:Y:S01]  /*d3c0*/  FSETP.NEU.FTZ.AND P6, PT, R4.reuse, -INF , PT ;  /* 0xff8000000400780b */ /* 0x040fe20003fdd000 */
[----:B------:R-:W-:-:S03]  /*d3d0*/  FMUL.FTZ R15, R4, UR22 ;  /* 0x00000016040f7c20 */ /* 0x000fc60008410000 */
[----:B------:R-:W-:Y:S02]  /*d3e0*/  FSEL R81, R4, RZ, P6 ;  /* 0x000000ff04517208 */ /* 0x000fe40003000000 */
[----:B------:R-:W-:-:S03]  /*d3f0*/  FSEL R15, R15, RZ, P6 ;  /* 0x000000ff0f0f7208 */ /* 0x000fc60003000000 */
[----:B------:R-:W-:Y:S02]  /*d400*/  FADD.FTZ R81, -R81, R6 ;  /* 0x0000000651517221 */ /* 0x000fe40000010100 */
[--C-:B------:R-:W-:Y:S01]  /*d410*/  FFMA.FTZ R14, R8, UR22, -R15.reuse ;  /* 0x00000016080e7c23 */ /* 0x100fe2000801080f */
[----:B------:R-:W-:Y:S01]  /*d420*/  FSEL R8, R27, -INF , !P3 ;  /* 0xff8000001b087808 */ /* 0x000fe20005800000 */
[--C-:B------:R-:W-:Y:S01]  /*d430*/  FFMA.FTZ R150, R10, UR22, -R15.reuse ;  /* 0x000000160a967c23 */ /* 0x100fe2000801080f */
[----:B------:R-:W-:Y:S01]  /*d440*/  ISETP.GT.AND P3, PT, R82, 0x21, P2 ;  /* 0x000000215200780c */ /* 0x000fe20001764270 */
[----:B------:R0:W-:Y:S01]  /*d450*/  MUFU.EX2 R27, R14 ;  /* 0x0000000e001b7308 */ /* 0x0001e20000000800 */
[--C-:B------:R-:W-:Y:S01]  /*d460*/  FFMA.FTZ R146, R24, UR22, -R15.reuse ;  /* 0x0000001618927c23 */ /* 0x100fe2000801080f */
[--C-:B------:R-:W-:Y:S01]  /*d470*/  FFMA.FTZ R148, R33, UR22, -R15.reuse ;  /* 0x0000001621947c23 */ /* 0x100fe2000801080f */
[----:B------:R-:W-:Y:S01]  /*d480*/  ISETP.LT.OR P3, PT, R83, 0x22, P3 ;  /* 0x000000225300780c */ /* 0x000fe20001f61670 */
[--C-:B------:R-:W-:Y:S01]  /*d490*/  FFMA.FTZ R33, R12, UR22, -R15.reuse ;  /* 0x000000160c217c23 */ /* 0x100fe2000801080f */
[----:B------:R-:W-:Y:S01]  /*d4a0*/  FSEL R12, R37, -INF , !P4 ;  /* 0xff800000250c7808 */ /* 0x000fe20006000000 */
[--C-:B------:R-:W-:Y:S01]  /*d4b0*/  FFMA.FTZ R140, R28, UR22, -R15.reuse ;  /* 0x000000161c8c7c23 */ /* 0x100fe2000801080f */
[----:B------:R-:W-:Y:S01]  /*d4c0*/  FSEL R31, R31, -INF , !P3 ;  /* 0xff8000001f1f7808 */ /* 0x000fe20005800000 */
[--C-:B------:R-:W-:Y:S01]  /*d4d0*/  FFMA.FTZ R30, R30, UR22, -R15.reuse ;  /* 0x000000161e1e7c23 */ /* 0x100fe2000801080f */
[----:B------:R-:W-:Y:S01]  /*d4e0*/  ISETP.GT.AND P3, PT, R82, RZ, P2 ;  /* 0x000000ff5200720c */ /* 0x000fe20001764270 */
[--C-:B------:R-:W-:Y:S01]  /*d4f0*/  FFMA.FTZ R144, R32, UR22, -R15.reuse ;  /* 0x0000001620907c23 */ /* 0x100fe2000801080f */
[----:B------:R-:W-:Y:S01]  /*d500*/  ISETP.GT.AND P4, PT, R82, 0x31, P2 ;  /* 0x000000315200780c */ /* 0x000fe20001784270 */
[--C-:B------:R-:W-:Y:S01]  /*d510*/  FFMA.FTZ R142, R34, UR22, -R15.reuse ;  /* 0x00000016228e7c23 */ /* 0x100fe2000801080f */
[C---:B------:R-:W-:Y:S01]  /*d520*/  ISETP.LT.OR P3, PT, R83.reuse, 0x1, P3 ;  /* 0x000000015300780c */ /* 0x040fe20001f61670 */
[--C-:B------:R-:W-:Y:S01]  /*d530*/  FFMA.FTZ R136, R38, UR22, -R15.reuse ;  /* 0x0000001626887c23 */ /* 0x100fe2000801080f */
[----:B------:R-:W-:Y:S01]  /*d540*/  ISETP.LT.OR P4, PT, R83, 0x32, P4 ;  /* 0x000000325300780c */ /* 0x000fe20002781670 */
[--C-:B------:R-:W-:Y:S01]  /*d550*/  FFMA.FTZ R37, R84, UR22, -R15.reuse ;  /* 0x0000001654257c23 */ /* 0x100fe2000801080f */
[----:B------:R-:W-:Y:S01]  /*d560*/  FSEL R10, R7, -INF , !P3 ;  /* 0xff800000070a7808 */ /* 0x000fe20005800000 */
[--C-:B------:R-:W-:Y:S01]  /*d570*/  FFMA.FTZ R138, R42, UR22, -R15.reuse ;  /* 0x000000162a8a7c23 */ /* 0x100fe2000801080f */
[----:B------:R-:W-:Y:S01]  /*d580*/  ISETP.GT.AND P3, PT, R82, 0x30, P2 ;  /* 0x000000305200780c */ /* 0x000fe20001764270 */
[--C-:B------:R-:W-:Y:S01]  /*d590*/  FFMA.FTZ R45, R45, UR22, -R15.reuse ;  /* 0x000000162d2d7c23 */ /* 0x100fe2000801080f */
[----:B0-----:R-:W-:Y:S01]  /*d5a0*/  FMNMX.FTZ R14, R10, R5, !PT ;  /* 0x000000050a0e7209 */ /* 0x001fe20007810000 */
        /* <DEDUP_REMOVED lines=24> */
[----:B------:R-:W-:Y:S01]  /*d730*/  FFMA.FTZ R79, R79, UR22, -R15 ;  /* 0x000000164f4f7c23 */ /* 0x000fe2000801080f */
[----:B------:R-:W-:Y:S01]  /*d740*/  ISETP.LT.OR P3, PT, R83, 0x39, P3 ;  /* 0x000000395300780c */ /* 0x000fe20001f61670 */
[----:B------:R-:W-:Y:S01]  /*d750*/  MUFU.EX2 R148, R148 ;  /* 0x0000009400947308 */ /* 0x000fe20000000800 */
[----:B------:R-:W-:-:S02]  /*d760*/  FMNMX.FTZ R24, R8, R7, !PT ;  /* 0x0000000708187209 */ /* 0x000fc40007810000 */
[----:B------:R-:W-:Y:S02]  /*d770*/  FSEL R44, R44, -INF , !P4 ;  /* 0xff8000002c2c7808 */ /* 0x000fe40006000000 */
[----:B------:R-:W-:Y:S02]  /*d780*/  FMNMX.FTZ R24, R29, R24, !PT ;  /* 0x000000181d187209 */ /* 0x000fe40007810000 */
[----:B------:R-:W-:Y:S01]  /*d790*/  ISETP.GT.AND P4, PT, R82, 0x41, P2 ;  /* 0x000000415200780c */ /* 0x000fe20001784270 */
[----:B------:R-:W-:Y:S01]  /*d7a0*/  MUFU.EX2 R150, R150 ;  /* 0x0000009600967308 */ /* 0x000fe20000000800 */
[----:B------:R-:W-:Y:S02]  /*d7b0*/  FMNMX.FTZ R26, R31, R24, !PT ;  /* 0x000000181f1a7209 */ /* 0x000fe40007810000 */
[----:B------:R-:W-:Y:S02]  /*d7c0*/  FSEL R43, R43, -INF , !P3 ;  /* 0xff8000002b2b7808 */ /* 0x000fe40005800000 */
[----:B------:R-:W-:-:S02]  /*d7d0*/  FMNMX.FTZ R7, R35, R26, !PT ;  /* 0x0000001a23077209 */ /* 0x000fc40007810000 */
[----:B------:R-:W-:Y:S01]  /*d7e0*/  ISETP.GT.AND P3, PT, R82, 0x40, P2 ;  /* 0x000000405200780c */ /* 0x000fe20001764270 */
[----:B------:R-:W-:Y:S01]  /*d7f0*/  MUFU.EX2 R33, R33 ;  /* 0x0000002100217308 */ /* 0x000fe20000000800 */
[----:B------:R-:W-:Y:S02]  /*d800*/  FMNMX.FTZ R28, R12, R7, !PT ;  /* 0x000000070c1c7209 */ /* 0x000fe40007810000 */
[----:B------:R-:W-:Y:S02]  /*d810*/  ISETP.LT.OR P4, PT, R83, 0x42, P4 ;  /* 0x000000425300780c */ /* 0x000fe40002781670 */
[----:B------:R-:W-:Y:S02]  /*d820*/  FMNMX.FTZ R7, R39, R28, !PT ;  /* 0x0000001c27077209 */ /* 0x000fe40007810000 */
[----:B------:R-:W-:Y:S01]  /*d830*/  ISETP.LT.OR P3, PT, R83, 0x41, P3 ;  /* 0x000000415300780c */ /* 0x000fe20001f61670 */
[----:B------:R-:W-:Y:S01]  /*d840*/  MUFU.EX2 R144, R144 ;  /* 0x0000009000907308 */ /* 0x000fe20000000800 */
[----:B------:R-:W-:-:S02]  /*d850*/  FSEL R24, R47, -INF , !P4 ;  /* 0xff8000002f187808 */ /* 0x000fc40006000000 */
[----:B------:R-:W-:Y:S02]  /*d860*/  FSEL R46, R46, -INF , !P3 ;  /* 0xff8000002e2e7808 */ /* 0x000fe40005800000 */
[C---:B------:R-:W-:Y:S02]  /*d870*/  ISETP.GT.AND P3, PT, R82.reuse, 0x48, P2 ;  /* 0x000000485200780c */ /* 0x040fe40001764270 */
[----:B------:R-:W-:Y:S01]  /*d880*/  ISETP.GT.AND P4, PT, R82, 0x49, P2 ;  /* 0x000000495200780c */ /* 0x000fe20001784270 */
[----:B------:R0:W-:Y:S01]  /*d890*/  MUFU.EX2 R47, R30 ;  /* 0x0000001e002f7308 */ /* 0x0001e20000000800 */
[C---:B------:R-:W-:Y:S02]  /*d8a0*/  ISETP.LT.OR P3, PT, R83.reuse, 0x49, P3 ;  /* 0x000000495300780c */ /* 0x040fe40001f61670 */
[----:B------:R-:W-:Y:S02]  /*d8b0*/  ISETP.LT.OR P4, PT, R83, 0x4a, P4 ;  /* 0x0000004a5300780c */ /* 0x000fe40002781670 */
[----:B------:R-:W-:Y:S01]  /*d8c0*/  FSEL R26, R49, -INF , !P3 ;  /* 0xff800000311a7808 */ /* 0x000fe20005800000 */
[----:B------:R-:W-:Y:S01]  /*d8d0*/  FFMA.FTZ R49, R36, UR22, -R15 ;  /* 0x0000001624317c23 */ /* 0x000fe2000801080f */
[----:B------:R-:W-:Y:S01]  /*d8e0*/  ISETP.GT.AND P3, PT, R82, 0x50, P2 ;  /* 0x000000505200780c */ /* 0x000fe20001764270 */
[----:B------:R-:W-:Y:S01]  /*d8f0*/  MUFU.EX2 R37, R37 ;  /* 0x0000002500257308 */ /* 0x000fe20000000800 */
[----:B0-----:R-:W-:-:S02]  /*d900*/  FMNMX.FTZ R30, R14, R7, !PT ;  /* 0x000000070e1e7209 */ /* 0x001fc40007810000 */
[----:B------:R-:W-:Y:S02]  /*d910*/  ISETP.LT.OR P3, PT, R83, 0x51, P3 ;  /* 0x000000515300780c */ /* 0x000fe40001f61670 */
[----:B------:R-:W-:Y:S02]  /*d920*/  FMNMX.FTZ R7, R43, R30, !PT ;  /* 0x0000001e2b077209 */ /* 0x000fe40007810000 */
[----:B------:R-:W-:Y:S01]  /*d930*/  FSEL R28, R51, -INF , !P4 ;  /* 0xff800000331c7808 */ /* 0x000fe20006000000 */
[----:B------:R-:W-:Y:S01]  /*d940*/  FFMA.FTZ R51, R40, UR22, -R15 ;  /* 0x0000001628337c23 */ /* 0x000fe2000801080f */
[----:B------:R-:W-:Y:S01]  /*d950*/  FMNMX.FTZ R7, R44, R7, !PT ;  /* 0x000000072c077209 */ /* 0x000fe20007810000 */
[----:B------:R-:W-:Y:S01]  /*d960*/  MUFU.EX2 R146, R146 ;  /* 0x0000009200927308 */ /* 0x000fe20000000800 */
[----:B------:R-:W-:Y:S02]  /*d970*/  ISETP.GT.AND P4, PT, R82, 0x51, P2 ;  /* 0x000000515200780c */ /* 0x000fe40001784270 */
[----:B------:R-:W-:-:S02]  /*d980*/  FMNMX.FTZ R7, R46, R7, !PT ;  /* 0x000000072e077209 */ /* 0x000fc40007810000 */
[----:B------:R-:W-:Y:S02]  /*d990*/  FSEL R53, R53, -INF , !P3 ;  /* 0xff80000035357808 */ /* 0x000fe40005800000 */
[----:B------:R-:W-:Y:S01]  /*d9a0*/  FMNMX.FTZ R7, R24, R7, !PT ;  /* 0x0000000718077209 */ /* 0x000fe20007810000 */
[----:B------:R-:W-:Y:S01]  /*d9b0*/  MUFU.EX2 R41, R41 ;  /* 0x0000002900297308 */ /* 0x000fe20000000800 */
[----:B------:R-:W-:Y:S02]  /*d9c0*/  ISETP.GT.AND P3, PT, R82, 0x58, P2 ;  /* 0x000000585200780c */ /* 0x000fe40001764270 */
[C---:B------:R-:W-:Y:S02]  /*d9d0*/  ISETP.LT.OR P4, PT, R83.reuse, 0x52, P4 ;  /* 0x000000525300780c */ /* 0x040fe40002781670 */
[----:B------:R-:W-:Y:S02]  /*d9e0*/  FMNMX.FTZ R7, R26, R7, !PT ;  /* 0x000000071a077209 */ /* 0x000fe40007810000 */
[----:B------:R-:W-:Y:S01]  /*d9f0*/  ISETP.LT.OR P3, PT, R83, 0x59, P3 ;  /* 0x000000595300780c */ /* 0x000fe20001f61670 */
[----:B------:R-:W-:Y:S01]  /*da00*/  MUFU.EX2 R140, R140 ;  /* 0x0000008c008c7308 */ /* 0x000fe20000000800 */
[----:B------:R-:W-:-:S02]  /*da10*/  FSEL R55, R55, -INF , !P4 ;  /* 0xff80000037377808 */ /* 0x000fc40006000000 */
[----:B------:R-:W-:Y:S02]  /*da20*/  FMNMX.FTZ R32, R28, R7, !PT ;  /* 0x000000071c207209 */ /* 0x000fe40007810000 */
[----:B------:R-:W-:Y:S02]  /*da30*/  ISETP.GT.AND P4, PT, R82, 0x59, P2 ;  /* 0x000000595200780c */ /* 0x000fe40001784270 */
[----:B------:R-:W-:Y:S01]  /*da40*/  FSEL R58, R58, -INF , !P3 ;  /* 0xff8000003a3a7808 */ /* 0x000fe20005800000 */
[----:B------:R-:W-:Y:S01]  /*da50*/  MUFU.EX2 R142, R142 ;  /* 0x0000008e008e7308 */ /* 0x000fe20000000800 */
[----:B------:R-:W-:Y:S02]  /*da60*/  FMNMX.FTZ R32, R53, R32, !PT ;  /* 0x0000002035207209 */ /* 0x000fe40007810000 */
[----:B------:R-:W-:Y:S02]  /*da70*/  ISETP.GT.AND P3, PT, R82, 0x60, P2 ;  /* 0x000000605200780c */ /* 0x000fe40001764270 */
[----:B------:R-:W-:-:S02]  /*da80*/  ISETP.LT.OR P4, PT, R83, 0x5a, P4 ;  /* 0x0000005a5300780c */ /* 0x000fc40002781670 */
[----:B------:R-:W-:Y:S01]  /*da90*/  FMNMX.FTZ R7, R55, R32, !PT ;  /* 0x0000002037077209 */ /* 0x000fe20007810000 */
[----:B------:R-:W-:Y:S01]  /*daa0*/  MUFU.EX2 R49, R49 ;  /* 0x0000003100317308 */ /* 0x000fe20000000800 */
[----:B------:R-:W-:Y:S02]  /*dab0*/  ISETP.LT.OR P3, PT, R83, 0x61, P3 ;  /* 0x000000615300780c */ /* 0x000fe40001f61670 */
[----:B------:R-:W-:Y:S02]  /*dac0*/  FSEL R59, R59, -INF , !P4 ;  /* 0xff8000003b3b7808 */ /* 0x000fe40006000000 */
[----:B------:R-:W-:Y:S02]  /*dad0*/  ISETP.GT.AND P4, PT, R82, 0x61, P2 ;  /* 0x000000615200780c */ /* 0x000fe40001784270 */
[----:B------:R-:W-:Y:S01]  /*dae0*/  FMNMX.FTZ R32, R58, R7, !PT ;  /* 0x000000073a207209 */ /* 0x000fe20007810000 */
[----:B------:R-:W-:Y:S01]  /*daf0*/  MUFU.EX2 R136, R136 ;  /* 0x0000008800887308 */ /* 0x000fe20000000800 */
[----:B------:R-:W-:Y:S01]  /*db00*/  FSEL R30, R61, -INF , !P3 ;  /* 0xff8000003d1e7808 */ /* 0x000fe20005800000 */
[----:B------:R-:W-:Y:S01]  /*db10*/  FFMA.FTZ R61, R50, UR22, -R15 ;  /* 0x00000016323d7c23 */ /* 0x000fe2000801080f */
[----:B------:R-:W-:-:S02]  /*db20*/  ISETP.GT.AND P3, PT, R82, 0x68, P2 ;  /* 0x000000685200780c */ /* 0x000fc40001764270 */
[----:B------:R-:W-:Y:S02]  /*db30*/  ISETP.LT.OR P4, PT, R83, 0x62, P4 ;  /* 0x000000625300780c */ /* 0x000fe40002781670 */
[----:B------:R-:W-:Y:S01]  /*db40*/  FMNMX.FTZ R7, R59, R32, !PT ;  /* 0x000000203b077209 */ /* 0x000fe20007810000 */
[----:B------:R-:W-:Y:S01]  /*db50*/  MUFU.EX2 R51, R51 ;  /* 0x0000003300337308 */ /* 0x000fe20000000800 */
[----:B------:R-:W-:Y:S02]  /*db60*/  ISETP.LT.OR P3, PT, R83, 0x69, P3 ;  /* 0x000000695300780c */ /* 0x000fe40001f61670 */
[----:B------:R-:W-:Y:S02]  /*db70*/  FSEL R63, R63, -INF , !P4 ;  /* 0xff8000003f3f7808 */ /* 0x000fe40006000000 */
[----:B------:R-:W-:Y:S02]  /*db80*/  ISETP.GT.AND P4, PT, R82, 0x69, P2 ;  /* 0x000000695200780c */ /* 0x000fe40001784270 */
[----:B------:R-:W-:Y:S01]  /*db90*/  FMNMX.FTZ R32, R30, R7, !PT ;  /* 0x000000071e207209 */ /* 0x000fe20007810000 */
[----:B------:R-:W-:Y:S01]  /*dba0*/  MUFU.EX2 R138, R138 ;  /* 0x0000008a008a7308 */ /* 0x000fe20000000800 */
[----:B------:R-:W-:-:S02]  /*dbb0*/  FSEL R65, R65, -INF , !P3 ;  /* 0xff80000041417808 */ /* 0x000fc40005800000 */
[C---:B------:R-:W-:Y:S02]  /*dbc0*/  ISETP.GT.AND P3, PT, R82.reuse, 0x70, P2 ;  /* 0x000000705200780c */ /* 0x040fe40001764270 */
[----:B------:R-:W-:Y:S02]  /*dbd0*/  ISETP.LT.OR P4, PT, R83, 0x6a, P4 ;  /* 0x0000006a5300780c */ /* 0x000fe40002781670 */
[----:B------:R-:W-:Y:S01]  /*dbe0*/  FMNMX.FTZ R34, R63, R32, !PT ;  /* 0x000000203f227209 */ /* 0x000fe20007810000 */
[----:B------:R-:W-:Y:S01]  /*dbf0*/  MUFU.EX2 R45, R45 ;  /* 0x0000002d002d7308 */ /* 0x000fe20000000800 */
[----:B------:R-:W-:Y:S02]  /*dc00*/  ISETP.LT.OR P3, PT, R83, 0x71, P3 ;  /* 0x000000715300780c */ /* 0x000fe40001f61670 */
[----:B------:R-:W-:Y:S02]  /*dc10*/  FSEL R67, R67, -INF , !P4 ;  /* 0xff80000043437808 */ /* 0x000fe40006000000 */
[----:B------:R-:W-:-:S02]  /*dc20*/  ISETP.GT.AND P4, PT, R82, 0x71, P2 ;  /* 0x000000715200780c */ /* 0x000fc40001784270 */
[----:B------:R-:W-:Y:S01]  /*dc30*/  FMNMX.FTZ R34, R65, R34, !PT ;  /* 0x0000002241227209 */ /* 0x000fe20007810000 */
[----:B------:R-:W-:Y:S01]  /*dc40*/  MUFU.EX2 R132, R132 ;  /* 0x0000008400847308 */ /* 0x000fe20000000800 */
[----:B------:R-:W-:Y:S01]  /*dc50*/  FSEL R32, R71, -INF , !P3 ;  /* 0xff80000047207808 */ /* 0x000fe20005800000 */
[----:B------:R-:W-:Y:S01]  /*dc60*/  FFMA.FTZ R71, R54, UR22, -R15 ;  /* 0x0000001636477c23 */ /* 0x000fe2000801080f */
[C---:B------:R-:W-:Y:S02]  /*dc70*/  ISETP.GT.AND P3, PT, R82.reuse, 0x78, P2 ;  /* 0x000000785200780c */ /* 0x040fe40001764270 */
[----:B------:R-:W-:Y:S02]  /*dc80*/  ISETP.LT.OR P4, PT, R83, 0x72, P4 ;  /* 0x000000725300780c */ /* 0x000fe40002781670 */
[----:B------:R-:W-:Y:S01]  /*dc90*/  FMNMX.FTZ R7, R67, R34, !PT ;  /* 0x0000002243077209 */ /* 0x000fe20007810000 */
[----:B------:R-:W-:Y:S01]  /*dca0*/  MUFU.EX2 R61, R61 ;  /* 0x0000003d003d7308 */ /* 0x000fe20000000800 */
[----:B------:R-:W-:-:S02]  /*dcb0*/  ISETP.GT.AND P2, PT, R82, 0x79, P2 ;  /* 0x000000795200780c */ /* 0x000fc40001744270 */
[C---:B------:R-:W-:Y:S02]  /*dcc0*/  ISETP.LT.OR P3, PT, R83.reuse, 0x79, P3 ;  /* 0x000000795300780c */ /* 0x040fe40001f61670 */
[----:B------:R-:W-:Y:S02]  /*dcd0*/  FSEL R72, R72, -INF , !P4 ;  /* 0xff80000048487808 */ /* 0x000fe40006000000 */
[----:B------:R-:W-:Y:S01]  /*dce0*/  FMNMX.FTZ R7, R32, R7, !PT ;  /* 0x0000000720077209 */ /* 0x000fe20007810000 */
[----:B------:R-:W-:Y:S01]  /*dcf0*/  MUFU.EX2 R134, R134 ;  /* 0x0000008600867308 */ /* 0x000fe20000000800 */
[----:B------:R-:W-:Y:S02]  /*dd00*/  ISETP.LT.OR P2, PT, R83, 0x7a, P2 ;  /* 0x0000007a5300780c */ /* 0x000fe40001741670 */
[----:B------:R-:W-:Y:S01]  /*dd10*/  FSEL R34, R73, -INF , !P3 ;  /* 0xff80000049227808 */ /* 0x000fe20005800000 */
[----:B------:R-:W-:Y:S01]  /*dd20*/  FFMA.FTZ R73, R62, UR22, -R15 ;  /* 0x000000163e497c23 */ /* 0x000fe2000801080f */
[----:B------:R-:W-:-:S02]  /*dd30*/  FMNMX.FTZ R7, R72, R7, !PT ;  /* 0x0000000748077209 */ /* 0x000fc40007810000 */
[----:B------:R-:W-:Y:S01]  /*dd40*/  FSEL R36, R75, -INF , !P2 ;  /* 0xff8000004b247808 */ /* 0x000fe20005000000 */
[----:B------:R-:W-:Y:S01]  /*dd50*/  FFMA.FTZ R75, R66, UR22, -R15 ;  /* 0x00000016424b7c23 */ /* 0x000fe2000801080f */
[----:B------:R-:W-:Y:S01]  /*dd60*/  FMNMX.FTZ R7, R34, R7, !PT ;  /* 0x0000000722077209 */ /* 0x000fe20007810000 */
[----:B------:R-:W-:Y:S01]  /*dd70*/  FMUL.FTZ R15, R81, UR22 ;  /* 0x00000016510f7c20 */ /* 0x000fe20008410000 */
[----:B------:R-:W-:Y:S02]  /*dd80*/  MUFU.EX2 R71, R71 ;  /* 0x0000004700477308 */ /* 0x000fe40000000800 */
[----:B------:R-:W-:-:S05]  /*dd90*/  FMNMX.FTZ R7, R36, R7, !PT ;  /* 0x0000000724077209 */ /* 0x000fca0007810000 */
[----:B------:R-:W0:Y:S01]  /*dda0*/  SHFL.BFLY PT, R38, R7, 0x2, 0x1f ;  /* 0x0c401f0007267f89 */ /* 0x000e2200000e0000 */
[----:B------:R-:W1:Y:S08]  /*ddb0*/  MUFU.EX2 R15, R15 ;  /* 0x0000000f000f7308 */ /* 0x000e700000000800 */
[----:B------:R-:W-:Y:S08]  /*ddc0*/  MUFU.EX2 R128, R128 ;  /* 0x0000008000807308 */ /* 0x000ff00000000800 */
[----:B------:R-:W-:Y:S01]  /*ddd0*/  MUFU.EX2 R57, R57 ;  /* 0x0000003900397308 */ /* 0x000fe20000000800 */
[----:B-1----:R-:W-:Y:S01]  /*dde0*/  FFMA.FTZ R6, R15, R3, R148 ;  /* 0x000000030f067223 */ /* 0x002fe20000010094 */
[----:B------:R-:W-:Y:S01]  /*ddf0*/  F2FP.BF16.F32.PACK_AB R148, R27, R148 ;  /* 0x000000941b94723e */ /* 0x000fe200000010ff */
[-C--:B------:R-:W-:Y:S01]  /*de00*/  FMUL.FTZ R88, R88, R15.reuse ;  /* 0x0000000f58587220 */ /* 0x080fe20000410000 */
[-C--:B------:R-:W-:Y:S01]  /*de10*/  FMUL.FTZ R89, R89, R15.reuse ;  /* 0x0000000f59597220 */ /* 0x080fe20000410000 */
[----:B------:R-:W-:Y:S01]  /*de20*/  FADD.FTZ R3, R27, R6 ;  /* 0x000000061b037221 */ /* 0x000fe20000010000 */
[-C--:B------:R-:W-:Y:S01]  /*de30*/  FMUL.FTZ R92, R92, R15.reuse ;  /* 0x0000000f5c5c7220 */ /* 0x080fe20000410000 */
[----:B0-----:R-:W-:Y:S01]  /*de40*/  FMNMX.FTZ R38, R7, R38, !PT ;  /* 0x0000002607267209 */ /* 0x001fe20007810000 */
[----:B------:R-:W-:Y:S01]  /*de50*/  MUFU.EX2 R130, R130 ;  /* 0x0000008200827308 */ /* 0x000fe20000000800 */
[----:B------:R-:W-:Y:S01]  /*de60*/  FADD.FTZ R6, R150, R3 ;  /* 0x0000000396067221 */ /* 0x000fe20000010000 */
[----:B------:R-:W-:Y:S01]  /*de70*/  F2FP.BF16.F32.PACK_AB R150, R33, R150 ;  /* 0x000000962196723e */ /* 0x000fe200000010ff */
[-C--:B------:R-:W-:Y:S01]  /*de80*/  FMUL.FTZ R93, R93, R15.reuse ;  /* 0x0000000f5d5d7220 */ /* 0x080fe20000410000 */
[----:B------:R-:W0:Y:S01]  /*de90*/  SHFL.BFLY PT, R7, R38, 0x1, 0x1f ;  /* 0x0c201f0026077f89 */ /* 0x000e2200000e0000 */
[----:B------:R-:W-:Y:S01]  /*dea0*/  FADD.FTZ R3, R33, R6 ;  /* 0x0000000621037221 */ /* 0x000fe20000010000 */
        /* <DEDUP_REMOVED lines=13> */
[----:B------:R-:W-:-:S05]  /*df80*/  FMUL.FTZ R117, R117, R15 ;  /* 0x0000000f75757220 */ /* 0x000fca0000410000 */
[----:B------:R-:W-:Y:S01]  /*df90*/  MUFU.EX2 R75, R75 ;  /* 0x0000004b004b7308 */ /* 0x000fe20000000800 */
[----:B0-----:R-:W-:-:S04]  /*dfa0*/  FMNMX.FTZ R7, R38, R7, !PT ;  /* 0x0000000726077209 */ /* 0x001fc80007810000 */
[C---:B------:R-:W-:Y:S01]  /*dfb0*/  FSETP.NEU.FTZ.AND P2, PT, R7.reuse, -INF , PT ;  /* 0xff8000000700780b */ /* 0x040fe20003f5d000 */
[C---:B------:R-:W-:Y:S02]  /*dfc0*/  FMUL.FTZ R48, R7.reuse, UR22 ;  /* 0x0000001607307c20 */ /* 0x040fe40008410000 */
[----:B------:R-:W-:Y:S01]  /*dfd0*/  MUFU.EX2 R126, R126 ;  /* 0x0000007e007e7308 */ /* 0x000fe20000000800 */
[----:B------:R-:W-:Y:S02]  /*dfe0*/  FSEL R6, R7, RZ, P2 ;  /* 0x000000ff07067208 */ /* 0x000fe40001000000 */
[----:B------:R-:W-:Y:S02]  /*dff0*/  FSEL R48, R48, RZ, P2 ;  /* 0x000000ff30307208 */ /* 0x000fe40001000000 */
[----:B------:R-:W-:Y:S01]  /*e000*/  ISETP.GT.AND P2, PT, R0, UR43, PT ;  /* 0x0000002b00007c0c */ /* 0x000fe2000bf44270 */
[----:B------:R-:W-:Y:S01]  /*e010*/  FADD.FTZ R6, -R6, R5 ;  /* 0x0000000506067221 */ /* 0x000fe20000010100 */
[----:B------:R-:W-:-:S02]  /*e020*/  IMAD.U32 R5, RZ, RZ, UR26 ;  /* 0x0000001aff057e24 */ /* 0x000fc4000f8e00ff */
[--C-:B------:R-:W-:Y:S01]  /*e030*/  FFMA.FTZ R42, R44, UR22, -R48.reuse ;  /* 0x000000162c2a7c23 */ /* 0x100fe20008010830 */
[----:B------:R-:W-:Y:S01]  /*e040*/  FADD.FTZ R44, R144, R3 ;  /* 0x00000003902c7221 */ /* 0x000fe20000010000 */
[--C-:B------:R-:W-:Y:S01]  /*e050*/  FFMA.FTZ R149, R10, UR22, -R48.reuse ;  /* 0x000000160a957c23 */ /* 0x100fe20008010830 */
[----:B------:R-:W-:Y:S01]  /*e060*/  FMUL.FTZ R6, R6, UR22 ;  /* 0x0000001606067c20 */ /* 0x000fe20008410000 */
[----:B------:R-:W-:Y:S01]  /*e070*/  FFMA.FTZ R10, R9, UR22, -R48 ;  /* 0x00000016090a7c23 */ /* 0x000fe20008010830 */
[----:B------:R-:W-:Y:S01]  /*e080*/  FADD.FTZ R3, R37, R44 ;  /* 0x0000002c25037221 */ /* 0x000fe20000010000 */
[--C-:B------:R-:W-:Y:S01]  /*e090*/  FFMA.FTZ R151, R11, UR22, -R48.reuse ;  /* 0x000000160b977c23 */ /* 0x100fe20008010830 */
[----:B------:R-:W-:Y:S01]  /*e0a0*/  @!P1 LEA R5, R5, UR45, 0x3 ;  /* 0x0000002d05059c11 */ /* 0x000fe2000f8e18ff */
[----:B------:R-:W-:Y:S01]  /*e0b0*/  MUFU.EX2 R149, R149 ;  /* 0x0000009500957308 */ /* 0x000fe20000000800 */
[----:B------:R-:W-:Y:S01]  /*e0c0*/  FADD.FTZ R44, R146, R3 ;  /* 0x00000003922c7221 */ /* 0x000fe20000010000 */
[--C-:B------:R-:W-:Y:S01]  /*e0d0*/  FFMA.FTZ R38, R13, UR22, -R48.reuse ;  /* 0x000000160d267c23 */ /* 0x100fe20008010830 */
[----:B------:R-:W-:Y:S01]  /*e0e0*/  FFMA.FTZ R145, R20, UR22, -R48 ;  /* 0x0000001614917c23 */ /* 0x000fe20008010830 */
[----:B------:R-:W-:-:S02]  /*e0f0*/  @!P1 VIADD R5, R5, 0x16860 ;  /* 0x0001686005059836 */ /* 0x000fc40000000000 */
[----:B------:R-:W-:Y:S01]  /*e100*/  FADD.FTZ R3, R41, R44 ;  /* 0x0000002c29037221 */ /* 0x000fe20000010000 */
[--C-:B------:R-:W-:Y:S01]  /*e110*/  FFMA.FTZ R20, R21, UR22, -R48.reuse ;  /* 0x0000001615147c23 */ /* 0x100fe20008010830 */
[--C-:B------:R-:W-:Y:S01]  /*e120*/  FFMA.FTZ R147, R25, UR22, -R48.reuse ;  /* 0x0000001619937c23 */ /* 0x100fe20008010830 */
[----:B------:R-:W0:Y:S01]  /*e130*/  MUFU.EX2 R6, R6 ;  /* 0x0000000600067308 */ /* 0x000e220000000800 */
[----:B------:R-:W-:Y:S01]  /*e140*/  FADD.FTZ R44, R140, R3 ;  /* 0x000000038c2c7221 */ /* 0x000fe20000010000 */
[--C-:B------:R-:W-:Y:S01]  /*e150*/  FFMA.FTZ R8, R8, UR22, -R48.reuse ;  /* 0x0000001608087c23 */ /* 0x100fe20008010830 */
[--C-:B------:R-:W-:Y:S01]  /*e160*/  FFMA.FTZ R135, R26, UR22, -R48.reuse ;  /* 0x000000161a877c23 */ /* 0x100fe20008010830 */
[----:B------:R-:W-:Y:S01]  /*e170*/  FFMA.FTZ R141, R29, UR22, -R48 ;  /* 0x000000161d8d7c23 */ /* 0x000fe20008010830 */
[----:B------:R-:W-:Y:S01]  /*e180*/  FADD.FTZ R3, R47, R44 ;  /* 0x0000002c2f037221 */ /* 0x000fe20000010000 */
[--C-:B------:R-:W-:Y:S01]  /*e190*/  FFMA.FTZ R40, R31, UR22, -R48.reuse ;  /* 0x000000161f287c23 */ /* 0x100fe20008010830 */
[--C-:B------:R-:W-:Y:S01]  /*e1a0*/  FFMA.FTZ R143, R35, UR22, -R48.reuse ;  /* 0x00000016238f7c23 */ /* 0x100fe20008010830 */
[----:B------:R-:W1:Y:S01]  /*e1b0*/  MUFU.EX2 R10, R10 ;  /* 0x0000000a000a7308 */ /* 0x000e620000000800 */
[----:B------:R-:W-:Y:S01]  /*e1c0*/  FADD.FTZ R44, R142, R3 ;  /* 0x000000038e2c7221 */ /* 0x000fe20000010000 */
[----:B------:R-:W-:Y:S01]  /*e1d0*/  @!P1 PRMT R3, RZ, 0x654, R5 ;  /* 0x00000654ff039816 */ /* 0x000fe20000000005 */
[--C-:B------:R-:W-:Y:S01]  /*e1e0*/  FFMA.FTZ R12, R12, UR22, -R48.reuse ;  /* 0x000000160c0c7c23 */ /* 0x100fe20008010830 */
[----:B------:R-:W-:Y:S01]  /*e1f0*/  FFMA.FTZ R133, R46, UR22, -R48 ;  /* 0x000000162e857c23 */ /* 0x000fe20008010830 */
[----:B------:R-:W-:Y:S01]  /*e200*/  FADD.FTZ R5, R49, R44 ;  /* 0x0000002c31057221 */ /* 0x000fe20000010000 */
[----:B------:R0:W-:Y:S01]  /*e210*/  @!P1 SYNCS.ARRIVE.TRANS64.RED.A1T0 RZ, [R3+URZ], RZ ;  /* 0x000000ff03ff99a7 */ /* 0x0001e2000810043f */
[--C-:B------:R-:W-:Y:S01]  /*e220*/  FFMA.FTZ R137, R39, UR22, -R48.reuse ;  /* 0x0000001627897c23 */ /* 0x100fe20008010830 */
[----:B------:R-:W2:Y:S01]  /*e230*/  MUFU.EX2 R151, R151 ;  /* 0x0000009700977308 */ /* 0x000ea20000000800 */
[----:B------:R-:W-:Y:S01]  /*e240*/  FADD.FTZ R26, R136, R5 ;  /* 0x00000005881a7221 */ /* 0x000fe20000010000 */
[--C-:B------:R-:W-:Y:S01]  /*e250*/  FFMA.FTZ R14, R14, UR22, -R48.reuse ;  /* 0x000000160e0e7c23 */ /* 0x100fe20008010830 */
[--C-:B------:R-:W-:Y:S01]  /*e260*/  FFMA.FTZ R139, R43, UR22, -R48.reuse ;  /* 0x000000162b8b7c23 */ /* 0x100fe20008010830 */
[----:B------:R-:W-:Y:S01]  /*e270*/  FFMA.FTZ R24, R24, UR22, -R48 ;  /* 0x0000001618187c23 */ /* 0x000fe20008010830 */
[----:B------:R-:W-:Y:S01]  /*e280*/  FADD.FTZ R5, R51, R26 ;  /* 0x0000001a33057221 */ /* 0x000fe20000010000 */
[----:B0-----:R-:W-:Y:S01]  /*e290*/  FFMA.FTZ R3, R6, R2, R149 ;  /* 0x0000000206037223 */ /* 0x001fe20000010095 */
[--C-:B------:R-:W-:Y:S01]  /*e2a0*/  FFMA.FTZ R2, R28, UR22, -R48.reuse ;  /* 0x000000161c027c23 */ /* 0x100fe20008010830 */
[----:B------:R-:W0:Y:S01]  /*e2b0*/  MUFU.EX2 R38, R38 ;  /* 0x0000002600267308 */ /* 0x000e220000000800 */
[--C-:B------:R-:W-:Y:S01]  /*e2c0*/  FFMA.FTZ R129, R53, UR22, -R48.reuse ;  /* 0x0000001635817c23 */ /* 0x100fe20008010830 */
[----:B-1----:R-:W-:Y:S01]  /*e2d0*/  FADD.FTZ R28, R10, R3 ;  /* 0x000000030a1c7221 */ /* 0x002fe20000010000 */
[--C-:B------:R-:W-:Y:S01]  /*e2e0*/  FFMA.FTZ R26, R55, UR22, -R48.reuse ;  /* 0x00000016371a7c23 */ /* 0x100fe20008010830 */
[--C-:B------:R-:W-:Y:S01]  /*e2f0*/  FFMA.FTZ R131, R58, UR22, -R48.reuse ;  /* 0x000000163a837c23 */ /* 0x100fe20008010830 */
[--C-:B------:R-:W-:Y:S01]  /*e300*/  FFMA.FTZ R30, R30, UR22, -R48.reuse ;  /* 0x000000161e1e7c23 */ /* 0x100fe20008010830 */
[--C-:B------:R-:W-:Y:S01]  /*e310*/  FFMA.FTZ R63, R63, UR22, -R48.reuse ;  /* 0x000000163f3f7c23 */ /* 0x100fe20008010830 */
[----:B------:R-:W-:Y:S01]  /*e320*/  FFMA.FTZ R65, R65, UR22, -R48 ;  /* 0x0000001641417c23 */ /* 0x000fe20008010830 */
[----:B------:R-:W1:Y:S01]  /*e330*/  MUFU.EX2 R145, R145 ;  /* 0x0000009100917308 */ /* 0x000e620000000800 */
[----:B--2---:R-:W-:Y:S01]  /*e340*/  FADD.FTZ R3, R151, R28 ;  /* 0x0000001c97037221 */ /* 0x004fe20000010000 */
[----:B------:R-:W-:Y:S01]  /*e350*/  FADD.FTZ R28, R138, R5 ;  /* 0x000000058a1c7221 */ /* 0x000fe20000010000 */
[--C-:B------:R-:W-:Y:S01]  /*e360*/  FFMA.FTZ R67, R67, UR22, -R48.reuse ;  /* 0x0000001643437c23 */ /* 0x100fe20008010830 */
[--C-:B------:R-:W-:Y:S01]  /*e370*/  FFMA.FTZ R32, R32, UR22, -R48.reuse ;  /* 0x0000001620207c23 */ /* 0x100fe20008010830 */
[----:B------:R-:W-:Y:S01]  /*e380*/  FFMA.FTZ R72, R72, UR22, -R48 ;  /* 0x0000001648487c23 */ /* 0x000fe20008010830 */
[----:B------:R-:W-:Y:S01]  /*e390*/  FADD.FTZ R5, R45, R28 ;  /* 0x0000001c2d057221 */ /* 0x000fe20000010000 */
[--C-:B------:R-:W-:Y:S01]  /*e3a0*/  FFMA.FTZ R28, R59, UR22, -R48.reuse ;  /* 0x000000163b1c7c23 */ /* 0x100fe20008010830 */
[----:B------:R-:W2:Y:S01]  /*e3b0*/  MUFU.EX2 R20, R20 ;  /* 0x0000001400147308 */ /* 0x000ea20000000800 */
[----:B0-----:R-:W-:Y:S01]  /*e3c0*/  FADD.FTZ R44, R38, R3 ;  /* 0x00000003262c7221 */ /* 0x001fe20000010000 */
[----:B------:R-:W-:Y:S01]  /*e3d0*/  FADD.FTZ R46, R132, R5 ;  /* 0x00000005842e7221 */ /* 0x000fe20000010000 */
[--C-:B------:R-:W-:Y:S01]  /*e3e0*/  FFMA.FTZ R34, R34, UR22, -R48.reuse ;  /* 0x0000001622227c23 */ /* 0x100fe20008010830 */
[----:B------:R-:W-:Y:S01]  /*e3f0*/  FFMA.FTZ R36, R36, UR22, -R48 ;  /* 0x0000001624247c23 */ /* 0x000fe20008010830 */
[----:B------:R-:W-:Y:S01]  /*e400*/  UMOV UR26, UR47 ;  /* 0x0000002f001a7c82 */ /* 0x000fe20008000000 */
[----:B------:R-:W-:Y:S01]  /*e410*/  FADD.FTZ R5, R61, R46 ;  /* 0x0000002e3d057221 */ /* 0x000fe20000010000 */
[-C--:B------:R-:W-:Y:S01]  /*e420*/  FMUL.FTZ R90, R90, R6.reuse ;  /* 0x000000065a5a7220 */ /* 0x080fe20000410000 */
[----:B------:R-:W0:Y:S01]  /*e430*/  MUFU.EX2 R147, R147 ;  /* 0x0000009300937308 */ /* 0x000e220000000800 */
[----:B-1----:R-:W-:Y:S01]  /*e440*/  FADD.FTZ R3, R145, R44 ;  /* 0x0000002c91037221 */ /* 0x002fe20000010000 */
[----:B------:R-:W-:Y:S01]  /*e450*/  FADD.FTZ R46, R134, R5 ;  /* 0x00000005862e7221 */ /* 0x000fe20000010000 */
[-C--:B------:R-:W-:Y:S01]  /*e460*/  FMUL.FTZ R91, R91, R6.reuse ;  /* 0x000000065b5b7220 */ /* 0x080fe20000410000 */
[-C--:B------:R-:W-:Y:S01]  /*e470*/  FMUL.FTZ R94, R94, R6.reuse ;  /* 0x000000065e5e7220 */ /* 0x080fe20000410000 */
[-C--:B------:R-:W-:Y:S01]  /*e480*/  FMUL.FTZ R95, R95, R6.reuse ;  /* 0x000000065f5f7220 */ /* 0x080fe20000410000 */
[----:B------:R-:W-:Y:S01]  /*e490*/  FADD.FTZ R5, R71, R46 ;  /* 0x0000002e47057221 */ /* 0x000fe20000010000 */
[-C--:B------:R-:W-:Y:S01]  /*e4a0*/  FMUL.FTZ R98, R98, R6.reuse ;  /* 0x0000000662627220 */ /* 0x080fe20000410000 */
[----:B------:R-:W1:Y:S01]  /*e4b0*/  MUFU.EX2 R8, R8 ;  /* 0x0000000800087308 */ /* 0x000e620000000800 */
[----:B--2---:R-:W-:Y:S01]  /*e4c0*/  FADD.FTZ R44, R20, R3 ;  /* 0x00000003142c7221 */ /* 0x004fe20000010000 */
[----:B------:R-:W-:Y:S01]  /*e4d0*/  FADD.FTZ R46, R128, R5 ;  /* 0x00000005802e7221 */ /* 0x000fe20000010000 */
[-C--:B------:R-:W-:Y:S01]  /*e4e0*/  FMUL.FTZ R99, R99, R6.reuse ;  /* 0x0000000663637220 */ /* 0x080fe20000410000 */
[-C--:B------:R-:W-:Y:S01]  /*e4f0*/  FMUL.FTZ R102, R102, R6.reuse ;  /* 0x0000000666667220 */ /* 0x080fe20000410000 */
[-C--:B------:R-:W-:Y:S01]  /*e500*/  FMUL.FTZ R103, R103, R6.reuse ;  /* 0x0000000667677220 */ /* 0x080fe20000410000 */
[----:B------:R-:W-:Y:S01]  /*e510*/  FADD.FTZ R5, R57, R46 ;  /* 0x0000002e39057221 */ /* 0x000fe20000010000 */
[-C--:B------:R-:W-:Y:S01]  /*e520*/  FMUL.FTZ R106, R106, R6.reuse ;  /* 0x000000066a6a7220 */ /* 0x080fe20000410000 */
[----:B------:R-:W2:Y:S01]  /*e530*/  MUFU.EX2 R141, R141 ;  /* 0x0000008d008d7308 */ /* 0x000ea20000000800 */
[----:B0-----:R-:W-:Y:S01]  /*e540*/  FADD.FTZ R3, R147, R44 ;  /* 0x0000002c93037221 */ /* 0x001fe20000010000 */
[----:B------:R-:W-:Y:S01]  /*e550*/  FADD.FTZ R46, R130, R5 ;  /* 0x00000005822e7221 */ /* 0x000fe20000010000 */
[-C--:B------:R-:W-:Y:S01]  /*e560*/  FMUL.FTZ R107, R107, R6.reuse ;  /* 0x000000066b6b7220 */ /* 0x080fe20000410000 */
[-C--:B------:R-:W-:Y:S01]  /*e570*/  FMUL.FTZ R110, R110, R6.reuse ;  /* 0x000000066e6e7220 */ /* 0x080fe20000410000 */
[-C--:B------:R-:W-:Y:S01]  /*e580*/  FMUL.FTZ R111, R111, R6.reuse ;  /* 0x000000066f6f7220 */ /* 0x080fe20000410000 */
[----:B------:R-:W-:Y:S01]  /*e590*/  FADD.FTZ R5, R73, R46 ;  /* 0x0000002e49057221 */ /* 0x000fe20000010000 */
[-C--:B------:R-:W-:Y:S01]  /*e5a0*/  FMUL.FTZ R114, R114, R6.reuse ;  /* 0x0000000672727220 */ /* 0x080fe20000410000 */
[----:B------:R-:W0:Y:S01]  /*e5b0*/  MUFU.EX2 R40, R40 ;  /* 0x0000002800287308 */ /* 0x000e220000000800 */
[----:B-1----:R-:W-:Y:S01]  /*e5c0*/  FADD.FTZ R44, R8, R3 ;  /* 0x00000003082c7221 */ /* 0x002fe20000010000 */
[----:B------:R-:W-:Y:S01]  /*e5d0*/  FADD.FTZ R46, R124, R5 ;  /* 0x000000057c2e7221 */ /* 0x000fe20000010000 */
[-C--:B------:R-:W-:Y:S01]  /*e5e0*/  FMUL.FTZ R115, R115, R6.reuse ;  /* 0x0000000673737220 */ /* 0x080fe20000410000 */
[-C--:B------:R-:W-:Y:S01]  /*e5f0*/  FMUL.FTZ R118, R118, R6.reuse ;  /* 0x0000000676767220 */ /* 0x080fe20000410000 */
[----:B------:R-:W-:Y:S01]  /*e600*/  FMUL.FTZ R119, R119, R6 ;  /* 0x0000000677777220 */ /* 0x000fe20000410000 */
[----:B------:R-:W-:Y:S01]  /*e610*/  FADD.FTZ R5, R75, R46 ;  /* 0x0000002e4b057221 */ /* 0x000fe20000010000 */
[----:B------:R-:W-:Y:S01]  /*e620*/  F2FP.BF16.F32.PACK_AB R144, R37, R144 ;  /* 0x000000902590723e */ /* 0x000fe200000010ff */
[----:B------:R-:W1:Y:S01]  /*e630*/  MUFU.EX2 R143, R143 ;  /* 0x0000008f008f7308 */ /* 0x000e620000000800 */
[----:B--2---:R-:W-:Y:S01]  /*e640*/  FADD.FTZ R3, R141, R44 ;  /* 0x0000002c8d037221 */ /* 0x004fe20000010000 */
[----:B------:R-:W-:Y:S01]  /*e650*/  FADD.FTZ R46, R126, R5 ;  /* 0x000000057e2e7221 */ /* 0x000fe20000010000 */
[----:B------:R-:W-:Y:S01]  /*e660*/  F2FP.BF16.F32.PACK_AB R146, R41, R146 ;  /* 0x000000922992723e */ /* 0x000fe200000010ff */
[----:B------:R-:W-:Y:S01]  /*e670*/  VIADD R0, R0, 0xffffffff ;  /* 0xffffffff00007836 */ /* 0x000fe20000000000 */
[----:B------:R-:W-:Y:S01]  /*e680*/  F2FP.BF16.F32.PACK_AB R140, R47, R140 ;  /* 0x0000008c2f8c723e */ /* 0x000fe200000010ff */
[----:B------:R-:W-:Y:S01]  /*e690*/  IMAD.MOV.U32 R6, RZ, RZ, R4 ;  /* 0x000000ffff067224 */ /* 0x000fe200078e0004 */
[----:B------:R-:W-:Y:S01]  /*e6a0*/  F2FP.BF16.F32.PACK_AB R142, R49, R142 ;  /* 0x0000008e318e723e */ /* 0x000fe200000010ff */
[----:B------:R-:W2:Y:S01]  /*e6b0*/  MUFU.EX2 R12, R12 ;  /* 0x0000000c000c7308 */ /* 0x000ea20000000800 */
[----:B0-----:R-:W-:Y:S01]  /*e6c0*/  FADD.FTZ R44, R40, R3 ;  /* 0x00000003282c7221 */ /* 0x001fe20000010000 */
[----:B------:R-:W-:-:S02]  /*e6d0*/  F2FP.BF16.F32.PACK_AB R136, R51, R136 ;  /* 0x000000883388723e */ /* 0x000fc400000010ff */
[----:B------:R-:W-:Y:S02]  /*e6e0*/  F2FP.BF16.F32.PACK_AB R138, R45, R138 ;  /* 0x0000008a2d8a723e */ /* 0x000fe400000010ff */
[----:B------:R-:W-:Y:S02]  /*e6f0*/  F2FP.BF16.F32.PACK_AB R132, R61, R132 ;  /* 0x000000843d84723e */ /* 0x000fe400000010ff */
[----:B------:R-:W0:Y:S01]  /*e700*/  MUFU.EX2 R137, R137 ;  /* 0x0000008900897308 */ /* 0x000e220000000800 */
[----:B-1----:R-:W-:Y:S01]  /*e710*/  FADD.FTZ R3, R143, R44 ;  /* 0x0000002c8f037221 */ /* 0x002fe20000010000 */
[----:B------:R-:W-:Y:S02]  /*e720*/  F2FP.BF16.F32.PACK_AB R134, R71, R134 ;  /* 0x000000864786723e */ /* 0x000fe400000010ff */
[----:B------:R-:W-:Y:S02]  /*e730*/  F2FP.BF16.F32.PACK_AB R128, R57, R128 ;  /* 0x000000803980723e */ /* 0x000fe400000010ff */
[----:B------:R-:W-:-:S02]  /*e740*/  F2FP.BF16.F32.PACK_AB R130, R73, R130 ;  /* 0x000000824982723e */ /* 0x000fc400000010ff */
[----:B------:R-:W1:Y:S01]  /*e750*/  MUFU.EX2 R14, R14 ;  /* 0x0000000e000e7308 */ /* 0x000e620000000800 */
[----:B--2---:R-:W-:Y:S01]  /*e760*/  FADD.FTZ R44, R12, R3 ;  /* 0x000000030c2c7221 */ /* 0x004fe20000010000 */
[----:B------:R-:W-:Y:S02]  /*e770*/  F2FP.BF16.F32.PACK_AB R124, R75, R124 ;  /* 0x0000007c4b7c723e */ /* 0x000fe400000010ff */
[----:B------:R-:W-:Y:S02]  /*e780*/  F2FP.BF16.F32.PACK_AB R149, R10, R149 ;  /* 0x000000950a95723e */ /* 0x000fe400000010ff */
[----:B------:R-:W-:Y:S02]  /*e790*/  F2FP.BF16.F32.PACK_AB R151, R38, R151 ;  /* 0x000000972697723e */ /* 0x000fe400000010ff */
        /* <DEDUP_REMOVED lines=8> */
[----:B------:R-:W-:-:S04]  /*e820*/  F2FP.BF16.F32.PACK_AB R137, R14, R137 ;  /* 0x000000890e89723e */ /* 0x000fc800000010ff */
        /* <DEDUP_REMOVED lines=30> */
[----:B------:R-:W-:Y:S01]  /*ea10*/  MUFU.EX2 R30, R30 ;  /* 0x0000001e001e7308 */ /* 0x000fe20000000800 */
[----:B--2---:R-:W-:-:S07]  /*ea20*/  FADD.FTZ R5, R131, R44 ;  /* 0x0000002c83057221 */ /* 0x004fce0000010000 */
[----:B------:R-:W1:Y:S01]  /*ea30*/  MUFU.EX2 R63, R63 ;  /* 0x0000003f003f7308 */ /* 0x000e620000000800 */
[C---:B0-----:R-:W-:Y:S01]  /*ea40*/  FADD.FTZ R5, R28.reuse, R5 ;  /* 0x000000051c057221 */ /* 0x041fe20000010000 */
[----:B------:R-:W-:-:S06]  /*ea50*/  F2FP.BF16.F32.PACK_AB R131, R28, R131 ;  /* 0x000000831c83723e */ /* 0x000fcc00000010ff */
[----:B------:R-:W-:Y:S08]  /*ea60*/  MUFU.EX2 R65, R65 ;  /* 0x0000004100417308 */ /* 0x000ff00000000800 */
[----:B------:R-:W0:Y:S01]  /*ea70*/  MUFU.EX2 R67, R67 ;  /* 0x0000004300437308 */ /* 0x000e220000000800 */
[----:B-1----:R-:W-:-:S07]  /*ea80*/  F2FP.BF16.F32.PACK_AB R125, R63, R30 ;  /* 0x0000001e3f7d723e */ /* 0x002fce00000010ff */
[----:B------:R1:W2:Y:S08]  /*ea90*/  MUFU.EX2 R121, R32 ;  /* 0x0000002000797308 */ /* 0x0002b00000000800 */
[----:B------:R-:W3:Y:S01]  /*eaa0*/  MUFU.EX2 R72, R72 ;  /* 0x0000004800487308 */ /* 0x000ee20000000800 */
[----:B-1----:R-:W-:Y:S01]  /*eab0*/  FADD.FTZ R32, R30, R5 ;  /* 0x000000051e207221 */ /* 0x002fe20000010000 */
[----:B0-----:R-:W-:Y:S01]  /*eac0*/  F2FP.BF16.F32.PACK_AB R127, R67, R65 ;  /* 0x00000041437f723e */ /* 0x001fe200000010ff */
[----:B------:R-:W-:-:S02]  /*ead0*/  IMAD.MOV.U32 R5, RZ, RZ, R7 ;  /* 0x000000ffff057224 */ /* 0x000fc400078e0007 */
[----:B------:R-:W-:-:S03]  /*eae0*/  FADD.FTZ R32, R63, R32 ;  /* 0x000000203f207221 */ /* 0x000fc60000010000 */
[----:B------:R-:W0:Y:S01]  /*eaf0*/  MUFU.EX2 R123, R34 ;  /* 0x00000022007b7308 */ /* 0x000e220000000800 */
[----:B------:R-:W-:-:S04]  /*eb00*/  FADD.FTZ R32, R65, R32 ;  /* 0x0000002041207221 */ /* 0x000fc80000010000 */
[----:B------:R-:W-:-:S03]  /*eb10*/  FADD.FTZ R32, R67, R32 ;  /* 0x0000002043207221 */ /* 0x000fc60000010000 */
[----:B------:R-:W1:Y:S01]  /*eb20*/  MUFU.EX2 R79, R79 ;  /* 0x0000004f004f7308 */ /* 0x000e620000000800 */
[----:B--2---:R-:W-:Y:S01]  /*eb30*/  FADD.FTZ R32, R121, R32 ;  /* 0x0000002079207221 */ /* 0x004fe20000010000 */
[----:B---3--:R-:W-:-:S03]  /*eb40*/  F2FP.BF16.F32.PACK_AB R121, R72, R121 ;  /* 0x000000794879723e */ /* 0x008fc600000010ff */
[----:B------:R-:W-:-:S03]  /*eb50*/  FADD.FTZ R32, R72, R32 ;  /* 0x0000002048207221 */ /* 0x000fc60000010000 */
[----:B------:R-:W2:Y:S01]  /*eb60*/  MUFU.EX2 R36, R36 ;  /* 0x0000002400247308 */ /* 0x000ea20000000800 */
[----:B0-----:R-:W-:Y:S01]  /*eb70*/  FADD.FTZ R32, R123, R32 ;  /* 0x000000207b207221 */ /* 0x001fe20000010000 */
[C---:B-1----:R-:W-:Y:S01]  /*eb80*/  FADD.FTZ R3, R79.reuse, R46 ;  /* 0x0000002e4f037221 */ /* 0x042fe20000010000 */
[----:B------:R-:W-:Y:S02]  /*eb90*/  F2FP.BF16.F32.PACK_AB R122, R79, R122 ;  /* 0x0000007a4f7a723e */ /* 0x000fe400000010ff */
[C---:B--2---:R-:W-:Y:S01]  /*eba0*/  FADD.FTZ R2, R36.reuse, R32 ;  /* 0x0000002024027221 */ /* 0x044fe20000010000 */
[----:B------:R-:W-:Y:S01]  /*ebb0*/  F2FP.BF16.F32.PACK_AB R123, R36, R123 ;  /* 0x0000007b247b723e */ /* 0x000fe200000010ff */
[----:B------:R-:W-:Y:S06]  /*ebc0*/  @P2 BRA `(.L_x_1111) ;  /* 0xffffffc800b82947 */ /* 0x000fec000383ffff */
.L_x_1094:
[----:B------:R-:W-:Y:S06]  /*ebd0*/  BAR.ARV 0x8, 0x200 ;  /* 0x0208000000007b1d */ /* 0x000fec0000002000 */
[----:B------:R-:W-:Y:S05]  /*ebe0*/  @!P0 BRA `(.L_x_1112) ;  /* 0x0000000000048947 */ /* 0x000fea0003800000 */
[----:B------:R-:W-:Y:S01]  /*ebf0*/  BPT.TRAP 0x1 ;  /* 0x000000040000795c */ /* 0x000fe20000300000 */
.L_x_1112:
[----:B------:R-:W-:Y:S01]  /*ec00*/  ULEA UR5, UR47, UR45, 0x3 ;  /* 0x0000002d2f057291 */ /* 0x000fe2000f8e183f */
[----:B------:R-:W-:-:S05]  /*ec10*/  IMAD.U32 R0, RZ, RZ, UR50 ;  /* 0x00000032ff007e24 */ /* 0x000fca000f8e00ff */
[----:B------:R-:W-:-:S04]  /*ec20*/  SHF.L.U32 R0, R0, 0x1f, RZ ;  /* 0x0000001f00007819 */ /* 0x000fc800000006ff */
[----:B------:R0:W1:Y:S01]  /*ec30*/  SYNCS.PHASECHK.TRANS64.TRYWAIT P2, [UR5+0x16850], R0 ;  /* 0x01685000ff0075a7 */ /* 0x0000620008040145 */
[----:B------:R-:W-:Y:S05]  /*ec40*/  @!P0 BRA `(.L_x_1113) ;  /* 0x0000000000048947 */ /* 0x000fea0003800000 */
[----:B------:R-:W-:Y:S01]  /*ec50*/  BPT.TRAP 0x1 ;  /* 0x000000040000795c */ /* 0x000fe20000300000 */
.L_x_1113:
[----:B-1----:R-:W-:Y:S05]  /*ec60*/  @P2 BRA `(.L_x_1114) ;  /* 0x0000000000082947 */ /* 0x002fea0003800000 */
[----:B------:R-:W1:Y:S02]  /*ec70*/  SYNCS.PHASECHK.TRANS64.TRYWAIT P0, [UR5+0x16850], R0 ;  /* 0x01685000ff0075a7 */ /* 0x000e640008000145 */
[----:B-1----:R-:W-:Y:S05]  /*ec80*/  @!P0 BRA `(.L_x_1115) ;  /* 0x0000009000fc8947 */ /* 0x002fea0003800000 */
.L_x_1114:
[----:B------:R-:W-:Y:S01]  /*ec90*/  UIADD3 UR45, UR45, 0x400, URZ ;  /* 0x000004002d2d7890 */ /* 0x000fe2000fffe03f */
[----:B------:R-:W-:Y:S01]  /*eca0*/  WARPGROUP.ARRIVE ;  /* 0x00000000000079c5 */ /* 0x000fe20000000000 */
[----:B------:R-:W-:Y:S01]  /*ecb0*/  UMOV UR7, 0x40000040 ;  /* 0x4000004000077882 */ /* 0x000fe20000000000 */
[----:B01----:R-:W0:Y:S01]  /*ecc0*/  SHFL.BFLY PT, R0, R3, 0x2, 0x1f ;  /* 0x0c401f0003007f89 */ /* 0x003e2200000e0000 */
[----:B------:R-:W-:Y:S01]  /*ecd0*/  USHF.R.U32.HI UR45, URZ, 0x4, UR45 ;  /* 0x000000043f2d7899 */ /* 0x000fe2000801162d */
[----:B------:R-:W-:Y:S01]  /*ece0*/  IMAD.U32 R11, RZ, RZ, UR22 ;  /* 0x00000016ff0b7e24 */ /* 0x000fe2000f8e00ff */
[----:B------:R-:W-:Y:S01]  /*ecf0*/  UIADD3 UR48, UR48, 0x1, URZ ;  /* 0x0000000130307890 */ /* 0x000fe2000fffe03f */
[----:B------:R-:W1:Y:S01]  /*ed00*/  SHFL.BFLY PT, R5, R2, 0x2, 0x1f ;  /* 0x0c401f0002057f89 */ /* 0x000e6200000e0000 */
[----:B------:R-:W-:Y:S01]  /*ed10*/  ULOP3.LUT UR4, UR45, 0x3fff, URZ, 0xc0, !UPT ;  /* 0x00003fff2d047892 */ /* 0x000fe2000f8ec03f */
[----:B------:R-:W-:Y:S02]  /*ed20*/  IMAD.MOV.U32 R21, RZ, RZ, -0x800000 ;  /* 0xff800000ff157424 */ /* 0x000fe400078e00ff */
[----:B------:R-:W-:Y:S01]  /*ed30*/  IMAD.MOV.U32 R20, RZ, RZ, -0x800000 ;  /* 0xff800000ff147424 */ /* 0x000fe200078e00ff */
[----:B------:R-:W-:-:S02]  /*ed40*/  ULEA UR4, UR47, UR4, 0xa ;  /* 0x000000042f047291 */ /* 0x000fc4000f8e503f */
[----:B------:R-:W-:-:S04]  /*ed50*/  UIADD3 UR47, UR47, 0x1, URZ ;  /* 0x000000012f2f7890 */ /* 0x000fc8000fffe03f */
[----:B------:R-:W-:Y:S01]  /*ed60*/  UISETP.NE.AND UP0, UPT, UR47, 0x2, UPT ;  /* 0x000000022f00788c */ /* 0x000fe2000bf05270 */
[----:B------:R-:W-:Y:S02]  /*ed70*/  UMOV UR6, UR4 ;  /* 0x0000000400067c82 */ /* 0x000fe40008000000 */
[----:B------:R-:W-:Y:S01]  /*ed80*/  HGMMA.64x64x16.F32.BF16 R88, R148, gdesc[UR4].tnspB, R88, gsb0 ;  /* 0x40e0000494587df0 */ /* 0x000fe20008001858 */
[----:B------:R-:W-:Y:S01]  /*ed90*/  UIADD3 UR6, UR4, 0x80, URZ ;  /* 0x0000008004067890 */ /* 0x000fe2000fffe03f */
[----:B------:R-:W-:Y:S01]  /*eda0*/  UMOV UR7, 0x40000040 ;  /* 0x4000004000077882 */ /* 0x000fe20000000000 */
[----:B------:R-:W-:Y:S01]  /*edb0*/  USEL UR47, UR47, URZ, UP0 ;  /* 0x0000003f2f2f7287 */ /* 0x000fe20008000000 */
[----:B0-----:R-:W-:Y:S01]  /*edc0*/  FADD.FTZ R0, R0, R3 ;  /* 0x0000000300007221 */ /* 0x001fe20000010000 */
[----:B------:R-:W-:Y:S02]  /*edd0*/  IMAD.U32 R3, RZ, RZ, UR22 ;  /* 0x00000016ff037e24 */ /* 0x000fe4000f8e00ff */
[----:B-1----:R-:W-:-:S02]  /*ede0*/  FADD.FTZ R6, R5, R2 ;  /* 0x0000000205067221 */ /* 0x002fc40000010000 */
[----:B------:R-:W0:Y:S04]  /*edf0*/  SHFL.BFLY PT, R5, R0, 0x1, 0x1f ;  /* 0x0c201f0000057f89 */ /* 0x000e2800000e0000 */
[----:B------:R-:W1:Y:S01]  /*ee00*/  SHFL.BFLY PT, R9, R6, 0x1, 0x1f ;  /* 0x0c201f0006097f89 */ /* 0x000e6200000e0000 */
[----:B0-----:R-:W-:Y:S01]  /*ee10*/  FADD.FTZ R10, R0, R5 ;  /* 0x00000005000a7221 */ /* 0x001fe20000010000 */
[----:B------:R-:W-:Y:S02]  /*ee20*/  IMAD.MOV.U32 R5, RZ, RZ, RZ ;  /* 0x000000ffff057224 */ /* 0x000fe400078e00ff */
[----:B------:R-:W-:Y:S02]  /*ee30*/  IMAD.MOV.U32 R0, RZ, RZ, RZ ;  /* 0x000000ffff007224 */ /* 0x000fe400078e00ff */
[----:B-1----:R-:W-:Y:S01]  /*ee40*/  FADD.FTZ R9, R6, R9 ;  /* 0x0000000906097221 */ /* 0x002fe20000010000 */
[----:B------:R-:W-:Y:S01]  /*ee50*/  FSETP.NE.FTZ.AND P0, PT, R10, RZ, PT ;  /* 0x000000ff0a00720b */ /* 0x000fe20003f15000 */
[----:B------:R-:W-:-:S03]  /*ee60*/  IMAD.U32 R6, RZ, RZ, UR5 ;  /* 0x00000005ff067e24 */ /* 0x000fc6000f8e00ff */
[----:B------:R-:W-:Y:S01]  /*ee70*/  FSETP.NE.FTZ.AND P2, PT, R9, RZ, PT ;  /* 0x000000ff0900720b */ /* 0x000fe20003f55000 */
[----:B------:R-:W-:-:S05]  /*ee80*/  @!P1 VIADD R6, R6, 0x16860 ;  /* 0x0001686006069836 */ /* 0x000fca0000000000 */
[----:B------:R-:W-:-:S03]  /*ee90*/  @!P1 PRMT R6, RZ, 0x654, R6 ;  /* 0x00000654ff069816 */ /* 0x000fc60000000006 */
[----:B------:R-:W0:Y:S01]  /*eea0*/  @P0 MUFU.LG2 R2, R10 ;  /* 0x0000000a00020308 */ /* 0x000e220000000c00 */
[----:B------:R-:W-:-:S03]  /*eeb0*/  @P0 FMUL.FTZ R3, R3, 0.69314718246459960938 ;  /* 0x3f31721803030820 */ /* 0x000fc60000410000 */
[----:B------:R-:W-:-:S04]  /*eec0*/  @P2 FMUL.FTZ R11, R11, 0.69314718246459960938 ;  /* 0x3f3172180b0b2820 */ /* 0x000fc80000410000 */
[----:B------:R-:W1:Y:S08]  /*eed0*/  @P2 MUFU.LG2 R8, R9 ;  /* 0x0000000900082308 */ /* 0x000e700000000c00 */
[----:B------:R-:W2:Y:S01]  /*eee0*/  @P0 MUFU.RCP R5, R10 ;  /* 0x0000000a00050308 */ /* 0x000ea20000001000 */
[----:B0-----:R-:W-:-:S04]  /*eef0*/  @P0 FMUL.FTZ R2, R2, 0.69314718246459960938 ;  /* 0x3f31721802020820 */ /* 0x001fc80000410000 */
[----:B------:R-:W-:Y:S01]  /*ef00*/  @P0 FFMA.FTZ R21, R3, R4, R2 ;  /* 0x0000000403150223 */ /* 0x000fe20000010002 */
[----:B------:R-:W-:Y:S02]  /*ef10*/  PLOP3.LUT P0, PT, PT, PT, PT, 0x8, 0x0 ;  /* 0x000000000000781c */ /* 0x000fe40003f0e170 */
[----:B------:R-:W0:Y:S01]  /*ef20*/  @P2 MUFU.RCP R0, R9 ;  /* 0x0000000900002308 */ /* 0x000e220000001000 */
[----:B------:R-:W-:Y:S02]  /*ef30*/  WARPGROUP.DEPBAR.LE gsb0, 0x0 ;  /* 0x00008000000079c5 */ /* 0x000fe40000010000 */
[----:B------:R-:W-:Y:S01]  /*ef40*/  WARPGROUP.ARRIVE ;  /* 0x00000000000079c5 */ /* 0x000fe20000000000 */
[----:B-1----:R-:W-:-:S04]  /*ef50*/  @P2 FMUL.FTZ R8, R8, 0.69314718246459960938 ;  /* 0x3f31721808082820 */ /* 0x002fc80000410000 */
[----:B------:R-:W-:Y:S01]  /*ef60*/  @P2 FFMA.FTZ R20, R11, R7, R8 ;  /* 0x000000070b142223 */ /* 0x000fe20000010008 */
[----:B------:R-:W-:Y:S01]  /*ef70*/  HGMMA.64x64x16.F32.BF16 R88, R144, gdesc[UR4].tnspB, R88, gsb0 ;  /* 0x40e0000490587df0 */ /* 0x000fe20008001858 */
[----:B------:R-:W-:Y:S01]  /*ef80*/  UIADD3 UR6, UR4, 0x100, URZ ;  /* 0x0000010004067890 */ /* 0x000fe2000fffe03f */
[----:B------:R-:W-:Y:S01]  /*ef90*/  UMOV UR7, 0x40000040 ;  /* 0x4000004000077882 */ /* 0x000fe20000000000 */
[----:B------:R-:W-:Y:S02]  /*efa0*/  WARPGROUP.DEPBAR.LE gsb0, 0x0 ;  /* 0x00008000000079c5 */ /* 0x000fe40000010000 */
[----:B------:R-:W-:-:S06]  /*efb0*/  WARPGROUP.ARRIVE ;  /* 0x00000000000079c5 */ /* 0x000fcc0000000000 */
        /* <DEDUP_REMOVED lines=18> */
[----:B------:R-:W-:Y:S01]  /*f0e0*/  UIADD3 UR4, UR4, 0x380, URZ ;  /* 0x0000038004047890 */ /* 0x000fe2000fffe03f */
[----:B------:R-:W-:Y:S02]  /*f0f0*/  WARPGROUP.DEPBAR.LE gsb0, 0x0 ;  /* 0x00008000000079c5 */ /* 0x000fe40000010000 */
[----:B------:R-:W-:-:S06]  /*f100*/  WARPGROUP.ARRIVE ;  /* 0x00000000000079c5 */ /* 0x000fcc0000000000 */
[----:B------:R-:W-:Y:S01]  /*f110*/  HGMMA.64x64x16.F32.BF16 R88, R124, gdesc[UR4].tnspB, R88, gsb0 ;  /* 0x40e000047c587df0 */ /* 0x000fe20008001858 */
[----:B------:R-:W-:Y:S01]  /*f120*/  UMOV UR6, UR4 ;  /* 0x0000000400067c82 */ /* 0x000fe20008000000 */
[----:B------:R-:W-:Y:S01]  /*f130*/  UMOV UR7, 0x40000040 ;  /* 0x4000004000077882 */ /* 0x000fe20000000000 */
[----:B------:R-:W-:-:S04]  /*f140*/  USEL UR4, URZ, 0x1, UP0 ;  /* 0x000000013f047887 */ /* 0x000fc80008000000 */
[----:B------:R-:W-:Y:S01]  /*f150*/  ULOP3.LUT UR50, UR50, UR4, URZ, 0x3c, !UPT ;  /* 0x0000000432327292 */ /* 0x000fe2000f8e3c3f */
        /* <DEDUP_REMOVED lines=37> */
.L_x_1045:
[----:B------:R-:W0:Y:S01]  /*f3b0*/  S2R R5, SR_CgaCtaId ;  /* 0x0000000000057919 */ /* 0x000e220000008800 */
[----:B------:R-:W-:Y:S01]  /*f3c0*/  MOV R0, 0x400 ;  /* 0x0000040000007802 */ /* 0x000fe20000000f00 */
[----:B------:R-:W-:Y:S01]  /*f3d0*/  BSSY B0, `(.L_x_1116) ;  /* 0x0000238000007945 */ /* 0x000fe20003800000 */
[----:B------:R-:W-:Y:S02]  /*f3e0*/  BAR.SYNC.DEFER_BLOCKING 0x5, 0x200 ;  /* 0x0148000000007b1d */ /* 0x000fe40000010000 */
[----:B0-----:R-:W-:-:S05]  /*f3f0*/  LEA R0, R5, R0, 0x18 ;  /* 0x0000000005007211 */ /* 0x001fca00078ec0ff */
[----:B------:R-:W0:Y:S02]  /*f400*/  LDS.128 R4, [R0+0x168d0] ;  /* 0x0168d00000047984 */ /* 0x000e240000000c00 */
[----:B0-----:R-:W-:Y:S02]  /*f410*/  R2UR UR5, R5 ;  /* 0x00000000050572ca */ /* 0x001fe400000e0000 */
[----:B------:R-:W-:Y:S02]  /*f420*/  R2UR UR7, R6 ;  /* 0x00000000060772ca */ /* 0x000fe400000e0000 */
[----:B------:R-:W-:Y:S01]  /*f430*/  R2UR UR6, R7 ;  /* 0x00000000070672ca */ /* 0x000fe200000e0000 */
[----:B------:R-:W-:Y:S06]  /*f440*/  BAR.ARV 0x4, 0x200 ;  /* 0x0108000000007b1d */ /* 0x000fec0000002000 */
[----:B------:R-:W-:Y:S08]  /*f450*/  @P0 BRA `(.L_x_1117) ;  /* 0x0000001800180947 */ /* 0x000ff00003800000 */
[----:B------:R-:W2:Y:S01]  /*f460*/  LDL R8, [R1+0x38] ;  /* 0x0000380001087983 */ /* 0x000ea20000100800 */
[----:B------:R-:W-:Y:S01]  /*f470*/  F2FP.BF16.F32.PACK_AB R12, R105, R104 ;  /* 0x00000068690c723e */ /* 0x000fe200000010ff */
[----:B------:R-:W-:Y:S01]  /*f480*/  ULDC.64 UR10, c[0x0][0xc00] ;  /* 0x00030000000a7ab9 */ /* 0x000fe20000000a00 */
[----:B------:R-:W-:Y:S01]  /*f490*/  F2FP.BF16.F32.PACK_AB R14, R109, R108 ;  /* 0x0000006c6d0e723e */ /* 0x000fe200000010ff */
[----:B------:R-:W0:Y:S01]  /*f4a0*/  S2R R5, SR_SWINHI ;  /* 0x0000000000057919 */ /* 0x000e220000002f00 */
[----:B------:R-:W-:Y:S01]  /*f4b0*/  F2FP.BF16.F32.PACK_AB R15, R111, R110 ;  /* 0x0000006e6f0f723e */ /* 0x000fe200000010ff */
[----:B------:R-:W-:Y:S01]  /*f4c0*/  ULDC.64 UR8, c[0x0][0xc00] ;  /* 0x0003000000087ab9 */ /* 0x000fe20000000a00 */
[----:B------:R-:W-:Y:S01]  /*f4d0*/  F2FP.BF16.F32.PACK_AB R24, R113, R112 ;  /* 0x000000707118723e */ /* 0x000fe200000010ff */
[----:B------:R-:W-:Y:S01]  /*f4e0*/  UIMAD.WIDE UR8, UR38, 0x4, UR8 ;  /* 0x00000004260878a5 */ /* 0x000fe2000f8e0208 */
[----:B------:R-:W-:Y:S02]  /*f4f0*/  F2FP.BF16.F32.PACK_AB R25, R115, R114 ;  /* 0x000000727319723e */ /* 0x000fe400000010ff */
[----:B------:R-:W-:-:S02]  /*f500*/  F2FP.BF16.F32.PACK_AB R26, R117, R116 ;  /* 0x00000074751a723e */ /* 0x000fc400000010ff */
[----:B------:R-:W-:Y:S01]  /*f510*/  F2FP.BF16.F32.PACK_AB R27, R119, R118 ;  /* 0x00000076771b723e */ /* 0x000fe200000010ff */
[----:B------:R-:W-:Y:S02]  /*f520*/  IMAD.U32 R30, RZ, RZ, UR8 ;  /* 0x00000008ff1e7e24 */ /* 0x000fe4000f8e00ff */
[----:B------:R-:W-:Y:S01]  /*f530*/  IMAD.U32 R31, RZ, RZ, UR9 ;  /* 0x00000009ff1f7e24 */ /* 0x000fe2000f8e00ff */
[----:B------:R-:W-:Y:S01]  /*f540*/  ULDC.64 UR8, c[0x0][0xc08] ;  /* 0x0003020000087ab9 */ /* 0x000fe20000000a00 */
[----:B------:R-:W-:Y:S02]  /*f550*/  MOV R28, R0 ;  /* 0x00000000001c7202 */ /* 0x000fe40000000f00 */
[----:B0-----:R-:W-:Y:S01]  /*f560*/  MOV R29, R5 ;  /* 0x00000005001d7202 */ /* 0x001fe20000000f00 */
[----:B------:R-:W-:Y:S02]  /*f570*/  BAR.SYNC.DEFER_BLOCKING 0x1, 0x180 ;  /* 0x0046000000007b1d */ /* 0x000fe40000010000 */
[----:B--2---:R-:W-:-:S03]  /*f580*/  IMAD.WIDE R4, R8, 0x2, R28 ;  /* 0x0000000208047825 */ /* 0x004fc600078e021c */
[C---:B------:R-:W-:Y:S02]  /*f590*/  IADD3 R9, P1, R4.reuse, 0x40, RZ ;  /* 0x0000004004097810 */ /* 0x040fe40007f3e0ff */
[C---:B------:R-:W-:Y:S02]  /*f5a0*/  IADD3 R11, P2, R4.reuse, 0x20, RZ ;  /* 0x00000020040b7810 */ /* 0x040fe40007f5e0ff */
[C---:B------:R-:W-:Y:S02]  /*f5b0*/  IADD3 R13, P0, R4.reuse, 0x60, RZ ;  /* 0x00000060040d7810 */ /* 0x040fe40007f1e0ff */
[----:B------:R-:W-:Y:S02]  /*f5c0*/  LOP3.LUT R7, R4, 0x380, RZ, 0xc0, !PT ;  /* 0x0000038004077812 */ /* 0x000fe400078ec0ff */
[----:B------:R-:W-:Y:S02]  /*f5d0*/  LOP3.LUT R8, R9, 0x380, RZ, 0xc0, !PT ;  /* 0x0000038009087812 */ /* 0x000fe400078ec0ff */
[----:B------:R-:W-:-:S02]  /*f5e0*/  LOP3.LUT R10, R11, 0x380, RZ, 0xc0, !PT ;  /* 0x000003800b0a7812 */ /* 0x000fc400078ec0ff */
[----:B------:R-:W-:Y:S02]  /*f5f0*/  LOP3.LUT R6, R13, 0x380, RZ, 0xc0, !PT ;  /* 0x000003800d067812 */ /* 0x000fe400078ec0ff */
[----:B------:R-:W-:Y:S02]  /*f600*/  SHF.R.U64 R7, R7, 0x3, RZ ;  /* 0x0000000307077819 */ /* 0x000fe400000012ff */
[----:B------:R-:W-:Y:S02]  /*f610*/  SHF.R.U64 R8, R8, 0x3, RZ ;  /* 0x0000000308087819 */ /* 0x000fe400000012ff */
[----:B------:R-:W-:Y:S02]  /*f620*/  SHF.R.U64 R10, R10, 0x3, RZ ;  /* 0x000000030a0a7819 */ /* 0x000fe400000012ff */
[----:B------:R-:W-:Y:S02]  /*f630*/  SHF.R.U64 R6, R6, 0x3, RZ ;  /* 0x0000000306067819 */ /* 0x000fe400000012ff */
[----:B------:R-:W-:Y:S01]  /*f640*/  LOP3.LUT R4, R7, R4, RZ, 0x3c, !PT ;  /* 0x0000000407047212 */ /* 0x000fe200078e3cff */
[--C-:B------:R-:W-:Y:S01]  /*f650*/  IMAD.X R7, RZ, RZ, R5.reuse, P0 ;  /* 0x000000ffff077224 */ /* 0x100fe200000e0605 */
[----:B------:R-:W-:Y:S01]  /*f660*/  LOP3.LUT R8, R8, R9, RZ, 0x3c, !PT ;  /* 0x0000000908087212 */ /* 0x000fe200078e3cff */
[--C-:B------:R-:W-:Y:S01]  /*f670*/  IMAD.X R9, RZ, RZ, R5.reuse, P1 ;  /* 0x000000ffff097224 */ /* 0x100fe200008e0605 */
[----:B------:R-:W-:Y:S01]  /*f680*/  LOP3.LUT R10, R10, R11, RZ, 0x3c, !PT ;  /* 0x0000000b0a0a7212 */ /* 0x000fe200078e3cff */
[----:B------:R-:W-:Y:S01]  /*f690*/  IMAD.X R11, RZ, RZ, R5, P2 ;  /* 0x000000ffff0b7224 */ /* 0x000fe200010e0605 */
[----:B------:R-:W-:-:S02]  /*f6a0*/  LOP3.LUT R6, R6, R13, RZ, 0x3c, !PT ;  /* 0x0000000d06067212 */ /* 0x000fc400078e3cff */
[----:B------:R-:W-:Y:S02]  /*f6b0*/  MOV R36, R4 ;  /* 0x0000000400247202 */ /* 0x000fe40000000f00 */
[----:B------:R-:W-:Y:S02]  /*f6c0*/  MOV R32, R6 ;  /* 0x0000000600207202 */ /* 0x000fe40000000f00 */
[----:B------:R-:W-:Y:S02]  /*f6d0*/  MOV R34, R8 ;  /* 0x0000000800227202 */ /* 0x000fe40000000f00 */
[----:B------:R-:W-:Y:S02]  /*f6e0*/  MOV R35, R10 ;  /* 0x0000000a00237202 */ /* 0x000fe40000000f00 */
[----:B------:R-:W-:Y:S02]  /*f6f0*/  F2FP.BF16.F32.PACK_AB R4, R3, R2 ;  /* 0x000000020304723e */ /* 0x000fe400000010ff */
[----:B------:R-:W-:-:S02]  /*f700*/  F2FP.BF16.F32.PACK_AB R5, R91, R90 ;  /* 0x0000005a5b05723e */ /* 0x000fc400000010ff */
[----:B------:R-:W-:Y:S02]  /*f710*/  F2FP.BF16.F32.PACK_AB R6, R93, R92 ;  /* 0x0000005c5d06723e */ /* 0x000fe400000010ff */
[----:B------:R-:W-:Y:S02]  /*f720*/  F2FP.BF16.F32.PACK_AB R7, R95, R94 ;  /* 0x0000005e5f07723e */ /* 0x000fe400000010ff */
[----:B------:R-:W-:Y:S02]  /*f730*/  F2FP.BF16.F32.PACK_AB R8, R97, R96 ;  /* 0x000000606108723e */ /* 0x000fe400000010ff */
[----:B------:R-:W-:Y:S01]  /*f740*/  F2FP.BF16.F32.PACK_AB R9, R99, R98 ;  /* 0x000000626309723e */ /* 0x000fe200000010ff */
[----:B------:R-:W-:Y:S01]  /*f750*/  STSM.16.M88.4 [R36], R4 ;  /* 0x0000000424007844 */ /* 0x000fe20000000200 */
[----:B------:R-:W-:Y:S02]  /*f760*/  F2FP.BF16.F32.PACK_AB R10, R101, R100 ;  /* 0x00000064650a723e */ /* 0x000fe400000010ff */
[----:B------:R-:W-:-:S02]  /*f770*/  F2FP.BF16.F32.PACK_AB R11, R103, R102 ;  /* 0x00000066670b723e */ /* 0x000fc400000010ff */
[----:B------:R-:W-:Y:S02]  /*f780*/  F2FP.BF16.F32.PACK_AB R13, R107, R106 ;  /* 0x0000006a6b0d723e */ /* 0x000fe400000010ff */
[----:B------:R-:W-:Y:S01]  /*f790*/  ISETP.NE.U32.AND P0, PT, RZ, UR10, PT ;  /* 0x0000000aff007c0c */ /* 0x000fe2000bf05070 */
[----:B------:R-:W-:Y:S03]  /*f7a0*/  STSM.16.M88.4 [R35], R8 ;  /* 0x0000000823007844 */ /* 0x000fe60000000200 */
[----:B------:R-:W-:Y:S01]  /*f7b0*/  ISETP.NE.AND.EX P0, PT, RZ, UR11, PT, P0 ;  /* 0x0000000bff007c0c */ /* 0x000fe2000bf05300 */
[----:B------:R-:W-:Y:S04]  /*f7c0*/  STSM.16.M88.4 [R34], R12 ;  /* 0x0000000c22007844 */ /* 0x000fe80000000200 */
[----:B------:R0:W-:Y:S01]  /*f7d0*/  STSM.16.M88.4 [R32], R24 ;  /* 0x0000001820007844 */ /* 0x0001e20000000200 */
[----:B------:R-:W-:Y:S08]  /*f7e0*/  BAR.SYNC.DEFER_BLOCKING 0x1, 0x180 ;  /* 0x0046000000007b1d */ /* 0x000ff00000010000 */
[----:B0-----:R-:W0:Y:S01]  /*f7f0*/  LDC R32, c[0x0][0xbe8] ;  /* 0x0002fa00ff207b82 */ /* 0x001e220000000800 */
[----:B------:R-:W2:Y:S01]  /*f800*/  @P0 LDG.E R33, desc[UR52][R30.64] ;  /* 0x000000341e210981 */ /* 0x000ea2000c1e1900 */
[----:B------:R-:W-:Y:S01]  /*f810*/  UISETP.NE.U32.AND UP0, UPT, UR8, URZ, UPT ;  /* 0x0000003f0800728c */ /* 0x000fe2000bf05070 */
[----:B------:R-:W-:-:S03]  /*f820*/  ULDC UR4, c[0x0][0xa88] ;  /* 0x0002a20000047ab9 */ /* 0x000fc60000000800 */
[----:B------:R-:W-:Y:S01]  /*f830*/  UISETP.NE.AND.EX UP0, UPT, UR9, URZ, UPT, UP0 ;  /* 0x0000003f0900728c */ /* 0x000fe2000bf05300 */
[----:B------:R-:W-:Y:S01]  /*f840*/  IMAD.U32 R9, RZ, RZ, UR4 ;  /* 0x00000004ff097e24 */ /* 0x000fe2000f8e00ff */
[----:B------:R-:W-:-:S04]  /*f850*/  ULDC UR4, c[0x0][0xad4] ;  /* 0x0002b50000047ab9 */ /* 0x000fc80000000800 */
[----:B------:R-:W-:Y:S02]  /*f860*/  PLOP3.LUT P4, PT, PT, PT, UP0, 0x80, 0x0 ;  /* 0x000000000000781c */ /* 0x000fe40003f8f008 */
[----:B0-----:R-:W-:-:S03]  /*f870*/  ISETP.NE.AND P1, PT, R32, 0x1, PT ;  /* 0x000000012000780c */ /* 0x001fc60003f25270 */
[----:B------:R-:W-:Y:S02]  /*f880*/  @UP0 ULDC.64 UR8, c[0x0][0xc08] ;  /* 0x0003020000080ab9 */ /* 0x000fe40000000a00 */
[----:B------:R-:W-:Y:S02]  /*f890*/  @UP0 UIMAD.WIDE UR8, UR38, 0x4, UR8 ;  /* 0x00000004260808a5 */ /* 0x000fe4000f8e0208 */
[----:B------:R-:W-:-:S06]  /*f8a0*/  UISETP.NE.AND UP0, UPT, UR42, URZ, UPT ;  /* 0x0000003f2a00728c */ /* 0x000fcc000bf05270 */
[----:B------:R-:W0:Y:S01]  /*f8b0*/  @P1 LDC R6, c[0x0][0xbec] ;  /* 0x0002fb00ff061b82 */ /* 0x000e220000000800 */
[----:B------:R-:W-:Y:S01]  /*f8c0*/  USEL UR4, UR42, UR4, UP0 ;  /* 0x000000042a047287 */ /* 0x000fe20008000000 */
[----:B------:R-:W-:Y:S01]  /*f8d0*/  IMAD.U32 R4, RZ, RZ, UR8 ;  /* 0x00000008ff047e24 */ /* 0x000fe2000f8e00ff */
[----:B------:R-:W-:Y:S01]  /*f8e0*/  UMOV UR19, 0x9b8 ;  /* 0x000009b800137882 */ /* 0x000fe20000000000 */
[----:B------:R-:W-:Y:S01]  /*f8f0*/  IMAD.U32 R5, RZ, RZ, UR9 ;  /* 0x00000009ff057e24 */ /* 0x000fe2000f8e00ff */
[----:B------:R-:W-:-:S03]  /*f900*/  UISETP.GT.AND UP1, UPT, UR4, 0x1, UPT ;  /* 0x000000010400788c */ /* 0x000fc6000bf24270 */
[----:B------:R-:W1:Y:S01]  /*f910*/  @P1 LDC R11, c[0x0][0xbf0] ;  /* 0x0002fc00ff0b1b82 */ /* 0x000e620000000800 */
[----:B------:R-:W-:Y:S01]  /*f920*/  USEL UR19, UR19, 0x978, UP1 ;  /* 0x0000097813137887 */ /* 0x000fe20008800000 */
[----:B------:R-:W-:Y:S01]  /*f930*/  VIADD R25, R17, UR39 ;  /* 0x0000002711197c36 */ /* 0x000fe20008000000 */
[----:B------:R-:W-:Y:S01]  /*f940*/  UISETP.NE.U32.AND UP0, UPT, UR10, URZ, UPT ;  /* 0x0000003f0a00728c */ /* 0x000fe2000bf05070 */
[----:B------:R0:W5:Y:S01]  /*f950*/  @P4 LDG.E R9, desc[UR52][R4.64] ;  /* 0x0000003404094981 */ /* 0x000162000c1e1900 */
[----:B------:R-:W-:Y:S01]  /*f960*/  UMOV UR4, URZ ;  /* 0x0000003f00047c82 */ /* 0x000fe20008000000 */
[----:B------:R-:W-:Y:S01]  /*f970*/  USHF.R.S32.HI UR10, URZ, 0x1f, UR38 ;  /* 0x0000001f3f0a7899 */ /* 0x000fe20008011426 */
[----:B------:R-:W-:Y:S01]  /*f980*/  IMAD.MOV.U32 R7, RZ, RZ, R25 ;  /* 0x000000ffff077224 */ /* 0x000fe200078e0019 */
[----:B------:R-:W-:Y:S02]  /*f990*/  UISETP.NE.AND.EX UP0, UPT, UR11, URZ, UPT, UP0 ;  /* 0x0000003f0b00728c */ /* 0x000fe4000bf05300 */
[----:B------:R-:W-:-:S02]  /*f9a0*/  USEL UR9, UR41, URZ, UP1 ;  /* 0x0000003f29097287 */ /* 0x000fc40008800000 */
[----:B------:R-:W-:Y:S02]  /*f9b0*/  USEL UR8, UR38, URZ, !UP0 ;  /* 0x0000003f26087287 */ /* 0x000fe4000c000000 */
[----:B------:R-:W-:Y:S01]  /*f9c0*/  USEL UR18, UR10, URZ, !UP0 ;  /* 0x0000003f0a127287 */ /* 0x000fe2000c000000 */
[----:B------:R-:W-:Y:S02]  /*f9d0*/  ULDC.64 UR12, c[0x0][UR19+0x220] ;  /* 0x00008800130c7abb */ /* 0x000fe40008000a00 */
[----:B------:R-:W-:Y:S01]  /*f9e0*/  ULDC.64 UR10, c[0x0][UR19+0x218] ;  /* 0x00008600130a7abb */ /* 0x000fe20008000a00 */
[----:B0-----:R-:W-:Y:S01]  /*f9f0*/  @P1 IMAD.HI.U32 R4, R25, R6, RZ ;  /* 0x0000000619041227 */ /* 0x001fe200078e00ff */
[----:B------:R-:W-:Y:S01]  /*fa00*/  ULDC.64 UR14, c[0x0][UR19+0x228] ;  /* 0x00008a00130e7abb */ /* 0x000fe20008000a00 */
[----:B------:R-:W-:Y:S02]  /*fa10*/  UIMAD UR13, UR13, UR8, URZ ;  /* 0x000000080d0d72a4 */ /* 0x000fe4000f8e023f */
[----:B------:R-:W-:-:S02]  /*fa20*/  UIMAD.WIDE.U32 UR16, UR10, UR37, URZ ;  /* 0x000000250a1072a5 */ /* 0x000fc4000f8e003f */
[----:B------:R-:W-:Y:S01]  /*fa30*/  UIMAD UR20, UR11, UR37, URZ ;  /* 0x000000250b1472a4 */ /* 0x000fe2000f8e023f */
[----:B-1----:R-:W-:Y:S01]  /*fa40*/  @P1 SHF.R.U32.HI R7, RZ, R11, R4 ;  /* 0x0000000bff071219 */ /* 0x002fe20000011604 */
[----:B------:R-:W-:Y:S02]  /*fa50*/  UIMAD.WIDE.U32 UR10, UR12, UR8, URZ ;  /* 0x000000080c0a72a5 */ /* 0x000fe4000f8e003f */
[----:B------:R-:W-:Y:S02]  /*fa60*/  UIMAD.WIDE.U32 UR22, UR14, UR9, URZ ;  /* 0x000000090e1672a5 */ /* 0x000fe4000f8e003f */
[----:B------:R-:W-:Y:S01]  /*fa70*/  UIMAD UR9, UR15, UR9, URZ ;  /* 0x000000090f0972a4 */ /* 0x000fe2000f8e023f */
[----:B------:R-:W-:Y:S01]  /*fa80*/  IMAD.MOV R11, RZ, RZ, -R7 ;  /* 0x000000ffff0b7224 */ /* 0x000fe200078e0a07 */
[----:B------:R-:W-:Y:S02]  /*fa90*/  UIMAD UR13, UR12, UR18, UR13 ;  /* 0x000000120c0d72a4 */ /* 0x000fe4000f8e020d */
[----:B------:R-:W-:Y:S01]  /*faa0*/  UIADD3 UR20, UR17, UR20, URZ ;  /* 0x0000001411147290 */ /* 0x000fe2000fffe03f */
[----:B------:R-:W-:-:S02]  /*fab0*/  IMAD.U32 R4, RZ, RZ, UR22 ;  /* 0x00000016ff047e24 */ /* 0x000fc4000f8e00ff */
[----:B------:R-:W-:Y:S01]  /*fac0*/  IMAD.U32 R5, RZ, RZ, UR23 ;  /* 0x00000017ff057e24 */ /* 0x000fe2000f8e00ff */
[----:B------:R-:W-:Y:S01]  /*fad0*/  SHF.R.S32.HI R5, RZ, 0x1f, R7 ;  /* 0x0000001fff057819 */ /* 0x000fe20000011407 */
[----:B------:R-:W-:-:S05]  /*fae0*/  IMAD R11, R32, R11, R25 ;  /* 0x0000000b200b7224 */ /* 0x000fca00078e0219 */
[----:B------:R-:W-:Y:S02]  /*faf0*/  SHF.R.S32.HI R6, RZ, 0x1f, R11 ;  /* 0x0000001fff067819 */ /* 0x000fe4000001140b */
[----:B--2---:R-:W-:-:S13]  /*fb00*/  @P0 R2UR UR4, R33 ;  /* 0x00000000210402ca */ /* 0x004fda00000e0000 */
[----:B------:R-:W-:Y:S02]  /*fb10*/  UIADD3 UR16, UP0, UP2, UR10, UR16, UR4 ;  /* 0x000000100a107290 */ /* 0x000fe4000fa1e004 */
[----:B------:R-:W-:Y:S02]  /*fb20*/  UIADD3 UR10, UR23, UR9, URZ ;  /* 0x00000009170a7290 */ /* 0x000fe4000fffe03f */
[----:B------:R-:W-:Y:S02]  /*fb30*/  UIADD3 UR9, UR11, UR13, URZ ;  /* 0x0000000d0b097290 */ /* 0x000fe4000fffe03f */
[----:B------:R-:W-:Y:S01]  /*fb40*/  USHF.R.S32.HI UR14, URZ, 0x1f, UR4 ;  /* 0x0000001f3f0e7899 */ /* 0x000fe20008011404 */
[----:B------:R-:W-:Y:S01]  /*fb50*/  IADD3 R4, P2, P3, R7, UR16, R4 ;  /* 0x0000001007047c10 */ /* 0x000fe2000fb5e004 */
[----:B------:R-:W-:Y:S01]  /*fb60*/  IMAD.U32 R8, RZ, RZ, UR10 ;  /* 0x0000000aff087e24 */ /* 0x000fe2000f8e00ff */
[----:B------:R-:W-:Y:S01]  /*fb70*/  ULDC.64 UR10, c[0x0][UR19+0x210] ;  /* 0x00008400130a7abb */ /* 0x000fe20008000a00 */
[----:B------:R-:W-:Y:S01]  /*fb80*/  UIADD3.X UR9, UR9, UR20, UR14, UP0, UP2 ;  /* 0x0000001409097290 */ /* 0x000fe200087e440e */
[----:B------:R-:W-:Y:S01]  /*fb90*/  IMAD R7, R11, UR11, RZ ;  /* 0x0000000b0b077c24 */ /* 0x000fe2000f8e02ff */
[----:B------:R-:W-:Y:S01]  /*fba0*/  ULDC.64 UR12, c[0x0][0xba8] ;  /* 0x0002ea00000c7ab9 */ /* 0x000fe20000000a00 */
[----:B------:R-:W-:Y:S01]  /*fbb0*/  @!UP1 ULDC UR12, c[0x0][0xb50] ;  /* 0x0002d400000c9ab9 */ /* 0x000fe20000000800 */
[----:B------:R-:W-:Y:S01]  /*fbc0*/  @!UP1 ULDC UR13, c[0x0][0xb54] ;  /* 0x0002d500000d9ab9 */ /* 0x000fe20000000800 */
[----:B------:R-:W-:Y:S01]  /*fbd0*/  IMAD R7, R6, UR10, R7 ;  /* 0x0000000a06077c24 */ /* 0x000fe2000f8e0207 */
[----:B------:R-:W-:-:S03]  /*fbe0*/  IADD3.X R5, R5, UR9, R8, P2, P3 ;  /* 0x0000000905057c10 */ /* 0x000fc600097e6408 */
[----:B------:R-:W-:-:S04]  /*fbf0*/  IMAD.WIDE.U32 R4, R11, UR10, R4 ;  /* 0x0000000a0b047c25 */ /* 0x000fc8000f8e0004 */
[----:B------:R-:W-:Y:S01]  /*fc00*/  IMAD.IADD R5, R5, 0x1, R7 ;  /* 0x0000000105057824 */ /* 0x000fe200078e0207 */
[----:B------:R-:W-:-:S04]  /*fc10*/  LEA R8, P2, R4, UR12, 0x2 ;  /* 0x0000000c04087c11 */ /* 0x000fc8000f8410ff */
[----:B------:R-:W-:Y:S01]  /*fc20*/  LEA.HI.X R10, R4, UR13, R5, 0x2, P2 ;  /* 0x0000000d040a7c11 */ /* 0x000fe200090f1405 */
[----:B------:R-:W-:Y:S08]  /*fc30*/  @P4 BRA `(.L_x_1118) ;  /* 0x0000000000104947 */ /* 0x000ff00003800000 */
[----:B------:R-:W-:Y:S05]  /*fc40*/  @!P0 BRA `(.L_x_1118) ;  /* 0x00000000000c8947 */ /* 0x000fea0003800000 */
[----:B------:R-:W2:Y:S04]  /*fc50*/  LDG.E R4, desc[UR52][R30.64] ;  /* 0x000000341e047981 */ /* 0x000ea8000c1e1900 */
[----:B-----5:R-:W2:Y:S02]  /*fc60*/  LDG.E R9, desc[UR52][R30.64+0x4] ;  /* 0x000004341e097981 */ /* 0x020ea4000c1e1900 */
[----:B--2---:R-:W-:-:S07]  /*fc70*/  IMAD.IADD R9, R9, 0x1, -R4 ;  /* 0x0000000109097824 */ /* 0x004fce00078e0a04 */
.L_x_1118:
        /* <DEDUP_REMOVED lines=13> */
[----:B--2---:R-:W-:-:S04]  /*fd50*/  VIADD R13, R12, UR39 ;  /* 0x000000270c0d7c36 */ /* 0x004fc80008000000 */
[C---:B------:R-:W-:Y:S01]  /*fd60*/  VIADD R15, R13.reuse, 0x8 ;  /* 0x000000080d0f7836 */ /* 0x040fe20000000000 */
[----:B------:R-:W-:-:S04]  /*fd70*/  ISETP.GE.OR P2, PT, R13, R30, P0 ;  /* 0x0000001e0d00720c */ /* 0x000fc80000746670 */
[----:B------:R-:W-:-:S09]  /*fd80*/  ISETP.GE.OR P0, PT, R15, R30, P0 ;  /* 0x0000001e0f00720c */ /* 0x000fd20000706670 */
[----:B0-----:R0:W-:Y:S04]  /*fd90*/  @!P2 ST.E desc[UR52][R4.64], R21 ;  /* 0x000000150400a985 */ /* 0x0011e8000c101934 */
[----:B------:R0:W-:Y:S01]  /*fda0*/  @!P0 ST.E desc[UR52][R6.64], R20 ;  /* 0x0000001406008985 */ /* 0x0001e2000c101934 */
[----:B------:R-:W-:-:S13]  /*fdb0*/  PLOP3.LUT P0, PT, PT, PT, UP1, 0x80, 0x0 ;  /* 0x000000000000781c */ /* 0x000fda0003f0f018 */
[----:B0-----:R-:W-:Y:S05]  /*fdc0*/  @P0 BRA `(.L_x_1119) ;  /* 0x0000000400b00947 */ /* 0x001fea0003800000 */
[----:B------:R-:W-:Y:S01]  /*fdd0*/  IMAD R3, R157, 0x40, R19 ;  /* 0x000000409d037824 */ /* 0x000fe200078e0213 */
[----:B------:R-:W-:-:S03]  /*fde0*/  ULDC.64 UR12, c[0x0][0xaa0] ;  /* 0x0002a800000c7ab9 */ /* 0x000fc60000000a00 */
        /* <DEDUP_REMOVED lines=12> */
[--C-:B------:R-:W-:Y:S01]  /*feb0*/  IMAD.X R9, RZ, RZ, R29.reuse, P0 ;  /* 0x000000ffff097224 */ /* 0x100fe200000e061d */
[----:B------:R-:W-:Y:S01]  /*fec0*/  LOP3.LUT R12, R12, R13, RZ, 0x3c, !PT ;  /* 0x0000000d0c0c7212 */ /* 0x000fe200078e3cff */
[----:B------:R-:W-:Y:S02]  /*fed0*/  IMAD.X R13, RZ, RZ, R29, P2 ;  /* 0x000000ffff0d7224 */ /* 0x000fe400010e061d */
[----:B------:R-:W2:Y:S04]  /*fee0*/  LD.E.128 R4, desc[UR52][R4.64] ;  /* 0x0000003404047980 */ /* 0x000ea8000c101d00 */
[----:B------:R-:W3:Y:S04]  /*fef0*/  LD.E.128 R8, desc[UR52][R8.64] ;  /* 0x0000003408087980 */ /* 0x000ee8000c101d00 */
[----:B------:R-:W4:Y:S01]  /*ff00*/  LD.E.128 R12, desc[UR52][R12.64] ;  /* 0x000000340c0c7980 */ /* 0x000f22000c101d00 */
[----:B------:R-:W-:-:S04]  /*ff10*/  IADD3 R3, P0, R28, 0x4800, RZ ;  /* 0x000048001c037810 */ /* 0x000fc80007f1e0ff */
[----:B------:R-:W-:Y:S01]  /*ff20*/  LOP3.LUT R2, R3, 0x380, RZ, 0xc0, !PT ;  /* 0x0000038003027812 */ /* 0x000fe200078ec0ff */
[----:B------:R-:W-:Y:S01]  /*ff30*/  IMAD.X R25, RZ, RZ, R29, P0 ;  /* 0x000000ffff197224 */ /* 0x000fe200000e061d */
[----:B------:R-:W-:Y:S01]  /*ff40*/  UIMAD UR9, UR14, UR12, URZ ;  /* 0x0000000c0e0972a4 */ /* 0x000fe2000f8e023f */
[----:B------:R-:W0:Y:S01]  /*ff50*/  @P1 LDC R29, c[0x0][0xbf0] ;  /* 0x0002fc00ff1d1b82 */ /* 0x000e220000000800 */
[----:B------:R-:W-:-:S04]  /*ff60*/  SHF.R.U64 R2, R2, 0x3, RZ ;  /* 0x0000000302027819 */ /* 0x000fc800000012ff */
[----:B------:R-:W-:-:S03]  /*ff70*/  LOP3.LUT R24, R2, R3, RZ, 0x3c, !PT ;  /* 0x0000000302187212 */ /* 0x000fc600078e3cff */
[----:B------:R-:W1:Y:S01]  /*ff80*/  @P1 LDC R3, c[0x0][0xbec] ;  /* 0x0002fb00ff031b82 */ /* 0x000e620000000800 */
[----:B------:R-:W-:Y:S02]  /*ff90*/  UIMAD.WIDE.U32 UR10, UR4, UR12, URZ ;  /* 0x0000000c040a72a5 */ /* 0x000fe4000f8e003f */
[----:B------:R-:W-:Y:S01]  /*ffa0*/  UIMAD UR9, UR4, UR13, UR9 ;  /* 0x0000000d040972a4 */ /* 0x000fe2000f8e0209 */
[----:B------:R-:W-:Y:S01]  /*ffb0*/  IMAD R2, R18, 0x30, R157 ;  /* 0x0000003012027824 */ /* 0x000fe200078e029d */
[----:B------:R-:W5:Y:S01]  /*ffc0*/  LD.E.128 R24, desc[UR52][R24.64] ;  /* 0x0000003418187980 */ /* 0x000f62000c101d00 */
[----:B------:R-:W-:Y:S01]  /*ffd0*/  ULDC.64 UR12, c[0x0][0xae8] ;  /* 0x0002ba00000c7ab9 */ /* 0x000fe20000000a00 */
[----:B------:R-:W-:Y:S01]  /*ffe0*/  UIADD3 UR11, UR11, UR9, URZ ;  /* 0x000000090b0b7290 */ /* 0x000fe2000fffe03f */
[----:B------:R-:W-:Y:S01]  /*fff0*/  VIADD R28, R2, UR39 ;  /* 0x00000027021c7c36 */ /* 0x000fe20008000000 */
[----:B------:R-:W-:Y:S01]  /*10000*/  USHF.R.S32.HI UR4, URZ, 0x1f, UR8 ;  /* 0x0000001f3f047899 */ /* 0x000fe20008011408 */
[----:B------:R-:W-:Y:S01]  /*10010*/  @!PT LDS RZ, [RZ] ;  /* 0x00000000fffff984 */ /* 0x000fe20000000800 */
[----:B------:R-:W-:Y:S01]  /*10020*/  @!PT LDS RZ, [RZ] ;  /* 0x00000000fffff984 */ /* 0x000fe20000000800 */
[----:B------:R-:W-:Y:S01]  /*10030*/  @!PT LDS RZ, [RZ] ;  /* 0x00000000fffff984 */ /* 0x000fe20000000800 */
[----:B------:R-:W-:Y:S01]  /*10040*/  @!PT LDS RZ, [RZ] ;  /* 0x00000000fffff984 */ /* 0x000fe20000000800 */
[----:B------:R0:W-:Y:S06]  /*10050*/  MEMBAR.ALL.CTA ;  /* 0x0000000000007992 */ /* 0x0001ec0000008000 */
[----:B0-----:R-:W0:Y:S01]  /*10060*/  FENCE.VIEW.ASYNC.S ;  /* 0x00000000000073c6 */ /* 0x001e220000000000 */
[----:B------:R-:W-:Y:S01]  /*10070*/  UIMAD.WIDE.U32 UR10, UR37, UR12, UR10 ;  /* 0x0000000c250a72a5 */ /* 0x000fe2000f8e000a */
[----:B------:R-:W-:Y:S01]  /*10080*/  IMAD.MOV.U32 R21, RZ, RZ, R28 ;  /* 0x000000ffff157224 */ /* 0x000fe200078e001c */
[----:B------:R-:W-:Y:S01]  /*10090*/  SHF.R.S32.HI R35, RZ, 0x1f, R19 ;  /* 0x0000001fff237819 */ /* 0x000fe20000011413 */
[----:B------:R-:W-:Y:S01]  /*100a0*/  VIADD R0, R0, 0x16820 ;  /* 0x0001682000007836 */ /* 0x000fe20000000000 */
[----:B------:R-:W-:-:S03]  /*100b0*/  UIMAD UR11, UR37, UR13, UR11 ;  /* 0x0000000d250b72a4 */ /* 0x000fc6000f8e020b */
[----:B------:R-:W-:Y:S01]  /*100c0*/  ULDC.64 UR12, c[0x0][0xaf0] ;  /* 0x0002bc00000c7ab9 */ /* 0x000fe20000000a00 */
[----:B------:R-:W-:Y:S01]  /*100d0*/  PRMT R0, RZ, 0x654, R0 ;  /* 0x00000654ff007816 */ /* 0x000fe20000000000 */
[----:B------:R-:W-:Y:S01]  /*100e0*/  UIMAD UR4, UR4, UR12, URZ ;  /* 0x0000000c040472a4 */ /* 0x000fe2000f8e023f */
[----:B-1----:R-:W-:-:S03]  /*100f0*/  @P1 IMAD.HI.U32 R2, R28, R3, RZ ;  /* 0x000000031c021227 */ /* 0x002fc600078e00ff */
[----:B------:R-:W-:Y:S02]  /*10100*/  UIMAD UR4, UR8, UR13, UR4 ;  /* 0x0000000d080472a4 */ /* 0x000fe4000f8e0204 */
[----:B------:R-:W-:Y:S01]  /*10110*/  UIMAD.WIDE.U32 UR8, UR8, UR12, UR10 ;  /* 0x0000000c080872a5 */ /* 0x000fe2000f8e000a */
[----:B------:R-:W-:Y:S02]  /*10120*/  @P1 SHF.R.U32.HI R21, RZ, R29, R2 ;  /* 0x0000001dff151219 */ /* 0x000fe40000011602 */
[----:B------:R-:W-:Y:S01]  /*10130*/  ULDC.64 UR10, c[0x0][0xae0] ;  /* 0x0002b800000a7ab9 */ /* 0x000fe20000000a00 */
[----:B------:R-:W-:Y:S01]  /*10140*/  UIADD3 UR4, UR9, UR4, URZ ;  /* 0x0000000409047290 */ /* 0x000fe2000fffe03f */
[--C-:B------:R-:W-:Y:S01]  /*10150*/  SHF.R.S32.HI R20, RZ, 0x1f, R21.reuse ;  /* 0x0000001fff147819 */ /* 0x100fe20000011415 */
[----:B------:R-:W-:Y:S01]  /*10160*/  IMAD.MOV R29, RZ, RZ, -R21 ;  /* 0x000000ffff1d7224 */ /* 0x000fe200078e0a15 */
[----:B0-----:R0:W-:Y:S01]  /*10170*/  SYNCS.ARRIVE.TRANS64.RED.A1T0 RZ, [R0+URZ], RZ ;  /* 0x000000ff00ff79a7 */ /* 0x0011e2000810043f */
[----:B------:R-:W-:-:S02]  /*10180*/  IMAD.U32 R3, RZ, RZ, UR9 ;  /* 0x00000009ff037e24 */ /* 0x000fc4000f8e00ff */
[----:B------:R-:W-:Y:S02]  /*10190*/  IMAD R20, R20, UR10, RZ ;  /* 0x0000000a14147c24 */ /* 0x000fe4000f8e02ff */
[----:B------:R-:W-:Y:S02]  /*101a0*/  IMAD R29, R32, R29, R28 ;  /* 0x0000001d201d7224 */ /* 0x000fe400078e021c */
[----:B------:R-:W-:Y:S01]  /*101b0*/  IMAD.U32 R2, RZ, RZ, UR8 ;  /* 0x00000008ff027e24 */ /* 0x000fe2000f8e00ff */
[----:B------:R-:W-:Y:S01]  /*101c0*/  ULDC.64 UR8, c[0x0][0xad8] ;  /* 0x0002b60000087ab9 */ /* 0x000fe20000000a00 */
[----:B------:R-:W-:Y:S01]  /*101d0*/  IMAD.U32 R3, RZ, RZ, UR4 ;  /* 0x00000004ff037e24 */ /* 0x000fe2000f8e00ff */
[----:B------:R-:W-:Y:S01]  /*101e0*/  ULDC UR4, c[0x0][0xac8] ;  /* 0x0002b20000047ab9 */ /* 0x000fe20000000800 */
[C---:B------:R-:W-:Y:S01]  /*101f0*/  IMAD R31, R21.reuse, UR11, R20 ;  /* 0x0000000b151f7c24 */ /* 0x040fe2000f8e0214 */
[----:B------:R-:W-:Y:S01]  /*10200*/  SHF.R.S32.HI R20, RZ, 0x1f, R29 ;  /* 0x0000001fff147819 */ /* 0x000fe2000001141d */
[----:B------:R-:W-:-:S04]  /*10210*/  IMAD.WIDE.U32 R2, R21, UR10, R2 ;  /* 0x0000000a15027c25 */ /* 0x000fc8000f8e0002 */
[----:B------:R-:W-:Y:S02]  /*10220*/  IMAD.IADD R3, R3, 0x1, R31 ;  /* 0x0000000103037824 */ /* 0x000fe400078e021f */
[----:B------:R-:W-:Y:S02]  /*10230*/  IMAD R20, R20, UR8, RZ ;  /* 0x0000000814147c24 */ /* 0x000fe4000f8e02ff */
[----:B------:R-:W-:-:S04]  /*10240*/  IMAD.WIDE.U32 R2, R29, UR8, R2 ;  /* 0x000000081d027c25 */ /* 0x000fc8000f8e0002 */
[----:B------:R-:W-:Y:S01]  /*10250*/  IMAD R21, R29, UR9, R20 ;  /* 0x000000091d157c24 */ /* 0x000fe2000f8e0214 */
[----:B------:R-:W-:Y:S01]  /*10260*/  ULDC.64 UR8, c[0x0][0xa80] ;  /* 0x0002a00000087ab9 */ /* 0x000fe20000000a00 */
[----:B------:R-:W-:Y:S01]  /*10270*/  VIADD R31, R157, UR39 ;  /* 0x000000279d1f7c36 */ /* 0x000fe20008000000 */
[C---:B------:R-:W-:Y:S01]  /*10280*/  LEA R32, P0, R2.reuse, UR8, 0x1 ;  /* 0x0000000802207c11 */ /* 0x040fe2000f8008ff */
[----:B------:R-:W-:Y:S02]  /*10290*/  IMAD.IADD R3, R3, 0x1, R21 ;  /* 0x0000000103037824 */ /* 0x000fe400078e0215 */
[C---:B------:R-:W-:Y:S02]  /*102a0*/  VIADD R21, R31.reuse, 0x60 ;  /* 0x000000601f157836 */ /* 0x040fe40000000000 */
[----:B------:R-:W1:Y:S01]  /*102b0*/  SHFL.IDX PT, R20, R32, 0x1, 0x181f ;  /* 0x00381f0020147f89 */ /* 0x000e6200000e0000 */
[----:B------:R-:W-:Y:S01]  /*102c0*/  LEA.HI.X R33, R2, UR9, R3, 0x1, P0 ;  /* 0x0000000902217c11 */ /* 0x000fe200080f0c03 */
[----:B------:R-:W-:Y:S01]  /*102d0*/  VIADD R3, R31, 0x30 ;  /* 0x000000301f037836 */ /* 0x000fe20000000000 */
[----:B------:R-:W-:Y:S01]  /*102e0*/  ISETP.GE.AND P0, PT, R19, UR4, PT ;  /* 0x0000000413007c0c */ /* 0x000fe2000bf06270 */
[----:B------:R-:W0:Y:S03]  /*102f0*/  SHFL.IDX PT, R2, R32, RZ, 0x181f ;  /* 0x00181fff20027589 */ /* 0x000e2600000e0000 */
[-C--:B------:R-:W-:Y:S01]  /*10300*/  ISETP.GE.OR P1, PT, R31, R30.reuse, P0 ;  /* 0x0000001e1f00720c */ /* 0x080fe20000726670 */
[----:B------:R-:W0:Y:S01]  /*10310*/  SHFL.IDX PT, R28, R32, 0x2, 0x181f ;  /* 0x00581f00201c7f89 */ /* 0x000e2200000e0000 */
[-C--:B------:R-:W-:Y:S01]  /*10320*/  ISETP.GE.OR P2, PT, R3, R30.reuse, P0 ;  /* 0x0000001e0300720c */ /* 0x080fe20000746670 */
[----:B------:R-:W-:Y:S01]  /*10330*/  VIADD R31, R31, 0x90 ;  /* 0x000000901f1f7836 */ /* 0x000fe20000000000 */
[-C--:B------:R-:W-:Y:S01]  /*10340*/  ISETP.GE.OR P3, PT, R21, R30.reuse, P0 ;  /* 0x0000001e1500720c */ /* 0x080fe20000766670 */
[----:B------:R-:W0:Y:S03]  /*10350*/  SHFL.IDX PT, R34, R33, RZ, 0x181f ;  /* 0x00181fff21227589 */ /* 0x000e2600000e0000 */
[----:B------:R-:W-:Y:S01]  /*10360*/  ISETP.GE.OR P0, PT, R31, R30, P0 ;  /* 0x0000001e1f00720c */ /* 0x000fe20000706670 */
[----:B------:R-:W0:Y:S04]  /*10370*/  SHFL.IDX PT, R36, R33, 0x1, 0x181f ;  /* 0x00381f0021247f89 */ /* 0x000e2800000e0000 */
[----:B------:R-:W0:Y:S02]  /*10380*/  SHFL.IDX PT, R38, R33, 0x2, 0x181f ;  /* 0x00581f0021267f89 */ /* 0x000e2400000e0000 */
[----:B-1----:R-:W-:-:S02]  /*10390*/  @!P2 LEA R20, P5, R19, R20, 0x1 ;  /* 0x000000141314a211 */ /* 0x002fc400078a08ff */
[----:B------:R-:W1:Y:S01]  /*103a0*/  SHFL.IDX PT, R32, R32, 0x3, 0x181f ;  /* 0x00781f0020207f89 */ /* 0x000e6200000e0000 */
[----:B0-----:R-:W-:-:S03]  /*103b0*/  @!P1 LEA R2, P4, R19, R2, 0x1 ;  /* 0x0000000213029211 */ /* 0x001fc600078808ff */
[----:B------:R0:W0:Y:S01]  /*103c0*/  SHFL.IDX PT, R0, R33, 0x3, 0x181f ;  /* 0x00781f0021007f89 */ /* 0x00002200000e0000 */
[C---:B------:R-:W-:Y:S02]  /*103d0*/  @!P3 LEA R28, P6, R19.reuse, R28, 0x1 ;  /* 0x0000001c131cb211 */ /* 0x040fe400078c08ff */
[C-C-:B------:R-:W-:Y:S02]  /*103e0*/  @!P1 LEA.HI.X R3, R19.reuse, R34, R35.reuse, 0x1, P4 ;  /* 0x0000002213039211 */ /* 0x140fe400020f0c23 */
[C-C-:B------:R-:W-:Y:S02]  /*103f0*/  @!P2 LEA.HI.X R21, R19.reuse, R36, R35.reuse, 0x1, P5 ;  /* 0x000000241315a211 */ /* 0x140fe400028f0c23 */
[----:B------:R-:W-:Y:S01]  /*10400*/  @!P3 LEA.HI.X R29, R19, R38, R35, 0x1, P6 ;  /* 0x00000026131db211 */ /* 0x000fe200030f0c23 */
[----:B--2---:R2:W-:Y:S04]  /*10410*/  @!P1 ST.E.128 desc[UR52][R2.64], R4 ;  /* 0x0000000402009985 */ /* 0x0045e8000c101d34 */
[----:B---3--:R2:W-:Y:S04]  /*10420*/  @!P2 ST.E.128 desc[UR52][R20.64], R8 ;  /* 0x000000081400a985 */ /* 0x0085e8000c101d34 */
[----:B----4-:R2:W-:Y:S01]  /*10430*/  @!P3 ST.E.128 desc[UR52][R28.64], R12 ;  /* 0x0000000c1c00b985 */ /* 0x0105e2000c101d34 */
[----:B01----:R-:W-:Y:S05]  /*10440*/  @P0 BRA `(.L_x_1120) ;  /* 0x0000001000c00947 */ /* 0x003fea0003800000 */
[----:B--2---:R-:W-:-:S04]  /*10450*/  LEA R2, P0, R19, R32, 0x1 ;  /* 0x0000002013027211 */ /* 0x004fc800078008ff */
[----:B------:R-:W-:-:S05]  /*10460*/  LEA.HI.X R3, R19, R0, R35, 0x1, P0 ;  /* 0x0000000013037211 */ /* 0x000fca00000f0c23 */
[----:B-----5:R0:W-:Y:S01]  /*10470*/  ST.E.128 desc[UR52][R2.64], R24 ;  /* 0x0000001802007985 */ /* 0x0201e2000c101d34 */
[----:B------:R-:W-:Y:S05]  /*10480*/  BRA `(.L_x_1120) ;  /* 0x0000001000b07947 */ /* 0x000fea0003800000 */
.L_x_1119:
[----:B------:R-:W-:Y:S01]  /*10490*/  ULDC.64 UR12, c[0x0][0xb08] ;  /* 0x0002c200000c7ab9 */ /* 0x000fe20000000a00 */
[----:B------:R-:W0:Y:S01]  /*104a0*/  @P1 LDC R4, c[0x0][0xbec] ;  /* 0x0002fb00ff041b82 */ /* 0x000e220000000800 */
[----:B------:R-:W-:Y:S01]  /*104b0*/  UIMAD UR9, UR14, UR12, URZ ;  /* 0x0000000c0e0972a4 */ /* 0x000fe2000f8e023f */
[----:B------:R-:W-:Y:S01]  /*104c0*/  IMAD.MOV.U32 R7, RZ, RZ, R25 ;  /* 0x000000ffff077224 */ /* 0x000fe200078e0019 */
[----:B------:R-:W-:Y:S01]  /*104d0*/  UIMAD.WIDE.U32 UR10, UR4, UR12, URZ ;  /* 0x0000000c040a72a5 */ /* 0x000fe2000f8e003f */
[----:B------:R-:W-:Y:S01]  /*104e0*/  ISETP.GE.AND P0, PT, R13, R30, PT ;  /* 0x0000001e0d00720c */ /* 0x000fe20003f06270 */
[----:B------:R-:W-:Y:S01]  /*104f0*/  UIMAD UR9, UR4, UR13, UR9 ;  /* 0x0000000d040972a4 */ /* 0x000fe2000f8e0209 */
[----:B------:R-:W-:Y:S01]  /*10500*/  BSSY B1, `(.L_x_1121) ;  /* 0x0000054000017945 */ /* 0x000fe20003800000 */
[----:B------:R-:W-:Y:S01]  /*10510*/  USHF.R.S32.HI UR4, URZ, 0x1f, UR8 ;  /* 0x0000001f3f047899 */ /* 0x000fe20008011408 */
[----:B------:R-:W1:Y:S01]  /*10520*/  @P1 LDC R5, c[0x0][0xbf0] ;  /* 0x0002fc00ff051b82 */ /* 0x000e620000000800 */
[----:B------:R-:W-:Y:S01]  /*10530*/  UIADD3 UR11, UR11, UR9, URZ ;  /* 0x000000090b0b7290 */ /* 0x000fe2000fffe03f */
[----:B------:R-:W-:Y:S01]  /*10540*/  SHF.R.S32.HI R20, RZ, 0x1f, R22 ;  /* 0x0000001fff147819 */ /* 0x000fe20000011416 */
[----:B------:R-:W-:Y:S01]  /*10550*/  ULDC.64 UR12, c[0x0][0xb38] ;  /* 0x0002ce00000c7ab9 */ /* 0x000fe20000000a00 */
[----:B------:R-:W-:Y:S01]  /*10560*/  SHF.R.S32.HI R24, RZ, 0x1f, R23 ;  /* 0x0000001fff187819 */ /* 0x000fe20000011417 */
[----:B------:R-:W-:Y:S01]  /*10570*/  UIMAD.WIDE.U32 UR10, UR37, UR12, UR10 ;  /* 0x0000000c250a72a5 */ /* 0x000fe2000f8e000a */
[----:B------:R-:W-:-:S02]  /*10580*/  SHF.R.S32.HI R26, RZ, 0x1f, R152 ;  /* 0x0000001fff1a7819 */ /* 0x000fc40000011498 */
[----:B------:R-:W-:Y:S01]  /*10590*/  SHF.R.S32.HI R27, RZ, 0x1f, R153 ;  /* 0x0000001fff1b7819 */ /* 0x000fe20000011499 */
[----:B------:R-:W-:Y:S01]  /*105a0*/  UIMAD UR11, UR37, UR13, UR11 ;  /* 0x0000000d250b72a4 */ /* 0x000fe2000f8e020b */
[----:B------:R-:W-:Y:S02]  /*105b0*/  SHF.R.S32.HI R28, RZ, 0x1f, R154 ;  /* 0x0000001fff1c7819 */ /* 0x000fe4000001149a */
[----:B------:R-:W-:Y:S01]  /*105c0*/  ULDC.64 UR12, c[0x0][0xb40] ;  /* 0x0002d000000c7ab9 */ /* 0x000fe20000000a00 */
[----:B------:R-:W-:Y:S01]  /*105d0*/  SHF.R.S32.HI R29, RZ, 0x1f, R155 ;  /* 0x0000001fff1d7819 */ /* 0x000fe2000001149b */
[----:B------:R-:W-:Y:S01]  /*105e0*/  UIMAD UR4, UR4, UR12, URZ ;  /* 0x0000000c040472a4 */ /* 0x000fe2000f8e023f */
[----:B------:R-:W-:Y:S01]  /*105f0*/  SHF.R.S32.HI R31, RZ, 0x1f, R156 ;  /* 0x0000001fff1f7819 */ /* 0x000fe2000001149c */
[----:B0-----:R-:W-:Y:S01]  /*10600*/  @P1 IMAD.HI.U32 R4, R25, R4, RZ ;  /* 0x0000000419041227 */ /* 0x001fe200078e00ff */
[----:B------:R-:W-:Y:S01]  /*10610*/  SHF.R.S32.HI R33, RZ, 0x1f, R16 ;  /* 0x0000001fff217819 */ /* 0x000fe20000011410 */
[----:B------:R-:W-:-:S02]  /*10620*/  UIMAD UR4, UR8, UR13, UR4 ;  /* 0x0000000d080472a4 */ /* 0x000fc4000f8e0204 */
[----:B------:R-:W-:-:S03]  /*10630*/  UIMAD.WIDE.U32 UR8, UR8, UR12, UR10 ;  /* 0x0000000c080872a5 */ /* 0x000fc6000f8e000a */
[----:B------:R-:W-:Y:S01]  /*10640*/  ULDC.64 UR10, c[0x0][0xb48] ;  /* 0x0002d200000a7ab9 */ /* 0x000fe20000000a00 */
[----:B------:R-:W-:Y:S01]  /*10650*/  UIADD3 UR9, UR9, UR4, URZ ;  /* 0x0000000409097290 */ /* 0x000fe2000fffe03f */
[----:B-1----:R-:W-:-:S03]  /*10660*/  @P1 SHF.R.U32.HI R7, RZ, R5, R4 ;  /* 0x00000005ff071219 */ /* 0x002fc60000011604 */
[----:B------:R-:W-:Y:S01]  /*10670*/  UIMAD.WIDE.U32 UR8, UR41, UR10, UR8 ;  /* 0x0000000a290872a5 */ /* 0x000fe2000f8e0008 */
[--C-:B------:R-:W-:Y:S01]  /*10680*/  SHF.R.S32.HI R4, RZ, 0x1f, R7.reuse ;  /* 0x0000001fff047819 */ /* 0x100fe20000011407 */
[----:B------:R-:W-:Y:S02]  /*10690*/  IMAD.MOV R9, RZ, RZ, -R7 ;  /* 0x000000ffff097224 */ /* 0x000fe400078e0a07 */
[----:B------:R-:W-:Y:S02]  /*106a0*/  UIMAD UR41, UR41, UR11, UR9 ;  /* 0x0000000b292972a4 */ /* 0x000fe4000f8e0209 */
[----:B------:R-:W-:Y:S01]  /*106b0*/  IMAD R9, R32, R9, R25 ;  /* 0x0000000920097224 */ /* 0x000fe200078e0219 */
[----:B------:R-:W-:Y:S01]  /*106c0*/  ULDC.64 UR10, c[0x0][0xb30] ;  /* 0x0002cc00000a7ab9 */ /* 0x000fe20000000a00 */
[----:B------:R-:W-:Y:S02]  /*106d0*/  IMAD.U32 R5, RZ, RZ, UR9 ;  /* 0x00000009ff057e24 */ /* 0x000fe4000f8e00ff */
[----:B------:R-:W-:-:S02]  /*106e0*/  IMAD R6, R4, UR10, RZ ;  /* 0x0000000a04067c24 */ /* 0x000fc4000f8e02ff */
[----:B------:R-:W-:Y:S01]  /*106f0*/  IMAD.U32 R4, RZ, RZ, UR8 ;  /* 0x00000008ff047e24 */ /* 0x000fe2000f8e00ff */
[----:B------:R-:W-:Y:S01]  /*10700*/  ULDC.64 UR8, c[0x0][0xb28] ;  /* 0x0002ca0000087ab9 */ /* 0x000fe20000000a00 */
[----:B------:R-:W-:Y:S02]  /*10710*/  IMAD.U32 R5, RZ, RZ, UR41 ;  /* 0x00000029ff057e24 */ /* 0x000fe4000f8e00ff */
[C---:B------:R-:W-:Y:S01]  /*10720*/  IMAD R11, R7.reuse, UR11, R6 ;  /* 0x0000000b070b7c24 */ /* 0x040fe2000f8e0206 */
[----:B------:R-:W-:Y:S01]  /*10730*/  SHF.R.S32.HI R6, RZ, 0x1f, R9 ;  /* 0x0000001fff067819 */ /* 0x000fe20000011409 */
[----:B------:R-:W-:-:S04]  /*10740*/  IMAD.WIDE.U32 R4, R7, UR10, R4 ;  /* 0x0000000a07047c25 */ /* 0x000fc8000f8e0004 */
[----:B------:R-:W-:Y:S02]  /*10750*/  IMAD R6, R6, UR8, RZ ;  /* 0x0000000806067c24 */ /* 0x000fe4000f8e02ff */
[----:B------:R-:W-:Y:S02]  /*10760*/  IMAD.IADD R5, R5, 0x1, R11 ;  /* 0x0000000105057824 */ /* 0x000fe400078e020b */
[C---:B------:R-:W-:Y:S02]  /*10770*/  IMAD R7, R9.reuse, UR9, R6 ;  /* 0x0000000909077c24 */ /* 0x040fe4000f8e0206 */
[----:B------:R-:W-:Y:S01]  /*10780*/  IMAD.WIDE.U32 R4, R9, UR8, R4 ;  /* 0x0000000809047c25 */ /* 0x000fe2000f8e0004 */
[----:B------:R-:W-:-:S03]  /*10790*/  ULDC.64 UR8, c[0x0][0xb00] ;  /* 0x0002c00000087ab9 */ /* 0x000fc60000000a00 */
[----:B------:R-:W-:Y:S01]  /*107a0*/  VIADD R6, R0, 0x16820 ;  /* 0x0001682000067836 */ /* 0x000fe20000000000 */
[----:B------:R-:W-:Y:S01]  /*107b0*/  LEA R0, P1, R4, UR8, 0x2 ;  /* 0x0000000804007c11 */ /* 0x000fe2000f8210ff */
[----:B------:R-:W-:-:S03]  /*107c0*/  IMAD.IADD R5, R5, 0x1, R7 ;  /* 0x0000000105057824 */ /* 0x000fc600078e0207 */
[----:B------:R-:W-:Y:S01]  /*107d0*/  PRMT R6, RZ, 0x654, R6 ;  /* 0x00000654ff067816 */ /* 0x000fe20000000006 */
[----:B------:R0:W1:Y:S01]  /*107e0*/  SHFL.IDX PT, R21, R0, RZ, 0x1c1f ;  /* 0x001c1fff00157589 */ /* 0x00006200000e0000 */
[----:B------:R-:W-:Y:S02]  /*107f0*/  LEA.HI.X R14, R4, UR9, R5, 0x2, P1 ;  /* 0x00000009040e7c11 */ /* 0x000fe400088f1405 */
[----:B------:R0:W-:Y:S03]  /*10800*/  SYNCS.ARRIVE.TRANS64.RED.A1T0 RZ, [R6+URZ], RZ ;  /* 0x000000ff06ff79a7 */ /* 0x0001e6000810043f */
[----:B------:R0:W2:Y:S01]  /*10810*/  SHFL.IDX PT, R13, R14, RZ, 0x1c1f ;  /* 0x001c1fff0e0d7589 */ /* 0x0000a200000e0000 */
[----:B------:R-:W-:Y:S05]  /*10820*/  @P0 BRA `(.L_x_1122) ;  /* 0x0000000000840947 */ /* 0x000fea0003800000 */
[----:B------:R-:W-:Y:S02]  /*10830*/  ULDC UR4, c[0x0][0xac8] ;  /* 0x0002b20000047ab9 */ /* 0x000fe40000000800 */
[----:B------:R-:W-:Y:S02]  /*10840*/  ISETP.GE.AND P0, PT, R16, UR4, PT ;  /* 0x0000000410007c0c */ /* 0x000fe4000bf06270 */
[----:B------:R-:W-:Y:S02]  /*10850*/  ISETP.GE.AND P1, PT, R156, UR4, PT ;  /* 0x000000049c007c0c */ /* 0x000fe4000bf26270 */
[----:B------:R-:W-:Y:S02]  /*10860*/  ISETP.GE.AND P5, PT, R155, UR4, PT ;  /* 0x000000049b007c0c */ /* 0x000fe4000bfa6270 */
[----:B------:R-:W-:-:S07]  /*10870*/  ISETP.GE.AND P3, PT, R154, UR4, PT ;  /* 0x000000049a007c0c */ /* 0x000fce000bf66270 */
[-C--:B-1----:R-:W-:Y:S02]  /*10880*/  @!P0 LEA R4, P2, R16, R21.reuse, 0x2 ;  /* 0x0000001510048211 */ /* 0x082fe400078410ff */
[----:B0-----:R-:W-:Y:S02]  /*10890*/  @!P1 LEA R6, P4, R156, R21, 0x2 ;  /* 0x000000159c069211 */ /* 0x001fe400078810ff */
[-C--:B--2---:R-:W-:Y:S02]  /*108a0*/  @!P0 LEA.HI.X R5, R16, R13.reuse, R33, 0x2, P2 ;  /* 0x0000000d10058211 */ /* 0x084fe400010f1421 */
[----:B------:R-:W-:Y:S02]  /*108b0*/  @!P1 LEA.HI.X R7, R156, R13, R31, 0x2, P4 ;  /* 0x0000000d9c079211 */ /* 0x000fe400020f141f */
[----:B------:R-:W-:Y:S01]  /*108c0*/  ISETP.GE.AND P2, PT, R153, UR4, PT ;  /* 0x0000000499007c0c */ /* 0x000fe2000bf46270 */
[----:B------:R0:W-:Y:S01]  /*108d0*/  @!P0 ST.E.64 desc[UR52][R4.64], R2 ;  /* 0x0000000204008985 */ /* 0x0001e2000c101b34 */
[----:B------:R-:W-:-:S02]  /*108e0*/  @!P5 LEA R8, P4, R155, R21, 0x2 ;  /* 0x000000159b08d211 */ /* 0x000fc400078810ff */
[----:B------:R-:W-:Y:S01]  /*108f0*/  ISETP.GE.AND P0, PT, R23, UR4, PT ;  /* 0x0000000417007c0c */ /* 0x000fe2000bf06270 */
[----:B------:R1:W-:Y:S01]  /*10900*/  @!P1 ST.E.64 desc[UR52][R6.64], R92 ;  /* 0x0000005c06009985 */ /* 0x0003e2000c101b34 */
[----:B------:R-:W-:Y:S02]  /*10910*/  ISETP.GE.AND P1, PT, R152, UR4, PT ;  /* 0x0000000498007c0c */ /* 0x000fe4000bf26270 */
[----:B------:R-:W-:Y:S02]  /*10920*/  @!P5 LEA.HI.X R9, R155, R13, R29, 0x2, P4 ;  /* 0x0000000d9b09d211 */ /* 0x000fe400020f141d */
[----:B------:R-:W-:Y:S02]  /*10930*/  ISETP.GE.AND P4, PT, R22, UR4, PT ;  /* 0x0000000416007c0c */ /* 0x000fe4000bf86270 */
[-C--:B------:R-:W-:Y:S01]  /*10940*/  @!P3 LEA R10, P6, R154, R21.reuse, 0x2 ;  /* 0x000000159a0ab211 */ /* 0x080fe200078c10ff */
[----:B------:R3:W-:Y:S01]  /*10950*/  @!P5 ST.E.64 desc[UR52][R8.64], R96 ;  /* 0x000000600800d985 */ /* 0x0007e2000c101b34 */
[----:B0-----:R-:W-:-:S02]  /*10960*/  @!P2 LEA R2, P5, R153, R21, 0x2 ;  /* 0x000000159902a211 */ /* 0x001fc400078a10ff */
[----:B------:R-:W-:-:S03]  /*10970*/  @!P3 LEA.HI.X R11, R154, R13, R28, 0x2, P6 ;  /* 0x0000000d9a0bb211 */ /* 0x000fc600030f141c */
[----:B------:R-:W-:Y:S02]  /*10980*/  @!P1 LEA R4, P6, R152, R21, 0x2 ;  /* 0x0000001598049211 */ /* 0x000fe400078c10ff */
[----:B------:R-:W-:Y:S01]  /*10990*/  @!P2 LEA.HI.X R3, R153, R13, R27, 0x2, P5 ;  /* 0x0000000d9903a211 */ /* 0x000fe200028f141b */
[----:B------:R3:W-:Y:S01]  /*109a0*/  @!P3 ST.E.64 desc[UR52][R10.64], R100 ;  /* 0x000000640a00b985 */ /* 0x0007e2000c101b34 */
[CC--:B-1----:R-:W-:Y:S02]  /*109b0*/  @!P0 LEA R6, P3, R23.reuse, R21.reuse, 0x2 ;  /* 0x0000001517068211 */ /* 0x0c2fe400078610ff */
        /* <DEDUP_REMOVED lines=8> */
.L_x_1122:
[----:B------:R-:W-:Y:S05]  /*10a40*/  BSYNC B1 ;  /* 0x0000000000017941 */ /* 0x000fea0003800000 */
.L_x_1121:
[----:B------:R-:W-:Y:S01]  /*10a50*/  ISETP.GE.AND P0, PT, R15, R30, PT ;  /* 0x0000001e0f00720c */ /* 0x000fe20003f06270 */
[----:B-1----:R1:W4:Y:S04]  /*10a60*/  SHFL.IDX PT, R21, R14, 0x1, 0x1c1f ;  /* 0x003c1f000e157f89 */ /* 0x00232800000e0000 */
[----:B------:R1:W0:Y:S08]  /*10a70*/  SHFL.IDX PT, R25, R0, 0x1, 0x1c1f ;  /* 0x003c1f0000197f89 */ /* 0x00023000000e0000 */
[----:B-1----:R-:W-:Y:S05]  /*10a80*/  @P0 BRA `(.L_x_1120) ;  /* 0x0000000c00300947 */ /* 0x002fea0003800000 */
[----:B------:R-:W-:Y:S02]  /*10a90*/  ULDC UR4, c[0x0][0xac8] ;  /* 0x0002b20000047ab9 */ /* 0x000fe40000000800 */
[----:B------:R-:W-:Y:S02]  /*10aa0*/  ISETP.GE.AND P1, PT, R16, UR4, PT ;  /* 0x0000000410007c0c */ /* 0x000fe4000bf26270 */
[----:B------:R-:W-:Y:S02]  /*10ab0*/  ISETP.GE.AND P5, PT, R156, UR4, PT ;  /* 0x000000049c007c0c */ /* 0x000fe4000bfa6270 */
[----:B------:R-:W-:Y:S02]  /*10ac0*/  ISETP.GE.AND P3, PT, R155, UR4, PT ;  /* 0x000000049b007c0c */ /* 0x000fe4000bf66270 */
[----:B------:R-:W-:-:S07]  /*10ad0*/  ISETP.GE.AND P2, PT, R154, UR4, PT ;  /* 0x000000049a007c0c */ /* 0x000fce000bf46270 */
[-C--:B0--3--:R-:W-:Y:S02]  /*10ae0*/  @!P1 LEA R2, P0, R16, R25.reuse, 0x2 ;  /* 0x0000001910029211 */ /* 0x089fe400078010ff */
[----:B------:R-:W-:Y:S02]  /*10af0*/  @!P5 LEA R4, P4, R156, R25, 0x2 ;  /* 0x000000199c04d211 */ /* 0x000fe400078810ff */
[-C--:B----4-:R-:W-:Y:S02]  /*10b00*/  @!P1 LEA.HI.X R3, R16, R21.reuse, R33, 0x2, P0 ;  /* 0x0000001510039211 */ /* 0x090fe400000f1421 */
[----:B------:R-:W-:Y:S02]  /*10b10*/  ISETP.GE.AND P0, PT, R152, UR4, PT ;  /* 0x0000000498007c0c */ /* 0x000fe4000bf06270 */
[----:B------:R-:W-:Y:S01]  /*10b20*/  @!P5 LEA.HI.X R5, R156, R21, R31, 0x2, P4 ;  /* 0x000000159c05d211 */ /* 0x000fe200020f141f */
[----:B------:R0:W-:Y:S01]  /*10b30*/  @!P1 ST.E.64 desc[UR52][R2.64], R90 ;  /* 0x0000005a02009985 */ /* 0x0001e2000c101b34 */
[----:B------:R-:W-:-:S02]  /*10b40*/  ISETP.GE.AND P1, PT, R153, UR4, PT ;  /* 0x0000000499007c0c */ /* 0x000fc4000bf26270 */
[----:B------:R-:W-:Y:S01]  /*10b50*/  ISETP.GE.AND P4, PT, R23, UR4, PT ;  /* 0x0000000417007c0c */ /* 0x000fe2000bf86270 */
[----:B------:R1:W-:Y:S01]  /*10b60*/  @!P5 ST.E.64 desc[UR52][R4.64], R94 ;  /* 0x0000005e0400d985 */ /* 0x0003e2000c101b34 */
[CC--:B------:R-:W-:Y:S02]  /*10b70*/  @!P3 LEA R6, P6, R155.reuse, R25.reuse, 0x2 ;  /* 0x000000199b06b211 */ /* 0x0c0fe400078c10ff */
[C---:B------:R-:W-:Y:S02]  /*10b80*/  @!P2 LEA R8, P5, R154.reuse, R25, 0x2 ;  /* 0x000000199a08a211 */ /* 0x040fe400078a10ff */
[-C--:B------:R-:W-:Y:S02]  /*10b90*/  @!P3 LEA.HI.X R7, R155, R21.reuse, R29, 0x2, P6 ;  /* 0x000000159b07b211 */ /* 0x080fe400030f141d */
[----:B------:R-:W-:-:S03]  /*10ba0*/  @!P2 LEA.HI.X R9, R154, R21, R28, 0x2, P5 ;  /* 0x000000159a09a211 */ /* 0x000fc600028f141c */
[----:B------:R1:W-:Y:S01]  /*10bb0*/  @!P3 ST.E.64 desc[UR52][R6.64], R98 ;  /* 0x000000620600b985 */ /* 0x0003e2000c101b34 */
[-C--:B0-----:R-:W-:Y:S02]  /*10bc0*/  @!P1 LEA R2, P6, R153, R25.reuse, 0x2 ;  /* 0x0000001999029211 */ /* 0x081fe400078c10ff */
[CC--:B------:R-:W-:Y:S01]  /*10bd0*/  @!P0 LEA R10, P3, R152.reuse, R25.reuse, 0x2 ;  /* 0x00000019980a8211 */ /* 0x0c0fe200078610ff */
[----:B------:R1:W-:Y:S01]  /*10be0*/  @!P2 ST.E.64 desc[UR52][R8.64], R102 ;  /* 0x000000660800a985 */ /* 0x0003e2000c101b34 */
[----:B------:R-:W-:Y:S02]  /*10bf0*/  @!P4 LEA R12, P5, R23, R25, 0x2 ;  /* 0x00000019170cc211 */ /* 0x000fe400078a10ff */
[-C--:B------:R-:W-:Y:S02]  /*10c00*/  @!P1 LEA.HI.X R3, R153, R21.reuse, R27, 0x2, P6 ;  /* 0x0000001599039211 */ /* 0x080fe400030f141b */
[-C--:B------:R-:W-:Y:S02]  /*10c10*/  @!P0 LEA.HI.X R11, R152, R21.reuse, R26, 0x2, P3 ;  /* 0x00000015980b8211 */ /* 0x080fe400018f141a */
[----:B--2---:R-:W-:Y:S01]  /*10c20*/  @!P4 LEA.HI.X R13, R23, R21, R24, 0x2, P5 ;  /* 0x00000015170dc211 */ /* 0x004fe200028f1418 */
[----:B------:R1:W-:Y:S04]  /*10c30*/  @!P1 ST.E.64 desc[UR52][R2.64], R106 ;  /* 0x0000006a02009985 */ /* 0x0003e8000c101b34 */
[----:B------:R1:W-:Y:S01]  /*10c40*/  @!P0 ST.E.64 desc[UR52][R10.64], R110 ;  /* 0x0000006e0a008985 */ /* 0x0003e2000c101b34 */
[----:B------:R-:W-:-:S03]  /*10c50*/  ISETP.GE.AND P0, PT, R22, UR4, PT ;  /* 0x0000000416007c0c */ /* 0x000fc6000bf06270 */
[----:B------:R1:W-:Y:S10]  /*10c60*/  @!P4 ST.E.64 desc[UR52][R12.64], R114 ;  /* 0x000000720c00c985 */ /* 0x0003f4000c101b34 */
[----:B------:R-:W-:Y:S05]  /*10c70*/  @P0 BRA `(.L_x_1120) ;  /* 0x0000000800b40947 */ /* 0x000fea0003800000 */
[----:B-1----:R-:W-:-:S04]  /*10c80*/  LEA R2, P0, R22, R25, 0x2 ;  /* 0x0000001916027211 */ /* 0x002fc800078010ff */
[----:B------:R-:W-:-:S05]  /*10c90*/  LEA.HI.X R3, R22, R21, R20, 0x2, P0 ;  /* 0x0000001516037211 */ /* 0x000fca00000f1414 */
[----:B------:R0:W-:Y:S01]  /*10ca0*/  ST.E.64 desc[UR52][R2.64], R118 ;  /* 0x0000007602007985 */ /* 0x0001e2000c101b34 */
[----:B------:R-:W-:Y:S05]  /*10cb0*/  BRA `(.L_x_1120) ;  /* 0x0000000800a47947 */ /* 0x000fea0003800000 */
.L_x_1117:
[----:B------:R-:W-:Y:S02]  /*10cc0*/  ULDC.64 UR8, c[0x0][0xc00] ;  /* 0x0003000000087ab9 */ /* 0x000fe40000000a00 */
[----:B------:R-:W-:-:S04]  /*10cd0*/  UISETP.NE.U32.AND UP0, UPT, UR8, URZ, UPT ;  /* 0x0000003f0800728c */ /* 0x000fc8000bf05070 */
[----:B------:R-:W-:-:S03]  /*10ce0*/  UISETP.NE.AND.EX UP0, UPT, UR9, URZ, UPT, UP0 ;  /* 0x0000003f0900728c */ /* 0x000fc6000bf05300 */
[----:B------:R-:W-:Y:S02]  /*10cf0*/  ULDC.64 UR8, c[0x0][0xc00] ;  /* 0x0003000000087ab9 */ /* 0x000fe40000000a00 */
[----:B------:R-:W-:Y:S01]  /*10d00*/  UIMAD.WIDE UR8, UR38, 0x4, UR8 ;  /* 0x00000004260878a5 */ /* 0x000fe2000f8e0208 */
[----:B------:R-:W-:-:S05]  /*10d10*/  PLOP3.LUT P1, PT, PT, PT, UP0, 0x80, 0x0 ;  /* 0x000000000000781c */ /* 0x000fca0003f2f008 */
[----:B------:R-:W-:Y:S02]  /*10d20*/  IMAD.U32 R2, RZ, RZ, UR8 ;  /* 0x00000008ff027e24 */ /* 0x000fe4000f8e00ff */
[----:B------:R-:W-:Y:S01]  /*10d30*/  IMAD.U32 R3, RZ, RZ, UR9 ;  /* 0x00000009ff037e24 */ /* 0x000fe2000f8e00ff */
[----:B------:R-:W-:Y:S02]  /*10d40*/  ULDC.64 UR8, c[0x0][0xc08] ;  /* 0x0003020000087ab9 */ /* 0x000fe40000000a00 */
[----:B------:R-:W-:Y:S01]  /*10d50*/  UISETP.NE.U32.AND UP1, UPT, UR8, URZ, UPT ;  /* 0x0000003f0800728c */ /* 0x000fe2000bf25070 */
[----:B------:R-:W-:Y:S02]  /*10d60*/  ULDC UR4, c[0x0][0xa88] ;  /* 0x0002a20000047ab9 */ /* 0x000fe40000000800 */
[----:B------:R-:W2:Y:S01]  /*10d70*/  @P1 LDG.E R6, desc[UR52][R2.64] ;  /* 0x0000003402061981 */ /* 0x000ea2000c1e1900 */
[----:B------:R-:W-:Y:S01]  /*10d80*/  UISETP.NE.AND.EX UP1, UPT, UR9, URZ, UPT, UP1 ;  /* 0x0000003f0900728c */ /* 0x000fe2000bf25310 */
[----:B------:R-:W-:Y:S01]  /*10d90*/  IMAD.U32 R0, RZ, RZ, UR4 ;  /* 0x00000004ff007e24 */ /* 0x000fe2000f8e00ff */
[----:B------:R-:W0:Y:S04]  /*10da0*/  S2R R7, SR_TID.X ;  /* 0x0000000000077919 */ /* 0x000e280000002100 */
[----:B------:R-:W-:-:S05]  /*10db0*/  PLOP3.LUT P2, PT, PT, PT, UP1, 0x80, 0x0 ;  /* 0x000000000000781c */ /* 0x000fca0003f4f018 */
[----:B------:R-:W-:Y:S02]  /*10dc0*/  @UP1 ULDC.64 UR8, c[0x0][0xc08] ;  /* 0x0003020000081ab9 */ /* 0x000fe40000000a00 */
[----:B------:R-:W-:-:S06]  /*10dd0*/  @UP1 UIMAD.WIDE UR8, UR38, 0x4, UR8 ;  /* 0x00000004260818a5 */ /* 0x000fcc000f8e0208 */
[----:B------:R-:W-:Y:S02]  /*10de0*/  IMAD.U32 R4, RZ, RZ, UR8 ;  /* 0x00000008ff047e24 */ /* 0x000fe4000f8e00ff */
[----:B------:R-:W-:-:S05]  /*10df0*/  IMAD.U32 R5, RZ, RZ, UR9 ;  /* 0x00000009ff057e24 */ /* 0x000fca000f8e00ff */
[----:B------:R1:W5:Y:S01]  /*10e00*/  @P2 LDG.E R0, desc[UR52][R4.64] ;  /* 0x0000003404002981 */ /* 0x000362000c1e1900 */
[----:B------:R-:W-:Y:S01]  /*10e10*/  UISETP.NE.AND UP1, UPT, UR42, URZ, UPT ;  /* 0x0000003f2a00728c */ /* 0x000fe2000bf25270 */
[----:B------:R-:W-:Y:S01]  /*10e20*/  UMOV UR4, URZ ;  /* 0x0000003f00047c82 */ /* 0x000fe20008000000 */
[----:B0-----:R-:W-:-:S09]  /*10e30*/  VIADD R7, R7, 0xffffff80 ;  /* 0xffffff8007077836 */ /* 0x001fd20000000000 */
[----:B------:R-:W-:Y:S01]  /*10e40*/  @!UP1 ULDC UR42, c[0x0][0xad4] ;  /* 0x0002b500002a9ab9 */ /* 0x000fe20000000800 */
[----:B------:R-:W-:Y:S02]  /*10e50*/  ISETP.GT.AND P0, PT, R7, 0xbf, PT ;  /* 0x000000bf0700780c */ /* 0x000fe40003f04270 */
[----:B--2---:R-:W-:Y:S01]  /*10e60*/  @P1 R2UR UR4, R6 ;  /* 0x00000000060412ca */ /* 0x004fe200000e0000 */
[----:B-1----:R-:W-:-:S14]  /*10e70*/  @P2 BRA `(.L_x_1123) ;  /* 0x0000000000102947 */ /* 0x002fdc0003800000 */
[----:B------:R-:W-:Y:S05]  /*10e80*/  @!P1 BRA `(.L_x_1123) ;  /* 0x00000000000c9947 */ /* 0x000fea0003800000 */
[----:B------:R-:W2:Y:S04]  /*10e90*/  LDG.E R5, desc[UR52][R2.64] ;  /* 0x0000003402057981 */ /* 0x000ea8000c1e1900 */
[----:B-----5:R-:W2:Y:S02]  /*10ea0*/  LDG.E R0, desc[UR52][R2.64+0x4] ;  /* 0x0000043402007981 */ /* 0x020ea4000c1e1900 */
[----:B--2---:R-:W-:-:S07]  /*10eb0*/  IMAD.IADD R0, R0, 0x1, -R5 ;  /* 0x0000000100007824 */ /* 0x004fce00078e0a05 */
.L_x_1123:
[----:B------:R-:W-:Y:S01]  /*10ec0*/  USHF.R.S32.HI UR13, URZ, 0x1f, UR38 ;  /* 0x0000001f3f0d7899 */ /* 0x000fe20008011426 */
[----:B------:R-:W-:Y:S01]  /*10ed0*/  BSSY B1, `(.L_x_1124) ;  /* 0x000003a000017945 */ /* 0x000fe20003800000 */
[----:B------:R-:W-:Y:S02]  /*10ee0*/  USHF.R.S32.HI UR21, URZ, 0x1f, UR4 ;  /* 0x0000001f3f157899 */ /* 0x000fe40008011404 */
[----:B------:R-:W-:Y:S02]  /*10ef0*/  USEL UR12, UR38, URZ, !UP0 ;  /* 0x0000003f260c7287 */ /* 0x000fe4000c000000 */
[----:B------:R-:W-:Y:S01]  /*10f00*/  USEL UR13, UR13, URZ, !UP0 ;  /* 0x0000003f0d0d7287 */ /* 0x000fe2000c000000 */
[----:B------:R-:W-:Y:S11]  /*10f10*/  @P0 BRA `(.L_x_1125) ;  /* 0x0000000000d40947 */ /* 0x000ff60003800000 */
[----:B------:R-:W0:Y:S01]  /*10f20*/  S2R R3, SR_TID.X ;  /* 0x0000000000037919 */ /* 0x000e220000002100 */
[----:B------:R-:W1:Y:S01]  /*10f30*/  LDC R9, c[0x0][0xbe8] ;  /* 0x0002fa00ff097b82 */ /* 0x000e620000000800 */
[----:B------:R-:W-:Y:S02]  /*10f40*/  IMAD.U32 R4, RZ, RZ, UR39 ;  /* 0x00000027ff047e24 */ /* 0x000fe4000f8e00ff */
[----:B-1---5:R-:W-:-:S03]  /*10f50*/  IMAD R2, R0, R9, RZ ;  /* 0x0000000900027224 */ /* 0x022fc600078e02ff */
[----:B0-----:R-:W-:-:S04]  /*10f60*/  IADD3 R4, R4, -0x80, R3 ;  /* 0xffffff8004047810 */ /* 0x001fc80007ffe003 */
[----:B------:R-:W-:-:S13]  /*10f70*/  ISETP.GE.AND P0, PT, R4, R2, PT ;  /* 0x000000020400720c */ /* 0x000fda0003f06270 */
[----:B------:R-:W-:Y:S05]  /*10f80*/  @P0 BRA `(.L_x_1125) ;  /* 0x0000000000b80947 */ /* 0x000fea0003800000 */
[----:B------:R-:W-:Y:S01]  /*10f90*/  ISETP.NE.AND P0, PT, R9, 0x1, PT ;  /* 0x000000010900780c */ /* 0x000fe20003f05270 */
[----:B------:R-:W-:Y:S01]  /*10fa0*/  UISETP.GT.AND UP0, UPT, UR42, 0x1, UPT ;  /* 0x000000012a00788c */ /* 0x000fe2000bf04270 */
[----:B------:R-:W-:Y:S01]  /*10fb0*/  IMAD.MOV.U32 R5, RZ, RZ, R4 ;  /* 0x000000ffff057224 */ /* 0x000fe200078e0004 */
[----:B------:R-:W-:Y:S02]  /*10fc0*/  UMOV UR19, 0x9b8 ;  /* 0x000009b800137882 */ /* 0x000fe40000000000 */
[----:B------:R-:W-:Y:S02]  /*10fd0*/  USEL UR19, UR19, 0x978, UP0 ;  /* 0x0000097813137887 */ /* 0x000fe40008000000 */
[----:B------:R-:W-:-:S06]  /*10fe0*/  USEL UR18, UR41, URZ, UP0 ;  /* 0x0000003f29127287 */ /* 0x000fcc0008000000 */
[----:B------:R-:W0:Y:S04]  /*10ff0*/  @P0 LDC R3, c[0x0][0xbec] ;  /* 0x0002fb00ff030b82 */ /* 0x000e280000000800 */
[----:B------:R-:W-:Y:S01]  /*11000*/  ULDC.64 UR8, c[0x0][UR19+0x218] ;  /* 0x0000860013087abb */ /* 0x000fe20008000a00 */
[----:B------:R-:W-:Y:S01]  /*11010*/  ULDC.64 UR14, c[0x0][UR19+0x220] ;  /* 0x00008800130e7abb */ /* 0x000fe20008000a00 */
[----:B------:R-:W-:Y:S01]  /*11020*/  ULDC.64 UR16, c[0x0][UR19+0x228] ;  /* 0x00008a0013107abb */ /* 0x000fe20008000a00 */
[----:B------:R-:W-:Y:S01]  /*11030*/  UIMAD.WIDE.U32 UR10, UR8, UR37, URZ ;  /* 0x00000025080a72a5 */ /* 0x000fe2000f8e003f */
[----:B------:R-:W1:Y:S01]  /*11040*/  @P0 LDC R7, c[0x0][0xbf0] ;  /* 0x0002fc00ff070b82 */ /* 0x000e620000000800 */
[----:B------:R-:W-:Y:S02]  /*11050*/  UIMAD UR20, UR9, UR37, URZ ;  /* 0x00000025091472a4 */ /* 0x000fe4000f8e023f */
[----:B------:R-:W-:-:S02]  /*11060*/  UIMAD UR15, UR15, UR12, URZ ;  /* 0x0000000c0f0f72a4 */ /* 0x000fc4000f8e023f */
[----:B------:R-:W-:Y:S02]  /*11070*/  UIMAD.WIDE.U32 UR22, UR16, UR18, URZ ;  /* 0x00000012101672a5 */ /* 0x000fe4000f8e003f */
[----:B------:R-:W-:Y:S02]  /*11080*/  UIMAD.WIDE.U32 UR8, UR14, UR12, URZ ;  /* 0x0000000c0e0872a5 */ /* 0x000fe4000f8e003f */
[----:B------:R-:W-:Y:S02]  /*11090*/  UIMAD UR16, UR17, UR18, URZ ;  /* 0x00000012111072a4 */ /* 0x000fe4000f8e023f */
[----:B------:R-:W-:Y:S02]  /*110a0*/  UIMAD UR15, UR14, UR13, UR15 ;  /* 0x0000000d0e0f72a4 */ /* 0x000fe4000f8e020f */
[----:B------:R-:W-:Y:S02]  /*110b0*/  UIADD3 UR10, UP1, UP2, UR8, UR10, UR4 ;  /* 0x0000000a080a7290 */ /* 0x000fe4000fa3e004 */
[----:B------:R-:W-:Y:S01]  /*110c0*/  UIADD3 UR16, UR23, UR16, URZ ;  /* 0x0000001017107290 */ /* 0x000fe2000fffe03f */
[----:B0-----:R-:W-:Y:S01]  /*110d0*/  @P0 IMAD.HI.U32 R2, R4, R3, RZ ;  /* 0x0000000304020227 */ /* 0x001fe200078e00ff */
[----:B------:R-:W-:-:S02]  /*110e0*/  UIADD3 UR20, UR11, UR20, URZ ;  /* 0x000000140b147290 */ /* 0x000fc4000fffe03f */
[----:B------:R-:W-:Y:S01]  /*110f0*/  UIADD3 UR15, UR9, UR15, URZ ;  /* 0x0000000f090f7290 */ /* 0x000fe2000fffe03f */
[----:B------:R-:W-:Y:S02]  /*11100*/  IMAD.U32 R3, RZ, RZ, UR23 ;  /* 0x00000017ff037e24 */ /* 0x000fe4000f8e00ff */
[----:B------:R-:W-:Y:S01]  /*11110*/  IMAD.U32 R6, RZ, RZ, UR16 ;  /* 0x00000010ff067e24 */ /* 0x000fe2000f8e00ff */
[----:B------:R-:W-:Y:S01]  /*11120*/  ULDC.64 UR8, c[0x0][UR19+0x210] ;  /* 0x0000840013087abb */ /* 0x000fe20008000a00 */
[----:B-1----:R-:W-:Y:S01]  /*11130*/  @P0 SHF.R.U32.HI R5, RZ, R7, R2 ;  /* 0x00000007ff050219 */ /* 0x002fe20000011602 */
[----:B------:R-:W-:-:S04]  /*11140*/  IMAD.U32 R2, RZ, RZ, UR22 ;  /* 0x00000016ff027e24 */ /* 0x000fc8000f8e00ff */
[--C-:B------:R-:W-:Y:S01]  /*11150*/  IMAD.MOV R7, RZ, RZ, -R5.reuse ;  /* 0x000000ffff077224 */ /* 0x100fe200078e0a05 */
[----:B------:R-:W-:Y:S01]  /*11160*/  IADD3 R2, P0, P1, R5, UR10, R2 ;  /* 0x0000000a05027c10 */ /* 0x000fe2000f91e002 */
[----:B------:R-:W-:Y:S01]  /*11170*/  UIADD3.X UR10, UR15, UR20, UR21, UP1, UP2 ;  /* 0x000000140f0a7290 */ /* 0x000fe20008fe4415 */
[----:B------:R-:W-:Y:S01]  /*11180*/  SHF.R.S32.HI R5, RZ, 0x1f, R5 ;  /* 0x0000001fff057819 */ /* 0x000fe20000011405 */
[----:B------:R-:W-:-:S04]  /*11190*/  IMAD R7, R9, R7, R4 ;  /* 0x0000000709077224 */ /* 0x000fc800078e0204 */
[----:B------:R-:W-:Y:S01]  /*111a0*/  IADD3.X R3, R5, UR10, R6, P0, P1 ;  /* 0x0000000a05037c10 */ /* 0x000fe200087e2406 */
[C---:B------:R-:W-:Y:S01]  /*111b0*/  IMAD R9, R7.reuse, UR9, RZ ;  /* 0x0000000907097c24 */ /* 0x040fe2000f8e02ff */
[----:B------:R-:W-:Y:S01]  /*111c0*/  SHF.R.S32.HI R4, RZ, 0x1f, R7 ;  /* 0x0000001fff047819 */ /* 0x000fe20000011407 */
[----:B------:R-:W-:Y:S01]  /*111d0*/  ULDC.64 UR10, c[0x0][0xba8] ;  /* 0x0002ea00000a7ab9 */ /* 0x000fe20000000a00 */
[----:B------:R-:W-:Y:S01]  /*111e0*/  @!UP0 ULDC UR10, c[0x0][0xb50] ;  /* 0x0002d400000a8ab9 */ /* 0x000fe20000000800 */
[----:B------:R-:W-:Y:S01]  /*111f0*/  IMAD.WIDE.U32 R2, R7, UR8, R2 ;  /* 0x0000000807027c25 */ /* 0x000fe2000f8e0002 */
[----:B------:R-:W-:-:S03]  /*11200*/  @!UP0 ULDC UR11, c[0x0][0xb54] ;  /* 0x0002d500000b8ab9 */ /* 0x000fc60000000800 */
[----:B------:R-:W-:Y:S01]  /*11210*/  IMAD R9, R4, UR8, R9 ;  /* 0x0000000804097c24 */ /* 0x000fe2000f8e0209 */
[----:B------:R-:W-:-:S03]  /*11220*/  LEA R4, P0, R2, UR10, 0x2 ;  /* 0x0000000a02047c11 */ /* 0x000fc6000f8010ff */
[----:B------:R-:W-:-:S05]  /*11230*/  IMAD.IADD R3, R3, 0x1, R9 ;  /* 0x0000000103037824 */ /* 0x000fca00078e0209 */
[----:B------:R-:W-:Y:S01]  /*11240*/  LEA.HI.X R5, R2, UR11, R3, 0x2, P0 ;  /* 0x0000000b02057c11 */ /* 0x000fe200080f1403 */
[----:B------:R-:W-:-:S05]  /*11250*/  IMAD.MOV.U32 R3, RZ, RZ, -0x800000 ;  /* 0xff800000ff037424 */ /* 0x000fca00078e00ff */
[----:B------:R0:W-:Y:S02]  /*11260*/  STG.E desc[UR52][R4.64], R3 ;  /* 0x0000000304007986 */ /* 0x0001e4000c101934 */
.L_x_1125:
[----:B------:R-:W-:Y:S05]  /*11270*/  BSYNC B1 ;  /* 0x0000000000017941 */ /* 0x000fea0003800000 */
.L_x_1124:
[----:B------:R-:W-:-:S06]  /*11280*/  UISETP.GT.AND UP0, UPT, UR42, 0x1, UPT ;  /* 0x000000012a00788c */ /* 0x000fcc000bf04270 */
[----:B------:R-:W-:-:S13]  /*11290*/  PLOP3.LUT P0, PT, PT, PT, UP0, 0x80, 0x0 ;  /* 0x000000000000781c */ /* 0x000fda0003f0f008 */
[----:B------:R-:W-:Y:S05]  /*112a0*/  @P0 BRA `(.L_x_1120) ;  /* 0x0000000400280947 */ /* 0x000fea0003800000 */
[----:B------:R-:W1:Y:S01]  /*112b0*/  LDC R11, c[0x0][0xbe8] ;  /* 0x0002fa00ff0b7b82 */ /* 0x000e620000000800 */
[----:B------:R-:W-:Y:S01]  /*112c0*/  ULDC.64 UR14, c[0x0][0xaa0] ;  /* 0x0002a800000e7ab9 */ /* 0x000fe20000000a00 */
[----:B------:R-:W-:Y:S01]  /*112d0*/  IMAD R2, R18, 0x30, R157 ;  /* 0x0000003012027824 */ /* 0x000fe200078e029d */
[----:B------:R-:W-:Y:S01]  /*112e0*/  UIMAD UR10, UR21, UR14, URZ ;  /* 0x0000000e150a72a4 */ /* 0x000fe2000f8e023f */
[----:B------:R-:W-:Y:S01]  /*112f0*/  VIADD R30, R157, UR39 ;  /* 0x000000279d1e7c36 */ /* 0x000fe20008000000 */
[----:B------:R-:W-:Y:S01]  /*11300*/  UIMAD.WIDE.U32 UR8, UR4, UR14, URZ ;  /* 0x0000000e040872a5 */ /* 0x000fe2000f8e003f */
[----:B0-----:R-:W-:Y:S01]  /*11310*/  VIADD R4, R2, UR39 ;  /* 0x0000002702047c36 */ /* 0x001fe20008000000 */
[----:B------:R-:W-:Y:S01]  /*11320*/  UIMAD UR10, UR4, UR15, UR10 ;  /* 0x0000000f040a72a4 */ /* 0x000fe2000f8e020a */
[----:B------:R-:W-:Y:S02]  /*11330*/  SHF.R.S32.HI R13, RZ, 0x1f, R19 ;  /* 0x0000001fff0d7819 */ /* 0x000fe40000011413 */
[----:B------:R-:W-:Y:S01]  /*11340*/  IMAD.MOV.U32 R5, RZ, RZ, R4 ;  /* 0x000000ffff057224 */ /* 0x000fe200078e0004 */
[----:B------:R-:W-:-:S03]  /*11350*/  UIADD3 UR9, UR9, UR10, URZ ;  /* 0x0000000a09097290 */ /* 0x000fc6000fffe03f */
[----:B------:R-:W-:Y:S02]  /*11360*/  ULDC.64 UR10, c[0x0][0xae8] ;  /* 0x0002ba00000a7ab9 */ /* 0x000fe40000000a00 */
[----:B------:R-:W-:-:S04]  /*11370*/  UIMAD.WIDE.U32 UR8, UR37, UR10, UR8 ;  /* 0x0000000a250872a5 */ /* 0x000fc8000f8e0008 */
[----:B------:R-:W-:-:S03]  /*11380*/  UIMAD UR9, UR37, UR11, UR9 ;  /* 0x0000000b250972a4 */ /* 0x000fc6000f8e0209 */
[----:B------:R-:W-:Y:S01]  /*11390*/  ULDC.64 UR10, c[0x0][0xaf0] ;  /* 0x0002bc00000a7ab9 */ /* 0x000fe20000000a00 */
[----:B-1----:R-:W-:Y:S01]  /*113a0*/  ISETP.NE.AND P0, PT, R11, 0x1, PT ;  /* 0x000000010b00780c */ /* 0x002fe20003f05270 */
[----:B------:R-:W-:-:S04]  /*113b0*/  UIMAD UR13, UR13, UR10, URZ ;  /* 0x0000000a0d0d72a4 */ /* 0x000fc8000f8e023f */
[----:B------:R-:W-:Y:S02]  /*113c0*/  UIMAD UR4, UR12, UR11, UR13 ;  /* 0x0000000b0c0472a4 */ /* 0x000fe4000f8e020d */
[----:B------:R-:W-:-:S03]  /*113d0*/  UIMAD.WIDE.U32 UR12, UR12, UR10, UR8 ;  /* 0x0000000a0c0c72a5 */ /* 0x000fc6000f8e0008 */
[----:B------:R-:W-:Y:S01]  /*113e0*/  ULDC.64 UR8, c[0x0][0xae0] ;  /* 0x0002b80000087ab9 */ /* 0x000fe20000000a00 */
[----:B------:R-:W-:Y:S02]  /*113f0*/  UIADD3 UR4, UR13, UR4, URZ ;  /* 0x000000040d047290 */ /* 0x000fe4000fffe03f */
[----:B------:R-:W0:Y:S08]  /*11400*/  @P0 LDC R3, c[0x0][0xbec] ;  /* 0x0002fb00ff030b82 */ /* 0x000e300000000800 */
[----:B------:R-:W1:Y:S01]  /*11410*/  @P0 LDC R7, c[0x0][0xbf0] ;  /* 0x0002fc00ff070b82 */ /* 0x000e620000000800 */
[----:B0-----:R-:W-:-:S04]  /*11420*/  @P0 IMAD.HI.U32 R2, R4, R3, RZ ;  /* 0x0000000304020227 */ /* 0x001fc800078e00ff */
[----:B------:R-:W-:Y:S02]  /*11430*/  IMAD.U32 R3, RZ, RZ, UR13 ;  /* 0x0000000dff037e24 */ /* 0x000fe4000f8e00ff */
[----:B------:R-:W-:Y:S01]  /*11440*/  IMAD.U32 R3, RZ, RZ, UR4 ;  /* 0x00000004ff037e24 */ /* 0x000fe2000f8e00ff */
[----:B------:R-:W-:Y:S01]  /*11450*/  ULDC UR4, c[0x0][0xac8] ;  /* 0x0002b20000047ab9 */ /* 0x000fe20000000800 */
[----:B-1----:R-:W-:-:S04]  /*11460*/  @P0 SHF.R.U32.HI R5, RZ, R7, R2 ;  /* 0x00000007ff050219 */ /* 0x002fc80000011602 */
[--C-:B------:R-:W-:Y:S01]  /*11470*/  SHF.R.S32.HI R2, RZ, 0x1f, R5.reuse ;  /* 0x0000001fff027819 */ /* 0x100fe20000011405 */
[----:B------:R-:W-:-:S04]  /*11480*/  IMAD.MOV R7, RZ, RZ, -R5 ;  /* 0x000000ffff077224 */ /* 0x000fc800078e0a05 */
[----:B------:R-:W-:Y:S02]  /*11490*/  IMAD R7, R11, R7, R4 ;  /* 0x000000070b077224 */ /* 0x000fe400078e0204 */
[----:B------:R-:W-:Y:S02]  /*114a0*/  IMAD R4, R2, UR8, RZ ;  /* 0x0000000802047c24 */ /* 0x000fe4000f8e02ff */
[----:B------:R-:W-:Y:S02]  /*114b0*/  IMAD.U32 R2, RZ, RZ, UR12 ;  /* 0x0000000cff027e24 */ /* 0x000fe4000f8e00ff */
        /* <DEDUP_REMOVED lines=8> */
[----:B------:R-:W-:-:S03]  /*11540*/  ULDC.64 UR8, c[0x0][0xa80] ;  /* 0x0002a00000087ab9 */ /* 0x000fc60000000a00 */
[----:B------:R-:W-:Y:S01]  /*11550*/  IMAD.IADD R3, R3, 0x1, R5 ;  /* 0x0000000103037824 */ /* 0x000fe200078e0205 */
[----:B------:R-:W-:Y:S01]  /*11560*/  LEA R4, P0, R2, UR8, 0x1 ;  /* 0x0000000802047c11 */ /* 0x000fe2000f8008ff */
[----:B-----5:R-:W-:Y:S02]  /*11570*/  IMAD R11, R0, R11, RZ ;  /* 0x0000000b000b7224 */ /* 0x020fe400078e02ff */
[----:B------:R-:W-:Y:S01]  /*11580*/  VIADD R0, R30, 0x30 ;  /* 0x000000301e007836 */ /* 0x000fe20000000000 */
[----:B------:R-:W-:Y:S01]  /*11590*/  LEA.HI.X R8, R2, UR9, R3, 0x1, P0 ;  /* 0x0000000902087c11 */ /* 0x000fe200080f0c03 */
[----:B------:R-:W0:Y:S01]  /*115a0*/  SHFL.IDX PT, R6, R4, RZ, 0x181f ;  /* 0x00181fff04067589 */ /* 0x000e2200000e0000 */
[----:B------:R-:W-:Y:S01]  /*115b0*/  ISETP.GE.AND P0, PT, R19, UR4, PT ;  /* 0x0000000413007c0c */ /* 0x000fe2000bf06270 */
[C---:B------:R-:W-:Y:S02]  /*115c0*/  VIADD R2, R30.reuse, 0x60 ;  /* 0x000000601e027836 */ /* 0x040fe40000000000 */
[----:B------:R-:W1:Y:S01]  /*115d0*/  SHFL.IDX PT, R14, R4, 0x1, 0x181f ;  /* 0x00381f00040e7f89 */ /* 0x000e6200000e0000 */
[CC--:B------:R-:W-:Y:S01]  /*115e0*/  ISETP.GE.OR P3, PT, R30.reuse, R11.reuse, P0 ;  /* 0x0000000b1e00720c */ /* 0x0c0fe20000766670 */
[----:B------:R-:W-:Y:S01]  /*115f0*/  VIADD R3, R30, 0x90 ;  /* 0x000000901e037836 */ /* 0x000fe20000000000 */
[-C--:B------:R-:W-:Y:S01]  /*11600*/  ISETP.GE.OR P2, PT, R0, R11.reuse, P0 ;  /* 0x0000000b0000720c */ /* 0x080fe20000746670 */
[----:B------:R-:W2:Y:S01]  /*11610*/  SHFL.IDX PT, R24, R4, 0x2, 0x181f ;  /* 0x00581f0004187f89 */ /* 0x000ea200000e0000 */
[----:B------:R-:W-:-:S02]  /*11620*/  ISETP.GE.OR P1, PT, R2, R11, P0 ;  /* 0x0000000b0200720c */ /* 0x000fc40000726670 */
[----:B------:R-:W-:Y:S01]  /*11630*/  ISETP.GE.OR P0, PT, R3, R11, P0 ;  /* 0x0000000b0300720c */ /* 0x000fe20000706670 */
[----:B------:R-:W3:Y:S04]  /*11640*/  SHFL.IDX PT, R10, R8, RZ, 0x181f ;  /* 0x00181fff080a7589 */ /* 0x000ee800000e0000 */
[----:B------:R1:W4:Y:S04]  /*11650*/  SHFL.IDX PT, R28, R4, 0x3, 0x181f ;  /* 0x00781f00041c7f89 */ /* 0x00032800000e0000 */
[----:B------:R-:W4:Y:S04]  /*11660*/  SHFL.IDX PT, R12, R8, 0x1, 0x181f ;  /* 0x00381f00080c7f89 */ /* 0x000f2800000e0000 */
[----:B------:R-:W4:Y:S01]  /*11670*/  SHFL.IDX PT, R20, R8, 0x2, 0x181f ;  /* 0x00581f0008147f89 */ /* 0x000f2200000e0000 */
[----:B0-----:R-:W-:-:S03]  /*11680*/  @!P3 LEA R2, P6, R19, R6, 0x1 ;  /* 0x000000061302b211 */ /* 0x001fc600078c08ff */
[----:B------:R4:W0:Y:S01]  /*11690*/  SHFL.IDX PT, R26, R8, 0x3, 0x181f ;  /* 0x00781f00081a7f89 */ /* 0x00082200000e0000 */
[C---:B-1----:R-:W-:Y:S02]  /*116a0*/  @!P2 LEA R4, P5, R19.reuse, R14, 0x1 ;  /* 0x0000000e1304a211 */ /* 0x042fe400078a08ff */
[C---:B--2---:R-:W-:Y:S02]  /*116b0*/  @!P1 LEA R6, P4, R19.reuse, R24, 0x1 ;  /* 0x0000001813069211 */ /* 0x044fe400078808ff */
[C---:B---3--:R-:W-:Y:S02]  /*116c0*/  @!P3 LEA.HI.X R3, R19.reuse, R10, R13, 0x1, P6 ;  /* 0x0000000a1303b211 */ /* 0x048fe400030f0c0d */
[----:B----4-:R-:W-:-:S03]  /*116d0*/  @!P0 LEA R8, P6, R19, R28, 0x1 ;  /* 0x0000001c13088211 */ /* 0x010fc600078c08ff */
[----:B------:R1:W-:Y:S01]  /*116e0*/  @!P3 ST.E.128 desc[UR52][R2.64], RZ ;  /* 0x000000ff0200b985 */ /* 0x0003e2000c101d34 */
[C-C-:B------:R-:W-:Y:S02]  /*116f0*/  @!P2 LEA.HI.X R5, R19.reuse, R12, R13.reuse, 0x1, P5 ;  /* 0x0000000c1305a211 */ /* 0x140fe400028f0c0d */
[----:B------:R-:W-:-:S03]  /*11700*/  @!P1 LEA.HI.X R7, R19, R20, R13, 0x1, P4 ;  /* 0x0000001413079211 */ /* 0x000fc600020f0c0d */
[----:B------:R1:W-:Y:S01]  /*11710*/  @!P2 ST.E.128 desc[UR52][R4.64], RZ ;  /* 0x000000ff0400a985 */ /* 0x0003e2000c101d34 */
[----:B0-----:R-:W-:-:S03]  /*11720*/  @!P0 LEA.HI.X R9, R19, R26, R13, 0x1, P6 ;  /* 0x0000001a13098211 */ /* 0x001fc600030f0c0d */
[----:B------:R1:W-:Y:S04]  /*11730*/  @!P1 ST.E.128 desc[UR52][R6.64], RZ ;  /* 0x000000ff06009985 */ /* 0x0003e8000c101d34 */
[----:B------:R1:W-:Y:S02]  /*11740*/  @!P0 ST.E.128 desc[UR52][R8.64], RZ ;  /* 0x000000ff08008985 */ /* 0x0003e4000c101d34 */
.L_x_1120:
[----:B------:R-:W-:Y:S05]  /*11750*/  BSYNC B0 ;  /* 0x0000000000007941 */ /* 0x000fea0003800000 */
.L_x_1116:
[----:B------:R-:W-:Y:S02]  /*11760*/  ULDC UR4, c[0x0][0xc3c] ;  /* 0x00030f0000047ab9 */ /* 0x000fe40000000800 */
[----:B------:R-:W-:-:S06]  /*11770*/  UISETP.GE.AND UP0, UPT, UR6, UR4, UPT ;  /* 0x000000040600728c */ /* 0x000fcc000bf06270 */
[----:B------:R-:W-:-:S13]  /*11780*/  PLOP3.LUT P0, PT, PT, PT, UP0, 0x80, 0x0 ;  /* 0x000000000000781c */ /* 0x000fda0003f0f008 */
[----:B------:R-:W-:Y:S05]  /*11790*/  @!P0 BRA `(.L_x_1126) ;  /* 0xfffffef400dc8947 */ /* 0x000fea000383ffff */
[----:B------:R-:W-:Y:S05]  /*117a0*/  EXIT ;  /* 0x000000000000794d */ /* 0x000fea0003800000 */
.L_x_1033:
[----:B------:R-:W-:-:S08]  /*117b0*/  NOP ;  /* 0x0000000000007918 */ /* 0x000fd00000000000 */
[----:B------:R-:W0:-:S00]  /*117c0*/  USETMAXREG.DEALLOC.CTAPOOL 0x20 ;  /* 0x00000020000079c8 */ /* 0x000e0000080e0500 */
        /* <DEDUP_REMOVED lines=16> */
.L_x_1127:
        /* <DEDUP_REMOVED lines=44> */
.L_x_1131:
[----:B------:R-:W0:Y:S01]  /*11b90*/  LDC R2, c[0x0][0xc3c] ;  /* 0x00030f00ff027b82 */ /* 0x000e220000000800 */
[----:B------:R-:W-:Y:S01]  /*11ba0*/  UIADD3 UR4, UR4, 0x1f, URZ ;  /* 0x0000001f04047890 */ /* 0x000fe2000fffe03f */
[----:B------:R-:W-:Y:S02]  /*11bb0*/  ULDC UR7, c[0x0][0xc3c] ;  /* 0x00030f0000077ab9 */ /* 0x000fe40000000800 */
[----:B------:R-:W-:-:S03]  /*11bc0*/  IMAD.U32 R27, RZ, RZ, UR7 ;  /* 0x00000007ff1b7e24 */ /* 0x000fc6000f8e00ff */
[----:B0-----:R-:W-:-:S13]  /*11bd0*/  ISETP.LE.AND P6, PT, R2, UR4, PT ;  /* 0x0000000402007c0c */ /* 0x001fda000bfc3270 */
[----:B------:R-:W-:Y:S05]  /*11be0*/  @P6 BRA `(.L_x_1130) ;  /* 0x0000000800ac6947 */ /* 0x000fea0003800000 */
[----:B------:R-:W-:Y:S02]  /*11bf0*/  VIADD R9, R0, UR4 ;  /* 0x0000000400097c36 */ /* 0x000fe40008000000 */
[----:B------:R-:W-:Y:S02]  /*11c00*/  IMAD.MOV.U32 R25, RZ, RZ, RZ ;  /* 0x000000ffff197224 */ /* 0x000fe400078e00ff */
[----:B------:R-:W-:Y:S01]  /*11c10*/  IMAD.MOV.U32 R6, RZ, RZ, RZ ;  /* 0x000000ffff067224 */ /* 0x000fe200078e00ff */
[----:B------:R-:W-:-:S13]  /*11c20*/  ISETP.GE.OR P6, PT, R9, R2, !P0 ;  /* 0x000000020900720c */ /* 0x000fda00047c6670 */
[----:B------:R-:W0:Y:S08]  /*11c30*/  @!P6 LDC.64 R4, c[0x0][0xc80] ;  /* 0x00032000ff04eb82 */ /* 0x000e300000000a00 */
[----:B------:R-:W1:Y:S01]  /*11c40*/  @!P6 LDC.64 R2, c[0x0][0xc78] ;  /* 0x00031e00ff02eb82 */ /* 0x000e620000000a00 */
[----:B0-----:R-:W-:-:S05]  /*11c50*/  @!P6 IMAD.WIDE R4, R9, 0x4, R4 ;  /* 0x000000040904e825 */ /* 0x001fca00078e0204 */
[----:B------:R-:W2:Y:S01]  /*11c60*/  @!P6 LDG.E R25, desc[UR52][R4.64] ;  /* 0x000000340419e981 */ /* 0x000ea2000c1e1900 */
[----:B-1----:R-:W-:-:S05]  /*11c70*/  @!P6 IMAD.WIDE R2, R9, 0x4, R2 ;  /* 0x000000040902e825 */ /* 0x002fca00078e0202 */
        /* <DEDUP_REMOVED lines=22> */
.L_x_1129:
        /* <DEDUP_REMOVED lines=8> */
[----:B------:R1:W2:Y:S01]  /*11e60*/  SHFL.IDX PT, R25, R25, R27, 0x1f ;  /* 0x00001f1b19197589 */ /* 0x0002a200000e0000 */
[----:B0-----:R-:W-:-:S07]  /*11e70*/  ISETP.NE.AND P1, PT, R6, 0x1, PT ;  /* 0x000000010600780c */ /* 0x001fce0003f25270 */
[----:B-1----:R-:W-:Y:S06]  /*11e80*/  @!P0 BRA `(.L_x_1132) ;  /* 0x0000000000088947 */ /* 0x002fec0003800000 */
[----:B------:R-:W-:-:S05]  /*11e90*/  VIADD R3, R27, 0xffffffff ;  /* 0xffffffff1b037836 */ /* 0x000fca0000000000 */
[----:B------:R0:W1:Y:S02]  /*11ea0*/  SHFL.IDX PT, R24, R2, R3, 0x1f ;  /* 0x00001f0302187589 */ /* 0x00006400000e0000 */
.L_x_1132:
[----:B-1----:R-:W-:Y:S02]  /*11eb0*/  IMAD R24, R24, UR5, R5 ;  /* 0x0000000518187c24 */ /* 0x002fe4000f8e0205 */
[----:B------:R-:W-:-:S03]  /*11ec0*/  VIADD R27, R27, UR4 ;  /* 0x000000041b1b7c36 */ /* 0x000fc60008000000 */
[----:B------:R-:W-:Y:S01]  /*11ed0*/  IADD3 R4, -R24, UR6, RZ ;  /* 0x0000000618047c10 */ /* 0x000fe2000fffe1ff */
[----:B------:R-:W-:Y:S06]  /*11ee0*/  @!P1 BRA `(.L_x_1133) ;  /* 0x0000000000e89947 */ /* 0x000fec0003800000 */
[----:B--2---:R-:W-:Y:S02]  /*11ef0*/  IABS R7, R25 ;  /* 0x0000001900077213 */ /* 0x004fe40000000000 */
[----:B------:R-:W-:Y:S02]  /*11f00*/  IABS R5, R6 ;  /* 0x0000000600057213 */ /* 0x000fe40000000000 */
[----:B------:R-:W1:Y:S08]  /*11f10*/  I2F.RP R8, R7 ;  /* 0x0000000700087306 */ /* 0x000e700000209400 */
[----:B-1----:R-:W0:Y:S02]  /*11f20*/  MUFU.RCP R8, R8 ;  /* 0x0000000800087308 */ /* 0x002e240000001000 */
[----:B0-----:R-:W-:Y:S01]  /*11f30*/  VIADD R2, R8, 0xffffffe ;  /* 0x0ffffffe08027836 */ /* 0x001fe20000000000 */
[----:B------:R-:W-:-:S05]  /*11f40*/  IABS R8, R4 ;  /* 0x0000000400087213 */ /* 0x000fca0000000000 */
[----:B------:R0:W1:Y:S02]  /*11f50*/  F2I.FTZ.U32.TRUNC.NTZ R3, R2 ;  /* 0x0000000200037305 */ /* 0x000064000021f000 */
[----:B0-----:R-:W-:Y:S02]  /*11f60*/  IMAD.MOV.U32 R2, RZ, RZ, RZ ;  /* 0x000000ffff027224 */ /* 0x001fe400078e00ff */
[----:B-1----:R-:W-:-:S04]  /*11f70*/  IMAD.MOV R10, RZ, RZ, -R3 ;  /* 0x000000ffff0a7224 */ /* 0x002fc800078e0a03 */
[----:B------:R-:W-:Y:S01]  /*11f80*/  IMAD R9, R10, R7, RZ ;  /* 0x000000070a097224 */ /* 0x000fe200078e02ff */
[----:B------:R-:W-:-:S03]  /*11f90*/  IABS R10, R25 ;  /* 0x00000019000a7213 */ /* 0x000fc60000000000 */
[----:B------:R-:W-:Y:S02]  /*11fa0*/  IMAD.HI.U32 R3, R3, R9, R2 ;  /* 0x0000000903037227 */ /* 0x000fe400078e0002 */
[----:B------:R-:W0:Y:S02]  /*11fb0*/  I2F.RP R9, R5 ;  /* 0x0000000500097306 */ /* 0x000e240000209400 */
[----:B------:R-:W-:Y:S01]  /*11fc0*/  IMAD.MOV R11, RZ, RZ, -R10 ;  /* 0x000000ffff0b7224 */ /* 0x000fe200078e0a0a */
[----:B------:R-:W-:Y:S01]  /*11fd0*/  IABS R10, R6 ;  /* 0x00000006000a7213 */ /* 0x000fe20000000000 */
[----:B------:R-:W-:-:S04]  /*11fe0*/  IMAD.HI.U32 R2, R3, R8, RZ ;  /* 0x0000000803027227 */ /* 0x000fc800078e00ff */
[----:B------:R-:W-:Y:S02]  /*11ff0*/  IMAD R8, R2, R11, R8 ;  /* 0x0000000b02087224 */ /* 0x000fe400078e0208 */
[----:B------:R-:W-:-:S03]  /*12000*/  IMAD.MOV R10, RZ, RZ, -R10 ;  /* 0x000000ffff0a7224 */ /* 0x000fc600078e0a0a */
[----:B------:R-:W-:Y:S01]  /*12010*/  ISETP.GT.U32.AND P1, PT, R7, R8, PT ;  /* 0x000000080700720c */ /* 0x000fe20003f24070 */
[----:B0-----:R-:W0:-:S12]  /*12020*/  MUFU.RCP R9, R9 ;  /* 0x0000000900097308 */ /* 0x001e180000001000 */
[----:B------:R-:W-:Y:S02]  /*12030*/  @!P1 IMAD.IADD R8, R8, 0x1, -R7 ;  /* 0x0000000108089824 */ /* 0x000fe400078e0a07 */
[----:B------:R-:W-:Y:S01]  /*12040*/  @!P1 VIADD R2, R2, 0x1 ;  /* 0x0000000102029836 */ /* 0x000fe20000000000 */
[----:B------:R-:W-:Y:S02]  /*12050*/  ISETP.NE.AND P1, PT, R25, RZ, PT ;  /* 0x000000ff1900720c */ /* 0x000fe40003f25270 */
[----:B------:R-:W-:Y:S01]  /*12060*/  ISETP.GE.U32.AND P0, PT, R8, R7, PT ;  /* 0x000000070800720c */ /* 0x000fe20003f06070 */
[----:B0-----:R-:W-:Y:S01]  /*12070*/  VIADD R3, R9, 0xffffffe ;  /* 0x0ffffffe09037836 */ /* 0x001fe20000000000 */
[----:B------:R-:W-:-:S04]  /*12080*/  LOP3.LUT R7, R4, R25, RZ, 0x3c, !PT ;  /* 0x0000001904077212 */ /* 0x000fc800078e3cff */
[----:B------:R-:W-:Y:S01]  /*12090*/  ISETP.GE.AND P2, PT, R7, RZ, PT ;  /* 0x000000ff0700720c */ /* 0x000fe20003f46270 */
[----:B------:R-:W0:Y:S06]  /*120a0*/  F2I.FTZ.U32.TRUNC.NTZ R3, R3 ;  /* 0x0000000300037305 */ /* 0x000e2c000021f000 */
[----:B------:R-:W-:-:S04]  /*120b0*/  @P0 VIADD R2, R2, 0x1 ;  /* 0x0000000102020836 */ /* 0x000fc80000000000 */
[----:B------:R-:W-:-:S04]  /*120c0*/  IMAD.MOV.U32 R9, RZ, RZ, R2 ;  /* 0x000000ffff097224 */ /* 0x000fc800078e0002 */
[----:B------:R-:W-:Y:S01]  /*120d0*/  @!P2 IMAD.MOV R9, RZ, RZ, -R9 ;  /* 0x000000ffff09a224 */ /* 0x000fe200078e0a09 */
[----:B------:R-:W-:Y:S01]  /*120e0*/  @!P1 LOP3.LUT R9, RZ, R25, RZ, 0x33, !PT ;  /* 0x00000019ff099212 */ /* 0x000fe200078e33ff */
[----:B0-----:R-:W-:-:S03]  /*120f0*/  IMAD.MOV R2, RZ, RZ, -R3 ;  /* 0x000000ffff027224 */ /* 0x001fc600078e0a03 */
[----:B------:R-:W-:Y:S01]  /*12100*/  IABS R8, R9 ;  /* 0x0000000900087213 */ /* 0x000fe20000000000 */
[----:B------:R-:W-:Y:S02]  /*12110*/  IMAD R7, R2, R5, RZ ;  /* 0x0000000502077224 */ /* 0x000fe400078e02ff */
[----:B------:R-:W-:-:S04]  /*12120*/  IMAD.MOV.U32 R2, RZ, RZ, RZ ;  /* 0x000000ffff027224 */ /* 0x000fc800078e00ff */
[----:B------:R-:W-:-:S04]  /*12130*/  IMAD.HI.U32 R2, R3, R7, R2 ;  /* 0x0000000703027227 */ /* 0x000fc800078e0002 */
[----:B------:R-:W-:Y:S02]  /*12140*/  IMAD.MOV.U32 R3, RZ, RZ, R8 ;  /* 0x000000ffff037224 */ /* 0x000fe400078e0008 */
[----:B------:R-:W-:Y:S02]  /*12150*/  IMAD.MOV.U32 R8, RZ, RZ, R10 ;  /* 0x000000ffff087224 */ /* 0x000fe400078e000a */
        /* <DEDUP_REMOVED lines=8> */
[----:B------:R-:W-:Y:S01]  /*121e0*/  ISETP.GE.U32.AND P0, PT, R8, R5, PT ;  /* 0x000000050800720c */ /* 0x000fe20003f06070 */
[----:B------:R-:W-:-:S12]  /*121f0*/  IMAD.MOV R5, RZ, RZ, -R9 ;  /* 0x000000ffff057224 */ /* 0x000fd800078e0a09 */
[----:B------:R-:W-:-:S04]  /*12200*/  @P0 VIADD R2, R2, 0x1 ;  /* 0x0000000102020836 */ /* 0x000fc80000000000 */
[----:B------:R-:W-:Y:S01]  /*12210*/  @!P2 IMAD.MOV R2, RZ, RZ, -R2 ;  /* 0x000000ffff02a224 */ /* 0x000fe200078e0a02 */
[----:B------:R-:W-:-:S05]  /*12220*/  @!P1 LOP3.LUT R2, RZ, R6, RZ, 0x33, !PT ;  /* 0x00000006ff029212 */ /* 0x000fca00078e33ff */
[----:B------:R-:W-:-:S04]  /*12230*/  IMAD.MOV R3, RZ, RZ, -R2 ;  /* 0x000000ffff037224 */ /* 0x000fc800078e0a02 */
[C---:B------:R-:W-:Y:S02]  /*12240*/  IMAD R26, R6.reuse, R3, R9 ;  /* 0x00000003061a7224 */ /* 0x040fe400078e0209 */
[----:B------:R-:W-:Y:S02]  /*12250*/  IMAD R3, R6, 0x1000000, R2 ;  /* 0x0100000006037824 */ /* 0x000fe400078e0202 */
[----:B------:R-:W-:Y:S02]  /*12260*/  IMAD R2, R25, R5, R4 ;  /* 0x0000000519027224 */ /* 0x000fe400078e0204 */
[----:B------:R-:W-:Y:S01]  /*12270*/  IMAD R26, R26, 0x10000, R3 ;  /* 0x000100001a1a7824 */ /* 0x000fe200078e0203 */
[----:B------:R-:W-:Y:S06]  /*12280*/  BRA `(.L_x_1134) ;  /* 0x0000000000f87947 */ /* 0x000fec0003800000 */
.L_x_1133:
[----:B0-----:R-:W0:Y:S02]  /*12290*/  LDC.64 R2, c[0x0][0xc90] ;  /* 0x00032400ff027b82 */ /* 0x001e240000000a00 */
[----:B0-----:R-:W-:-:S05]  /*122a0*/  IMAD.WIDE R2, R27, 0x4, R2 ;  /* 0x000000041b027825 */ /* 0x001fca00078e0202 */
[----:B------:R0:W2:Y:S01]  /*122b0*/  LDG.E R6, desc[UR52][R2.64] ;  /* 0x0000003402067981 */ /* 0x0000a2000c1e1900 */
[----:B------:R-:W-:Y:S01]  /*122c0*/  IABS R11, R4 ;  /* 0x00000004000b7213 */ /* 0x000fe20000000000 */
[----:B0-----:R-:W-:Y:S02]  /*122d0*/  IMAD.MOV.U32 R2, RZ, RZ, RZ ;  /* 0x000000ffff027224 */ /* 0x001fe400078e00ff */
[----:B--2---:R-:W-:-:S05]  /*122e0*/  IMAD R5, R25, R6, RZ ;  /* 0x0000000619057224 */ /* 0x004fca00078e02ff */
[-C--:B------:R-:W-:Y:S02]  /*122f0*/  IABS R10, R5.reuse ;  /* 0x00000005000a7213 */ /* 0x080fe40000000000 */
[----:B------:R-:W-:Y:S02]  /*12300*/  IABS R12, R5 ;  /* 0x00000005000c7213 */ /* 0x000fe40000000000 */
[----:B------:R-:W0:Y:S08]  /*12310*/  I2F.RP R7, R10 ;  /* 0x0000000a00077306 */ /* 0x000e300000209400 */
[----:B0-----:R-:W0:Y:S02]  /*12320*/  MUFU.RCP R7, R7 ;  /* 0x0000000700077308 */ /* 0x001e240000001000 */
[----:B0-----:R-:W-:-:S06]  /*12330*/  VIADD R8, R7, 0xffffffe ;  /* 0x0ffffffe07087836 */ /* 0x001fcc0000000000 */
[----:B------:R-:W0:Y:S02]  /*12340*/  F2I.FTZ.U32.TRUNC.NTZ R3, R8 ;  /* 0x0000000800037305 */ /* 0x000e24000021f000 */
[----:B0-----:R-:W-:-:S04]  /*12350*/  IMAD.MOV R9, RZ, RZ, -R3 ;  /* 0x000000ffff097224 */ /* 0x001fc800078e0a03 */
[----:B------:R-:W-:-:S04]  /*12360*/  IMAD R9, R9, R10, RZ ;  /* 0x0000000a09097224 */ /* 0x000fc800078e02ff */
[----:B------:R-:W-:-:S04]  /*12370*/  IMAD.HI.U32 R2, R3, R9, R2 ;  /* 0x0000000903027227 */ /* 0x000fc800078e0002 */
[----:B------:R-:W-:Y:S02]  /*12380*/  IMAD.MOV.U32 R9, RZ, RZ, R11 ;  /* 0x000000ffff097224 */ /* 0x000fe400078e000b */
[----:B------:R-:W-:Y:S02]  /*12390*/  IMAD.MOV R3, RZ, RZ, -R12 ;  /* 0x000000ffff037224 */ /* 0x000fe400078e0a0c */
[----:B------:R-:W-:-:S04]  /*123a0*/  IMAD.HI.U32 R2, R2, R9, RZ ;  /* 0x0000000902027227 */ /* 0x000fc800078e00ff */
[----:B------:R-:W-:-:S05]  /*123b0*/  IMAD R3, R2, R3, R9 ;  /* 0x0000000302037224 */ /* 0x000fca00078e0209 */
[----:B------:R-:W-:-:S13]  /*123c0*/  ISETP.GT.U32.AND P1, PT, R10, R3, PT ;  /* 0x000000030a00720c */ /* 0x000fda0003f24070 */
[----:B------:R-:W-:Y:S02]  /*123d0*/  @!P1 IMAD.IADD R3, R3, 0x1, -R10 ;  /* 0x0000000103039824 */ /* 0x000fe400078e0a0a */
[----:B------:R-:W-:Y:S01]  /*123e0*/  @!P1 VIADD R2, R2, 0x1 ;  /* 0x0000000102029836 */ /* 0x000fe20000000000 */
[----:B------:R-:W-:Y:S02]  /*123f0*/  ISETP.NE.AND P1, PT, R5, RZ, PT ;  /* 0x000000ff0500720c */ /* 0x000fe40003f25270 */
[----:B------:R-:W-:Y:S02]  /*12400*/  ISETP.GE.U32.AND P0, PT, R3, R10, PT ;  /* 0x0000000a0300720c */ /* 0x000fe40003f06070 */
[----:B------:R-:W-:-:S04]  /*12410*/  LOP3.LUT R3, R4, R5, RZ, 0x3c, !PT ;  /* 0x0000000504037212 */ /* 0x000fc800078e3cff */
[----:B------:R-:W-:-:S07]  /*12420*/  ISETP.GE.AND P2, PT, R3, RZ, PT ;  /* 0x000000ff0300720c */ /* 0x000fce0003f46270 */
[----:B------:R-:W-:-:S06]  /*12430*/  @P0 VIADD R2, R2, 0x1 ;  /* 0x0000000102020836 */ /* 0x000fcc0000000000 */
[----:B------:R-:W-:Y:S01]  /*12440*/  @!P2 IMAD.MOV R2, RZ, RZ, -R2 ;  /* 0x000000ffff02a224 */ /* 0x000fe200078e0a02 */
[----:B------:R-:W-:-:S05]  /*12450*/  @!P1 LOP3.LUT R2, RZ, R5, RZ, 0x33, !PT ;  /* 0x00000005ff029212 */ /* 0x000fca00078e33ff */
[----:B------:R-:W-:Y:S02]  /*12460*/  IMAD R7, R6, R2, RZ ;  /* 0x0000000206077224 */ /* 0x000fe400078e02ff */
[----:B------:R-:W-:Y:S02]  /*12470*/  IMAD.MOV R2, RZ, RZ, -R2 ;  /* 0x000000ffff027224 */ /* 0x000fe400078e0a02 */
[----:B------:R-:W-:Y:S02]  /*12480*/  IMAD.MOV R3, RZ, RZ, -R7 ;  /* 0x000000ffff037224 */ /* 0x000fe400078e0a07 */
[----:B------:R-:W-:Y:S02]  /*12490*/  IMAD R4, R5, R2, R4 ;  /* 0x0000000205047224 */ /* 0x000fe400078e0204 */
[----:B------:R-:W-:Y:S01]  /*124a0*/  IMAD.MOV.U32 R2, RZ, RZ, RZ ;  /* 0x000000ffff027224 */ /* 0x000fe200078e00ff */
[----:B------:R-:W-:Y:S02]  /*124b0*/  VIADDMNMX R6, R3, UR5, R6, PT ;  /* 0x0000000503067c46 */ /* 0x000fe4000b800106 */
[----:B------:R-:W-:-:S02]  /*124c0*/  IABS R10, R4 ;  /* 0x00000004000a7213 */ /* 0x000fc40000000000 */
[----:B------:R-:W-:Y:S01]  /*124d0*/  IABS R8, R6 ;  /* 0x0000000600087213 */ /* 0x000fe20000000000 */
[----:B------:R-:W-:Y:S01]  /*124e0*/  IMAD.MOV R26, RZ, RZ, -R6 ;  /* 0x000000ffff1a7224 */ /* 0x000fe200078e0a06 */
[----:B------:R-:W-:Y:S02]  /*124f0*/  IADD3 R7, R7, 0x1000000, R4 ;  /* 0x0100000007077810 */ /* 0x000fe40007ffe004 */
[----:B------:R-:W0:Y:S08]  /*12500*/  I2F.RP R9, R8 ;  /* 0x0000000800097306 */ /* 0x000e300000209400 */
[----:B0-----:R-:W0:Y:S02]  /*12510*/  MUFU.RCP R9, R9 ;  /* 0x0000000900097308 */ /* 0x001e240000001000 */
[----:B0-----:R-:W-:-:S06]  /*12520*/  VIADD R3, R9, 0xffffffe ;  /* 0x0ffffffe09037836 */ /* 0x001fcc0000000000 */
[----:B------:R-:W0:Y:S02]  /*12530*/  F2I.FTZ.U32.TRUNC.NTZ R3, R3 ;  /* 0x0000000300037305 */ /* 0x000e24000021f000 */
[----:B0-----:R-:W-:-:S04]  /*12540*/  IMAD.MOV R11, RZ, RZ, -R3 ;  /* 0x000000ffff0b7224 */ /* 0x001fc800078e0a03 */
[----:B------:R-:W-:Y:S01]  /*12550*/  IMAD R5, R11, R8, RZ ;  /* 0x000000080b057224 */ /* 0x000fe200078e02ff */
[----:B------:R-:W-:-:S03]  /*12560*/  IABS R11, R6 ;  /* 0x00000006000b7213 */ /* 0x000fc60000000000 */
        /* <DEDUP_REMOVED lines=15> */
[----:B------:R-:W-:-:S07]  /*12660*/  IMAD R26, R2, R26, R7 ;  /* 0x0000001a021a7224 */ /* 0x000fce00078e0207 */
.L_x_1134:
[----:B------:R-:W-:-:S05]  /*12670*/  LOP3.LUT R2, RZ, R2, RZ, 0x33, !PT ;  /* 0x00000002ff027212 */ /* 0x000fca00078e33ff */
[----:B------:R-:W-:Y:S01]  /*12680*/  IMAD.IADD R25, R25, 0x1, R2 ;  /* 0x0000000119197824 */ /* 0x000fe200078e0202 */
[----:B------:R-:W-:Y:S06]  /*12690*/  BRA `(.L_x_1135) ;  /* 0x00000000000c7947 */ /* 0x000fec0003800000 */
.L_x_1130:
[----:B------:R-:W-:Y:S02]  /*126a0*/  IMAD.MOV.U32 R25, RZ, RZ, RZ ;  /* 0x000000ffff197224 */ /* 0x000fe400078e00ff */
[----:B------:R-:W-:Y:S02]  /*126b0*/  IMAD.U32 R24, RZ, RZ, UR6 ;  /* 0x00000006ff187e24 */ /* 0x000fe4000f8e00ff */
[----:B------:R-:W-:-:S07]  /*126c0*/  IMAD.MOV.U32 R26, RZ, RZ, RZ ;  /* 0x000000ffff1a7224 */ /* 0x000fce00078e00ff */
.L_x_1135:
[----:B------:R-:W-:-:S13]  /*126d0*/  ISETP.NE.AND P0, PT, R0, RZ, PT ;  /* 0x000000ff0000720c */ /* 0x000fda0003f05270 */
[----:B------:R-:W0:Y:S01]  /*126e0*/  @!P0 S2R R3, SR_CgaCtaId ;  /* 0x0000000000038919 */ /* 0x000e220000008800 */
[----:B------:R-:W-:-:S04]  /*126f0*/  @!P0 MOV R0, 0x400 ;  /* 0x0000040000008802 */ /* 0x000fc80000000f00 */
[----:B0-----:R-:W-:-:S05]  /*12700*/  @!P0 LEA R0, R3, R0, 0x18 ;  /* 0x0000000003008211 */ /* 0x001fca00078ec0ff */
[----:B------:R2:W-:Y:S01]  /*12710*/  @!P0 STS.128 [R0+0x168d0], R24 ;  /* 0x0168d01800008388 */ /* 0x0005e20000000c00 */
[----:B------:R-:W-:Y:S06]  /*12720*/  BAR.ARV 0x5, 0x200 ;  /* 0x0148000000007b1d */ /* 0x000fec0000002000 */
.L_x_1128:
[----:B------:R3:W-:Y:S01]  /*12730*/  STL [R1+0x24], RZ ;  /* 0x000024ff01007387 */ /* 0x0007e20000100800 */
[----:B------:R-:W-:Y:S01]  /*12740*/  ULDC UR4, c[0x0][0xc3c] ;  /* 0x00030f0000047ab9 */ /* 0x000fe20000000800 */
[----:B------:R-:W-:Y:S01]  /*12750*/  IMAD.MOV.U32 R28, RZ, RZ, 0x1 ;  /* 0x00000001ff1c7424 */ /* 0x000fe200078e00ff */
[----:B-1----:R-:W-:Y:S01]  /*12760*/  ISETP.GE.AND P0, PT, R27, UR4, PT ;  /* 0x000000041b007c0c */ /* 0x002fe2000bf06270 */
[----:B------:R-:W-:-:S12]  /*12770*/  IMAD.MOV.U32 R18, RZ, RZ, RZ ;  /* 0x000000ffff127224 */ /* 0x000fd800078e00ff */
[----:B---3--:R-:W-:Y:S05]  /*12780*/  @P0 BRA `(.L_x_1136) ;  /* 0x0000005000980947 */ /* 0x008fea0003800000 */
[----:B------:R-:W1:Y:S01]  /*12790*/  S2R R5, SR_TID.X ;  /* 0x0000000000057919 */ /* 0x000e620000002100 */
[----:B------:R-:W3:Y:S01]  /*127a0*/  S2UR UR5, SR_CgaCtaId ;  /* 0x00000000000579c3 */ /* 0x000ee20000008800 */
[----:B------:R-:W-:Y:S01]  /*127b0*/  UMOV UR4, 0x400 ;  /* 0x0000040000047882 */ /* 0x000fe20000000000 */
[----:B------:R-:W-:Y:S01]  /*127c0*/  BSSY B8, `(.L_x_1136) ;  /* 0x0000522000087945 */ /* 0x000fe20003800000 */
[----:B------:R4:W-:Y:S01]  /*127d0*/  STL [R1+0x24], RZ ;  /* 0x000024ff01007387 */ /* 0x0009e20000100800 */
[----:B------:R-:W-:Y:S01]  /*127e0*/  IMAD.MOV.U32 R28, RZ, RZ, 0x1 ;  /* 0x00000001ff1c7424 */ /* 0x000fe200078e00ff */
[----:B------:R-:W-:Y:S01]  /*127f0*/  ULDC UR37, c[0x0][0xc] ;  /* 0x0000030000257ab9 */ /* 0x000fe20000000800 */
[----:B------:R-:W-:Y:S01]  /*12800*/  IMAD.MOV.U32 R18, RZ, RZ, RZ ;  /* 0x000000ffff127224 */ /* 0x000fe200078e00ff */
[----:B------:R-:W-:Y:S01]  /*12810*/  ULDC.64 UR38, c[0x0][0x198] ;  /* 0x0000660000267ab9 */ /* 0x000fe20000000a00 */
[----:B---3--:R-:W-:-:S06]  /*12820*/  ULEA UR4, UR5, UR4, 0x18 ;  /* 0x0000000405047291 */ /* 0x008fcc000f8ec03f */
[----:B------:R-:W-:Y:S01]  /*12830*/  IMAD.U32 R17, RZ, RZ, UR4 ;  /* 0x00000004ff117e24 */ /* 0x000fe2000f8e00ff */
[C---:B-1----:R-:W-:Y:S01]  /*12840*/  LOP3.LUT R4, R5.reuse, 0x7f, RZ, 0xc0, !PT ;  /* 0x0000007f05047812 */ /* 0x042fe200078ec0ff */
[----:B--2---:R-:W-:-:S04]  /*12850*/  IMAD.SHL.U32 R0, R5, 0x8, RZ ;  /* 0x0000000805007824 */ /* 0x004fc800078e00ff */
[----:B------:R-:W-:Y:S01]  /*12860*/  IMAD.SHL.U32 R3, R4, 0x8, RZ ;  /* 0x0000000804037824 */ /* 0x000fe200078e00ff */
[----:B0-----:R-:W-:Y:S02]  /*12870*/  LOP3.LUT R2, R0, 0x1f8, RZ, 0xc0, !PT ;  /* 0x000001f800027812 */ /* 0x001fe400078ec0ff */
[----:B------:R-:W-:Y:S02]  /*12880*/  SHF.R.U32.HI R4, RZ, 0x3, R4 ;  /* 0x00000003ff047819 */ /* 0x000fe40000011604 */
[----:B------:R-:W-:-:S04]  /*12890*/  LOP3.LUT R2, R2, 0x38, R5, 0x78, !PT ;  /* 0x0000003802027812 */ /* 0x000fc800078e7805 */
[----:B------:R-:W-:Y:S01]  /*128a0*/  LOP3.LUT R2, R2, 0x200, R3, 0xf8, !PT ;  /* 0x0000020002027812 */ /* 0x000fe200078ef803 */
[----:B------:R-:W-:-:S04]  /*128b0*/  IMAD.SHL.U32 R3, R5, 0x10, RZ ;  /* 0x0000001005037824 */ /* 0x000fc800078e00ff */
[----:B------:R-:W-:Y:S01]  /*128c0*/  IMAD R0, R2, 0x2, R17 ;  /* 0x0000000202007824 */ /* 0x000fe200078e0211 */
[----:B------:R-:W-:-:S04]  /*128d0*/  LOP3.LUT R3, R4, 0x70, R3, 0xf8, !PT ;  /* 0x0000007004037812 */ /* 0x000fc800078ef803 */
[----:B------:R4:W-:Y:S03]  /*128e0*/  STL [R1+0x4], R0 ;  /* 0x0000040001007387 */ /* 0x0009e60000100800 */
.L_x_1236:
[----:B------:R-:W-:Y:S05]  /*128f0*/  YIELD ;  /* 0x0000000000007946 */ /* 0x000fea0003800000 */
[----:B------:R-:W-:Y:S01]  /*12900*/  ULDC.64 UR4, c[0x0][0xa28] ;  /* 0x00028a0000047ab9 */ /* 0x000fe20000000a00 */
[----:B------:R-:W-:Y:S02]  /*12910*/  CS2R R8, SRZ ;  /* 0x0000000000087805 */ /* 0x000fe4000001ff00 */
[----:B------:R-:W-:Y:S01]  /*12920*/  ISETP.NE.U32.AND P0, PT, RZ, UR4, PT ;  /* 0x00000004ff007c0c */ /* 0x000fe2000bf05070 */
[----:B01----:R-:W0:Y:S01]  /*12930*/  LDC.64 R4, c[0x0][0xa00] ;  /* 0x00028000ff047b82 */ /* 0x003e220000000a00 */
[----:B----4-:R-:W-:Y:S01]  /*12940*/  IMAD.MOV.U32 R0, RZ, RZ, RZ ;  /* 0x000000ffff007224 */ /* 0x010fe200078e00ff */
[----:B------:R-:W-:Y:S01]  /*12950*/  ULDC.64 UR6, c[0x0][0xa08] ;  /* 0x0002820000067ab9 */ /* 0x000fe20000000a00 */
[----:B------:R-:W-:Y:S01]  /*12960*/  ISETP.NE.AND.EX P0, PT, RZ, UR5, PT, P0 ;  /* 0x00000005ff007c0c */ /* 0x000fe2000bf05300 */
[----:B------:R-:W-:-:S12]  /*12970*/  ULDC.64 UR4, c[0x0][0xa18] ;  /* 0x0002860000047ab9 */ /* 0x000fd80000000a00 */
[----:B------:R-:W1:Y:S02]  /*12980*/  @P0 LDC.64 R2, c[0x0][0xa28] ;  /* 0x00028a00ff020b82 */ /* 0x000e640000000a00 */
[----:B-1----:R-:W-:-:S05]  /*12990*/  @P0 IMAD.WIDE R2, R27, 0x4, R2 ;  /* 0x000000041b020825 */ /* 0x002fca00078e0202 */
[----:B------:R1:W5:Y:S01]  /*129a0*/  @P0 LDG.E R8, desc[UR52][R2.64] ;  /* 0x0000003402080981 */ /* 0x000362000c1e1900 */
[----:B------:R-:W-:Y:S01]  /*129b0*/  ISETP.NE.U32.AND P0, PT, RZ, UR4, PT ;  /* 0x00000004ff007c0c */ /* 0x000fe2000bf05070 */
[----:B0-----:R-:W-:Y:S01]  /*129c0*/  IMAD.WIDE R4, R27, 0x4, R4 ;  /* 0x000000041b047825 */ /* 0x001fe200078e0204 */
[----:B------:R-:W-:Y:S02]  /*129d0*/  ISETP.NE.U32.AND P1, PT, RZ, UR6, PT ;  /* 0x00000006ff007c0c */ /* 0x000fe4000bf25070 */
[----:B------:R-:W-:Y:S01]  /*129e0*/  ISETP.NE.AND.EX P2, PT, RZ, UR5, PT, P0 ;  /* 0x00000005ff007c0c */ /* 0x000fe2000bf45300 */
[----:B------:R-:W-:Y:S01]  /*129f0*/  ULDC.64 UR4, c[0x0][0xa00] ;  /* 0x0002800000047ab9 */ /* 0x000fe20000000a00 */
[----:B------:R-:W-:Y:S02]  /*12a00*/  ISETP.NE.AND.EX P1, PT, RZ, UR7, PT, P1 ;  /* 0x00000007ff007c0c */ /* 0x000fe4000bf25310 */
[----:B------:R-:W-:Y:S01]  /*12a10*/  ISETP.NE.U32.AND P0, PT, RZ, UR4, PT ;  /* 0x00000004ff007c0c */ /* 0x000fe2000bf05070 */
[----:B-1----:R-:W0:Y:S03]  /*12a20*/  LDC.64 R2, c[0x0][0xa08] ;  /* 0x00028200ff027b82 */ /* 0x002e260000000a00 */
[----:B------:R-:W-:-:S05]  /*12a30*/  ISETP.NE.AND.EX P0, PT, RZ, UR5, PT, P0 ;  /* 0x00000005ff007c0c */ /* 0x000fca000bf05300 */
[----:B------:R-:W1:Y:S08]  /*12a40*/  @P2 LDC.64 R6, c[0x0][0xa18] ;  /* 0x00028600ff062b82 */ /* 0x000e700000000a00 */
[----:B--2---:R-:W2:Y:S01]  /*12a50*/  @P0 LDG.E R0, desc[UR52][R4.64] ;  /* 0x0000003404000981 */ /* 0x004ea2000c1e1900 */
[----:B------:R-:W-:Y:S01]  /*12a60*/  ULDC UR4, c[0x0][0x288] ;  /* 0x0000a20000047ab9 */ /* 0x000fe20000000800 */
[----:B0-----:R-:W-:-:S05]  /*12a70*/  IMAD.WIDE R2, R27, 0x4, R2 ;  /* 0x000000041b027825 */ /* 0x001fca00078e0202 */
[----:B------:R0:W5:Y:S01]  /*12a80*/  @P1 LDG.E R9, desc[UR52][R2.64] ;  /* 0x0000003402091981 */ /* 0x000162000c1e1900 */
[----:B-1----:R-:W-:-:S03]  /*12a90*/  @P2 IMAD.WIDE R6, R27, 0x4, R6 ;  /* 0x000000041b062825 */ /* 0x002fc600078e0206 */
[----:B--2---:R1:W-:Y:S02]  /*12aa0*/  STL [R1+0x10], R0 ;  /* 0x0000100001007387 */ /* 0x0043e40000100800 */
[----:B-1----:R-:W-:Y:S01]  /*12ab0*/  IMAD.U32 R0, RZ, RZ, UR4 ;  /* 0x00000004ff007e24 */ /* 0x002fe2000f8e00ff */
[----:B------:R-:W-:-:S05]  /*12ac0*/  ULDC.64 UR4, c[0x0][0x418] ;  /* 0x0001060000047ab9 */ /* 0x000fca0000000a00 */
[----:B------:R-:W2:Y:S01]  /*12ad0*/  @P2 LDG.E R0, desc[UR52][R6.64] ;  /* 0x0000003406002981 */ /* 0x000ea2000c1e1900 */
[----:B------:R-:W-:-:S03]  /*12ae0*/  UISETP.NE.U32.AND UP0, UPT, UR4, URZ, UPT ;  /* 0x0000003f0400728c */ /* 0x000fc6000bf05070 */
[----:B------:R-:W-:Y:S01]  /*12af0*/  ULDC UR4, c[0x0][0x424] ;  /* 0x0001090000047ab9 */ /* 0x000fe20000000800 */
[----:B------:R-:W-:-:S03]  /*12b00*/  UISETP.NE.AND.EX UP0, UPT, UR5, URZ, UPT, UP0 ;  /* 0x0000003f0500728c */ /* 0x000fc6000bf05300 */
[----:B------:R-:W-:Y:S01]  /*12b10*/  ULDC UR5, c[0x0][0x2f0] ;  /* 0x0000bc0000057ab9 */ /* 0x000fe20000000800 */
[----:B------:R-:W-:-:S04]  /*12b20*/  USEL UR4, UR4, 0x1, UP0 ;  /* 0x0000000104047887 */ /* 0x000fc80008000000 */
[----:B------:R-:W-:-:S06]  /*12b30*/  UIMAD UR4, UR4, UR5, URZ ;  /* 0x00000005040472a4 */ /* 0x000fcc000f8e023f */
[----:B------:R-:W-:Y:S01]  /*12b40*/  IMAD.U32 R11, RZ, RZ, UR4 ;  /* 0x00000004ff0b7e24 */ /* 0x000fe2000f8e00ff */
[----:B--2---:R0:W-:Y:S01]  /*12b50*/  STL [R1+0xc], R0 ;  /* 0x00000c0001007387 */ /* 0x0041e20000100800 */
[----:B------:R-:W-:Y:S01]  /*12b60*/  IMAD.MOV.U32 R10, RZ, RZ, R0 ;  /* 0x000000ffff0a7224 */ /* 0x000fe200078e0000 */
[----:B---3--:R-:W-:Y:S06]  /*12b70*/  @P2 BRA `(.L_x_1137) ;  /* 0x0000000000142947 */ /* 0x008fec0003800000 */
[----:B------:R-:W-:Y:S05]  /*12b80*/  @!P0 BRA `(.L_x_1137) ;  /* 0x0000000000108947 */ /* 0x000fea0003800000 */
[----:B------:R-:W2:Y:S04]  /*12b90*/  LDG.E R7, desc[UR52][R4.64] ;  /* 0x0000003404077981 */ /* 0x000ea8000c1e1900 */
[----:B0-----:R-:W2:Y:S02]  /*12ba0*/  LDG.E R0, desc[UR52][R4.64+0x4] ;  /* 0x0000043404007981 */ /* 0x001ea4000c1e1900 */
[----:B--2---:R-:W-:-:S05]  /*12bb0*/  IMAD.IADD R10, R0, 0x1, -R7 ;  /* 0x00000001000a7824 */ /* 0x004fca00078e0a07 */
[----:B------:R1:W-:Y:S02]  /*12bc0*/  STL [R1+0xc], R10 ;  /* 0x00000c0a01007387 */ /* 0x0003e40000100800 */
.L_x_1137:
[----:B------:R-:W-:Y:S01]  /*12bd0*/  ULDC.64 UR4, c[0x0][0xa20] ;  /* 0x0002880000047ab9 */ /* 0x000fe20000000a00 */
[C---:B0-----:R-:W-:Y:S02]  /*12be0*/  LOP3.LUT R0, R26.reuse, 0xff000000, RZ, 0xc0, !PT ;  /* 0xff0000001a007812 */ /* 0x041fe400078ec0ff */
[----:B------:R-:W-:Y:S02]  /*12bf0*/  ISETP.NE.U32.AND P0, PT, RZ, UR4, PT ;  /* 0x00000004ff007c0c */ /* 0x000fe4000bf05070 */
[----:B------:R-:W-:Y:S02]  /*12c00*/  SHF.R.U32.HI R5, RZ, 0x8, R0 ;  /* 0x00000008ff057819 */ /* 0x000fe40000011600 */
[----:B------:R-:W-:Y:S02]  /*12c10*/  ISETP.NE.AND.EX P0, PT, RZ, UR5, PT, P0 ;  /* 0x00000005ff007c0c */ /* 0x000fe4000bf05300 */
[C---:B------:R-:W-:Y:S02]  /*12c20*/  LOP3.LUT R0, R26.reuse, 0xff0000, RZ, 0xc0, !PT ;  /* 0x00ff00001a007812 */ /* 0x040fe400078ec0ff */
[----:B------:R-:W-:Y:S01]  /*12c30*/  LOP3.LUT R16, R26, 0xffff, RZ, 0xc0, !PT ;  /* 0x0000ffff1a107812 */ /* 0x000fe200078ec0ff */
[----:B-----5:R-:W-:Y:S01]  /*12c40*/  IMAD.IADD R26, R9, 0x1, R8 ;  /* 0x00000001091a7824 */ /* 0x020fe200078e0208 */
[----:B------:R-:W-:-:S07]  /*12c50*/  LEA.HI R0, R0, R5, RZ, 0x10 ;  /* 0x0000000500007211 */ /* 0x000fce00078f80ff */
[----:B------:R-:W-:Y:S05]  /*12c60*/  @!P0 BRA `(.L_x_1138) ;  /* 0x0000000000108947 */ /* 0x000fea0003800000 */
[----:B------:R-:W0:Y:S02]  /*12c70*/  LDC.64 R2, c[0x0][0xa20] ;  /* 0x00028800ff027b82 */ /* 0x000e240000000a00 */
[----:B0-----:R-:W-:-:S05]  /*12c80*/  IMAD.WIDE R2, R27, 0x4, R2 ;  /* 0x000000041b027825 */ /* 0x001fca00078e0202 */
[----:B------:R0:W5:Y:S01]  /*12c90*/  LDG.E R11, desc[UR52][R2.64] ;  /* 0x00000034020b7981 */ /* 0x000162000c1e1900 */
[----:B------:R-:W-:Y:S05]  /*12ca0*/  BRA `(.L_x_1139) ;  /* 0x0000000000107947 */ /* 0x000fea0003800000 */
.L_x_1138:
[----:B------:R-:W-:Y:S05]  /*12cb0*/  @!P1 BRA `(.L_x_1139) ;  /* 0x00000000000c9947 */ /* 0x000fea0003800000 */
[----:B------:R-:W2:Y:S04]  /*12cc0*/  LDG.E R4, desc[UR52][R2.64] ;  /* 0x0000003402047981 */ /* 0x000ea8000c1e1900 */
[----:B------:R-:W2:Y:S02]  /*12cd0*/  LDG.E R11, desc[UR52][R2.64+0x4] ;  /* 0x00000434020b7981 */ /* 0x000ea4000c1e1900 */
[----:B--2---:R-:W-:-:S07]  /*12ce0*/  IMAD.IADD R11, R11, 0x1, -R4 ;  /* 0x000000010b0b7824 */ /* 0x004fce00078e0a04 */
.L_x_1139:
[----:B0-----:R-:W0:Y:S01]  /*12cf0*/  LDC R2, c[0x0][0x448] ;  /* 0x00011200ff027b82 */ /* 0x001e220000000800 */
[----:B------:R-:W-:Y:S02]  /*12d00*/  IMAD R12, R25, 0xc0, RZ ;  /* 0x000000c0190c7824 */ /* 0x000fe400078e02ff */
[----:B-----5:R-:W-:Y:S02]  /*12d10*/  IMAD.IADD R8, R11, 0x1, -R8 ;  /* 0x000000010b087824 */ /* 0x020fe400078e0a08 */
[----:B------:R-:W-:Y:S01]  /*12d20*/  VIADD R5, R12, 0xbf ;  /* 0x000000bf0c057836 */ /* 0x000fe20000000000 */
[----:B------:R2:W-:Y:S01]  /*12d30*/  STL [R1+0x8], R12 ;  /* 0x0000080c01007387 */ /* 0x0005e20000100800 */
[----:B0-----:R-:W-:Y:S02]  /*12d40*/  ISETP.NE.AND P1, PT, R2, 0x1, PT ;  /* 0x000000010200780c */ /* 0x001fe40003f25270 */
[----:B------:R-:W0:Y:S11]  /*12d50*/  LDC.64 R2, c[0x0][0x9e0] ;  /* 0x00027800ff027b82 */ /* 0x000e360000000a00 */
[----:B------:R-:W3:Y:S08]  /*12d60*/  @P1 LDC R6, c[0x0][0x44c] ;  /* 0x00011300ff061b82 */ /* 0x000ef00000000800 */
[----:B------:R-:W4:Y:S01]  /*12d70*/  @P1 LDC R4, c[0x0][0x450] ;  /* 0x00011400ff041b82 */ /* 0x000f220000000800 */
[----:B0-----:R-:W-:Y:S01]  /*12d80*/  ISETP.GE.AND P2, PT, R3, 0x1, PT ;  /* 0x000000010300780c */ /* 0x001fe20003f46270 */
[----:B---3--:R-:W-:Y:S01]  /*12d90*/  @P1 IMAD.HI.U32 R7, R5, R6, RZ ;  /* 0x0000000605071227 */ /* 0x008fe200078e00ff */
[----:B------:R-:W-:-:S04]  /*12da0*/  IADD3 R6, R8, 0x1, -R10 ;  /* 0x0000000108067810 */ /* 0x000fc80007ffe80a */
[----:B----4-:R-:W-:Y:S01]  /*12db0*/  @P1 SHF.R.U32.HI R5, RZ, R4, R7 ;  /* 0x00000004ff051219 */ /* 0x010fe20000011607 */
[----:B------:R-:W-:-:S05]  /*12dc0*/  VIADD R4, R8, 0x7f ;  /* 0x0000007f08047836 */ /* 0x000fca0000000000 */
[----:B------:R-:W-:-:S04]  /*12dd0*/  SHF.R.S32.HI R7, RZ, 0x1f, R4 ;  /* 0x0000001fff077819 */ /* 0x000fc80000011404 */
[----:B------:R-:W-:Y:S01]  /*12de0*/  LEA.HI R4, R7, R4, RZ, 0x7 ;  /* 0x0000000407047211 */ /* 0x000fe200078f38ff */
[----:B------:R-:W-:-:S03]  /*12df0*/  IMAD.IADD R7, R6, 0x1, R5 ;  /* 0x0000000106077824 */ /* 0x000fc600078e0205 */
[----:B------:R-:W-:Y:S01]  /*12e00*/  SHF.R.S32.HI R9, RZ, 0x7, R4 ;  /* 0x00000007ff097819 */ /* 0x000fe20000011404 */
[----:B------:R-:W-:-:S04]  /*12e10*/  IMAD.IADD R2, R7, 0x1, R2 ;  /* 0x0000000107027824 */ /* 0x000fc800078e0202 */
[----:B------:R2:W-:Y:S01]  /*12e20*/  STL [R1+0x40], R9 ;  /* 0x0000400901007387 */ /* 0x0005e20000100800 */
[----:B------:R-:W-:Y:S05]  /*12e30*/  @!P2 BRA `(.L_x_1140) ;  /* 0x000000000048a947 */ /* 0x000fea0003800000 */
[C---:B------:R-:W-:Y:S01]  /*12e40*/  ISETP.GT.AND P0, PT, R7.reuse, RZ, PT ;  /* 0x000000ff0700720c */ /* 0x040fe20003f04270 */
[----:B------:R-:W-:Y:S01]  /*12e50*/  BSSY B0, `(.L_x_1141) ;  /* 0x000000e000007945 */ /* 0x000fe20003800000 */
[----:B------:R-:W-:-:S11]  /*12e60*/  VIADD R6, R7, 0xffffffff ;  /* 0xffffffff07067836 */ /* 0x000fd60000000000 */
[----:B------:R-:W-:Y:S05]  /*12e70*/  @P0 BRA `(.L_x_1142) ;  /* 0x00000000001c0947 */ /* 0x000fea0003800000 */
[----:B------:R-:W-:Y:S01]  /*12e80*/  ISETP.NE.AND P0, PT, R3, 0x1, PT ;  /* 0x000000010300780c */ /* 0x000fe20003f05270 */
[----:B------:R-:W-:-:S12]  /*12e90*/  IMAD.MOV R7, RZ, RZ, -R7 ;  /* 0x000000ffff077224 */ /* 0x000fd800078e0a07 */
[----:B------:R-:W0:Y:S02]  /*12ea0*/  @P0 LDC.64 R4, c[0x0][0x9e8] ;  /* 0x00027a00ff040b82 */ /* 0x000e240000000a00 */
[----:B0-----:R-:W-:-:S05]  /*12eb0*/  @P0 IMAD.HI.U32 R4, R7, R4, RZ ;  /* 0x0000000407040227 */ /* 0x001fca00078e00ff */
[----:B------:R-:W-:-:S04]  /*12ec0*/  @P0 SHF.R.U32.HI R7, RZ, R5, R4 ;  /* 0x00000005ff070219 */ /* 0x000fc80000011604 */
[----:B------:R-:W-:Y:S01]  /*12ed0*/  LOP3.LUT R6, RZ, R7, RZ, 0x33, !PT ;  /* 0x00000007ff067212 */ /* 0x000fe200078e33ff */
[----:B------:R-:W-:Y:S06]  /*12ee0*/  BRA `(.L_x_1143) ;  /* 0x0000000000107947 */ /* 0x000fec0003800000 */
.L_x_1142:
[----:B------:R-:W-:-:S13]  /*12ef0*/  ISETP.NE.AND P0, PT, R3, 0x1, PT ;  /* 0x000000010300780c */ /* 0x000fda0003f05270 */
[----:B------:R-:W0:Y:S02]  /*12f00*/  @P0 LDC.64 R4, c[0x0][0x9e8] ;  /* 0x00027a00ff040b82 */ /* 0x000e240000000a00 */
[----:B0-----:R-:W-:-:S05]  /*12f10*/  @P0 IMAD.HI.U32 R4, R6, R4, RZ ;  /* 0x0000000406040227 */ /* 0x001fca00078e00ff */
[----:B------:R-:W-:-:S07]  /*12f20*/  @P0 SHF.R.U32.HI R6, RZ, R5, R4 ;  /* 0x00000005ff060219 */ /* 0x000fce0000011604 */
.L_x_1143:
[----:B------:R-:W-:Y:S05]  /*12f30*/  BSYNC B0 ;  /* 0x0000000000007941 */ /* 0x000fea0003800000 */
.L_x_1141:
[----:B------:R-:W-:-:S05]  /*12f40*/  IMAD R5, R6, R3, R3 ;  /* 0x0000000306057224 */ /* 0x000fca00078e0203 */
[----:B------:R-:W-:-:S07]  /*12f50*/  VIMNMX R2, R2, R5, PT ;  /* 0x0000000502027248 */ /* 0x000fce0003fe0100 */
.L_x_1140:
[----:B------:R-:W0:Y:S01]  /*12f60*/  @P1 LDC R4, c[0x0][0x44c] ;  /* 0x00011300ff041b82 */ /* 0x000e220000000800 */
[----:B------:R-:W-:Y:S01]  /*12f70*/  VIADD R2, R2, 0x7f ;  /* 0x0000007f02027836 */ /* 0x000fe20000000000 */
[----:B------:R-:W-:Y:S01]  /*12f80*/  ULDC UR4, c[0x0][0x9dc] ;  /* 0x0002770000047ab9 */ /* 0x000fe20000000800 */
[----:B------:R-:W-:-:S05]  /*12f90*/  IMAD.MOV.U32 R5, RZ, RZ, R12 ;  /* 0x000000ffff057224 */ /* 0x000fca00078e000c */
[----:B------:R-:W3:Y:S01]  /*12fa0*/  @P1 LDC R7, c[0x0][0x450] ;  /* 0x00011400ff071b82 */ /* 0x000ee20000000800 */
[----:B0-----:R-:W-:-:S05]  /*12fb0*/  @P1 IMAD.HI.U32 R4, R12, R4, RZ ;  /* 0x000000040c041227 */ /* 0x001fca00078e00ff */
[----:B---3--:R-:W-:Y:S02]  /*12fc0*/  @P1 SHF.R.U32.HI R5, RZ, R7, R4 ;  /* 0x00000007ff051219 */ /* 0x008fe40000011604 */
[----:B------:R-:W-:Y:S02]  /*12fd0*/  SHF.R.S32.HI R7, RZ, 0x1f, R2 ;  /* 0x0000001fff077819 */ /* 0x000fe40000011402 */
[----:B------:R-:W-:Y:S02]  /*12fe0*/  IADD3 R8, R5, R8, -R10 ;  /* 0x0000000805087210 */ /* 0x000fe40007ffe80a */
[----:B------:R-:W-:-:S04]  /*12ff0*/  LEA.HI R7, R7, R2, RZ, 0x7 ;  /* 0x0000000207077211 */ /* 0x000fc800078f38ff */
[----:B------:R-:W-:-:S04]  /*13000*/  SHF.R.S32.HI R2, RZ, 0x7, R7 ;  /* 0x00000007ff027819 */ /* 0x000fc80000011407 */
[----:B------:R-:W-:Y:S01]  /*13010*/  VIMNMX R6, R9, R2, PT ;  /* 0x0000000209067248 */ /* 0x000fe20003fe0100 */
[----:B------:R0:W-:Y:S02]  /*13020*/  STL [R1+0x3c], R2 ;  /* 0x00003c0201007387 */ /* 0x0001e40000100800 */
[----:B0-----:R-:W-:Y:S01]  /*13030*/  VIADD R2, R8, -UR4 ;  /* 0x8000000408027c36 */ /* 0x001fe20008000000 */
[----:B------:R-:W-:Y:S06]  /*13040*/  @!P2 BRA `(.L_x_1144) ;  /* 0x000000000048a947 */ /* 0x000fec0003800000 */
[----:B------:R-:W-:Y:S01]  /*13050*/  IMAD.MOV.U32 R7, RZ, RZ, R8 ;  /* 0x000000ffff077224 */ /* 0x000fe200078e0008 */
[----:B------:R-:W-:Y:S04]  /*13060*/  BSSY B0, `(.L_x_1145) ;  /* 0x000000e000007945 */ /* 0x000fe80003800000 */
[----:B------:R-:W-:-:S13]  /*13070*/  ISETP.GT.AND P0, PT, R7, -0x1, PT ;  /* 0xffffffff0700780c */ /* 0x000fda0003f04270 */
[----:B------:R-:W-:Y:S05]  /*13080*/  @P0 BRA `(.L_x_1146) ;  /* 0x00000000001c0947 */ /* 0x000fea0003800000 */
[----:B------:R-:W-:Y:S02]  /*13090*/  ISETP.NE.AND P0, PT, R3, 0x1, PT ;  /* 0x000000010300780c */ /* 0x000fe40003f05270 */
[----:B------:R-:W-:-:S11]  /*130a0*/  LOP3.LUT R7, RZ, R7, RZ, 0x33, !PT ;  /* 0x00000007ff077212 */ /* 0x000fd600078e33ff */
[----:B------:R-:W0:Y:S02]  /*130b0*/  @P0 LDC.64 R4, c[0x0][0x9e8] ;  /* 0x00027a00ff040b82 */ /* 0x000e240000000a00 */
[----:B0-----:R-:W-:-:S05]  /*130c0*/  @P0 IMAD.HI.U32 R4, R7, R4, RZ ;  /* 0x0000000407040227 */ /* 0x001fca00078e00ff */
[----:B------:R-:W-:-:S04]  /*130d0*/  @P0 SHF.R.U32.HI R7, RZ, R5, R4 ;  /* 0x00000005ff070219 */ /* 0x000fc80000011604 */
[----:B------:R-:W-:Y:S01]  /*130e0*/  LOP3.LUT R7, RZ, R7, RZ, 0x33, !PT ;  /* 0x00000007ff077212 */ /* 0x000fe200078e33ff */
[----:B------:R-:W-:Y:S06]  /*130f0*/  BRA `(.L_x_1147) ;  /* 0x0000000000107947 */ /* 0x000fec0003800000 */
.L_x_1146:
[----:B------:R-:W-:-:S13]  /*13100*/  ISETP.NE.AND P0, PT, R3, 0x1, PT ;  /* 0x000000010300780c */ /* 0x000fda0003f05270 */
[----:B------:R-:W0:Y:S02]  /*13110*/  @P0 LDC.64 R4, c[0x0][0x9e8] ;  /* 0x00027a00ff040b82 */ /* 0x000e240000000a00 */
[----:B0-----:R-:W-:-:S05]  /*13120*/  @P0 IMAD.HI.U32 R4, R7, R4, RZ ;  /* 0x0000000407040227 */ /* 0x001fca00078e00ff */
[----:B------:R-:W-:-:S07]  /*13130*/  @P0 SHF.R.U32.HI R7, RZ, R5, R4 ;  /* 0x00000005ff070219 */ /* 0x000fce0000011604 */
.L_x_1147:
[----:B------:R-:W-:Y:S05]  /*13140*/  BSYNC B0 ;  /* 0x0000000000007941 */ /* 0x000fea0003800000 */
.L_x_1145:
[----:B------:R-:W-:-:S05]  /*13150*/  IMAD R3, R7, R3, RZ ;  /* 0x0000000307037224 */ /* 0x000fca00078e02ff */
[----:B------:R-:W-:-:S07]  /*13160*/  VIMNMX R2, R2, R3, !PT ;  /* 0x0000000302027248 */ /* 0x000fce0007fe0100 */
.L_x_1144:
[----:B------:R-:W-:Y:S01]  /*13170*/  SHF.R.S32.HI R3, RZ, 0x1f, R2 ;  /* 0x0000001fff037819 */ /* 0x000fe20000011402 */
[----:B------:R-:W-:Y:S01]  /*13180*/  IMAD.MOV.U32 R5, RZ, RZ, RZ ;  /* 0x000000ffff057224 */ /* 0x000fe200078e00ff */
[----:B------:R-:W-:Y:S01]  /*13190*/  SHF.R.U32.HI R4, RZ, 0x10, R0 ;  /* 0x00000010ff047819 */ /* 0x000fe20000011600 */
[----:B------:R-:W-:Y:S01]  /*131a0*/  BSSY B0, `(.L_x_1148) ;  /* 0x0000029000007945 */ /* 0x000fe20003800000 */
[----:B------:R-:W-:Y:S01]  /*131b0*/  LEA.HI R3, R3, R2, RZ, 0x7 ;  /* 0x0000000203037211 */ /* 0x000fe200078f38ff */
[----:B--2---:R-:W-:Y:S01]  /*131c0*/  IMAD.MOV.U32 R12, RZ, RZ, R5 ;  /* 0x000000ffff0c7224 */ /* 0x004fe200078e0005 */
[----:B------:R-:W-:Y:S02]  /*131d0*/  ISETP.NE.AND P0, PT, R4, RZ, PT ;  /* 0x000000ff0400720c */ /* 0x000fe40003f05270 */
[----:B------:R-:W-:Y:S02]  /*131e0*/  SHF.R.S32.HI R3, RZ, 0x7, R3 ;  /* 0x00000007ff037819 */ /* 0x000fe40000011403 */
[----:B-1----:R-:W-:-:S02]  /*131f0*/  LOP3.LUT R10, R0, 0xff, RZ, 0xc0, !PT ;  /* 0x000000ff000a7812 */ /* 0x002fc400078ec0ff */
[----:B------:R-:W-:-:S04]  /*13200*/  VIMNMX R11, RZ, R3, !PT ;  /* 0x00000003ff0b7248 */ /* 0x000fc80007fe0100 */
[----:B------:R-:W-:Y:S01]  /*13210*/  ISETP.GT.AND P1, PT, R6, R11, PT ;  /* 0x0000000b0600720c */ /* 0x000fe20003f24270 */
[----:B------:R0:W-:Y:S02]  /*13220*/  STL [R1+0x14], R11 ;  /* 0x0000140b01007387 */ /* 0x0001e40000100800 */
[----:B------:R-:W1:Y:S02]  /*13230*/  @!P0 LDC R4, c[0x0][0x9f0] ;  /* 0x00027c00ff048b82 */ /* 0x000e640000000800 */
[----:B------:R0:W-:Y:S04]  /*13240*/  STL [R1+0x18], R5 ;  /* 0x0000180501007387 */ /* 0x0001e80000100800 */
[----:B------:R0:W-:Y:S04]  /*13250*/  STL [R1+0x34], R10 ;  /* 0x0000340a01007387 */ /* 0x0001e80000100800 */
[----:B------:R-:W-:Y:S05]  /*13260*/  @!P1 BRA `(.L_x_1149) ;  /* 0x0000000000709947 */ /* 0x000fea0003800000 */
[-C--:B-1----:R-:W-:Y:S01]  /*13270*/  IABS R0, R4.reuse ;  /* 0x0000000400007213 */ /* 0x082fe20000000000 */
[----:B------:R-:W-:Y:S01]  /*13280*/  IMAD.MOV.U32 R2, RZ, RZ, RZ ;  /* 0x000000ffff027224 */ /* 0x000fe200078e00ff */
[----:B------:R-:W-:Y:S02]  /*13290*/  IABS R7, R4 ;  /* 0x0000000400077213 */ /* 0x000fe40000000000 */
[----:B------:R-:W1:Y:S03]  /*132a0*/  I2F.RP R8, R0 ;  /* 0x0000000000087306 */ /* 0x000e660000209400 */
[----:B------:R-:W-:-:S05]  /*132b0*/  IMAD.MOV R7, RZ, RZ, -R7 ;  /* 0x000000ffff077224 */ /* 0x000fca00078e0a07 */
[----:B-1----:R-:W1:Y:S02]  /*132c0*/  MUFU.RCP R8, R8 ;  /* 0x0000000800087308 */ /* 0x002e640000001000 */
[----:B-1----:R-:W-:-:S06]  /*132d0*/  VIADD R9, R8, 0xffffffe ;  /* 0x0ffffffe08097836 */ /* 0x002fcc0000000000 */
[----:B------:R-:W0:Y:S02]  /*132e0*/  F2I.FTZ.U32.TRUNC.NTZ R3, R9 ;  /* 0x0000000900037305 */ /* 0x000e24000021f000 */
[----:B0-----:R-:W-:-:S04]  /*132f0*/  IMAD.MOV R5, RZ, RZ, -R3 ;  /* 0x000000ffff057224 */ /* 0x001fc800078e0a03 */
[----:B------:R-:W-:-:S04]  /*13300*/  IMAD R5, R5, R0, RZ ;  /* 0x0000000005057224 */ /* 0x000fc800078e02ff */
[----:B------:R-:W-:Y:S01]  /*13310*/  IMAD.HI.U32 R5, R3, R5, R2 ;  /* 0x0000000503057227 */ /* 0x000fe200078e0002 */
[----:B------:R-:W-:-:S05]  /*13320*/  IADD3 R3, R4, -0x1, R6 ;  /* 0xffffffff04037810 */ /* 0x000fca0007ffe006 */
[----:B------:R-:W-:-:S05]  /*13330*/  IMAD.IADD R3, R3, 0x1, -R11 ;  /* 0x0000000103037824 */ /* 0x000fca00078e0a0b */
[----:B------:R-:W-:Y:S02]  /*13340*/  IABS R2, R3 ;  /* 0x0000000300027213 */ /* 0x000fe40000000000 */
[----:B------:R-:W-:-:S03]  /*13350*/  LOP3.LUT R3, R3, R4, RZ, 0x3c, !PT ;  /* 0x0000000403037212 */ /* 0x000fc600078e3cff */
[----:B------:R-:W-:Y:S01]  /*13360*/  IMAD.HI.U32 R5, R5, R2, RZ ;  /* 0x0000000205057227 */ /* 0x000fe200078e00ff */
[----:B------:R-:W-:-:S03]  /*13370*/  ISETP.GE.AND P2, PT, R3, RZ, PT ;  /* 0x000000ff0300720c */ /* 0x000fc60003f46270 */
        /* <DEDUP_REMOVED lines=9> */
[----:B------:R-:W-:-:S05]  /*13410*/  IMAD.MOV.U32 R12, RZ, RZ, R5 ;  /* 0x000000ffff0c7224 */ /* 0x000fca00078e0005 */
[----:B------:R2:W-:Y:S02]  /*13420*/  STL [R1+0x18], R12 ;  /* 0x0000180c01007387 */ /* 0x0005e40000100800 */
.L_x_1149:
[----:B------:R-:W-:Y:S05]  /*13430*/  BSYNC B0 ;  /* 0x0000000000007941 */ /* 0x000fea0003800000 */
.L_x_1148:
[----:B------:R-:W-:Y:S01]  /*13440*/  IMAD.MOV.U32 R0, RZ, RZ, R12 ;  /* 0x000000ffff007224 */ /* 0x000fe200078e000c */
[----:B------:R-:W-:Y:S03]  /*13450*/  BSSY B7, `(.L_x_1150) ;  /* 0x0000354000077945 */ /* 0x000fe60003800000 */
[----:B------:R-:W-:-:S05]  /*13460*/  IMAD R29, R10, R0, R11 ;  /* 0x000000000a1d7224 */ /* 0x000fca00078e020b */
[----:B------:R-:W-:-:S04]  /*13470*/  VIADDMNMX R22, R29, R0, R6, PT ;  /* 0x000000001d167246 */ /* 0x000fc80003800106 */
[----:B------:R-:W-:Y:S01]  /*13480*/  ISETP.GT.AND P0, PT, R22, R29, PT ;  /* 0x0000001d1600720c */ /* 0x000fe20003f04270 */
[----:B------:R3:W-:-:S12]  /*13490*/  STL [R1+0x1c], R22 ;  /* 0x00001c1601007387 */ /* 0x0007d80000100800 */
[----:B---3--:R-:W-:Y:S05]  /*134a0*/  @P0 BRA `(.L_x_1151) ;  /* 0x0000000000440947 */ /* 0x008fea0003800000 */
[----:B------:R-:W3:Y:S02]  /*134b0*/  S2R R0, SR_TID.X ;  /* 0x0000000000007919 */ /* 0x000ee40000002100 */
[----:B---3--:R-:W-:-:S04]  /*134c0*/  LOP3.LUT R0, R0, 0x7f, RZ, 0xc0, !PT ;  /* 0x0000007f00007812 */ /* 0x008fc800078ec0ff */
[----:B------:R-:W-:-:S13]  /*134d0*/  ISETP.NE.AND P0, PT, R0, RZ, PT ;  /* 0x000000ff0000720c */ /* 0x000fda0003f05270 */
[----:B------:R-:W-:Y:S05]  /*134e0*/  @P0 BRA `(.L_x_1152) ;  /* 0x0000003400280947 */ /* 0x000fea0003800000 */
[----:B------:R-:W3:Y:S01]  /*134f0*/  S2R R7, SR_LANEID ;  /* 0x0000000000077919 */ /* 0x000ee20000000000 */
[----:B------:R-:W-:Y:S01]  /*13500*/  VOTEU.ANY UR4, UPT, PT ;  /* 0x0000000000047886 */ /* 0x000fe200038e0100 */
[----:B------:R-:W4:Y:S01]  /*13510*/  LDC.64 R2, c[0x0][0xc60] ;  /* 0x00031800ff027b82 */ /* 0x000f220000000a00 */
[----:B------:R-:W3:Y:S08]  /*13520*/  FLO.U32 R0, UR4 ;  /* 0x0000000400007d00 */ /* 0x000ef000080e0000 */
[----:B0-----:R-:W4:Y:S01]  /*13530*/  POPC R5, UR4 ;  /* 0x0000000400057d09 */ /* 0x001f220008000000 */
[----:B---3--:R-:W-:-:S13]  /*13540*/  ISETP.EQ.U32.AND P0, PT, R0, R7, PT ;  /* 0x000000070000720c */ /* 0x008fda0003f02070 */
[----:B----4-:R-:W3:Y:S01]  /*13550*/  @P0 ATOMG.E.ADD.STRONG.GPU PT, R3, desc[UR52][R2.64], R5 ;  /* 0x00000005020309a8 */ /* 0x010ee200081ee1f4 */
[----:B-1----:R-:W0:Y:S02]  /*13560*/  S2R R4, SR_LTMASK ;  /* 0x0000000000047919 */ /* 0x002e240000003900 */
[----:B0-----:R-:W-:-:S04]  /*13570*/  LOP3.LUT R4, R4, UR4, RZ, 0xc0, !PT ;  /* 0x0000000404047c12 */ /* 0x001fc8000f8ec0ff */
[----:B------:R-:W0:Y:S01]  /*13580*/  POPC R7, R4 ;  /* 0x0000000400077309 */ /* 0x000e220000000000 */
[----:B---3--:R-:W0:Y:S02]  /*13590*/  SHFL.IDX PT, R0, R3, R0, 0x1f ;  /* 0x00001f0003007589 */ /* 0x008e2400000e0000 */
[----:B0-----:R-:W-:Y:S01]  /*135a0*/  IADD3 R24, R0, UR37, R7 ;  /* 0x0000002500187c10 */ /* 0x001fe2000fffe007 */
[----:B------:R-:W-:Y:S06]  /*135b0*/  BRA `(.L_x_1152) ;  /* 0x0000003000f47947 */ /* 0x000fec0003800000 */
.L_x_1151:
        /* <DEDUP_REMOVED lines=8> */
[----:B-1----:R-:W-:Y:S02]  /*13640*/  IMAD.U32 R4, RZ, RZ, UR6 ;  /* 0x00000006ff047e24 */ /* 0x002fe4000f8e00ff */
[----:B------:R-:W1:Y:S01]  /*13650*/  LDC.64 R2, c[0x4][R2] ;  /* 0x0100000002027b82 */ /* 0x000e620000000a00 */
[----:B0-----:R-:W-:Y:S02]  /*13660*/  IMAD.U32 R5, RZ, RZ, UR7 ;  /* 0x00000007ff057e24 */ /* 0x001fe4000f8e00ff */
[----:B------:R-:W-:Y:S02]  /*13670*/  IMAD.U32 R6, RZ, RZ, UR8 ;  /* 0x00000008ff067e24 */ /* 0x000fe4000f8e00ff */
[----:B------:R-:W-:-:S02]  /*13680*/  IMAD.U32 R7, RZ, RZ, UR9 ;  /* 0x00000009ff077e24 */ /* 0x000fc4000f8e00ff */
[----:B------:R-:W-:Y:S02]  /*13690*/  IMAD.U32 R10, RZ, RZ, UR4 ;  /* 0x00000004ff0a7e24 */ /* 0x000fe4000f8e00ff */
[----:B------:R-:W-:Y:S02]  /*136a0*/  IMAD.U32 R11, RZ, RZ, UR5 ;  /* 0x00000005ff0b7e24 */ /* 0x000fe4000f8e00ff */
[----:B------:R-:W-:Y:S02]  /*136b0*/  IMAD.MOV.U32 R8, RZ, RZ, 0x70 ;  /* 0x00000070ff087424 */ /* 0x000fe400078e00ff */
[----:B--2---:R-:W-:Y:S02]  /*136c0*/  IMAD.MOV.U32 R12, RZ, RZ, 0x1 ;  /* 0x00000001ff0c7424 */ /* 0x004fe400078e00ff */
[----:B------:R-:W-:-:S07]  /*136d0*/  IMAD.MOV.U32 R13, RZ, RZ, RZ ;  /* 0x000000ffff0d7224 */ /* 0x000fce00078e00ff */
[----:B------:R-:W-:-:S07]  /*136e0*/  LEPC R20, `(.L_x_1154) ;  /* 0x000000001014794e */ /* 0x000fce0000000000 */
[----:B-1----:R-:W-:Y:S05]  /*136f0*/  CALL.ABS.NOINC R2 ;  /* 0x0000000002007343 */ /* 0x002fea0003c00000 */
.L_x_1154:
[----:B------:R-:W-:Y:S05]  /*13700*/  BSYNC B6 ;  /* 0x0000000000067941 */ /* 0x000fea0003800000 */
.L_x_1153:
        /* <DEDUP_REMOVED lines=9> */
[----:B-1----:R-:W-:Y:S02]  /*137a0*/  IMAD.U32 R4, RZ, RZ, UR6 ;  /* 0x00000006ff047e24 */ /* 0x002fe4000f8e00ff */
[----:B0-----:R-:W-:Y:S02]  /*137b0*/  IMAD.U32 R5, RZ, RZ, UR7 ;  /* 0x00000007ff057e24 */ /* 0x001fe4000f8e00ff */
[----:B------:R-:W-:Y:S02]  /*137c0*/  IMAD.U32 R6, RZ, RZ, UR8 ;  /* 0x00000008ff067e24 */ /* 0x000fe4000f8e00ff */
[----:B------:R-:W-:-:S02]  /*137d0*/  IMAD.U32 R7, RZ, RZ, UR9 ;  /* 0x00000009ff077e24 */ /* 0x000fc4000f8e00ff */
[----:B------:R-:W-:Y:S02]  /*137e0*/  IMAD.U32 R10, RZ, RZ, UR4 ;  /* 0x00000004ff0a7e24 */ /* 0x000fe4000f8e00ff */
[----:B------:R-:W-:Y:S02]  /*137f0*/  IMAD.U32 R11, RZ, RZ, UR5 ;  /* 0x00000005ff0b7e24 */ /* 0x000fe4000f8e00ff */
[----:B------:R-:W-:Y:S02]  /*13800*/  IMAD.MOV.U32 R8, RZ, RZ, 0x70 ;  /* 0x00000070ff087424 */ /* 0x000fe400078e00ff */
[----:B--2---:R-:W-:Y:S02]  /*13810*/  IMAD.MOV.U32 R12, RZ, RZ, 0x1 ;  /* 0x00000001ff0c7424 */ /* 0x004fe400078e00ff */
[----:B---3--:R-:W-:-:S07]  /*13820*/  IMAD.MOV.U32 R13, RZ, RZ, RZ ;  /* 0x000000ffff0d7224 */ /* 0x008fce00078e00ff */
[----:B------:R-:W-:-:S07]  /*13830*/  LEPC R20, `(.L_x_1157) ;  /* 0x000000001014794e */ /* 0x000fce0000000000 */
[----:B----4-:R-:W-:Y:S05]  /*13840*/  CALL.ABS.NOINC R2 ;  /* 0x0000000002007343 */ /* 0x010fea0003c00000 */
.L_x_1157:
[----:B------:R0:W1:Y:S01]  /*13850*/  LDC.64 R2, c[0x4][R19] ;  /* 0x0100000013027b82 */ /* 0x0000620000000a00 */
[----:B------:R-:W-:Y:S01]  /*13860*/  ULDC.64 UR6, c[0x4][0xa8] ;  /* 0x01002a0000067ab9 */ /* 0x000fe20000000a00 */
[----:B------:R-:W-:Y:S01]  /*13870*/  ULDC.64 UR8, c[0x4][0xb0] ;  /* 0x01002c0000087ab9 */ /* 0x000fe20000000a00 */
[----:B------:R-:W-:Y:S01]  /*13880*/  ULDC.64 UR4, c[0x4][0x18] ;  /* 0x0100060000047ab9 */ /* 0x000fe20000000a00 */
[----:B------:R-:W-:Y:S02]  /*13890*/  IMAD.U32 R4, RZ, RZ, UR6 ;  /* 0x00000006ff047e24 */ /* 0x000fe4000f8e00ff */
[----:B------:R-:W-:Y:S02]  /*138a0*/  IMAD.U32 R5, RZ, RZ, UR7 ;  /* 0x00000007ff057e24 */ /* 0x000fe4000f8e00ff */
[----:B------:R-:W-:Y:S02]  /*138b0*/  IMAD.U32 R6, RZ, RZ, UR8 ;  /* 0x00000008ff067e24 */ /* 0x000fe4000f8e00ff */
[----:B------:R-:W-:-:S02]  /*138c0*/  IMAD.U32 R7, RZ, RZ, UR9 ;  /* 0x00000009ff077e24 */ /* 0x000fc4000f8e00ff */
[----:B------:R-:W-:Y:S02]  /*138d0*/  IMAD.U32 R10, RZ, RZ, UR4 ;  /* 0x00000004ff0a7e24 */ /* 0x000fe4000f8e00ff */
[----:B------:R-:W-:Y:S02]  /*138e0*/  IMAD.U32 R11, RZ, RZ, UR5 ;  /* 0x00000005ff0b7e24 */ /* 0x000fe4000f8e00ff */
[----:B------:R-:W-:Y:S02]  /*138f0*/  IMAD.MOV.U32 R8, RZ, RZ, 0x70 ;  /* 0x00000070ff087424 */ /* 0x000fe400078e00ff */
[----:B------:R-:W-:Y:S02]  /*13900*/  IMAD.MOV.U32 R12, RZ, RZ, 0x1 ;  /* 0x00000001ff0c7424 */ /* 0x000fe400078e00ff */
[----:B0-----:R-:W-:-:S07]  /*13910*/  IMAD.MOV.U32 R13, RZ, RZ, RZ ;  /* 0x000000ffff0d7224 */ /* 0x001fce00078e00ff */
[----:B------:R-:W-:-:S07]  /*13920*/  LEPC R20, `(.L_x_1156) ;  /* 0x000000001014794e */ /* 0x000fce0000000000 */
[----:B-1----:R-:W-:Y:S05]  /*13930*/  CALL.ABS.NOINC R2 ;  /* 0x0000000002007343 */ /* 0x002fea0003c00000 */
.L_x_1156:
[----:B------:R-:W-:Y:S05]  /*13940*/  BSYNC B6 ;  /* 0x0000000000067941 */ /* 0x000fea0003800000 */
.L_x_1155:
[----:B------:R-:W-:Y:S01]  /*13950*/  ULDC.64 UR4, c[0x0][0x9f8] ;  /* 0x00027e0000047ab9 */ /* 0x000fe20000000a00 */
[----:B------:R-:W-:Y:S01]  /*13960*/  IMAD.MOV.U32 R23, RZ, RZ, R27 ;  /* 0x000000ffff177224 */ /* 0x000fe200078e001b */
[----:B------:R-:W-:-:S04]  /*13970*/  ISETP.NE.U32.AND P0, PT, RZ, UR4, PT ;  /* 0x00000004ff007c0c */ /* 0x000fc8000bf05070 */
[----:B------:R-:W-:Y:S01]  /*13980*/  ISETP.NE.AND.EX P0, PT, RZ, UR5, PT, P0 ;  /* 0x00000005ff007c0c */ /* 0x000fe2000bf05300 */
[----:B------:R-:W-:-:S12]  /*13990*/  ULDC.64 UR4, c[0x0][0xa08] ;  /* 0x0002820000047ab9 */ /* 0x000fd80000000a00 */
[----:B------:R-:W3:Y:S02]  /*139a0*/  @P0 LDC.64 R2, c[0x0][0x9f8] ;  /* 0x00027e00ff020b82 */ /* 0x000ee40000000a00 */
[----:B---3--:R-:W-:-:S05]  /*139b0*/  @P0 IMAD.WIDE R2, R27, 0x4, R2 ;  /* 0x000000041b020825 */ /* 0x008fca00078e0202 */
[----:B------:R3:W4:Y:S01]  /*139c0*/  @P0 LDG.E R23, desc[UR52][R2.64] ;  /* 0x0000003402170981 */ /* 0x000722000c1e1900 */
[----:B------:R-:W-:Y:S01]  /*139d0*/  VIADD R22, R22, 0xffffffff ;  /* 0xffffffff16167836 */ /* 0x000fe20000000000 */
[----:B---3--:R-:W3:Y:S02]  /*139e0*/  LDC.64 R2, c[0x0][0x418] ;  /* 0x00010600ff027b82 */ /* 0x008ee40000000a00 */
[----:B---3--:R-:W-:Y:S01]  /*139f0*/  LOP3.LUT P0, RZ, R2, UR4, RZ, 0xfc, !PT ;  /* 0x0000000402ff7c12 */ /* 0x008fe2000f80fcff */
[----:B------:R-:W-:-:S03]  /*13a00*/  UMOV UR4, 0xffffffff ;  /* 0xffffffff00047882 */ /* 0x000fc60000000000 */
[----:B------:R-:W-:Y:S02]  /*13a10*/  LOP3.LUT P0, RZ, R3, UR5, RZ, 0xfc, P0 ;  /* 0x0000000503ff7c12 */ /* 0x000fe4000800fcff */
[----:B----4-:R-:W-:Y:S02]  /*13a20*/  SHF.R.S32.HI R25, RZ, 0x1f, R23 ;  /* 0x0000001fff197819 */ /* 0x010fe40000011417 */
[----:B------:R-:W-:Y:S01]  /*13a30*/  SEL R19, R23, RZ, !P0 ;  /* 0x000000ff17137207 */ /* 0x000fe20004000000 */
[----:B------:R-:W-:Y:S08]  /*13a40*/  BRA.DIV UR4, `(.L_x_1158) ;  /* 0x0000004604a47947 */ /* 0x000ff0000b800000 */
[----:B------:R-:W3:Y:S02]  /*13a50*/  S2R R0, SR_TID.X ;  /* 0x0000000000007919 */ /* 0x000ee40000002100 */
[----:B---3--:R-:W-:-:S04]  /*13a60*/  SHF.R.U32.HI R0, RZ, 0x5, R0 ;  /* 0x00000005ff007819 */ /* 0x008fc80000011600 */
[----:B------:R-:W-:-:S05]  /*13a70*/  LOP3.LUT R0, R0, 0x3, RZ, 0xc0, !PT ;  /* 0x0000000300007812 */ /* 0x000fca00078ec0ff */
[----:B------:R3:W4:Y:S02]  /*13a80*/  SHFL.IDX PT, R14, R0, RZ, 0x1f ;  /* 0x00001fff000e7589 */ /* 0x00072400000e0000 */
.L_x_1252:
[----:B---3--:R-:W3:Y:S01]  /*13a90*/  LDL.LU R0, [R1] ;  /* 0x0000000001007983 */ /* 0x008ee20000300800 */
[----:B------:R-:W-:Y:S02]  /*13aa0*/  PLOP3.LUT P1, PT, PT, PT, PT, 0x8, 0x0 ;  /* 0x000000000000781c */ /* 0x000fe40003f2e170 */
[----:B----4-:R-:W-:Y:S02]  /*13ab0*/  ISETP.NE.AND P0, PT, R14, RZ, PT ;  /* 0x000000ff0e00720c */ /* 0x010fe40003f05270 */
[----:B---3--:R-:W-:-:S09]  /*13ac0*/  LOP3.LUT R0, R0, 0xfffffffe, RZ, 0xc0, !PT ;  /* 0xfffffffe00007812 */ /* 0x008fd200078ec0ff */
[----:B------:R-:W-:-:S05]  /*13ad0*/  @P1 LOP3.LUT R0, R0, 0x1, RZ, 0xfc, !PT ;  /* 0x0000000100001812 */ /* 0x000fca00078efcff */
[----:B------:R3:W-:Y:S01]  /*13ae0*/  STL [R1], R0 ;  /* 0x0000000001007387 */ /* 0x0007e20000100800 */
[----:B------:R-:W-:Y:S05]  /*13af0*/  @P0 BRA `(.L_x_1159) ;  /* 0x0000000000f40947 */ /* 0x000fea0003800000 */
[----:B------:R-:W-:-:S03]  /*13b00*/  UMOV UR4, 0xffffffff ;  /* 0xffffffff00047882 */ /* 0x000fc60000000000 */
[----:B------:R-:W-:Y:S05]  /*13b10*/  BRA.DIV UR4, `(.L_x_1160) ;  /* 0x0000004604a47947 */ /* 0x000fea000b800000 */
[----:B------:R-:W-:-:S13]  /*13b20*/  ELECT P6, URZ, PT ;  /* 0x00000000003f782f */ /* 0x000fda00038c0000 */
.L_x_1255:
[----:B------:R-:W-:Y:S05]  /*13b30*/  @!P6 BRA `(.L_x_1159) ;  /* 0x0000000000e4e947 */ /* 0x000fea0003800000 */
[----:B------:R-:W-:-:S04]  /*13b40*/  ISETP.NE.U32.AND P0, PT, R2, RZ, PT ;  /* 0x000000ff0200720c */ /* 0x000fc80003f05070 */
[----:B------:R-:W-:-:S13]  /*13b50*/  ISETP.NE.AND.EX P0, PT, R3, RZ, PT, P0 ;  /* 0x000000ff0300720c */ /* 0x000fda0003f05300 */
[----:B------:R-:W-:Y:S05]  /*13b60*/  @!P0 BRA `(.L_x_1161) ;  /* 0x0000000000448947 */ /* 0x000fea0003800000 */
[----:B------:R-:W4:Y:S01]  /*13b70*/  LDC R6, c[0x0][0x43c] ;  /* 0x00010f00ff067b82 */ /* 0x000f220000000800 */
[----:B------:R-:W-:Y:S01]  /*13b80*/  ULDC.64 UR4, c[0x0][0x428] ;  /* 0x00010a0000047ab9 */ /* 0x000fe20000000a00 */
[----:B----4-:R-:W-:-:S13]  /*13b90*/  ISETP.NE.AND P0, PT, R6, 0x1, PT ;  /* 0x000000010600780c */ /* 0x010fda0003f05270 */
[----:B01----:R-:W3:Y:S02]  /*13ba0*/  @P0 LDC.64 R4, c[0x0][0x440] ;  /* 0x00011000ff040b82 */ /* 0x003ee40000000a00 */
[----:B---3--:R-:W-:-:S04]  /*13bb0*/  @P0 IMAD.HI.U32 R0, R22, R4, RZ ;  /* 0x0000000416000227 */ /* 0x008fc800078e00ff */
[----:B------:R-:W-:Y:S01]  /*13bc0*/  IMAD.MOV.U32 R4, RZ, RZ, R22 ;  /* 0x000000ffff047224 */ /* 0x000fe200078e0016 */
        /* <DEDUP_REMOVED lines=11> */
.L_x_1161:
[----:B---3--:R-:W-:Y:S01]  /*13c80*/  IMAD R0, R18, 0x8, R17 ;  /* 0x0000000812007824 */ /* 0x008fe200078e0211 */
[----:B----4-:R-:W-:-:S04]  /*13c90*/  SHF.L.U32 R2, R28, 0x1f, RZ ;  /* 0x0000001f1c027819 */ /* 0x010fc800000006ff */
[----:B------:R-:W3:Y:S02]  /*13ca0*/  SYNCS.PHASECHK.TRANS64.TRYWAIT P0, [R0+URZ+0x16840], R2 ;  /* 0x01684002000075a7 */ /* 0x000ee4000800017f */
[----:B---3--:R-:W-:Y:S05]  /*13cb0*/  @!P0 BRA `(.L_x_1162) ;  /* 0x00000044005c8947 */ /* 0x008fea0003800000 */
.L_x_1256:
[----:B------:R-:W4:Y:S02]  /*13cc0*/  S2R R3, SR_TID.X ;  /* 0x0000000000037919 */ /* 0x000f240000002100 */
[----:B----4-:R-:W-:-:S04]  /*13cd0*/  LOP3.LUT R3, R3, 0x7f, RZ, 0xc0, !PT ;  /* 0x0000007f03037812 */ /* 0x010fc800078ec0ff */
[----:B------:R-:W-:-:S13]  /*13ce0*/  ISETP.NE.AND P0, PT, R3, RZ, PT ;  /* 0x000000ff0300720c */ /* 0x000fda0003f05270 */
[----:B------:R-:W-:Y:S05]  /*13cf0*/  @P0 BRA `(.L_x_1163) ;  /* 0x00000000001c0947 */ /* 0x000fea0003800000 */
[----:B------:R-:W4:Y:S01]  /*13d00*/  S2R R3, SR_TID.X ;  /* 0x0000000000037919 */ /* 0x000f220000002100 */
[----:B---3--:R-:W-:-:S04]  /*13d10*/  IMAD.MOV.U32 R2, RZ, RZ, 0x4000 ;  /* 0x00004000ff027424 */ /* 0x008fc800078e00ff */
[----:B------:R3:W-:Y:S01]  /*13d20*/  SYNCS.ARRIVE.TRANS64 RZ, [R0+URZ+0x16830], R2 ;  /* 0x0168300200ff79a7 */ /* 0x0007e2000800003f */
[----:B----4-:R-:W-:-:S04]  /*13d30*/  LOP3.LUT R3, R3, 0x1f, RZ, 0xc0, !PT ;  /* 0x0000001f03037812 */ /* 0x010fc800078ec0ff */
[----:B------:R-:W-:-:S13]  /*13d40*/  ISETP.NE.AND P0, PT, R3, RZ, PT ;  /* 0x000000ff0300720c */ /* 0x000fda0003f05270 */
[----:B---3--:R-:W-:Y:S05]  /*13d50*/  @!P0 BRA `(.L_x_1163) ;  /* 0x0000000000048947 */ /* 0x008fea0003800000 */
[----:B------:R-:W-:Y:S01]  /*13d60*/  BPT.TRAP 0x1 ;  /* 0x000000040000795c */ /* 0x000fe20000300000 */
.L_x_1163:
[----:B---3--:R-:W3:Y:S01]  /*13d70*/  LDL.LU R2, [R1] ;  /* 0x0000000001027983 */ /* 0x008ee20000300800 */
        /* <DEDUP_REMOVED lines=13> */
[----:B------:R-:W-:Y:S02]  /*13e50*/  ULEA UR11, UR11, UR4, 0x7 ;  /* 0x000000040b0b7291 */ /* 0x000fe4000f8e383f */
[----:B------:R-:W-:Y:S01]  /*13e60*/  UIADD3 UR8, UR8, 0xe400, URZ ;  /* 0x0000e40008087890 */ /* 0x000fe2000fffe03f */
[----:B------:R-:W-:-:S08]  /*13e70*/  UMOV UR4, 0x0 ;  /* 0x0000000000047882 */ /* 0x000fd00000000000 */
[----:B------:R4:W-:Y:S01]  /*13e80*/  UTMALDG.4D [UR8], [UR6], desc[UR4] ;  /* 0x00000408060075b4 */ /* 0x0009e20008019000 */
[----:B---3--:R-:W-:-:S04]  /*13e90*/  LOP3.LUT R2, R2, 0xfffffffe, RZ, 0xc0, !PT ;  /* 0xfffffffe02027812 */ /* 0x008fc800078ec0ff */
[----:B------:R-:W-:-:S05]  /*13ea0*/  @P0 LOP3.LUT R2, R2, 0x1, RZ, 0xfc, !PT ;  /* 0x0000000102020812 */ /* 0x000fca00078efcff */
[----:B------:R4:W-:Y:S01]  /*13eb0*/  STL [R1], R2 ;  /* 0x0000000201007387 */ /* 0x0009e20000100800 */
[----:B------:R-:W-:Y:S01]  /*13ec0*/  NOP ;  /* 0x0000000000007918 */ /* 0x000fe20000000000 */
.L_x_1159:
[----:B------:R-:W5:Y:S01]  /*13ed0*/  LDL.LU R3, [R1+0x10] ;  /* 0x0000100001037983 */ /* 0x000f620000300800 */
[----:B------:R-:W-:Y:S05]  /*13ee0*/  WARPSYNC.ALL ;  /* 0x0000000000007948 */ /* 0x000fea0003800000 */
[----:B----4-:R-:W-:Y:S01]  /*13ef0*/  ULDC.64 UR4, c[0x0][0x298] ;  /* 0x0000a60000047ab9 */ /* 0x010fe20000000a00 */
[----:B---3--:R-:W-:Y:S01]  /*13f00*/  VIADD R0, R17, 0x8400 ;  /* 0x0000840011007836 */ /* 0x008fe20000000000 */
[----:B------:R-:W-:Y:S01]  /*13f10*/  ULDC.64 UR6, c[0x0][0xa00] ;  /* 0x0002800000067ab9 */ /* 0x000fe20000000a00 */
[----:B------:R-:W-:Y:S01]  /*13f20*/  BSSY B6, `(.L_x_1164) ;  /* 0x0000022000067945 */ /* 0x000fe20003800000 */
[----:B------:R-:W-:Y:S01]  /*13f30*/  BAR.SYNC.DEFER_BLOCKING 0x8, 0x200 ;  /* 0x0208000000007b1d */ /* 0x000fe20000010000 */
[----:B------:R-:W-:-:S02]  /*13f40*/  ISETP.NE.U32.AND P0, PT, RZ, UR6, PT ;  /* 0x00000006ff007c0c */ /* 0x000fc4000bf05070 */
[----:B------:R-:W-:Y:S02]  /*13f50*/  LOP3.LUT P1, RZ, R0, 0x3ff, RZ, 0xc0, !PT ;  /* 0x000003ff00ff7812 */ /* 0x000fe4000782c0ff */
[----:B------:R-:W-:Y:S02]  /*13f60*/  ISETP.NE.AND.EX P0, PT, RZ, UR7, PT, P0 ;  /* 0x00000007ff007c0c */ /* 0x000fe4000bf05300 */
[----:B-----5:R-:W-:Y:S01]  /*13f70*/  SHF.R.S32.HI R2, RZ, 0x1f, R3 ;  /* 0x0000001fff027819 */ /* 0x020fe20000011403 */
[----:B01----:R-:W-:-:S04]  /*13f80*/  IMAD.WIDE.U32 R4, R3, UR4, RZ ;  /* 0x0000000403047c25 */ /* 0x003fc8000f8e00ff */
[----:B------:R-:W-:Y:S01]  /*13f90*/  IMAD R2, R2, UR4, RZ ;  /* 0x0000000402027c24 */ /* 0x000fe2000f8e02ff */
[----:B------:R0:W-:Y:S03]  /*13fa0*/  STL.64 [R1+0x28], R4 ;  /* 0x0000280401007387 */ /* 0x0001e60000100a00 */
[----:B------:R-:W-:Y:S01]  /*13fb0*/  IMAD R0, R3, UR5, R2 ;  /* 0x0000000503007c24 */ /* 0x000fe2000f8e0202 */
[----:B------:R-:W-:-:S03]  /*13fc0*/  SHF.R.S32.HI R2, RZ, 0x1f, R27 ;  /* 0x0000001fff027819 */ /* 0x000fc6000001141b */
[----:B------:R-:W-:Y:S01]  /*13fd0*/  IMAD.IADD R3, R5, 0x1, R0 ;  /* 0x0000000105037824 */ /* 0x000fe200078e0200 */
[----:B------:R-:W-:Y:S02]  /*13fe0*/  SEL R0, R27, RZ, !P0 ;  /* 0x000000ff1b007207 */ /* 0x000fe40004000000 */
[----:B------:R-:W-:Y:S02]  /*13ff0*/  SEL R2, R2, RZ, !P0 ;  /* 0x000000ff02027207 */ /* 0x000fe40004000000 */
        /* <DEDUP_REMOVED lines=8> */
[----:B------:R-:W-:Y:S02]  /*14080*/  IMAD.U32 R4, RZ, RZ, UR6 ;  /* 0x00000006ff047e24 */ /* 0x000fe4000f8e00ff */
[----:B------:R-:W0:Y:S01]  /*14090*/  LDC.64 R2, c[0x4][R2] ;  /* 0x0100000002027b82 */ /* 0x000e220000000a00 */
[----:B------:R-:W-:Y:S02]  /*140a0*/  IMAD.U32 R5, RZ, RZ, UR7 ;  /* 0x00000007ff057e24 */ /* 0x000fe4000f8e00ff */
        /* <DEDUP_REMOVED lines=8> */
[----:B0-----:R-:W-:Y:S05]  /*14130*/  CALL.ABS.NOINC R2 ;  /* 0x0000000002007343 */ /* 0x001fea0003c00000 */
.L_x_1165:
[----:B------:R-:W-:Y:S05]  /*14140*/  BSYNC B6 ;  /* 0x0000000000067941 */ /* 0x000fea0003800000 */
.L_x_1164:
[----:B------:R-:W3:Y:S01]  /*14150*/  LDL.LU R20, [R1+0x30] ;  /* 0x0000300001147983 */ /* 0x000ee20000300800 */
[----:B------:R-:W-:Y:S01]  /*14160*/  ULDC.64 UR6, c[0x0][0x2e0] ;  /* 0x0000b80000067ab9 */ /* 0x000fe20000000a00 */
[----:B------:R-:W1:Y:S01]  /*14170*/  LDC R9, c[0x0][0x448] ;  /* 0x00011200ff097b82 */ /* 0x000e620000000800 */
[----:B------:R-:W-:Y:S01]  /*14180*/  ULDC.64 UR4, c[0x0][0x2d8] ;  /* 0x0000b60000047ab9 */ /* 0x000fe20000000a00 */
[----:B0-----:R-:W3:Y:S01]  /*14190*/  LDL.LU.64 R2, [R1+0x28] ;  /* 0x0000280001027983 */ /* 0x001ee20000300a00 */
[----:B------:R-:W-:-:S03]  /*141a0*/  ULDC.64 UR8, c[0x0][0x280] ;  /* 0x0000a00000087ab9 */ /* 0x000fc60000000a00 */
[----:B------:R-:W4:Y:S04]  /*141b0*/  LDL.LU R21, [R1+0x38] ;  /* 0x0000380001157983 */ /* 0x000f280000300800 */
[----:B------:R-:W4:Y:S04]  /*141c0*/  LDL.LU R4, [R1+0x10] ;  /* 0x0000100001047983 */ /* 0x000f280000300800 */
[----:B--2---:R-:W2:Y:S01]  /*141d0*/  LDL R12, [R1+0x8] ;  /* 0x00000800010c7983 */ /* 0x004ea20000100800 */
[----:B-1----:R-:W-:-:S13]  /*141e0*/  ISETP.NE.AND P1, PT, R9, 0x1, PT ;  /* 0x000000010900780c */ /* 0x002fda0003f25270 */
[----:B------:R-:W0:Y:S08]  /*141f0*/  @P1 LDC R5, c[0x0][0x450] ;  /* 0x00011400ff051b82 */ /* 0x000e300000000800 */
[----:B------:R-:W1:Y:S01]  /*14200*/  @P1 LDC R8, c[0x0][0x450] ;  /* 0x00011400ff081b82 */ /* 0x000e620000000800 */
[----:B---3--:R-:W-:Y:S02]  /*14210*/  IMAD.MOV.U32 R3, RZ, RZ, R20 ;  /* 0x000000ffff037224 */ /* 0x008fe400078e0014 */
[----:B------:R-:W3:Y:S01]  /*14220*/  S2R R20, SR_TID.X ;  /* 0x0000000000147919 */ /* 0x000ee20000002100 */
[----:B----4-:R-:W-:-:S02]  /*14230*/  IMAD R0, R21, UR6, RZ ;  /* 0x0000000615007c24 */ /* 0x010fc4000f8e02ff */
[----:B------:R-:W-:-:S04]  /*14240*/  IMAD.WIDE.U32 R2, R16, UR4, R2 ;  /* 0x0000000410027c25 */ /* 0x000fc8000f8e0002 */
[----:B------:R-:W-:Y:S01]  /*14250*/  IMAD R3, R16, UR5, R3 ;  /* 0x0000000510037c24 */ /* 0x000fe2000f8e0203 */
[----:B------:R-:W-:Y:S01]  /*14260*/  ULDC.64 UR4, c[0x0][0x2d0] ;  /* 0x0000b40000047ab9 */ /* 0x000fe20000000a00 */
[C---:B------:R-:W-:Y:S02]  /*14270*/  IMAD R0, R4.reuse, UR7, R0 ;  /* 0x0000000704007c24 */ /* 0x040fe4000f8e0200 */
[----:B------:R-:W-:Y:S01]  /*14280*/  IMAD.WIDE.U32 R2, R4, UR6, R2 ;  /* 0x0000000604027c25 */ /* 0x000fe2000f8e0002 */
[----:B------:R-:W-:Y:S01]  /*14290*/  ULDC.64 UR6, c[0x0][0x2c8] ;  /* 0x0000b20000067ab9 */ /* 0x000fe20000000a00 */
[----:B------:R-:W4:Y:S02]  /*142a0*/  @P1 LDC R4, c[0x0][0x44c] ;  /* 0x00011300ff041b82 */ /* 0x000f240000000800 */
[----:B------:R-:W-:Y:S01]  /*142b0*/  IMAD.IADD R3, R3, 0x1, R0 ;  /* 0x0000000103037824 */ /* 0x000fe200078e0200 */
[C---:B---3--:R-:W-:Y:S01]  /*142c0*/  LOP3.LUT R21, R20.reuse, 0x7f, RZ, 0xc0, !PT ;  /* 0x0000007f14157812 */ /* 0x048fe200078ec0ff */
[----:B------:R-:W-:-:S03]  /*142d0*/  IMAD.SHL.U32 R20, R20, 0x10, RZ ;  /* 0x0000001014147824 */ /* 0x000fc600078e00ff */
[----:B------:R-:W-:-:S04]  /*142e0*/  SHF.R.U32.HI R21, RZ, 0x3, R21 ;  /* 0x00000003ff157819 */ /* 0x000fc80000011615 */
[----:B------:R-:W-:-:S05]  /*142f0*/  LOP3.LUT R20, R21, 0x70, R20, 0xf8, !PT ;  /* 0x0000007015147812 */ /* 0x000fca00078ef814 */
[----:B--2---:R-:W-:Y:S02]  /*14300*/  IMAD.IADD R6, R20, 0x1, R12 ;  /* 0x0000000114067824 */ /* 0x004fe400078e020c */
[----:B------:R2:W5:Y:S02]  /*14310*/  LDL R20, [R1+0x4] ;  /* 0x0000040001147983 */ /* 0x0005640000100800 */
[----:B----4-:R-:W-:Y:S01]  /*14320*/  @P1 IMAD.HI.U32 R0, R6, R4, RZ ;  /* 0x0000000406001227 */ /* 0x010fe200078e00ff */
[----:B------:R-:W3:Y:S03]  /*14330*/  S2R R10, SR_TID.X ;  /* 0x00000000000a7919 */ /* 0x000ee60000002100 */
[----:B------:R-:W-:Y:S01]  /*14340*/  IMAD.MOV.U32 R4, RZ, RZ, R6 ;  /* 0x000000ffff047224 */ /* 0x000fe200078e0006 */
[----:B0-----:R-:W-:-:S04]  /*14350*/  @P1 SHF.R.U32.HI R4, RZ, R5, R0 ;  /* 0x00000005ff041219 */ /* 0x001fc80000011600 */
[----:B------:R-:W-:-:S05]  /*14360*/  SHF.R.S32.HI R0, RZ, 0x1f, R4 ;  /* 0x0000001fff007819 */ /* 0x000fca0000011404 */
[----:B------:R-:W-:-:S04]  /*14370*/  IMAD R0, R0, UR4, RZ ;  /* 0x0000000400007c24 */ /* 0x000fc8000f8e02ff */
[C---:B------:R-:W-:Y:S02]  /*14380*/  IMAD R7, R4.reuse, UR5, R0 ;  /* 0x0000000504077c24 */ /* 0x040fe4000f8e0200 */
[----:B------:R-:W-:Y:S02]  /*14390*/  IMAD.MOV R0, RZ, RZ, -R4 ;  /* 0x000000ffff007224 */ /* 0x000fe400078e0a04 */
[----:B------:R-:W-:-:S04]  /*143a0*/  IMAD.WIDE.U32 R4, R4, UR4, R2 ;  /* 0x0000000404047c25 */ /* 0x000fc8000f8e0002 */
[----:B------:R-:W-:Y:S02]  /*143b0*/  IMAD R0, R9, R0, R6 ;  /* 0x0000000009007224 */ /* 0x000fe400078e0206 */
[----:B------:R-:W-:-:S03]  /*143c0*/  IMAD.IADD R5, R5, 0x1, R7 ;  /* 0x0000000105057824 */ /* 0x000fc600078e0207 */
[----:B------:R-:W-:Y:S01]  /*143d0*/  SHF.R.S32.HI R7, RZ, 0x1f, R0 ;  /* 0x0000001fff077819 */ /* 0x000fe20000011400 */
[----:B------:R-:W-:-:S04]  /*143e0*/  IMAD.WIDE.U32 R4, R0, UR6, R4 ;  /* 0x0000000600047c25 */ /* 0x000fc8000f8e0004 */
[----:B------:R-:W-:Y:S02]  /*143f0*/  IMAD R7, R7, UR6, RZ ;  /* 0x0000000607077c24 */ /* 0x000fe4000f8e02ff */
[----:B---3--:R-:W-:Y:S02]  /*14400*/  IMAD.SHL.U32 R21, R10, 0x8, RZ ;  /* 0x000000080a157824 */ /* 0x008fe400078e00ff */
[----:B------:R-:W-:Y:S01]  /*14410*/  IMAD R7, R0, UR7, R7 ;  /* 0x0000000700077c24 */ /* 0x000fe2000f8e0207 */
[C---:B------:R-:W-:Y:S02]  /*14420*/  LEA R0, P0, R4.reuse, UR8, 0x1 ;  /* 0x0000000804007c11 */ /* 0x040fe4000f8008ff */
[----:B------:R-:W-:Y:S01]  /*14430*/  LOP3.LUT R21, R21, 0x38, RZ, 0xc0, !PT ;  /* 0x0000003815157812 */ /* 0x000fe200078ec0ff */
[----:B------:R-:W-:Y:S02]  /*14440*/  IMAD.IADD R5, R5, 0x1, R7 ;  /* 0x0000000105057824 */ /* 0x000fe400078e0207 */
[----:B------:R-:W0:Y:S03]  /*14450*/  @P1 LDC R7, c[0x0][0x44c] ;  /* 0x00011300ff071b82 */ /* 0x000e260000000800 */
[----:B------:R-:W-:Y:S01]  /*14460*/  LEA.HI.X R4, R4, UR9, R5, 0x1, P0 ;  /* 0x0000000904047c11 */ /* 0x000fe200080f0c05 */
[----:B------:R-:W-:-:S04]  /*14470*/  VIADD R5, R6, 0x80 ;  /* 0x0000008006057836 */ /* 0x000fc80000000000 */
[----:B------:R-:W-:Y:S02]  /*14480*/  IMAD.MOV.U32 R6, RZ, RZ, R5 ;  /* 0x000000ffff067224 */ /* 0x000fe400078e0005 */
[----:B0-----:R-:W-:-:S05]  /*14490*/  @P1 IMAD.HI.U32 R7, R5, R7, RZ ;  /* 0x0000000705071227 */ /* 0x001fca00078e00ff */
[----:B-1----:R-:W-:-:S05]  /*144a0*/  @P1 SHF.R.U32.HI R6, RZ, R8, R7 ;  /* 0x00000008ff061219 */ /* 0x002fca0000011607 */
[----:B------:R-:W-:Y:S02]  /*144b0*/  IMAD.MOV R7, RZ, RZ, -R6 ;  /* 0x000000ffff077224 */ /* 0x000fe400078e0a06 */
[----:B------:R-:W-:-:S04]  /*144c0*/  IMAD.WIDE.U32 R2, R6, UR4, R2 ;  /* 0x0000000406027c25 */ /* 0x000fc8000f8e0002 */
[----:B------:R-:W-:Y:S01]  /*144d0*/  IMAD R5, R9, R7, R5 ;  /* 0x0000000709057224 */ /* 0x000fe200078e0205 */
[----:B------:R-:W-:-:S05]  /*144e0*/  SHF.R.S32.HI R7, RZ, 0x1f, R6 ;  /* 0x0000001fff077819 */ /* 0x000fca0000011406 */
[----:B------:R-:W-:Y:S01]  /*144f0*/  IMAD R7, R7, UR4, RZ ;  /* 0x0000000407077c24 */ /* 0x000fe2000f8e02ff */
[----:B------:R-:W-:Y:S02]  /*14500*/  ULDC UR4, c[0x0][0x2b8] ;  /* 0x0000ae0000047ab9 */ /* 0x000fe40000000800 */
[----:B------:R-:W-:Y:S01]  /*14510*/  ISETP.GE.AND P0, PT, R21, UR4, PT ;  /* 0x0000000415007c0c */ /* 0x000fe2000bf06270 */
[----:B------:R-:W-:Y:S01]  /*14520*/  IMAD R7, R6, UR5, R7 ;  /* 0x0000000506077c24 */ /* 0x000fe2000f8e0207 */
[----:B------:R-:W-:Y:S01]  /*14530*/  SHF.R.S32.HI R6, RZ, 0x1f, R5 ;  /* 0x0000001fff067819 */ /* 0x000fe20000011405 */
[----:B------:R-:W-:Y:S02]  /*14540*/  UMOV UR4, 0xffffffff ;  /* 0xffffffff00047882 */ /* 0x000fe40000000000 */
[----:B------:R-:W-:Y:S02]  /*14550*/  IMAD.IADD R3, R3, 0x1, R7 ;  /* 0x0000000103037824 */ /* 0x000fe400078e0207 */
[----:B------:R-:W-:-:S02]  /*14560*/  IMAD R6, R6, UR6, RZ ;  /* 0x0000000606067c24 */ /* 0x000fc4000f8e02ff */
[----:B------:R-:W-:-:S04]  /*14570*/  IMAD.WIDE.U32 R2, R5, UR6, R2 ;  /* 0x0000000605027c25 */ /* 0x000fc8000f8e0002 */
[----:B------:R-:W-:Y:S01]  /*14580*/  IMAD R6, R5, UR7, R6 ;  /* 0x0000000705067c24 */ /* 0x000fe2000f8e0206 */
[----:B------:R-:W-:-:S03]  /*14590*/  LEA R5, P1, R2, UR8, 0x1 ;  /* 0x0000000802057c11 */ /* 0x000fc6000f8208ff */
[----:B------:R-:W-:-:S05]  /*145a0*/  IMAD.IADD R6, R3, 0x1, R6 ;  /* 0x0000000103067824 */ /* 0x000fca00078e0206 */
[----:B------:R-:W-:Y:S01]  /*145b0*/  LEA.HI.X R2, R2, UR9, R6, 0x1, P1 ;  /* 0x0000000902027c11 */ /* 0x000fe200088f0c06 */
[----:B--2---:R-:W-:Y:S06]  /*145c0*/  BRA.DIV UR4, `(.L_x_1166) ;  /* 0x0000003e042c7947 */ /* 0x004fec000b800000 */
[----:B------:R-:W0:Y:S02]  /*145d0*/  S2R R7, SR_TID.X ;  /* 0x0000000000077919 */ /* 0x000e240000002100 */
[----:B0-----:R-:W-:Y:S02]  /*145e0*/  LOP3.LUT R8, R7, 0x7f, RZ, 0xc0, !PT ;  /* 0x0000007f07087812 */ /* 0x001fe400078ec0ff */
[----:B------:R-:W2:Y:S04]  /*145f0*/  LDL.LU R7, [R1+0xc] ;  /* 0x00000c0001077983 */ /* 0x000ea80000300800 */
[----:B------:R-:W3:Y:S01]  /*14600*/  LDL.LU R11, [R1+0x8] ;  /* 0x00000800010b7983 */ /* 0x000ee20000300800 */
[----:B------:R-:W-:-:S03]  /*14610*/  SHF.R.U32.HI R10, RZ, 0x3, R8 ;  /* 0x00000003ff0a7819 */ /* 0x000fc60000011608 */
[----:B------:R-:W0:Y:S01]  /*14620*/  SHFL.IDX PT, R8, R0, RZ, 0x181f ;  /* 0x00181fff00087589 */ /* 0x000e2200000e0000 */
[----:B--2---:R-:W-:-:S03]  /*14630*/  IMAD R3, R7, R9, RZ ;  /* 0x0000000907037224 */ /* 0x004fc600078e02ff */
[----:B------:R-:W1:Y:S01]  /*14640*/  SHFL.IDX PT, R7, R4, RZ, 0x181f ;  /* 0x00181fff04077589 */ /* 0x000e6200000e0000 */
[----:B---3--:R-:W-:-:S05]  /*14650*/  IMAD.IADD R6, R10, 0x1, R11 ;  /* 0x000000010a067824 */ /* 0x008fca00078e020b */
[----:B------:R-:W-:-:S13]  /*14660*/  ISETP.GE.AND P1, PT, R6, R3, PT ;  /* 0x000000030600720c */ /* 0x000fda0003f26270 */
[----:B0-----:R-:W-:-:S05]  /*14670*/  @!P1 LEA R8, P2, R21, R8, 0x1 ;  /* 0x0000000815089211 */ /* 0x001fca00078408ff */
[----:B-1----:R-:W-:-:S04]  /*14680*/  @!P1 IMAD.X R7, RZ, RZ, R7, P2 ;  /* 0x000000ffff079224 */ /* 0x002fc800010e0607 */
[----:B------:R-:W-:Y:S02]  /*14690*/  @!P1 IMAD.MOV.U32 R9, RZ, RZ, R7 ;  /* 0x000000ffff099224 */ /* 0x000fe400078e0007 */
[----:B------:R-:W-:-:S03]  /*146a0*/  VIADD R7, R6, 0x10 ;  /* 0x0000001006077836 */ /* 0x000fc60000000000 */
[----:B------:R-:W-:Y:S01]  /*146b0*/  @!PT LDS RZ, [RZ] ;  /* 0x00000000fffff984 */ /* 0x000fe20000000800 */
[----:B-----5:R0:W-:Y:S02]  /*146c0*/  @!P1 LDGSTS.E.BYPASS.LTC128B.128 [R20+0x8400], desc[UR52][R8.64], !P0 ;  /* 0x0840000008149fae */ /* 0x0201e4000c101d74 */
        /* <DEDUP_REMOVED lines=42> */
[----:B------:R-:W-:Y:S04]  /*14970*/  SHFL.IDX PT, R4, R4, 0x7, 0x181f ;  /* 0x00f81f0004047f89 */ /* 0x000fe800000e0000 */
[----:B0-----:R-:W0:Y:S03]  /*14980*/  SHFL.IDX PT, R8, R0, 0x6, 0x181f ;  /* 0x00d81f0000087f89 */ /* 0x001e2600000e0000 */
[----:B0-----:R-:W-:-:S05]  /*14990*/  @!P1 LEA R8, P2, R21, R8, 0x1 ;  /* 0x0000000815089211 */ /* 0x001fca00078408ff */
[----:B------:R-:W-:-:S04]  /*149a0*/  @!P1 IMAD.X R7, RZ, RZ, R7, P2 ;  /* 0x000000ffff079224 */ /* 0x000fc800010e0607 */
[----:B------:R-:W-:Y:S02]  /*149b0*/  @!P1 IMAD.MOV.U32 R9, RZ, RZ, R7 ;  /* 0x000000ffff099224 */ /* 0x000fe400078e0007 */
[----:B------:R-:W-:Y:S04]  /*149c0*/  SHFL.IDX PT, R7, R5, RZ, 0x181f ;  /* 0x00181fff05077589 */ /* 0x000fe800000e0000 */
        /* <DEDUP_REMOVED lines=11> */
[----:B------:R-:W-:-:S05]  /*14a80*/  @!P2 LEA R7, P1, R21, R7, 0x1 ;  /* 0x000000071507a211 */ /* 0x000fca00078208ff */
[----:B0-----:R-:W-:Y:S02]  /*14a90*/  @!P2 IMAD.X R0, RZ, RZ, R0, P1 ;  /* 0x000000ffff00a224 */ /* 0x001fe400008e0600 */
[----:B-1----:R-:W-:Y:S02]  /*14aa0*/  @!P2 IMAD.MOV.U32 R8, RZ, RZ, R7 ;  /* 0x000000ffff08a224 */ /* 0x002fe400078e0007 */
        /* <DEDUP_REMOVED lines=20> */
.L_x_1281:
[----:B------:R-:W-:Y:S02]  /*14bf0*/  VIADD R6, R6, 0xb0 ;  /* 0x000000b006067836 */ /* 0x000fe40000000000 */
[----:B0-----:R-:W-:-:S03]  /*14c00*/  VIADD R8, R17, 0x16800 ;  /* 0x0001680011087836 */ /* 0x001fc60000000000 */
[----:B------:R-:W-:-:S13]  /*14c10*/  ISETP.GE.AND P1, PT, R6, R3, PT ;  /* 0x000000030600720c */ /* 0x000fda0003f26270 */
[----:B--2---:R-:W-:-:S05]  /*14c20*/  @!P1 LEA R2, P2, R21, R2, 0x1 ;  /* 0x0000000215029211 */ /* 0x004fca00078408ff */
[----:B-1----:R-:W-:-:S05]  /*14c30*/  @!P1 IMAD.X R3, RZ, RZ, R0, P2 ;  /* 0x000000ffff039224 */ /* 0x002fca00010e0600 */
[----:B------:R-:W-:Y:S01]  /*14c40*/  @!PT LDS RZ, [RZ] ;  /* 0x00000000fffff984 */ /* 0x000fe20000000800 */
[----:B------:R-:W-:Y:S01]  /*14c50*/  @!PT LDS RZ, [RZ] ;  /* 0x00000000fffff984 */ /* 0x000fe20000000800 */
[----:B------:R-:W-:Y:S01]  /*14c60*/  @!PT LDS RZ, [RZ] ;  /* 0x00000000fffff984 */ /* 0x000fe20000000800 */
[----:B------:R0:W-:Y:S01]  /*14c70*/  @!P1 LDGSTS.E.BYPASS.LTC128B.128 [R20+0xdc00], desc[UR52][R2.64], !P0 ;  /* 0x0dc0000002149fae */ /* 0x0001e2000c101d74 */
[----:B------:R-:W-:Y:S01]  /*14c80*/  PLOP3.LUT P0, PT, PT, PT, PT, 0x80, 0x0 ;  /* 0x000000000000781c */ /* 0x000fe20003f0f070 */
[----:B------:R-:W-:-:S12]  /*14c90*/  NOP ;  /* 0x0000000000007918 */ /* 0x000fd80000000000 */
.L_x_1167:
        /* <DEDUP_REMOVED lines=18> */
.L_x_1282:
[----:B------:R-:W-:Y:S05]  /*14dc0*/  BSYNC B0 ;  /* 0x0000000000007941 */ /* 0x000fea0003800000 */
.L_x_1168:
[----:B------:R-:W0:Y:S01]  /*14dd0*/  LDL R2, [R1+0x1c] ;  /* 0x00001c0001027983 */ /* 0x000e220000100800 */
[----:B------:R-:W-:Y:S01]  /*14de0*/  BSSY B0, `(.L_x_1170) ;  /* 0x0000179000007945 */ /* 0x000fe20003800000 */
[----:B0-----:R-:W-:-:S05]  /*14df0*/  VIADD R0, R2, 0xfffffffe ;  /* 0xfffffffe02007836 */ /* 0x001fca0000000000 */
[----:B------:R-:W-:-:S13]  /*14e00*/  ISETP.GE.AND P0, PT, R0, R29, PT ;  /* 0x0000001d0000720c */ /* 0x000fda0003f06270 */
[----:B------:R-:W-:Y:S05]  /*14e10*/  @!P0 BRA `(.L_x_1171) ;  /* 0x0000001400d48947 */ /* 0x000fea0003800000 */
[----:B------:R-:W2:Y:S04]  /*14e20*/  LDL.LU R2, [R1+0x34] ;  /* 0x0000340001027983 */ /* 0x000ea80000300800 */
[----:B------:R-:W3:Y:S04]  /*14e30*/  LDL.LU R6, [R1+0x18] ;  /* 0x0000180001067983 */ /* 0x000ee80000300800 */
[----:B------:R-:W4:Y:S04]  /*14e40*/  LDL.LU R3, [R1+0x3c] ;  /* 0x00003c0001037983 */ /* 0x000f280000300800 */
[----:B------:R-:W5:Y:S04]  /*14e50*/  LDL.LU R5, [R1+0x14] ;  /* 0x0000140001057983 */ /* 0x000f680000300800 */
[----:B------:R-:W5:Y:S01]  /*14e60*/  LDL.LU R4, [R1+0x40] ;  /* 0x0000400001047983 */ /* 0x000f620000300800 */
[----:B------:R-:W-:Y:S01]  /*14e70*/  BSSY B2, `(.L_x_1172) ;  /* 0x0000085000027945 */ /* 0x000fe20003800000 */
[----:B--2---:R-:W-:-:S04]  /*14e80*/  VIADD R2, R2, 0x1 ;  /* 0x0000000102027836 */ /* 0x004fc80000000000 */
[----:B---3--:R-:W-:Y:S01]  /*14e90*/  IMAD R2, R2, R6, RZ ;  /* 0x0000000602027224 */ /* 0x008fe200078e02ff */
[----:B----4-:R-:W-:-:S04]  /*14ea0*/  LOP3.LUT R3, RZ, R3, RZ, 0x33, !PT ;  /* 0x00000003ff037212 */ /* 0x010fc800078e33ff */
[----:B------:R-:W-:-:S04]  /*14eb0*/  LOP3.LUT R2, RZ, R2, RZ, 0x33, !PT ;  /* 0x00000002ff027212 */ /* 0x000fc800078e33ff */
[----:B-----5:R-:W-:Y:S02]  /*14ec0*/  VIADDMNMX R2, R2, -R5, R3, !PT ;  /* 0x8000000502027246 */ /* 0x020fe40007800103 */
[----:B------:R-:W-:-:S04]  /*14ed0*/  LOP3.LUT R3, RZ, R4, RZ, 0x33, !PT ;  /* 0x00000004ff037212 */ /* 0x000fc800078e33ff */
[----:B------:R-:W-:Y:S02]  /*14ee0*/  VIMNMX R6, R2, R3, !PT ;  /* 0x0000000302067248 */ /* 0x000fe40007fe0100 */
[----:B------:R-:W-:-:S04]  /*14ef0*/  LOP3.LUT R3, RZ, R29, RZ, 0x33, !PT ;  /* 0x0000001dff037212 */ /* 0x000fc800078e33ff */
[----:B------:R-:W-:Y:S02]  /*14f00*/  VIADDMNMX R10, R6, 0x2, R3, !PT ;  /* 0x00000002060a7846 */ /* 0x000fe40007800103 */
[----:B------:R-:W-:-:S05]  /*14f10*/  LOP3.LUT R3, RZ, R6, RZ, 0x33, !PT ;  /* 0x00000006ff037212 */ /* 0x000fca00078e33ff */
        /* <DEDUP_REMOVED lines=33> */
[----:B------:R-:W-:-:S05]  /*15130*/  LEA.HI.X R5, R2, UR5, R3, 0x2, P0 ;  /* 0x0000000502057c11 */ /* 0x000fca00080f1403 */
[----:B------:R0:W5:Y:S04]  /*15140*/  LDG.E R4, desc[UR52][R4.64] ;  /* 0x0000003404047981 */ /* 0x000168000c1e1900 */
.L_x_1176:
[----:B------:R-:W-:Y:S01]  /*15150*/  IMAD R2, R7, 0x8, R17 ;  /* 0x0000000807027824 */ /* 0x000fe200078e0211 */
[----:B------:R-:W-:Y:S01]  /*15160*/  SHF.L.U32 R3, R9, 0x1f, RZ ;  /* 0x0000001f09037819 */ /* 0x000fe200000006ff */
[----:B------:R-:W-:Y:S03]  /*15170*/  BSSY B3, `(.L_x_1177) ;  /* 0x0000003000037945 */ /* 0x000fe60003800000 */
[----:B------:R-:W1:Y:S02]  /*15180*/  SYNCS.PHASECHK.TRANS64.TRYWAIT P0, [R2+URZ+0x16840], R3 ;  /* 0x01684003020075a7 */ /* 0x000e64000800017f */
[----:B-1----:R-:W-:Y:S05]  /*15190*/  @!P0 BRA `(.L_x_1178) ;  /* 0x00000040000c8947 */ /* 0x002fea0003800000 */
.L_x_1283:
[----:B------:R-:W-:Y:S05]  /*151a0*/  BSYNC B3 ;  /* 0x0000000000037941 */ /* 0x000fea0003800000 */
.L_x_1177:
        /* <DEDUP_REMOVED lines=12> */
.L_x_1180:
[----:B------:R-:W-:Y:S05]  /*15270*/  BSYNC B3 ;  /* 0x0000000000037941 */ /* 0x000fea0003800000 */
.L_x_1179:
        /* <DEDUP_REMOVED lines=11> */
.L_x_1181:
        /* <DEDUP_REMOVED lines=15> */
.L_x_1284:
[----:B------:R-:W-:Y:S05]  /*15420*/  BSYNC B3 ;  /* 0x0000000000037941 */ /* 0x000fea0003800000 */
.L_x_1182:
[----:B------:R-:W-:Y:S01]  /*15430*/  BSSY B3, `(.L_x_1184) ;  /* 0x000000c000037945 */ /* 0x000fe20003800000 */
[----:B------:R-:W-:Y:S02]  /*15440*/  IMAD.MOV.U32 R12, RZ, RZ, 0x0 ;  /* 0x00000000ff0c7424 */ /* 0x000fe400078e00ff */
[----:B------:R-:W-:Y:S01]  /*15450*/  IMAD.MOV.U32 R13, RZ, RZ, 0x14f00000 ;  /* 0x14f00000ff0d7424 */ /* 0x000fe200078e00ff */
[----:B------:R-:W-:Y:S06]  /*15460*/  @P1 BRA `(.L_x_1185) ;  /* 0x0000000000201947 */ /* 0x000fec0003800000 */
[----:B------:R-:W1:Y:S01]  /*15470*/  S2R R5, SR_TID.X ;  /* 0x0000000000057919 */ /* 0x000e620000002100 */
[----:B0-----:R-:W-:Y:S02]  /*15480*/  IMAD R2, R18, 0x8, R17 ;  /* 0x0000000812027824 */ /* 0x001fe400078e0211 */
[----:B------:R-:W-:-:S04]  /*15490*/  IMAD.MOV.U32 R3, RZ, RZ, 0x4000 ;  /* 0x00004000ff037424 */ /* 0x000fc800078e00ff */
[----:B------:R2:W-:Y:S01]  /*154a0*/  SYNCS.ARRIVE.TRANS64 RZ, [R2+URZ+0x16850], R3 ;  /* 0x0168500302ff79a7 */ /* 0x0005e2000800003f */
[----:B-1----:R-:W-:-:S04]  /*154b0*/  LOP3.LUT R5, R5, 0x1f, RZ, 0xc0, !PT ;  /* 0x0000001f05057812 */ /* 0x002fc800078ec0ff */
[----:B------:R-:W-:-:S13]  /*154c0*/  ISETP.NE.AND P0, PT, R5, RZ, PT ;  /* 0x000000ff0500720c */ /* 0x000fda0003f05270 */
[----:B--2---:R-:W-:Y:S05]  /*154d0*/  @!P0 BRA `(.L_x_1185) ;  /* 0x0000000000048947 */ /* 0x004fea0003800000 */
[----:B------:R-:W-:Y:S01]  /*154e0*/  BPT.TRAP 0x1 ;  /* 0x000000040000795c */ /* 0x000fe20000300000 */
.L_x_1185:
[----:B------:R-:W-:Y:S05]  /*154f0*/  BSYNC B3 ;  /* 0x0000000000037941 */ /* 0x000fea0003800000 */
.L_x_1184:
        /* <DEDUP_REMOVED lines=11> */
.L_x_1186:
        /* <DEDUP_REMOVED lines=12> */
.L_x_1175:
[----:B------:R-:W-:Y:S05]  /*15670*/  BSYNC B1 ;  /* 0x0000000000017941 */ /* 0x000fea0003800000 */
.L_x_1174:
[----:B------:R-:W2:Y:S01]  /*15680*/  LDL.LU R0, [R1+0x1c] ;  /* 0x00001c0001007983 */ /* 0x000ea20000300800 */
[----:B------:R-:W-:Y:S02]  /*15690*/  IMAD.MOV.U32 R18, RZ, RZ, R7 ;  /* 0x000000ffff127224 */ /* 0x000fe400078e0007 */
[----:B------:R-:W-:Y:S02]  /*156a0*/  IMAD.MOV.U32 R28, RZ, RZ, R9 ;  /* 0x000000ffff1c7224 */ /* 0x000fe400078e0009 */
[----:B--2---:R-:W-:-:S07]  /*156b0*/  VIADD R0, R0, 0xfffffffd ;  /* 0xfffffffd00007836 */ /* 0x004fce0000000000 */
.L_x_1173:
[----:B------:R-:W-:Y:S05]  /*156c0*/  BSYNC B2 ;  /* 0x0000000000027941 */ /* 0x000fea0003800000 */
.L_x_1172:
[----:B------:R-:W-:-:S05]  /*156d0*/  VIADD R3, R10, 0xfffffffe ;  /* 0xfffffffe0a037836 */ /* 0x000fca0000000000 */
[----:B------:R-:W-:-:S13]  /*156e0*/  ISETP.NE.AND P0, PT, R3, R6, PT ;  /* 0x000000060300720c */ /* 0x000fda0003f05270 */
[----:B------:R-:W-:Y:S05]  /*156f0*/  @!P0 BRA `(.L_x_1171) ;  /* 0x0000000c009c8947 */ /* 0x000fea0003800000 */
[----:B------:R-:W-:-:S07]  /*15700*/  IMAD.MOV.U32 R4, RZ, RZ, R19 ;  /* 0x000000ffff047224 */ /* 0x000fce00078e0013 */
.L_x_1213:
        /* <DEDUP_REMOVED lines=32> */
.L_x_1189:
[----:B------:R-:W-:Y:S01]  /*15910*/  IMAD R2, R6, 0x8, R17 ;  /* 0x0000000806027824 */ /* 0x000fe200078e0211 */
[----:B------:R-:W-:Y:S01]  /*15920*/  SHF.L.U32 R3, R7, 0x1f, RZ ;  /* 0x0000001f07037819 */ /* 0x000fe200000006ff */
[----:B------:R-:W-:Y:S03]  /*15930*/  BSSY B2, `(.L_x_1190) ;  /* 0x0000003000027945 */ /* 0x000fe60003800000 */
[----:B------:R-:W1:Y:S02]  /*15940*/  SYNCS.PHASECHK.TRANS64.TRYWAIT P0, [R2+URZ+0x16840], R3 ;  /* 0x01684003020075a7 */ /* 0x000e64000800017f */
[----:B-1----:R-:W-:Y:S05]  /*15950*/  @!P0 BRA `(.L_x_1191) ;  /* 0x0000003800448947 */ /* 0x002fea0003800000 */
.L_x_1285:
[----:B------:R-:W-:Y:S05]  /*15960*/  BSYNC B2 ;  /* 0x0000000000027941 */ /* 0x000fea0003800000 */
.L_x_1190:
        /* <DEDUP_REMOVED lines=12> */
.L_x_1193:
[----:B------:R-:W-:Y:S05]  /*15a30*/  BSYNC B2 ;  /* 0x0000000000027941 */ /* 0x000fea0003800000 */
.L_x_1192:
        /* <DEDUP_REMOVED lines=11> */
.L_x_1194:
        /* <DEDUP_REMOVED lines=15> */
.L_x_1286:
[----:B------:R-:W-:Y:S05]  /*15be0*/  BSYNC B2 ;  /* 0x0000000000027941 */ /* 0x000fea0003800000 */
.L_x_1195:
[----:B------:R-:W-:Y:S01]  /*15bf0*/  BSSY B2, `(.L_x_1197) ;  /* 0x000000b000027945 */ /* 0x000fe20003800000 */
[----:B------:R-:W-:Y:S02]  /*15c00*/  IMAD.MOV.U32 R2, RZ, RZ, 0x0 ;  /* 0x00000000ff027424 */ /* 0x000fe400078e00ff */
[----:B0-----:R-:W-:Y:S01]  /*15c10*/  IMAD.MOV.U32 R3, RZ, RZ, 0x14f00000 ;  /* 0x14f00000ff037424 */ /* 0x001fe200078e00ff */
        /* <DEDUP_REMOVED lines=8> */
.L_x_1198:
[----:B------:R-:W-:Y:S05]  /*15ca0*/  BSYNC B2 ;  /* 0x0000000000027941 */ /* 0x000fea0003800000 */
.L_x_1197:
        /* <DEDUP_REMOVED lines=8> */
[----:B------:R-:W-:Y:S01]  /*15d30*/  UIADD3.X UR5, URZ, UR39, URZ, UP0, !UPT ;  /* 0x000000273f057290 */ /* 0x000fe200087fe43f */
[----:B------:R-:W-:-:S11]  /*15d40*/  VIADD R18, R18, 0x400 ;  /* 0x0000040012127836 */ /* 0x000fd60000000000 */
.L_x_1199:
        /* <DEDUP_REMOVED lines=12> */
.L_x_1188:
[----:B------:R-:W-:Y:S05]  /*15e10*/  BSYNC B1 ;  /* 0x0000000000017941 */ /* 0x000fea0003800000 */
.L_x_1187:
        /* <DEDUP_REMOVED lines=32> */
.L_x_1202:
[----:B------:R-:W-:Y:S01]  /*16020*/  IMAD R2, R18, 0x8, R17 ;  /* 0x0000000812027824 */ /* 0x000fe200078e0211 */
[----:B------:R-:W-:Y:S01]  /*16030*/  SHF.L.U32 R3, R28, 0x1f, RZ ;  /* 0x0000001f1c037819 */ /* 0x000fe200000006ff */
[----:B------:R-:W-:Y:S03]  /*16040*/  BSSY B2, `(.L_x_1203) ;  /* 0x0000003000027945 */ /* 0x000fe60003800000 */
[----:B------:R-:W1:Y:S02]  /*16050*/  SYNCS.PHASECHK.TRANS64.TRYWAIT P0, [R2+URZ+0x16840], R3 ;  /* 0x01684003020075a7 */ /* 0x000e64000800017f */
[----:B-1----:R-:W-:Y:S05]  /*16060*/  @!P0 BRA `(.L_x_1204) ;  /* 0x0000003000a88947 */ /* 0x002fea0003800000 */
.L_x_1287:
[----:B------:R-:W-:Y:S05]  /*16070*/  BSYNC B2 ;  /* 0x0000000000027941 */ /* 0x000fea0003800000 */
.L_x_1203:
        /* <DEDUP_REMOVED lines=12> */
.L_x_1206:
[----:B------:R-:W-:Y:S05]  /*16140*/  BSYNC B2 ;  /* 0x0000000000027941 */ /* 0x000fea0003800000 */
.L_x_1205:
[----:B------:R-:W-:Y:S01]  /*16150*/  IMAD.MOV.U32 R5, RZ, RZ, RZ ;  /* 0x000000ffff057224 */ /* 0x000fe200078e00ff */
[----:B------:R-:W-:Y:S01]  /*16160*/  UIADD3 UR4, UP0, UR38, 0x370, URZ ;  /* 0x0000037026047890 */ /* 0x000fe2000ff1e03f */
[C---:B-1----:R-:W-:Y:S01]  /*16170*/  IMAD R2, R18.reuse, 0x4000, R17 ;  /* 0x0000400012027824 */ /* 0x042fe200078e0211 */
[----:B------:R-:W-:Y:S01]  /*16180*/  PLOP3.LUT P0, PT, PT, PT, PT, 0x80, 0x0 ;  /* 0x000000000000781c */ /* 0x000fe20003f0f070 */
[----:B------:R-:W-:Y:S01]  /*16190*/  IMAD R3, R18, 0x8, R8 ;  /* 0x0000000812037824 */ /* 0x000fe200078e0208 */
[----:B------:R-:W-:Y:S01]  /*161a0*/  R2UR UR10, R5 ;  /* 0x00000000050a72ca */ /* 0x000fe200000e0000 */
[----:B------:R-:W-:Y:S01]  /*161b0*/  VIADD R2, R2, 0xe400 ;  /* 0x0000e40002027836 */ /* 0x000fe20000000000 */
[----:B------:R-:W-:Y:S01]  /*161c0*/  UIADD3.X UR5, URZ, UR39, URZ, UP0, !UPT ;  /* 0x000000273f057290 */ /* 0x000fe200087fe43f */
[----:B------:R-:W-:Y:S01]  /*161d0*/  VIADD R3, R3, 0x30 ;  /* 0x0000003003037836 */ /* 0x000fe20000000000 */
[----:B------:R-:W-:Y:S01]  /*161e0*/  UMOV UR6, 0x0 ;  /* 0x0000000000067882 */ /* 0x000fe20000000000 */
[----:B------:R-:W-:Y:S01]  /*161f0*/  IMAD R11, R10, 0x80, R26 ;  /* 0x000000800a0b7824 */ /* 0x000fe200078e021a */
[----:B------:R-:W-:-:S09]  /*16200*/  UMOV UR7, 0x14f00000 ;  /* 0x14f0000000077882 */ /* 0x000fd20000000000 */
.L_x_1207:
        /* <DEDUP_REMOVED lines=15> */
.L_x_1288:
[----:B------:R-:W-:Y:S05]  /*16300*/  BSYNC B2 ;  /* 0x0000000000027941 */ /* 0x000fea0003800000 */
.L_x_1208:
        /* <DEDUP_REMOVED lines=11> */
.L_x_1211:
[----:B------:R-:W-:Y:S05]  /*163c0*/  BSYNC B2 ;  /* 0x0000000000027941 */ /* 0x000fea0003800000 */
.L_x_1210:
        /* <DEDUP_REMOVED lines=10> */
.L_x_1212:
        /* <DEDUP_REMOVED lines=12> */
.L_x_1201:
[----:B------:R-:W-:Y:S05]  /*16530*/  BSYNC B1 ;  /* 0x0000000000017941 */ /* 0x000fea0003800000 */
.L_x_1200:
[----:B------:R-:W-:Y:S01]  /*16540*/  ISETP.GT.AND P0, PT, R9, R29, PT ;  /* 0x0000001d0900720c */ /* 0x000fe20003f04270 */
[----:B------:R-:W-:-:S12]  /*16550*/  VIADD R0, R0, 0xfffffffe ;  /* 0xfffffffe00007836 */ /* 0x000fd80000000000 */
[----:B------:R-:W-:Y:S05]  /*16560*/  @P0 BRA `(.L_x_1213) ;  /* 0xfffffff000680947 */ /* 0x000fea000383ffff */
.L_x_1171:
[----:B------:R-:W-:Y:S05]  /*16570*/  BSYNC B0 ;  /* 0x0000000000007941 */ /* 0x000fea0003800000 */
.L_x_1170:
        /* <DEDUP_REMOVED lines=17> */
.L_x_1215:
[----:B------:R-:W-:Y:S05]  /*16690*/  BSYNC B0 ;  /* 0x0000000000007941 */ /* 0x000fea0003800000 */
.L_x_1214:
        /* <DEDUP_REMOVED lines=10> */
.L_x_1289:
[----:B------:R-:W-:Y:S05]  /*16740*/  BSYNC B1 ;  /* 0x0000000000017941 */ /* 0x000fea0003800000 */
.L_x_1218:
        /* <DEDUP_REMOVED lines=9> */
.L_x_1221:
[----:B------:R-:W-:Y:S05]  /*167e0*/  BSYNC B1 ;  /* 0x0000000000017941 */ /* 0x000fea0003800000 */
.L_x_1220:
        /* <DEDUP_REMOVED lines=10> */
.L_x_1222:
        /* <DEDUP_REMOVED lines=10> */
.L_x_1217:
[----:B------:R-:W-:Y:S05]  /*16930*/  BSYNC B0 ;  /* 0x0000000000007941 */ /* 0x000fea0003800000 */
.L_x_1216:
[----:B------:R-:W-:-:S05]  /*16940*/  VIADD R18, R18, 0x1 ;  /* 0x0000000112127836 */ /* 0x000fca0000000000 */
[----:B------:R-:W-:-:S04]  /*16950*/  ISETP.NE.AND P0, PT, R18, 0x2, PT ;  /* 0x000000021200780c */ /* 0x000fc80003f05270 */
[----:B------:R-:W-:Y:S02]  /*16960*/  SEL R3, RZ, 0x1, P0 ;  /* 0x00000001ff037807 */ /* 0x000fe40000000000 */
[----:B------:R-:W-:Y:S02]  /*16970*/  SEL R18, R18, RZ, P0 ;  /* 0x000000ff12127207 */ /* 0x000fe40000000000 */
[----:B------:R-:W-:-:S07]  /*16980*/  LOP3.LUT R28, R28, R3, RZ, 0x3c, !PT ;  /* 0x000000031c1c7212 */ /* 0x000fce00078e3cff */
.L_x_1152:
[----:B------:R-:W-:Y:S05]  /*16990*/  BSYNC B7 ;  /* 0x0000000000077941 */ /* 0x000fea0003800000 */
.L_x_1150:
        /* <DEDUP_REMOVED lines=12> */
.L_x_1223:
[----:B------:R-:W3:Y:S01]  /*16a60*/  S2R R0, SR_TID.X ;  /* 0x0000000000007919 */ /* 0x000ee20000002100 */
[----:B------:R-:W-:Y:S01]  /*16a70*/  UMOV UR4, 0xffffffff ;  /* 0xffffffff00047882 */ /* 0x000fe20000000000 */
[----:B---3--:R-:W-:-:S04]  /*16a80*/  LOP3.LUT R9, R0, 0x1f, RZ, 0xc0, !PT ;  /* 0x0000001f00097812 */ /* 0x008fc800078ec0ff */
[----:B------:R-:W-:Y:S01]  /*16a90*/  ISETP.NE.AND P0, PT, R9, 0x1f, PT ;  /* 0x0000001f0900780c */ /* 0x000fe20003f05270 */
[----:B------:R-:W-:-:S12]  /*16aa0*/  BRA.DIV UR4, `(.L_x_1225) ;  /* 0x0000002a04547947 */ /* 0x000fd8000b800000 */
[----:B------:R-:W-:Y:S01]  /*16ab0*/  IMAD.IADD R7, R27, 0x1, R9 ;  /* 0x000000011b077824 */ /* 0x000fe200078e0209 */
[----:B------:R-:W-:-:S04]  /*16ac0*/  ULDC UR4, c[0x0][0xc3c] ;  /* 0x00030f0000047ab9 */ /* 0x000fc80000000800 */
[----:B------:R-:W-:-:S13]  /*16ad0*/  ISETP.GE.OR P1, PT, R7, UR4, !P0 ;  /* 0x0000000407007c0c */ /* 0x000fda000c726670 */
[----:B01----:R-:W0:Y:S08]  /*16ae0*/  @!P1 LDC.64 R4, c[0x0][0xc80] ;  /* 0x00032000ff049b82 */ /* 0x003e300000000a00 */
[----:B------:R-:W1:Y:S01]  /*16af0*/  @!P1 LDC.64 R2, c[0x0][0xc78] ;  /* 0x00031e00ff029b82 */ /* 0x000e620000000a00 */
[----:B0-----:R-:W-:-:S06]  /*16b00*/  @!P1 IMAD.WIDE R4, R7, 0x4, R4 ;  /* 0x0000000407049825 */ /* 0x001fcc00078e0204 */
[----:B------:R-:W3:Y:S01]  /*16b10*/  @!P1 LDG.E R4, desc[UR52][R4.64] ;  /* 0x0000003404049981 */ /* 0x000ee2000c1e1900 */
[----:B-1----:R-:W-:-:S06]  /*16b20*/  @!P1 IMAD.WIDE R2, R7, 0x4, R2 ;  /* 0x0000000407029825 */ /* 0x002fcc00078e0202 */
[----:B------:R-:W4:Y:S01]  /*16b30*/  @!P1 LDG.E R2, desc[UR52][R2.64] ;  /* 0x0000003402029981 */ /* 0x000f22000c1e1900 */
[----:B------:R-:W-:Y:S02]  /*16b40*/  IMAD.MOV.U32 R25, RZ, RZ, RZ ;  /* 0x000000ffff197224 */ /* 0x000fe400078e00ff */
[----:B------:R-:W-:Y:S01]  /*16b50*/  IMAD.MOV.U32 R8, RZ, RZ, RZ ;  /* 0x000000ffff087224 */ /* 0x000fe200078e00ff */
[C---:B------:R-:W-:Y:S02]  /*16b60*/  ISETP.GE.U32.AND P2, PT, R9.reuse, 0x2, PT ;  /* 0x000000020900780c */ /* 0x040fe40003f46070 */
[C---:B------:R-:W-:Y:S02]  /*16b70*/  ISETP.GE.U32.AND P3, PT, R9.reuse, 0x4, PT ;  /* 0x000000040900780c */ /* 0x040fe40003f66070 */
[C---:B------:R-:W-:Y:S02]  /*16b80*/  ISETP.GE.U32.AND P4, PT, R9.reuse, 0x8, PT ;  /* 0x000000080900780c */ /* 0x040fe40003f86070 */
[----:B------:R-:W-:Y:S01]  /*16b90*/  ISETP.GE.U32.AND P5, PT, R9, 0x10, PT ;  /* 0x000000100900780c */ /* 0x000fe20003fa6070 */
[----:B------:R-:W-:Y:S04]  /*16ba0*/  SHFL.IDX PT, R0, R24, RZ, 0x1f ;  /* 0x00001fff18007589 */ /* 0x000fe800000e0000 */
[----:B------:R0:W-:Y:S02]  /*16bb0*/  SHFL.IDX PT, R6, R24, 0x1, 0x1f ;  /* 0x00201f0018067f89 */ /* 0x0001e400000e0000 */
[----:B0-----:R-:W-:-:S02]  /*16bc0*/  IMAD.MOV.U32 R24, RZ, RZ, RZ ;  /* 0x000000ffff187224 */ /* 0x001fc400078e00ff */
[----:B---3--:R-:W-:Y:S02]  /*16bd0*/  @!P1 IMAD.MOV.U32 R25, RZ, RZ, R4 ;  /* 0x000000ffff199224 */ /* 0x008fe400078e0004 */
[----:B----4-:R-:W-:-:S04]  /*16be0*/  @!P1 IMAD.MOV.U32 R8, RZ, RZ, R2 ;  /* 0x000000ffff089224 */ /* 0x010fc800078e0002 */
[----:B------:R-:W-:-:S05]  /*16bf0*/  IMAD R13, R8, R25, RZ ;  /* 0x00000019080d7224 */ /* 0x000fca00078e02ff */
[----:B------:R-:W0:Y:S01]  /*16c00*/  SHFL.UP PT, R14, R13, 0x1, RZ ;  /* 0x042000000d0e7989 */ /* 0x000e2200000e00ff */
[----:B------:R-:W-:-:S04]  /*16c10*/  ISETP.NE.AND P1, PT, R9, RZ, PT ;  /* 0x000000ff0900720c */ /* 0x000fc80003f25270 */
        /* <DEDUP_REMOVED lines=15> */
.L_x_1299:
[----:B------:R-:W-:Y:S02]  /*16d10*/  ULDC UR4, c[0x0][0xc38] ;  /* 0x00030e0000047ab9 */ /* 0x000fe40000000800 */
[----:B------:R-:W-:-:S04]  /*16d20*/  IMAD.U32 R4, RZ, RZ, UR4 ;  /* 0x00000004ff047e24 */ /* 0x000fc8000f8e00ff */
[----:B-1----:R-:W-:-:S04]  /*16d30*/  IMAD R5, R14, R4, RZ ;  /* 0x000000040e057224 */ /* 0x002fc800078e02ff */
[----:B------:R-:W-:-:S05]  /*16d40*/  IMAD.IADD R6, R6, 0x1, R5 ;  /* 0x0000000106067824 */ /* 0x000fca00078e0205 */
[----:B------:R-:W-:-:S13]  /*16d50*/  ISETP.GT.AND P6, PT, R6, R0, PT ;  /* 0x000000000600720c */ /* 0x000fda0003fc4270 */
[----:B------:R-:W-:Y:S05]  /*16d60*/  @P6 BRA `(.L_x_1226) ;  /* 0x0000000000a46947 */ /* 0x000fea0003800000 */
.L_x_1229:
        /* <DEDUP_REMOVED lines=11> */
[----:B------:R-:W-:Y:S02]  /*16e20*/  IMAD.MOV.U32 R8, RZ, RZ, RZ ;  /* 0x000000ffff087224 */ /* 0x000fe400078e00ff */
[----:B0-----:R-:W-:-:S05]  /*16e30*/  @!P6 IMAD.WIDE R2, R7, 0x4, R2 ;  /* 0x000000040702e825 */ /* 0x001fca00078e0202 */
[----:B------:R1:W3:Y:S02]  /*16e40*/  @!P6 LDG.E R25, desc[UR52][R2.64] ;  /* 0x000000340219e981 */ /* 0x0002e4000c1e1900 */
[----:B-1----:R-:W-:-:S05]  /*16e50*/  @!P6 IMAD.WIDE R2, R7, 0x4, R4 ;  /* 0x000000040702e825 */ /* 0x002fca00078e0204 */
[----:B------:R-:W3:Y:S01]  /*16e60*/  @!P6 LDG.E R8, desc[UR52][R2.64] ;  /* 0x000000340208e981 */ /* 0x000ee2000c1e1900 */
[----:B------:R-:W-:Y:S01]  /*16e70*/  UMOV UR4, 0xffffffff ;  /* 0xffffffff00047882 */ /* 0x000fe20000000000 */
[----:B---3--:R-:W-:Y:S02]  /*16e80*/  IMAD R13, R8, R25, RZ ;  /* 0x00000019080d7224 */ /* 0x008fe400078e02ff */
        /* <DEDUP_REMOVED lines=17> */
.L_x_1307:
[----:B------:R-:W-:Y:S02]  /*16fa0*/  ULDC UR4, c[0x0][0xc38] ;  /* 0x00030e0000047ab9 */ /* 0x000fe40000000800 */
[----:B------:R-:W-:-:S04]  /*16fb0*/  IMAD.U32 R4, RZ, RZ, UR4 ;  /* 0x00000004ff047e24 */ /* 0x000fc8000f8e00ff */
[----:B-1----:R-:W-:-:S04]  /*16fc0*/  IMAD R5, R14, R4, RZ ;  /* 0x000000040e057224 */ /* 0x002fc800078e02ff */
[----:B------:R-:W-:-:S05]  /*16fd0*/  IMAD.IADD R6, R5, 0x1, R6 ;  /* 0x0000000105067824 */ /* 0x000fca00078e0206 */
[----:B------:R-:W-:-:S13]  /*16fe0*/  ISETP.GT.AND P6, PT, R6, R0, PT ;  /* 0x000000000600720c */ /* 0x000fda0003fc4270 */
[----:B------:R-:W-:Y:S05]  /*16ff0*/  @!P6 BRA `(.L_x_1229) ;  /* 0xfffffffc005ce947 */ /* 0x000fea000383ffff */
.L_x_1226:
[----:B------:R-:W-:Y:S01]  /*17000*/  IMAD.IADD R5, R6, 0x1, -R5 ;  /* 0x0000000106057824 */ /* 0x000fe200078e0a05 */
[----:B------:R-:W-:-:S03]  /*17010*/  UMOV UR4, 0xffffffff ;  /* 0xffffffff00047882 */ /* 0x000fc60000000000 */
[----:B------:R-:W-:-:S05]  /*17020*/  IMAD R7, R3, R4, R5 ;  /* 0x0000000403077224 */ /* 0x000fca00078e0205 */
[----:B------:R-:W-:Y:S01]  /*17030*/  ISETP.GT.AND P6, PT, R7, R0, PT ;  /* 0x000000000700720c */ /* 0x000fe20003fc4270 */
[----:B------:R-:W-:-:S12]  /*17040*/  BRA.DIV UR4, `(.L_x_1230) ;  /* 0x0000002a04dc7947 */ /* 0x000fd8000b800000 */
[----:B------:R-:W-:-:S04]  /*17050*/  VOTE.ANY R2, PT, !P6 ;  /* 0x0000000000027806 */ /* 0x000fc800070e0100 */
[----:B--2---:R-:W1:Y:S02]  /*17060*/  POPC R12, R2 ;  /* 0x00000002000c7309 */ /* 0x004e640000000000 */
[----:B-1----:R1:W2:Y:S01]  /*17070*/  SHFL.IDX PT, R25, R25, R12, 0x1f ;  /* 0x00001f0c19197589 */ /* 0x0022a200000e0000 */
[----:B------:R-:W-:-:S03]  /*17080*/  IMAD.IADD R27, R12, 0x1, R27 ;  /* 0x000000010c1b7824 */ /* 0x000fc600078e021b */
[----:B------:R1:W3:Y:S04]  /*17090*/  SHFL.IDX PT, R8, R8, R12, 0x1f ;  /* 0x00001f0c08087589 */ /* 0x0002e800000e0000 */
.L_x_1312:
[----:B------:R-:W-:-:S13]  /*170a0*/  ISETP.NE.AND P0, PT, R2, RZ, PT ;  /* 0x000000ff0200720c */ /* 0x000fda0003f05270 */
[----:B------:R-:W-:Y:S05]  /*170b0*/  @!P0 BRA `(.L_x_1231) ;  /* 0x0000000000108947 */ /* 0x000fea0003800000 */
[----:B------:R-:W-:Y:S01]  /*170c0*/  UMOV UR4, 0xffffffff ;  /* 0xffffffff00047882 */ /* 0x000fe20000000000 */
[----:B-1----:R-:W-:Y:S02]  /*170d0*/  VIADD R12, R12, 0xffffffff ;  /* 0xffffffff0c0c7836 */ /* 0x002fe40000000000 */
[----:B------:R-:W-:Y:S05]  /*170e0*/  BRA.DIV UR4, `(.L_x_1232) ;  /* 0x0000002e04107947 */ /* 0x000fea000b800000 */
[----:B------:R4:W1:Y:S02]  /*170f0*/  SHFL.IDX PT, R24, R3, R12, 0x1f ;  /* 0x00001f0c03187589 */ /* 0x00086400000e0000 */
.L_x_1231:
[----:B---3--:R-:W-:Y:S01]  /*17100*/  ISETP.NE.AND P0, PT, R8, 0x1, PT ;  /* 0x000000010800780c */ /* 0x008fe20003f05270 */
[----:B-1----:R-:W-:-:S04]  /*17110*/  IMAD R24, R24, R4, R5 ;  /* 0x0000000418187224 */ /* 0x002fc800078e0205 */
[----:B------:R-:W-:-:S08]  /*17120*/  IMAD.IADD R0, R0, 0x1, -R24 ;  /* 0x0000000100007824 */ /* 0x000fd000078e0a18 */
[----:B------:R-:W-:Y:S05]  /*17130*/  @!P0 BRA `(.L_x_1233) ;  /* 0x0000000000dc8947 */ /* 0x000fea0003800000 */
[----:B--2---:R-:W-:Y:S02]  /*17140*/  IABS R4, R25 ;  /* 0x0000001900047213 */ /* 0x004fe40000000000 */
[----:B------:R-:W-:Y:S02]  /*17150*/  IABS R5, R8 ;  /* 0x0000000800057213 */ /* 0x000fe40000000000 */
[----:B------:R-:W1:Y:S08]  /*17160*/  I2F.RP R6, R4 ;  /* 0x0000000400067306 */ /* 0x000e700000209400 */
[----:B------:R-:W2:Y:S08]  /*17170*/  I2F.RP R9, R5 ;  /* 0x0000000500097306 */ /* 0x000eb00000209400 */
[----:B-1----:R-:W1:Y:S08]  /*17180*/  MUFU.RCP R6, R6 ;  /* 0x0000000600067308 */ /* 0x002e700000001000 */
[----:B--2---:R-:W-:Y:S01]  /*17190*/  MUFU.RCP R9, R9 ;  /* 0x0000000900097308 */ /* 0x004fe20000001000 */
[----:B-1----:R-:W-:-:S07]  /*171a0*/  VIADD R2, R6, 0xffffffe ;  /* 0x0ffffffe06027836 */ /* 0x002fce0000000000 */
[----:B0---4-:R0:W1:Y:S02]  /*171b0*/  F2I.FTZ.U32.TRUNC.NTZ R3, R2 ;  /* 0x0000000200037305 */ /* 0x011064000021f000 */
[----:B0-----:R-:W-:Y:S02]  /*171c0*/  IMAD.MOV.U32 R2, RZ, RZ, RZ ;  /* 0x000000ffff027224 */ /* 0x001fe400078e00ff */
[----:B-1----:R-:W-:-:S04]  /*171d0*/  IMAD.MOV R7, RZ, RZ, -R3 ;  /* 0x000000ffff077224 */ /* 0x002fc800078e0a03 */
[----:B------:R-:W-:-:S04]  /*171e0*/  IMAD R7, R7, R4, RZ ;  /* 0x0000000407077224 */ /* 0x000fc800078e02ff */
[----:B------:R-:W-:Y:S01]  /*171f0*/  IMAD.HI.U32 R3, R3, R7, R2 ;  /* 0x0000000703037227 */ /* 0x000fe200078e0002 */
[----:B------:R-:W-:Y:S02]  /*17200*/  IABS R7, R0 ;  /* 0x0000000000077213 */ /* 0x000fe40000000000 */
[----:B------:R-:W-:-:S03]  /*17210*/  IABS R2, R25 ;  /* 0x0000001900027213 */ /* 0x000fc60000000000 */
[----:B------:R-:W-:-:S04]  /*17220*/  IMAD.HI.U32 R6, R3, R7, RZ ;  /* 0x0000000703067227 */ /* 0x000fc800078e00ff */
[----:B------:R-:W-:Y:S02]  /*17230*/  IMAD.MOV R2, RZ, RZ, -R2 ;  /* 0x000000ffff027224 */ /* 0x000fe400078e0a02 */
[----:B------:R-:W-:Y:S02]  /*17240*/  VIADD R3, R9, 0xffffffe ;  /* 0x0ffffffe09037836 */ /* 0x000fe40000000000 */
[----:B------:R-:W-:-:S04]  /*17250*/  IMAD R7, R6, R2, R7 ;  /* 0x0000000206077224 */ /* 0x000fc800078e0207 */
[----:B------:R-:W0:Y:S01]  /*17260*/  F2I.FTZ.U32.TRUNC.NTZ R3, R3 ;  /* 0x0000000300037305 */ /* 0x000e22000021f000 */
[----:B------:R-:W-:-:S13]  /*17270*/  ISETP.GT.U32.AND P1, PT, R4, R7, PT ;  /* 0x000000070400720c */ /* 0x000fda0003f24070 */
[----:B------:R-:W-:Y:S02]  /*17280*/  @!P1 IMAD.IADD R7, R7, 0x1, -R4 ;  /* 0x0000000107079824 */ /* 0x000fe400078e0a04 */
[----:B0-----:R-:W-:Y:S02]  /*17290*/  IMAD.MOV R2, RZ, RZ, -R3 ;  /* 0x000000ffff027224 */ /* 0x001fe400078e0a03 */
[----:B------:R-:W-:Y:S01]  /*172a0*/  @!P1 VIADD R6, R6, 0x1 ;  /* 0x0000000106069836 */ /* 0x000fe20000000000 */
[----:B------:R-:W-:Y:S01]  /*172b0*/  ISETP.GE.U32.AND P0, PT, R7, R4, PT ;  /* 0x000000040700720c */ /* 0x000fe20003f06070 */
[----:B------:R-:W-:Y:S01]  /*172c0*/  IMAD R7, R2, R5, RZ ;  /* 0x0000000502077224 */ /* 0x000fe200078e02ff */
[----:B------:R-:W-:Y:S01]  /*172d0*/  ISETP.NE.AND P1, PT, R25, RZ, PT ;  /* 0x000000ff1900720c */ /* 0x000fe20003f25270 */
[----:B------:R-:W-:-:S04]  /*172e0*/  IMAD.MOV.U32 R2, RZ, RZ, RZ ;  /* 0x000000ffff027224 */ /* 0x000fc800078e00ff */
[----:B------:R-:W-:Y:S01]  /*172f0*/  IMAD.HI.U32 R4, R3, R7, R2 ;  /* 0x0000000703047227 */ /* 0x000fe200078e0002 */
[----:B------:R-:W-:-:S04]  /*17300*/  LOP3.LUT R2, R0, R25, RZ, 0x3c, !PT ;  /* 0x0000001900027212 */ /* 0x000fc800078e3cff */
[----:B------:R-:W-:Y:S01]  /*17310*/  ISETP.GE.AND P2, PT, R2, RZ, PT ;  /* 0x000000ff0200720c */ /* 0x000fe20003f46270 */
[----:B------:R-:W-:Y:S01]  /*17320*/  @P0 VIADD R6, R6, 0x1 ;  /* 0x0000000106060836 */ /* 0x000fe20000000000 */
[----:B------:R-:W-:-:S05]  /*17330*/  IABS R2, R8 ;  /* 0x0000000800027213 */ /* 0x000fca0000000000 */
[----:B------:R-:W-:-:S06]  /*17340*/  IMAD.MOV R2, RZ, RZ, -R2 ;  /* 0x000000ffff027224 */ /* 0x000fcc00078e0a02 */
[----:B------:R-:W-:Y:S01]  /*17350*/  @!P2 IMAD.MOV R6, RZ, RZ, -R6 ;  /* 0x000000ffff06a224 */ /* 0x000fe200078e0a06 */
[----:B------:R-:W-:-:S04]  /*17360*/  @!P1 LOP3.LUT R6, RZ, R25, RZ, 0x33, !PT ;  /* 0x00000019ff069212 */ /* 0x000fc800078e33ff */
[----:B------:R-:W-:-:S05]  /*17370*/  IABS R3, R6 ;  /* 0x0000000600037213 */ /* 0x000fca0000000000 */
        /* <DEDUP_REMOVED lines=14> */
[--C-:B------:R-:W-:Y:S02]  /*17460*/  IMAD R8, R8, R3, R6.reuse ;  /* 0x0000000308087224 */ /* 0x100fe400078e0206 */
[----:B------:R-:W-:Y:S02]  /*17470*/  IMAD.MOV R3, RZ, RZ, -R6 ;  /* 0x000000ffff037224 */ /* 0x000fe400078e0a06 */
[----:B------:R-:W-:Y:S02]  /*17480*/  IMAD R26, R8, 0x10000, R5 ;  /* 0x00010000081a7824 */ /* 0x000fe400078e0205 */
[----:B------:R-:W-:Y:S01]  /*17490*/  IMAD R3, R25, R3, R0 ;  /* 0x0000000319037224 */ /* 0x000fe200078e0200 */
[----:B------:R-:W-:Y:S06]  /*174a0*/  BRA `(.L_x_1234) ;  /* 0x0000000000f07947 */ /* 0x000fec0003800000 */
.L_x_1233:
[----:B0---4-:R-:W0:Y:S02]  /*174b0*/  LDC.64 R2, c[0x0][0xc90] ;  /* 0x00032400ff027b82 */ /* 0x011e240000000a00 */
[----:B0-----:R-:W-:-:S05]  /*174c0*/  IMAD.WIDE R2, R27, 0x4, R2 ;  /* 0x000000041b027825 */ /* 0x001fca00078e0202 */
[----:B------:R0:W2:Y:S02]  /*174d0*/  LDG.E R6, desc[UR52][R2.64] ;  /* 0x0000003402067981 */ /* 0x0000a4000c1e1900 */
[----:B0-----:R-:W-:Y:S02]  /*174e0*/  IMAD.MOV.U32 R2, RZ, RZ, RZ ;  /* 0x000000ffff027224 */ /* 0x001fe400078e00ff */
[----:B--2---:R-:W-:-:S05]  /*174f0*/  IMAD R5, R25, R6, RZ ;  /* 0x0000000619057224 */ /* 0x004fca00078e02ff */
[----:B------:R-:W-:-:S04]  /*17500*/  IABS R7, R5 ;  /* 0x0000000500077213 */ /* 0x000fc80000000000 */
[----:B------:R-:W0:Y:S08]  /*17510*/  I2F.RP R8, R7 ;  /* 0x0000000700087306 */ /* 0x000e300000209400 */
[----:B0-----:R-:W0:Y:S02]  /*17520*/  MUFU.RCP R8, R8 ;  /* 0x0000000800087308 */ /* 0x001e240000001000 */
[----:B0-----:R-:W-:-:S06]  /*17530*/  VIADD R9, R8, 0xffffffe ;  /* 0x0ffffffe08097836 */ /* 0x001fcc0000000000 */
[----:B------:R-:W0:Y:S02]  /*17540*/  F2I.FTZ.U32.TRUNC.NTZ R3, R9 ;  /* 0x0000000900037305 */ /* 0x000e24000021f000 */
[----:B0-----:R-:W-:-:S04]  /*17550*/  IMAD.MOV R10, RZ, RZ, -R3 ;  /* 0x000000ffff0a7224 */ /* 0x001fc800078e0a03 */
[----:B------:R-:W-:Y:S01]  /*17560*/  IMAD R11, R10, R7, RZ ;  /* 0x000000070a0b7224 */ /* 0x000fe200078e02ff */
[----:B------:R-:W-:-:S03]  /*17570*/  IABS R10, R5 ;  /* 0x00000005000a7213 */ /* 0x000fc60000000000 */
[----:B------:R-:W-:Y:S01]  /*17580*/  IMAD.HI.U32 R2, R3, R11, R2 ;  /* 0x0000000b03027227 */ /* 0x000fe200078e0002 */
[----:B------:R-:W-:-:S03]  /*17590*/  IABS R3, R0 ;  /* 0x0000000000037213 */ /* 0x000fc60000000000 */
        /* <DEDUP_REMOVED lines=16> */
[----:B------:R-:W-:-:S03]  /*176a0*/  IMAD R0, R5, R9, R0 ;  /* 0x0000000905007224 */ /* 0x000fc600078e0200 */
[----:B------:R-:W-:-:S04]  /*176b0*/  VIADDMNMX R4, R3, R4, R6, PT ;  /* 0x0000000403047246 */ /* 0x000fc80003800106 */
[----:B------:R-:W-:-:S04]  /*176c0*/  IABS R6, R4 ;  /* 0x0000000400067213 */ /* 0x000fc80000000000 */
[----:B------:R-:W0:Y:S08]  /*176d0*/  I2F.RP R8, R6 ;  /* 0x0000000600087306 */ /* 0x000e300000209400 */
[----:B0-----:R-:W0:Y:S02]  /*176e0*/  MUFU.RCP R8, R8 ;  /* 0x0000000800087308 */ /* 0x001e240000001000 */
[----:B0-----:R-:W-:Y:S01]  /*176f0*/  VIADD R2, R8, 0xffffffe ;  /* 0x0ffffffe08027836 */ /* 0x001fe20000000000 */
[----:B------:R-:W-:-:S05]  /*17700*/  IABS R8, R0 ;  /* 0x0000000000087213 */ /* 0x000fca0000000000 */
[----:B------:R0:W1:Y:S02]  /*17710*/  F2I.FTZ.U32.TRUNC.NTZ R3, R2 ;  /* 0x0000000200037305 */ /* 0x000064000021f000 */
[----:B0-----:R-:W-:Y:S02]  /*17720*/  IMAD.MOV.U32 R2, RZ, RZ, RZ ;  /* 0x000000ffff027224 */ /* 0x001fe400078e00ff */
[----:B-1----:R-:W-:-:S04]  /*17730*/  IMAD.MOV R5, RZ, RZ, -R3 ;  /* 0x000000ffff057224 */ /* 0x002fc800078e0a03 */
[----:B------:R-:W-:-:S04]  /*17740*/  IMAD R5, R5, R6, RZ ;  /* 0x0000000605057224 */ /* 0x000fc800078e02ff */
[----:B------:R-:W-:Y:S01]  /*17750*/  IMAD.HI.U32 R3, R3, R5, R2 ;  /* 0x0000000503037227 */ /* 0x000fe200078e0002 */
[-C--:B------:R-:W-:Y:S02]  /*17760*/  IABS R5, R4.reuse ;  /* 0x0000000400057213 */ /* 0x080fe40000000000 */
[----:B------:R-:W-:Y:S02]  /*17770*/  LOP3.LUT R2, R0, R4, RZ, 0x3c, !PT ;  /* 0x0000000400027212 */ /* 0x000fe400078e3cff */
[----:B------:R-:W-:Y:S01]  /*17780*/  IADD3 R0, R7, 0x1000000, R0 ;  /* 0x0100000007007810 */ /* 0x000fe20007ffe000 */
[----:B------:R-:W-:Y:S01]  /*17790*/  IMAD.MOV R5, RZ, RZ, -R5 ;  /* 0x000000ffff057224 */ /* 0x000fe200078e0a05 */
[----:B------:R-:W-:Y:S01]  /*177a0*/  ISETP.GE.AND P2, PT, R2, RZ, PT ;  /* 0x000000ff0200720c */ /* 0x000fe20003f46270 */
        /* <DEDUP_REMOVED lines=9> */
[----:B------:R-:W-:Y:S01]  /*17840*/  @!P1 LOP3.LUT R3, RZ, R4, RZ, 0x33, !PT ;  /* 0x00000004ff039212 */ /* 0x000fe200078e33ff */
[----:B------:R-:W-:-:S04]  /*17850*/  IMAD.MOV R4, RZ, RZ, -R4 ;  /* 0x000000ffff047224 */ /* 0x000fc800078e0a04 */
[----:B------:R-:W-:-:S07]  /*17860*/  IMAD R26, R3, R4, R0 ;  /* 0x00000004031a7224 */ /* 0x000fce00078e0200 */
.L_x_1234:
[----:B------:R-:W-:-:S05]  /*17870*/  LOP3.LUT R0, RZ, R3, RZ, 0x33, !PT ;  /* 0x00000003ff007212 */ /* 0x000fca00078e33ff */
[----:B------:R-:W-:Y:S01]  /*17880*/  IMAD.IADD R25, R25, 0x1, R0 ;  /* 0x0000000119197824 */ /* 0x000fe200078e0200 */
[----:B------:R-:W-:Y:S06]  /*17890*/  BRA `(.L_x_1235) ;  /* 0x00000000001c7947 */ /* 0x000fec0003800000 */
.L_x_1227:
[----:B------:R-:W-:Y:S01]  /*178a0*/  UMOV UR4, URZ ;  /* 0x0000003f00047c82 */ /* 0x000fe20008000000 */
[----:B------:R-:W-:Y:S01]  /*178b0*/  UMOV UR5, URZ ;  /* 0x0000003f00057c82 */ /* 0x000fe20008000000 */
[----:B------:R-:W-:Y:S01]  /*178c0*/  ULDC UR6, c[0x0][0xc3c] ;  /* 0x00030f0000067ab9 */ /* 0x000fe20000000800 */
[----:B------:R-:W-:Y:S02]  /*178d0*/  IMAD.MOV.U32 R24, RZ, RZ, R0 ;  /* 0x000000ffff187224 */ /* 0x000fe400078e0000 */
[----:B------:R-:W-:Y:S02]  /*178e0*/  IMAD.U32 R25, RZ, RZ, UR4 ;  /* 0x00000004ff197e24 */ /* 0x000fe4000f8e00ff */
[----:B------:R-:W-:Y:S02]  /*178f0*/  IMAD.U32 R26, RZ, RZ, UR5 ;  /* 0x00000005ff1a7e24 */ /* 0x000fe4000f8e00ff */
[----:B------:R-:W-:-:S07]  /*17900*/  IMAD.U32 R27, RZ, RZ, UR6 ;  /* 0x00000006ff1b7e24 */ /* 0x000fce000f8e00ff */
.L_x_1235:
[----:B------:R-:W1:Y:S01]  /*17910*/  S2R R0, SR_TID.X ;  /* 0x0000000000007919 */ /* 0x000e620000002100 */
[----:B------:R-:W-:Y:S05]  /*17920*/  WARPSYNC.ALL ;  /* 0x0000000000007948 */ /* 0x000fea0003800000 */
[----:B------:R-:W-:Y:S01]  /*17930*/  BAR.SYNC.DEFER_BLOCKING 0x4, 0x200 ;  /* 0x0108000000007b1d */ /* 0x000fe20000010000 */
[----:B-1----:R-:W-:-:S04]  /*17940*/  LOP3.LUT R0, R0, 0x1f, RZ, 0xc0, !PT ;  /* 0x0000001f00007812 */ /* 0x002fc800078ec0ff */
[----:B------:R-:W-:-:S13]  /*17950*/  ISETP.NE.AND P0, PT, R0, RZ, PT ;  /* 0x000000ff0000720c */ /* 0x000fda0003f05270 */
[----:B0-----:R-:W0:Y:S01]  /*17960*/  @!P0 S2R R3, SR_CgaCtaId ;  /* 0x0000000000038919 */ /* 0x001e220000008800 */
[----:B------:R-:W-:-:S04]  /*17970*/  @!P0 MOV R0, 0x400 ;  /* 0x0000040000008802 */ /* 0x000fc80000000f00 */
[----:B0-----:R-:W-:-:S05]  /*17980*/  @!P0 LEA R17, R3, R0, 0x18 ;  /* 0x0000000003118211 */ /* 0x001fca00078ec0ff */
[----:B------:R0:W-:Y:S01]  /*17990*/  @!P0 STS.128 [R17+0x168d0], R24 ;  /* 0x0168d01811008388 */ /* 0x0001e20000000c00 */
[----:B------:R-:W-:Y:S06]  /*179a0*/  BAR.ARV 0x5, 0x200 ;  /* 0x0148000000007b1d */ /* 0x000fec0000002000 */
.L_x_1224:
[----:B------:R-:W-:Y:S02]  /*179b0*/  ULDC UR4, c[0x0][0xc3c] ;  /* 0x00030f0000047ab9 */ /* 0x000fe40000000800 */
[----:B----4-:R-:W-:-:S13]  /*179c0*/  ISETP.GE.AND P0, PT, R27, UR4, PT ;  /* 0x000000041b007c0c */ /* 0x010fda000bf06270 */
[----:B------:R-:W-:Y:S05]  /*179d0*/  @!P0 BRA `(.L_x_1236) ;  /* 0xffffffac00c48947 */ /* 0x000fea000383ffff */
[----:B------:R-:W-:Y:S05]  /*179e0*/  BSYNC B8 ;  /* 0x0000000000087941 */ /* 0x000fea0003800000 */
.L_x_1136:
[----:B--2---:R-:W2:Y:S01]  /*179f0*/  LDL.LU R0, [R1+0x24] ;  /* 0x0000240001007983 */ /* 0x004ea20000300800 */
[----:B------:R-:W-:Y:S01]  /*17a00*/  BSSY B0, `(.L_x_1237) ;  /* 0x000000b000007945 */ /* 0x000fe20003800000 */
[----:B0-----:R-:W0:Y:S01]  /*17a10*/  S2R R5, SR_CgaCtaId ;  /* 0x0000000000057919 */ /* 0x001e220000008800 */
        /* <DEDUP_REMOVED lines=9> */
.L_x_1315:
[----:B------:R-:W-:Y:S05]  /*17ab0*/  BSYNC B0 ;  /* 0x0000000000007941 */ /* 0x000fea0003800000 */
.L_x_1237:
[----:B------:R-:W-:-:S03]  /*17ac0*/  UMOV UR4, 0xffffffff ;  /* 0xffffffff00047882 */ /* 0x000fc60000000000 */
[----:B------:R-:W-:Y:S05]  /*17ad0*/  BRA.DIV UR4, `(.L_x_1239) ;  /* 0x0000002204d07947 */ /* 0x000fea000b800000 */
[----:B0-----:R-:W0:Y:S02]  /*17ae0*/  S2R R0, SR_TID.X ;  /* 0x0000000000007919 */ /* 0x001e240000002100 */
[----:B0-----:R-:W-:-:S04]  /*17af0*/  SHF.R.U32.HI R0, RZ, 0x5, R0 ;  /* 0x00000005ff007819 */ /* 0x001fc80000011600 */
[----:B------:R-:W-:-:S05]  /*17b00*/  LOP3.LUT R0, R0, 0x3, RZ, 0xc0, !PT ;  /* 0x0000000300007812 */ /* 0x000fca00078ec0ff */
[----:B------:R0:W2:Y:S02]  /*17b10*/  SHFL.IDX PT, R14, R0, RZ, 0x1f ;  /* 0x00001fff000e7589 */ /* 0x0000a400000e0000 */
.L_x_1318:
[----:B--2---:R-:W-:Y:S01]  /*17b20*/  ISETP.NE.AND P0, PT, R14, RZ, PT ;  /* 0x000000ff0e00720c */ /* 0x004fe20003f05270 */
[----:B------:R-:W-:-:S12]  /*17b30*/  BSSY B0, `(.L_x_1240) ;  /* 0x0000024000007945 */ /* 0x000fd80003800000 */
[----:B------:R-:W-:Y:S05]  /*17b40*/  @P0 BRA `(.L_x_1241) ;  /* 0x0000000000880947 */ /* 0x000fea0003800000 */
[----:B------:R-:W-:-:S03]  /*17b50*/  UMOV UR4, 0xffffffff ;  /* 0xffffffff00047882 */ /* 0x000fc60000000000 */
[----:B------:R-:W-:Y:S05]  /*17b60*/  BRA.DIV UR4, `(.L_x_1242) ;  /* 0x0000002204e07947 */ /* 0x000fea000b800000 */
[----:B------:R-:W-:-:S13]  /*17b70*/  ELECT P6, URZ, PT ;  /* 0x00000000003f782f */ /* 0x000fda00038c0000 */
.L_x_1321:
[----:B------:R-:W-:Y:S05]  /*17b80*/  @!P6 BRA `(.L_x_1241) ;  /* 0x000000000078e947 */ /* 0x000fea0003800000 */
[----:B------:R-:W-:-:S06]  /*17b90*/  ULOP3.LUT UR4, UR36, 0x2, URZ, 0xfc, !UPT ;  /* 0x0000000224047892 */ /* 0x000fcc000f8efc3f */
[----:B0-----:R-:W-:-:S05]  /*17ba0*/  IMAD.U32 R0, RZ, RZ, UR4 ;  /* 0x00000004ff007e24 */ /* 0x001fca000f8e00ff */
[----:B------:R-:W-:-:S13]  /*17bb0*/  ISETP.NE.AND P2, PT, R0, 0x3, PT ;  /* 0x000000030000780c */ /* 0x000fda0003f45270 */
[----:B------:R-:W-:Y:S05]  /*17bc0*/  @!P2 BRA `(.L_x_1243) ;  /* 0x000000000004a947 */ /* 0x000fea0003800000 */
[----:B------:R-:W-:Y:S01]  /*17bd0*/  BPT.TRAP 0x1 ;  /* 0x000000040000795c */ /* 0x000fe20000300000 */
.L_x_1243:
[----:B------:R-:W-:Y:S01]  /*17be0*/  VIADD R3, R9, 0x16840 ;  /* 0x0001684009037836 */ /* 0x000fe20000000000 */
[----:B------:R-:W-:Y:S01]  /*17bf0*/  SHF.L.U32 R2, R28, 0x1f, RZ ;  /* 0x0000001f1c027819 */ /* 0x000fe200000006ff */
[C---:B------:R-:W-:Y:S02]  /*17c00*/  VIADD R0, R18.reuse, 0x1 ;  /* 0x0000000112007836 */ /* 0x040fe40000000000 */
[----:B------:R-:W-:-:S03]  /*17c10*/  IMAD R7, R18, 0x8, R3 ;  /* 0x0000000812077824 */ /* 0x000fc600078e0203 */
[C---:B------:R-:W-:Y:S01]  /*17c20*/  ISETP.NE.AND P1, PT, R0.reuse, 0x2, PT ;  /* 0x000000020000780c */ /* 0x040fe20003f25270 */
[----:B------:R-:W0:Y:S03]  /*17c30*/  SYNCS.PHASECHK.TRANS64.TRYWAIT P0, [R7+URZ], R2 ;  /* 0x00000002070075a7 */ /* 0x000e26000800017f */
[----:B------:R-:W-:Y:S02]  /*17c40*/  SEL R5, RZ, 0x1, P1 ;  /* 0x00000001ff057807 */ /* 0x000fe40000800000 */
[----:B-1----:R-:W-:Y:S02]  /*17c50*/  SEL R4, R0, RZ, P1 ;  /* 0x000000ff00047207 */ /* 0x002fe40000800000 */
[----:B------:R-:W-:-:S03]  /*17c60*/  LOP3.LUT R0, R28, R5, RZ, 0x3c, !PT ;  /* 0x000000051c007212 */ /* 0x000fc600078e3cff */
[----:B------:R-:W-:Y:S01]  /*17c70*/  IMAD R3, R4, 0x8, R3 ;  /* 0x0000000804037824 */ /* 0x000fe200078e0203 */
[----:B------:R-:W-:Y:S01]  /*17c80*/  SHF.L.U32 R0, R0, 0x1f, RZ ;  /* 0x0000001f00007819 */ /* 0x000fe200000006ff */
[----:B0-----:R-:W-:Y:S06]  /*17c90*/  @!P0 BRA `(.L_x_1244) ;  /* 0x0000002000b48947 */ /* 0x001fec0003800000 */
.L_x_1322:
[----:B------:R-:W1:Y:S02]  /*17ca0*/  SYNCS.PHASECHK.TRANS64.TRYWAIT P0, [R3+URZ], R0 ;  /* 0x00000000030075a7 */ /* 0x000e64000800017f */
[----:B-1----:R-:W-:Y:S05]  /*17cb0*/  @!P0 BRA `(.L_x_1245) ;  /* 0x0000002000c08947 */ /* 0x002fea0003800000 */
.L_x_1323:
[----:B------:R-:W-:Y:S05]  /*17cc0*/  @!P2 BRA `(.L_x_1246) ;  /* 0x000000000004a947 */ /* 0x000fea0003800000 */
[----:B------:R-:W-:Y:S01]  /*17cd0*/  BPT.TRAP 0x1 ;  /* 0x000000040000795c */ /* 0x000fe20000300000 */
.L_x_1246:
[----:B-1----:R-:W-:-:S04]  /*17ce0*/  VIADD R3, R9, 0x16860 ;  /* 0x0001686009037836 */ /* 0x002fc80000000000 */
[----:B------:R-:W-:-:S04]  /*17cf0*/  IMAD R5, R18, 0x8, R3 ;  /* 0x0000000812057824 */ /* 0x000fc800078e0203 */
[----:B------:R-:W1:Y:S02]  /*17d00*/  SYNCS.PHASECHK.TRANS64.TRYWAIT P0, [R5+URZ], R2 ;  /* 0x00000002050075a7 */ /* 0x000e64000800017f */
[----:B-1----:R-:W-:Y:S05]  /*17d10*/  @!P0 BRA `(.L_x_1247) ;  /* 0x0000002000bc8947 */ /* 0x002fea0003800000 */
.L_x_1324:
[----:B------:R-:W-:-:S07]  /*17d20*/  IMAD R3, R4, 0x8, R3 ;  /* 0x0000000804037824 */ /* 0x000fce00078e0203 */
.L_x_1248:
[----:B--2---:R2:W4:Y:S02]  /*17d30*/  SYNCS.PHASECHK.TRANS64.TRYWAIT P0, [R3+URZ], R0 ;  /* 0x00000000030075a7 */ /* 0x004524000800017f */
[----:B----4-:R-:W-:Y:S05]  /*17d40*/  @!P0 NANOSLEEP.SYNCS 0x989680 ;  /* 0x009896800000895d */ /* 0x010fea0003900000 */
[----:B------:R-:W4:Y:S02]  /*17d50*/  @!P0 SYNCS.PHASECHK.TRANS64 P0, [R3+URZ], R0 ;  /* 0x00000000030085a7 */ /* 0x000f24000800007f */
[----:B----4-:R-:W-:Y:S05]  /*17d60*/  @!P0 BRA `(.L_x_1248) ;  /* 0xfffffffc00f08947 */ /* 0x010fea000383ffff */
.L_x_1241:
[----:B------:R-:W-:Y:S05]  /*17d70*/  BSYNC B0 ;  /* 0x0000000000007941 */ /* 0x000fea0003800000 */
.L_x_1240:
[----:B------:R-:W-:Y:S05]  /*17d80*/  EXIT ;  /* 0x000000000000794d */ /* 0x000fea0003800000 */
.L_x_1047:
[----:B0-----:R-:W-:-:S04]  /*17d90*/  IMAD.U32 R3, RZ, RZ, UR45 ;  /* 0x0000002dff037e24 */ /* 0x001fc8000f8e00ff */
[----:B------:R0:W1:Y:S03]  /*17da0*/  SYNCS.PHASECHK.TRANS64.TRYWAIT P1, [R3+URZ+0x16800], R0 ;  /* 0x01680000030075a7 */ /* 0x000066000802017f */
[----:B-1----:R-:W-:Y:S05]  /*17db0*/  @!P1 NANOSLEEP.SYNCS 0x989680 ;  /* 0x009896800000995d */ /* 0x002fea0003900000 */
[----:B------:R-:W1:Y:S02]  /*17dc0*/  @!P1 SYNCS.PHASECHK.TRANS64 P1, [R3+URZ+0x16800], R0 ;  /* 0x01680000030095a7 */ /* 0x000e64000802007f */
[----:B-1----:R-:W-:Y:S05]  /*17dd0*/  @!P1 BRA `(.L_x_1047) ;  /* 0xfffffffc00ec9947 */ /* 0x002fea000383ffff */
[----:B------:R-:W-:Y:S05]  /*17de0*/  BRA `(.L_x_1249) ;  /* 0xfffffea000587947 */ /* 0x000fea000383ffff */
.L_x_1051:
[----:B-1----:R1:W2:Y:S02]  /*17df0*/  SYNCS.PHASECHK.TRANS64.TRYWAIT P2, [R90+URZ+0x16830], R3 ;  /* 0x016830035a0075a7 */ /* 0x0022a4000804017f */
[----:B--2---:R-:W-:Y:S05]  /*17e00*/  @!P2 NANOSLEEP.SYNCS 0x989680 ;  /* 0x009896800000a95d */ /* 0x004fea0003900000 */
[----:B------:R-:W2:Y:S02]  /*17e10*/  @!P2 SYNCS.PHASECHK.TRANS64 P2, [R90+URZ+0x16830], R3 ;  /* 0x016830035a00a5a7 */ /* 0x000ea4000804007f */
[----:B--2---:R-:W-:Y:S05]  /*17e20*/  @!P2 BRA `(.L_x_1051) ;  /* 0xfffffffc00f0a947 */ /* 0x004fea000383ffff */
[----:B------:R-:W-:Y:S05]  /*17e30*/  BRA `(.L_x_1050) ;  /* 0xfffffea0007c7947 */ /* 0x000fea000383ffff */
.L_x_1067:
[----:B-1----:R-:W-:-:S04]  /*17e40*/  IMAD.U32 R6, RZ, RZ, UR6 ;  /* 0x00000006ff067e24 */ /* 0x002fc8000f8e00ff */
[----:B------:R1:W2:Y:S03]  /*17e50*/  SYNCS.PHASECHK.TRANS64.TRYWAIT P2, [R6+URZ+0x16830], R5 ;  /* 0x01683005060075a7 */ /* 0x0002a6000804017f */
[----:B--2---:R-:W-:Y:S05]  /*17e60*/  @!P2 NANOSLEEP.SYNCS 0x989680 ;  /* 0x009896800000a95d */ /* 0x004fea0003900000 */
[----:B------:R-:W2:Y:S02]  /*17e70*/  @!P2 SYNCS.PHASECHK.TRANS64 P2, [R6+URZ+0x16830], R5 ;  /* 0x016830050600a5a7 */ /* 0x000ea4000804007f */
[----:B--2---:R-:W-:Y:S05]  /*17e80*/  @!P2 BRA `(.L_x_1067) ;  /* 0xfffffffc00eca947 */ /* 0x004fea000383ffff */
[----:B------:R-:W-:Y:S05]  /*17e90*/  BRA `(.L_x_1064) ;  /* 0xfffffed800e47947 */ /* 0x000fea000383ffff */
.L_x_1071:
[----:B-1----:R-:W-:-:S04]  /*17ea0*/  IMAD.U32 R6, RZ, RZ, UR6 ;  /* 0x00000006ff067e24 */ /* 0x002fc8000f8e00ff */
[----:B------:R1:W2:Y:S03]  /*17eb0*/  SYNCS.PHASECHK.TRANS64.TRYWAIT P2, [R6+URZ+0x16850], R5 ;  /* 0x01685005060075a7 */ /* 0x0002a6000804017f */
[----:B--2---:R-:W-:Y:S05]  /*17ec0*/  @!P2 NANOSLEEP.SYNCS 0x989680 ;  /* 0x009896800000a95d */ /* 0x004fea0003900000 */
[----:B------:R-:W2:Y:S02]  /*17ed0*/  @!P2 SYNCS.PHASECHK.TRANS64 P2, [R6+URZ+0x16850], R5 ;  /* 0x016850050600a5a7 */ /* 0x000ea4000804007f */
[----:B--2---:R-:W-:Y:S05]  /*17ee0*/  @!P2 BRA `(.L_x_1071) ;  /* 0xfffffffc00eca947 */ /* 0x004fea000383ffff */
[----:B------:R-:W-:Y:S05]  /*17ef0*/  BRA `(.L_x_1068) ;  /* 0xfffffedc005c7947 */ /* 0x000fea000383ffff */
.L_x_1088:
[----:B-1----:R-:W-:-:S04]  /*17f00*/  IMAD.U32 R7, RZ, RZ, UR6 ;  /* 0x00000006ff077e24 */ /* 0x002fc8000f8e00ff */
[----:B------:R1:W2:Y:S03]  /*17f10*/  SYNCS.PHASECHK.TRANS64.TRYWAIT P2, [R7+URZ+0x16830], R4 ;  /* 0x01683004070075a7 */ /* 0x0002a6000804017f */
[----:B--2---:R-:W-:Y:S05]  /*17f20*/  @!P2 NANOSLEEP.SYNCS 0x989680 ;  /* 0x009896800000a95d */ /* 0x004fea0003900000 */
[----:B------:R-:W2:Y:S02]  /*17f30*/  @!P2 SYNCS.PHASECHK.TRANS64 P2, [R7+URZ+0x16830], R4 ;  /* 0x016830040700a5a7 */ /* 0x000ea4000804007f */
[----:B--2---:R-:W-:Y:S05]  /*17f40*/  @!P2 BRA `(.L_x_1088) ;  /* 0xfffffffc00eca947 */ /* 0x004fea000383ffff */
[----:B------:R-:W-:Y:S05]  /*17f50*/  BRA `(.L_x_1085) ;  /* 0xffffff1000d07947 */ /* 0x000fea000383ffff */
.L_x_1092:
[----:B-1----:R-:W-:-:S04]  /*17f60*/  IMAD.U32 R7, RZ, RZ, UR6 ;  /* 0x00000006ff077e24 */ /* 0x002fc8000f8e00ff */
[----:B------:R1:W2:Y:S03]  /*17f70*/  SYNCS.PHASECHK.TRANS64.TRYWAIT P2, [R7+URZ+0x16850], R4 ;  /* 0x01685004070075a7 */ /* 0x0002a6000804017f */
[----:B--2---:R-:W-:Y:S05]  /*17f80*/  @!P2 NANOSLEEP.SYNCS 0x989680 ;  /* 0x009896800000a95d */ /* 0x004fea0003900000 */
[----:B------:R-:W2:Y:S02]  /*17f90*/  @!P2 SYNCS.PHASECHK.TRANS64 P2, [R7+URZ+0x16850], R4 ;  /* 0x016850040700a5a7 */ /* 0x000ea4000804007f */
[----:B--2---:R-:W-:Y:S05]  /*17fa0*/  @!P2 BRA `(.L_x_1092) ;  /* 0xfffffffc00eca947 */ /* 0x004fea000383ffff */
[----:B------:R-:W-:Y:S05]  /*17fb0*/  BRA `(.L_x_1089) ;  /* 0xffffff1400487947 */ /* 0x000fea000383ffff */
.L_x_1098:
[----:B-1----:R-:W-:-:S04]  /*17fc0*/  IMAD.U32 R7, RZ, RZ, UR6 ;  /* 0x00000006ff077e24 */ /* 0x002fc8000f8e00ff */
[----:B------:R1:W2:Y:S03]  /*17fd0*/  SYNCS.PHASECHK.TRANS64.TRYWAIT P2, [R7+URZ+0x16830], R4 ;  /* 0x01683004070075a7 */ /* 0x0002a6000804017f */
[----:B--2---:R-:W-:Y:S05]  /*17fe0*/  @!P2 NANOSLEEP.SYNCS 0x989680 ;  /* 0x009896800000a95d */ /* 0x004fea0003900000 */
[----:B------:R-:W2:Y:S02]  /*17ff0*/  @!P2 SYNCS.PHASECHK.TRANS64 P2, [R7+URZ+0x16830], R4 ;  /* 0x016830040700a5a7 */ /* 0x000ea4000804007f */
[----:B--2---:R-:W-:Y:S05]  /*18000*/  @!P2 BRA `(.L_x_1098) ;  /* 0xfffffffc00eca947 */ /* 0x004fea000383ffff */
[----:B------:R-:W-:Y:S05]  /*18010*/  BRA `(.L_x_1095) ;  /* 0xffffff3400ec7947 */ /* 0x000fea000383ffff */
.L_x_1102:
[----:B-1----:R-:W-:-:S04]  /*18020*/  IMAD.U32 R7, RZ, RZ, UR6 ;  /* 0x00000006ff077e24 */ /* 0x002fc8000f8e00ff */
[----:B------:R1:W2:Y:S03]  /*18030*/  SYNCS.PHASECHK.TRANS64.TRYWAIT P2, [R7+URZ+0x16850], R4 ;  /* 0x01685004070075a7 */ /* 0x0002a6000804017f */
[----:B--2---:R-:W-:Y:S05]  /*18040*/  @!P2 NANOSLEEP.SYNCS 0x989680 ;  /* 0x009896800000a95d */ /* 0x004fea0003900000 */
[----:B------:R-:W2:Y:S02]  /*18050*/  @!P2 SYNCS.PHASECHK.TRANS64 P2, [R7+URZ+0x16850], R4 ;  /* 0x016850040700a5a7 */ /* 0x000ea4000804007f */
[----:B--2---:R-:W-:Y:S05]  /*18060*/  @!P2 BRA `(.L_x_1102) ;  /* 0xfffffffc00eca947 */ /* 0x004fea000383ffff */
[----:B------:R-:W-:Y:S05]  /*18070*/  BRA `(.L_x_1099) ;  /* 0xffffff3800647947 */ /* 0x000fea000383ffff */
.L_x_1115:
[----:B-1----:R-:W-:-:S04]  /*18080*/  IMAD.U32 R5, RZ, RZ, UR5 ;  /* 0x00000005ff057e24 */ /* 0x002fc8000f8e00ff */
[----:B------:R1:W2:Y:S03]  /*18090*/  SYNCS.PHASECHK.TRANS64.TRYWAIT P0, [R5+URZ+0x16850], R0 ;  /* 0x01685000050075a7 */ /* 0x0002a6000800017f */
[----:B--2---:R-:W-:Y:S05]  /*180a0*/  @!P0 NANOSLEEP.SYNCS 0x989680 ;  /* 0x009896800000895d */ /* 0x004fea0003900000 */
[----:B------:R-:W2:Y:S02]  /*180b0*/  @!P0 SYNCS.PHASECHK.TRANS64 P0, [R5+URZ+0x16850], R0 ;  /* 0x01685000050085a7 */ /* 0x000ea4000800007f */
[----:B--2---:R-:W-:Y:S05]  /*180c0*/  @!P0 BRA `(.L_x_1115) ;  /* 0xfffffffc00ec8947 */ /* 0x004fea000383ffff */
[----:B------:R-:W-:Y:S05]  /*180d0*/  BRA `(.L_x_1114) ;  /* 0xffffff6800ec7947 */ /* 0x000fea000383ffff */
.L_x_1158:
[----:B------:R-:W3:Y:S01]  /*180e0*/  S2R R20, SR_TID.X ;  /* 0x0000000000147919 */ /* 0x000ee20000002100 */
[----:B------:R-:W-:Y:S01]  /*180f0*/  BSSY B0, `(.L_x_1250) ;  /* 0x000000a000007945 */ /* 0x000fe20003800000 */
[----:B--2---:R-:W-:Y:S02]  /*18100*/  IMAD.MOV.U32 R12, RZ, RZ, RZ ;  /* 0x000000ffff0c7224 */ /* 0x004fe400078e00ff */
[----:B0-----:R-:W-:Y:S02]  /*18110*/  IMAD.MOV.U32 R11, RZ, RZ, 0x1f ;  /* 0x0000001fff0b7424 */ /* 0x001fe400078e00ff */
[----:B------:R-:W-:Y:S01]  /*18120*/  IMAD.MOV.U32 R15, RZ, RZ, -0x1 ;  /* 0xffffffffff0f7424 */ /* 0x000fe200078e00ff */
[----:B---3--:R-:W-:-:S04]  /*18130*/  SHF.R.U32.HI R20, RZ, 0x5, R20 ;  /* 0x00000005ff147819 */ /* 0x008fc80000011614 */
[----:B------:R-:W-:-:S05]  /*18140*/  LOP3.LUT R20, R20, 0x3, RZ, 0xc0, !PT ;  /* 0x0000000314147812 */ /* 0x000fca00078ec0ff */
[----:B------:R-:W-:-:S07]  /*18150*/  IMAD.MOV.U32 R13, RZ, RZ, R20 ;  /* 0x000000ffff0d7224 */ /* 0x000fce00078e0014 */
[----:B-1----:R-:W-:Y:S05]  /*18160*/  WARPSYNC.COLLECTIVE R15, `(.L_x_1251) ;  /* 0x000000000f087348 */ /* 0x002fea0003c00000 */
[----:B------:R0:W2:Y:S02]  /*18170*/  SHFL.IDX P6, R14, R13, R12, R11 ;  /* 0x0000000c0d0e7389 */ /* 0x0000a400000c000b */
[----:B012---:R-:W-:Y:S01]  /*18180*/  ENDCOLLECTIVE ;  /* 0x000000000000791b */ /* 0x007fe20003800000 */
.L_x_1251:
[----:B------:R-:W-:Y:S05]  /*18190*/  BSYNC B0 ;  /* 0x0000000000007941 */ /* 0x000fea0003800000 */
.L_x_1250:
[----:B------:R-:W-:Y:S05]  /*181a0*/  BRA `(.L_x_1252) ;  /* 0xffffffb800387947 */ /* 0x000fea000383ffff */
.L_x_1160:
[----:B------:R-:W-:Y:S01]  /*181b0*/  BSSY B0, `(.L_x_1253) ;  /* 0x0000006000007945 */ /* 0x000fe20003800000 */
[----:B------:R-:W-:-:S07]  /*181c0*/  IMAD.MOV.U32 R15, RZ, RZ, -0x1 ;  /* 0xffffffffff0f7424 */ /* 0x000fce00078e00ff */
[----:B0123--:R-:W-:Y:S05]  /*181d0*/  WARPSYNC.COLLECTIVE R15, `(.L_x_1254) ;  /* 0x000000000f0c7348 */ /* 0x00ffea0003c00000 */
[----:B------:R-:W-:Y:S02]  /*181e0*/  ELECT P6, UR62, PT ;  /* 0x00000000003e782f */ /* 0x000fe400038c0000 */
[----:B------:R-:W-:Y:S01]  /*181f0*/  MOV R14, UR62 ;  /* 0x0000003e000e7c02 */ /* 0x000fe20008000f00 */
[----:B0123--:R-:W-:Y:S10]  /*18200*/  ENDCOLLECTIVE ;  /* 0x000000000000791b */ /* 0x00fff40003800000 */
.L_x_1254:
[----:B------:R-:W-:Y:S05]  /*18210*/  BSYNC B0 ;  /* 0x0000000000007941 */ /* 0x000fea0003800000 */
.L_x_1253:
[----:B------:R-:W-:Y:S05]  /*18220*/  BRA `(.L_x_1255) ;  /* 0xffffffb800407947 */ /* 0x000fea000383ffff */
.L_x_1162:
[----:B---3--:R3:W4:Y:S02]  /*18230*/  SYNCS.PHASECHK.TRANS64.TRYWAIT P0, [R0+URZ+0x16840], R2 ;  /* 0x01684002000075a7 */ /* 0x008724000800017f */
[----:B----4-:R-:W-:Y:S05]  /*18240*/  @!P0 NANOSLEEP.SYNCS 0x989680 ;  /* 0x009896800000895d */ /* 0x010fea0003900000 */
[----:B------:R-:W4:Y:S02]  /*18250*/  @!P0 SYNCS.PHASECHK.TRANS64 P0, [R0+URZ+0x16840], R2 ;  /* 0x01684002000085a7 */ /* 0x000f24000800007f */
[----:B----4-:R-:W-:Y:S05]  /*18260*/  @!P0 BRA `(.L_x_1162) ;  /* 0xfffffffc00f08947 */ /* 0x010fea000383ffff */
[----:B------:R-:W-:Y:S05]  /*18270*/  BRA `(.L_x_1256) ;  /* 0xffffffb800907947 */ /* 0x000fea000383ffff */
.L_x_1166:
[----:B------:R-:W2:Y:S01]  /*18280*/  LDL.LU R11, [R1+0xc] ;  /* 0x00000c00010b7983 */ /* 0x000ea20000300800 */
[----:B------:R-:W-:Y:S01]  /*18290*/  IMAD.MOV.U32 R6, RZ, RZ, R12 ;  /* 0x000000ffff067224 */ /* 0x000fe200078e000c */
[----:B------:R-:W-:Y:S01]  /*182a0*/  LOP3.LUT R10, R10, 0x7f, RZ, 0xc0, !PT ;  /* 0x0000007f0a0a7812 */ /* 0x000fe200078ec0ff */
[----:B------:R-:W-:Y:S02]  /*182b0*/  IMAD.MOV.U32 R13, RZ, RZ, R4 ;  /* 0x000000ffff0d7224 */ /* 0x000fe400078e0004 */
[----:B------:R-:W-:Y:S01]  /*182c0*/  IMAD.MOV.U32 R12, RZ, RZ, RZ ;  /* 0x000000ffff0c7224 */ /* 0x000fe200078e00ff */
[----:B------:R-:W-:Y:S01]  /*182d0*/  SHF.R.U32.HI R10, RZ, 0x3, R10 ;  /* 0x00000003ff0a7819 */ /* 0x000fe2000001160a */
[----:B------:R-:W-:-:S04]  /*182e0*/  IMAD.MOV.U32 R15, RZ, RZ, -0x1 ;  /* 0xffffffffff0f7424 */ /* 0x000fc800078e00ff */
[----:B------:R-:W-:-:S04]  /*182f0*/  IMAD.IADD R6, R10, 0x1, R6 ;  /* 0x000000010a067824 */ /* 0x000fc800078e0206 */
[----:B------:R-:W-:Y:S02]  /*18300*/  VIADD R10, R6, 0x10 ;  /* 0x00000010060a7836 */ /* 0x000fe40000000000 */
[----:B--2---:R-:W-:Y:S02]  /*18310*/  IMAD R3, R11, R9, RZ ;  /* 0x000000090b037224 */ /* 0x004fe400078e02ff */
[----:B------:R-:W-:-:S03]  /*18320*/  IMAD.MOV.U32 R11, RZ, RZ, 0x181f ;  /* 0x0000181fff0b7424 */ /* 0x000fc600078e00ff */
[----:B------:R-:W-:-:S13]  /*18330*/  ISETP.GE.AND P1, PT, R6, R3, PT ;  /* 0x000000030600720c */ /* 0x000fda0003f26270 */
[----:B-----5:R-:W-:Y:S05]  /*18340*/  WARPSYNC.COLLECTIVE R15, `(.L_x_1257) ;  /* 0x000000000f087348 */ /* 0x020fea0003c00000 */
[----:B------:R0:W1:Y:S02]  /*18350*/  SHFL.IDX P6, R14, R13, R12, R11 ;  /* 0x0000000c0d0e7389 */ /* 0x00006400000c000b */
[----:B01---5:R-:W-:Y:S01]  /*18360*/  ENDCOLLECTIVE ;  /* 0x000000000000791b */ /* 0x023fe20003800000 */
.L_x_1257:
[----:B------:R-:W-:Y:S02]  /*18370*/  IMAD.MOV.U32 R13, RZ, RZ, R0 ;  /* 0x000000ffff0d7224 */ /* 0x000fe400078e0000 */
[----:B------:R-:W-:-:S07]  /*18380*/  IMAD.MOV.U32 R7, RZ, RZ, R14 ;  /* 0x000000ffff077224 */ /* 0x000fce00078e000e */
[----:B------:R-:W-:Y:S05]  /*18390*/  WARPSYNC.COLLECTIVE R15, `(.L_x_1258) ;  /* 0x000000000f087348 */ /* 0x000fea0003c00000 */
[----:B------:R0:W1:Y:S02]  /*183a0*/  SHFL.IDX P6, R14, R13, R12, R11 ;  /* 0x0000000c0d0e7389 */ /* 0x00006400000c000b */
[----:B01----:R-:W-:Y:S01]  /*183b0*/  ENDCOLLECTIVE ;  /* 0x000000000000791b */ /* 0x003fe20003800000 */
.L_x_1258:
[----:B------:R-:W-:Y:S02]  /*183c0*/  IMAD.MOV.U32 R13, RZ, RZ, R4 ;  /* 0x000000ffff0d7224 */ /* 0x000fe400078e0004 */
[----:B------:R-:W-:Y:S02]  /*183d0*/  IMAD.MOV.U32 R12, RZ, RZ, 0x1 ;  /* 0x00000001ff0c7424 */ /* 0x000fe400078e00ff */
[----:B------:R-:W-:-:S07]  /*183e0*/  IMAD.MOV.U32 R8, RZ, RZ, R14 ;  /* 0x000000ffff087224 */ /* 0x000fce00078e000e */
[----:B------:R-:W-:Y:S05]  /*183f0*/  WARPSYNC.COLLECTIVE R15, `(.L_x_1259) ;  /* 0x000000000f087348 */ /* 0x000fea0003c00000 */
[----:B------:R0:W1:Y:S02]  /*18400*/  SHFL.IDX P6, R14, R13, R12, R11 ;  /* 0x0000000c0d0e7389 */ /* 0x00006400000c000b */
[----:B01----:R-:W-:Y:S01]  /*18410*/  ENDCOLLECTIVE ;  /* 0x000000000000791b */ /* 0x003fe20003800000 */
.L_x_1259:
        /* <DEDUP_REMOVED lines=13> */
.L_x_1260:
[----:B------:R-:W-:Y:S02]  /*184f0*/  IMAD.MOV.U32 R13, RZ, RZ, R4 ;  /* 0x000000ffff0d7224 */ /* 0x000fe400078e0004 */
[----:B------:R-:W-:Y:S02]  /*18500*/  IMAD.MOV.U32 R12, RZ, RZ, 0x2 ;  /* 0x00000002ff0c7424 */ /* 0x000fe400078e00ff */
[----:B------:R-:W-:-:S07]  /*18510*/  IMAD.MOV.U32 R8, RZ, RZ, R14 ;  /* 0x000000ffff087224 */ /* 0x000fce00078e000e */
[----:B------:R-:W-:Y:S05]  /*18520*/  WARPSYNC.COLLECTIVE R15, `(.L_x_1261) ;  /* 0x000000000f087348 */ /* 0x000fea0003c00000 */
[----:B------:R0:W1:Y:S02]  /*18530*/  SHFL.IDX P6, R14, R13, R12, R11 ;  /* 0x0000000c0d0e7389 */ /* 0x00006400000c000b */
[----:B01----:R-:W-:Y:S01]  /*18540*/  ENDCOLLECTIVE ;  /* 0x000000000000791b */ /* 0x003fe20003800000 */
.L_x_1261:
        /* <DEDUP_REMOVED lines=14> */
.L_x_1262:
[----:B------:R-:W-:Y:S02]  /*18630*/  IMAD.MOV.U32 R13, RZ, RZ, R4 ;  /* 0x000000ffff0d7224 */ /* 0x000fe400078e0004 */
[----:B------:R-:W-:Y:S02]  /*18640*/  IMAD.MOV.U32 R12, RZ, RZ, 0x3 ;  /* 0x00000003ff0c7424 */ /* 0x000fe400078e00ff */
[----:B------:R-:W-:-:S07]  /*18650*/  IMAD.MOV.U32 R8, RZ, RZ, R14 ;  /* 0x000000ffff087224 */ /* 0x000fce00078e000e */
[----:B------:R-:W-:Y:S05]  /*18660*/  WARPSYNC.COLLECTIVE R15, `(.L_x_1263) ;  /* 0x000000000f087348 */ /* 0x000fea0003c00000 */
[----:B------:R0:W1:Y:S02]  /*18670*/  SHFL.IDX P6, R14, R13, R12, R11 ;  /* 0x0000000c0d0e7389 */ /* 0x00006400000c000b */
[----:B01----:R-:W-:Y:S01]  /*18680*/  ENDCOLLECTIVE ;  /* 0x000000000000791b */ /* 0x003fe20003800000 */
.L_x_1263:
        /* <DEDUP_REMOVED lines=14> */
.L_x_1264:
[----:B------:R-:W-:Y:S02]  /*18770*/  IMAD.MOV.U32 R13, RZ, RZ, R4 ;  /* 0x000000ffff0d7224 */ /* 0x000fe400078e0004 */
[----:B------:R-:W-:Y:S02]  /*18780*/  IMAD.MOV.U32 R12, RZ, RZ, 0x4 ;  /* 0x00000004ff0c7424 */ /* 0x000fe400078e00ff */
[----:B------:R-:W-:-:S07]  /*18790*/  IMAD.MOV.U32 R8, RZ, RZ, R14 ;  /* 0x000000ffff087224 */ /* 0x000fce00078e000e */
[----:B------:R-:W-:Y:S05]  /*187a0*/  WARPSYNC.COLLECTIVE R15, `(.L_x_1265) ;  /* 0x000000000f087348 */ /* 0x000fea0003c00000 */
[----:B------:R0:W1:Y:S02]  /*187b0*/  SHFL.IDX P6, R14, R13, R12, R11 ;  /* 0x0000000c0d0e7389 */ /* 0x00006400000c000b */
[----:B01----:R-:W-:Y:S01]  /*187c0*/  ENDCOLLECTIVE ;  /* 0x000000000000791b */ /* 0x003fe20003800000 */
.L_x_1265:
        /* <DEDUP_REMOVED lines=14> */
.L_x_1266:
[----:B------:R-:W-:Y:S02]  /*188b0*/  IMAD.MOV.U32 R13, RZ, RZ, R4 ;  /* 0x000000ffff0d7224 */ /* 0x000fe400078e0004 */
[----:B------:R-:W-:Y:S02]  /*188c0*/  IMAD.MOV.U32 R12, RZ, RZ, 0x5 ;  /* 0x00000005ff0c7424 */ /* 0x000fe400078e00ff */
[----:B------:R-:W-:-:S07]  /*188d0*/  IMAD.MOV.U32 R8, RZ, RZ, R14 ;  /* 0x000000ffff087224 */ /* 0x000fce00078e000e */
[----:B------:R-:W-:Y:S05]  /*188e0*/  WARPSYNC.COLLECTIVE R15, `(.L_x_1267) ;  /* 0x000000000f087348 */ /* 0x000fea0003c00000 */
[----:B------:R0:W1:Y:S02]  /*188f0*/  SHFL.IDX P6, R14, R13, R12, R11 ;  /* 0x0000000c0d0e7389 */ /* 0x00006400000c000b */
[----:B01----:R-:W-:Y:S01]  /*18900*/  ENDCOLLECTIVE ;  /* 0x000000000000791b */ /* 0x003fe20003800000 */
.L_x_1267:
        /* <DEDUP_REMOVED lines=14> */
.L_x_1268:
[----:B------:R-:W-:Y:S02]  /*189f0*/  IMAD.MOV.U32 R13, RZ, RZ, R4 ;  /* 0x000000ffff0d7224 */ /* 0x000fe400078e0004 */
[----:B------:R-:W-:Y:S02]  /*18a00*/  IMAD.MOV.U32 R12, RZ, RZ, 0x6 ;  /* 0x00000006ff0c7424 */ /* 0x000fe400078e00ff */
[----:B------:R-:W-:-:S07]  /*18a10*/  IMAD.MOV.U32 R8, RZ, RZ, R14 ;  /* 0x000000ffff087224 */ /* 0x000fce00078e000e */
[----:B------:R-:W-:Y:S05]  /*18a20*/  WARPSYNC.COLLECTIVE R15, `(.L_x_1269) ;  /* 0x000000000f087348 */ /* 0x000fea0003c00000 */
[----:B------:R0:W1:Y:S02]  /*18a30*/  SHFL.IDX P6, R14, R13, R12, R11 ;  /* 0x0000000c0d0e7389 */ /* 0x00006400000c000b */
[----:B01----:R-:W-:Y:S01]  /*18a40*/  ENDCOLLECTIVE ;  /* 0x000000000000791b */ /* 0x003fe20003800000 */
.L_x_1269:
        /* <DEDUP_REMOVED lines=14> */
.L_x_1270:
[----:B------:R-:W-:Y:S02]  /*18b30*/  IMAD.MOV.U32 R13, RZ, RZ, R4 ;  /* 0x000000ffff0d7224 */ /* 0x000fe400078e0004 */
[----:B------:R-:W-:Y:S02]  /*18b40*/  IMAD.MOV.U32 R12, RZ, RZ, 0x7 ;  /* 0x00000007ff0c7424 */ /* 0x000fe400078e00ff */
[----:B------:R-:W-:-:S07]  /*18b50*/  IMAD.MOV.U32 R8, RZ, RZ, R14 ;  /* 0x000000ffff087224 */ /* 0x000fce00078e000e */
[----:B------:R-:W-:Y:S05]  /*18b60*/  WARPSYNC.COLLECTIVE R15, `(.L_x_1271) ;  /* 0x000000000f087348 */ /* 0x000fea0003c00000 */
[----:B------:R0:W1:Y:S02]  /*18b70*/  SHFL.IDX P6, R14, R13, R12, R11 ;  /* 0x0000000c0d0e7389 */ /* 0x00006400000c000b */
[----:B01----:R-:W-:Y:S01]  /*18b80*/  ENDCOLLECTIVE ;  /* 0x000000000000791b */ /* 0x003fe20003800000 */
.L_x_1271:
[----:B------:R-:W-:-:S05]  /*18b90*/  @!P1 LEA R8, P2, R21, R8, 0x1 ;  /* 0x0000000815089211 */ /* 0x000fca00078408ff */
[----:B------:R-:W-:-:S04]  /*18ba0*/  @!P1 IMAD.X R7, RZ, RZ, R7, P2 ;  /* 0x000000ffff079224 */ /* 0x000fc800010e0607 */
[----:B------:R-:W-:Y:S02]  /*18bb0*/  @!P1 IMAD.MOV.U32 R9, RZ, RZ, R7 ;  /* 0x000000ffff099224 */ /* 0x000fe400078e0007 */
[----:B------:R-:W-:Y:S02]  /*18bc0*/  IMAD.MOV.U32 R13, RZ, RZ, R0 ;  /* 0x000000ffff0d7224 */ /* 0x000fe400078e0000 */
[----:B------:R-:W-:Y:S01]  /*18bd0*/  VIADD R0, R6, 0x70 ;  /* 0x0000007006007836 */ /* 0x000fe20000000000 */
[----:B------:R-:W-:Y:S01]  /*18be0*/  @!PT LDS RZ, [RZ] ;  /* 0x00000000fffff984 */ /* 0x000fe20000000800 */
[----:B------:R-:W-:Y:S01]  /*18bf0*/  @!PT LDS RZ, [RZ] ;  /* 0x00000000fffff984 */ /* 0x000fe20000000800 */
[----:B------:R-:W-:Y:S01]  /*18c00*/  @!PT LDS RZ, [RZ] ;  /* 0x00000000fffff984 */ /* 0x000fe20000000800 */
[----:B------:R0:W-:Y:S04]  /*18c10*/  @!P1 LDGSTS.E.BYPASS.LTC128B.128 [R20+0xb400], desc[UR52][R8.64], !P0 ;  /* 0x0b40000008149fae */ /* 0x0001e8000c101d74 */
[----:B------:R-:W-:Y:S01]  /*18c20*/  ISETP.GE.AND P1, PT, R0, R3, PT ;  /* 0x000000030000720c */ /* 0x000fe20003f26270 */
[----:B------:R-:W-:-:S02]  /*18c30*/  VIADD R0, R6, 0x80 ;  /* 0x0000008006007836 */ /* 0x000fc40000000000 */
[----:B------:R-:W-:-:S10]  /*18c40*/  IMAD.MOV.U32 R4, RZ, RZ, R14 ;  /* 0x000000ffff047224 */ /* 0x000fd400078e000e */
[----:B0-----:R-:W-:Y:S05]  /*18c50*/  WARPSYNC.COLLECTIVE R15, `(.L_x_1272) ;  /* 0x000000000f087348 */ /* 0x001fea0003c00000 */
[----:B------:R1:W2:Y:S02]  /*18c60*/  SHFL.IDX P6, R14, R13, R12, R11 ;  /* 0x0000000c0d0e7389 */ /* 0x0002a400000c000b */
[----:B012---:R-:W-:Y:S01]  /*18c70*/  ENDCOLLECTIVE ;  /* 0x000000000000791b */ /* 0x007fe20003800000 */
.L_x_1272:
[----:B------:R-:W-:Y:S01]  /*18c80*/  ISETP.GE.AND P2, PT, R0, R3, PT ;  /* 0x000000030000720c */ /* 0x000fe20003f46270 */
[----:B------:R-:W-:Y:S02]  /*18c90*/  IMAD.MOV.U32 R13, RZ, RZ, R2 ;  /* 0x000000ffff0d7224 */ /* 0x000fe400078e0002 */
[----:B------:R-:W-:Y:S02]  /*18ca0*/  IMAD.MOV.U32 R12, RZ, RZ, RZ ;  /* 0x000000ffff0c7224 */ /* 0x000fe400078e00ff */
[----:B------:R-:W-:-:S08]  /*18cb0*/  IMAD.MOV.U32 R8, RZ, RZ, R14 ;  /* 0x000000ffff087224 */ /* 0x000fd000078e000e */
[----:B------:R-:W-:Y:S05]  /*18cc0*/  WARPSYNC.COLLECTIVE R15, `(.L_x_1273) ;  /* 0x000000000f087348 */ /* 0x000fea0003c00000 */
[----:B------:R0:W1:Y:S02]  /*18cd0*/  SHFL.IDX P6, R14, R13, R12, R11 ;  /* 0x0000000c0d0e7389 */ /* 0x00006400000c000b */
[----:B01----:R-:W-:Y:S01]  /*18ce0*/  ENDCOLLECTIVE ;  /* 0x000000000000791b */ /* 0x003fe20003800000 */
.L_x_1273:
        /* <DEDUP_REMOVED lines=13> */
.L_x_1274:
[----:B------:R-:W-:Y:S02]  /*18dc0*/  IMAD.MOV.U32 R13, RZ, RZ, R2 ;  /* 0x000000ffff0d7224 */ /* 0x000fe400078e0002 */
[----:B------:R-:W-:Y:S02]  /*18dd0*/  IMAD.MOV.U32 R12, RZ, RZ, 0x1 ;  /* 0x00000001ff0c7424 */ /* 0x000fe400078e00ff */
[----:B------:R-:W-:-:S07]  /*18de0*/  IMAD.MOV.U32 R7, RZ, RZ, R14 ;  /* 0x000000ffff077224 */ /* 0x000fce00078e000e */
[----:B------:R-:W-:Y:S05]  /*18df0*/  WARPSYNC.COLLECTIVE R15, `(.L_x_1275) ;  /* 0x000000000f087348 */ /* 0x000fea0003c00000 */
[----:B------:R0:W1:Y:S02]  /*18e00*/  SHFL.IDX P6, R14, R13, R12, R11 ;  /* 0x0000000c0d0e7389 */ /* 0x00006400000c000b */
[----:B01----:R-:W-:Y:S01]  /*18e10*/  ENDCOLLECTIVE ;  /* 0x000000000000791b */ /* 0x003fe20003800000 */
.L_x_1275:
[----:B------:R-:W-:-:S05]  /*18e20*/  @!P2 LEA R7, P1, R21, R7, 0x1 ;  /* 0x000000071507a211 */ /* 0x000fca00078208ff */
[----:B------:R-:W-:Y:S02]  /*18e30*/  @!P2 IMAD.X R0, RZ, RZ, R0, P1 ;  /* 0x000000ffff00a224 */ /* 0x000fe400008e0600 */
        /* <DEDUP_REMOVED lines=13> */
.L_x_1276:
[----:B------:R-:W-:Y:S02]  /*18f10*/  IMAD.MOV.U32 R13, RZ, RZ, R2 ;  /* 0x000000ffff0d7224 */ /* 0x000fe400078e0002 */
[----:B------:R-:W-:Y:S02]  /*18f20*/  IMAD.MOV.U32 R12, RZ, RZ, 0x2 ;  /* 0x00000002ff0c7424 */ /* 0x000fe400078e00ff */
[----:B------:R-:W-:-:S07]  /*18f30*/  IMAD.MOV.U32 R8, RZ, RZ, R14 ;  /* 0x000000ffff087224 */ /* 0x000fce00078e000e */
[----:B------:R-:W-:Y:S05]  /*18f40*/  WARPSYNC.COLLECTIVE R15, `(.L_x_1277) ;  /* 0x000000000f087348 */ /* 0x000fea0003c00000 */
[----:B------:R0:W1:Y:S02]  /*18f50*/  SHFL.IDX P6, R14, R13, R12, R11 ;  /* 0x0000000c0d0e7389 */ /* 0x00006400000c000b */
[----:B01----:R-:W-:Y:S01]  /*18f60*/  ENDCOLLECTIVE ;  /* 0x000000000000791b */ /* 0x003fe20003800000 */
.L_x_1277:
        /* <DEDUP_REMOVED lines=13> */
.L_x_1278:
[----:B------:R-:W-:Y:S02]  /*19040*/  IMAD.MOV.U32 R13, RZ, RZ, R2 ;  /* 0x000000ffff0d7224 */ /* 0x000fe400078e0002 */
[----:B------:R-:W-:Y:S02]  /*19050*/  IMAD.MOV.U32 R12, RZ, RZ, 0x3 ;  /* 0x00000003ff0c7424 */ /* 0x000fe400078e00ff */
[----:B------:R-:W-:-:S07]  /*19060*/  IMAD.MOV.U32 R8, RZ, RZ, R14 ;  /* 0x000000ffff087224 */ /* 0x000fce00078e000e */
[----:B------:R-:W-:Y:S05]  /*19070*/  WARPSYNC.COLLECTIVE R15, `(.L_x_1279) ;  /* 0x000000000f087348 */ /* 0x000fea0003c00000 */
[----:B------:R0:W1:Y:S02]  /*19080*/  SHFL.IDX P6, R14, R13, R12, R11 ;  /* 0x0000000c0d0e7389 */ /* 0x00006400000c000b */
[----:B01----:R-:W-:Y:S01]  /*19090*/  ENDCOLLECTIVE ;  /* 0x000000000000791b */ /* 0x003fe20003800000 */
.L_x_1279:
        /* <DEDUP_REMOVED lines=12> */
.L_x_1280:
[----:B------:R-:W-:Y:S01]  /*19160*/  IMAD.MOV.U32 R2, RZ, RZ, R14 ;  /* 0x000000ffff027224 */ /* 0x000fe200078e000e */
[----:B------:R-:W-:Y:S06]  /*19170*/  BRA `(.L_x_1281) ;  /* 0xffffffb8009c7947 */ /* 0x000fec000383ffff */
.L_x_1169:
[----:B0-----:R0:W1:Y:S02]  /*19180*/  SYNCS.PHASECHK.TRANS64.TRYWAIT P0, [R17+URZ+0x16820], R0 ;  /* 0x01682000110075a7 */ /* 0x001064000800017f */
[----:B-1----:R-:W-:Y:S05]  /*19190*/  @!P0 NANOSLEEP.SYNCS 0x989680 ;  /* 0x009896800000895d */ /* 0x002fea0003900000 */
[----:B------:R-:W1:Y:S02]  /*191a0*/  @!P0 SYNCS.PHASECHK.TRANS64 P0, [R17+URZ+0x16820], R0 ;  /* 0x01682000110085a7 */ /* 0x000e64000800007f */
[----:B-1----:R-:W-:Y:S05]  /*191b0*/  @!P0 BRA `(.L_x_1169) ;  /* 0xfffffffc00f08947 */ /* 0x002fea000383ffff */
[----:B------:R-:W-:Y:S05]  /*191c0*/  BRA `(.L_x_1282) ;  /* 0xffffffb800fc7947 */ /* 0x000fea000383ffff */
.L_x_1178:
[----:B-1----:R1:W2:Y:S02]  /*191d0*/  SYNCS.PHASECHK.TRANS64.TRYWAIT P0, [R2+URZ+0x16840], R3 ;  /* 0x01684003020075a7 */ /* 0x0022a4000800017f */
[----:B--2---:R-:W-:Y:S05]  /*191e0*/  @!P0 NANOSLEEP.SYNCS 0x989680 ;  /* 0x009896800000895d */ /* 0x004fea0003900000 */
[----:B------:R-:W2:Y:S02]  /*191f0*/  @!P0 SYNCS.PHASECHK.TRANS64 P0, [R2+URZ+0x16840], R3 ;  /* 0x01684003020085a7 */ /* 0x000ea4000800007f */
[----:B--2---:R-:W-:Y:S05]  /*19200*/  @!P0 BRA `(.L_x_1178) ;  /* 0xfffffffc00f08947 */ /* 0x004fea000383ffff */
[----:B------:R-:W-:Y:S05]  /*19210*/  BRA `(.L_x_1283) ;  /* 0xffffffbc00e07947 */ /* 0x000fea000383ffff */
.L_x_1183:
[----:B0-----:R0:W1:Y:S02]  /*19220*/  SYNCS.PHASECHK.TRANS64.TRYWAIT P0, [R3+URZ+0x60], R2 ;  /* 0x00006002030075a7 */ /* 0x001064000800017f */
[----:B-1----:R-:W-:Y:S05]  /*19230*/  @!P0 NANOSLEEP.SYNCS 0x989680 ;  /* 0x009896800000895d */ /* 0x002fea0003900000 */
[----:B------:R-:W1:Y:S02]  /*19240*/  @!P0 SYNCS.PHASECHK.TRANS64 P0, [R3+URZ+0x60], R2 ;  /* 0x00006002030085a7 */ /* 0x000e64000800007f */
[----:B-1----:R-:W-:Y:S05]  /*19250*/  @!P0 BRA `(.L_x_1183) ;  /* 0xfffffffc00f08947 */ /* 0x002fea000383ffff */
[----:B------:R-:W-:Y:S05]  /*19260*/  BRA `(.L_x_1284) ;  /* 0xffffffc0006c7947 */ /* 0x000fea000383ffff */
.L_x_1191:
[----:B-1----:R1:W2:Y:S02]  /*19270*/  SYNCS.PHASECHK.TRANS64.TRYWAIT P0, [R2+URZ+0x16840], R3 ;  /* 0x01684003020075a7 */ /* 0x0022a4000800017f */
[----:B--2---:R-:W-:Y:S05]  /*19280*/  @!P0 NANOSLEEP.SYNCS 0x989680 ;  /* 0x009896800000895d */ /* 0x004fea0003900000 */
[----:B------:R-:W2:Y:S02]  /*19290*/  @!P0 SYNCS.PHASECHK.TRANS64 P0, [R2+URZ+0x16840], R3 ;  /* 0x01684003020085a7 */ /* 0x000ea4000800007f */
[----:B--2---:R-:W-:Y:S05]  /*192a0*/  @!P0 BRA `(.L_x_1191) ;  /* 0xfffffffc00f08947 */ /* 0x004fea000383ffff */
[----:B------:R-:W-:Y:S05]  /*192b0*/  BRA `(.L_x_1285) ;  /* 0xffffffc400a87947 */ /* 0x000fea000383ffff */
.L_x_1196:
[----:B0-----:R0:W1:Y:S02]  /*192c0*/  SYNCS.PHASECHK.TRANS64.TRYWAIT P0, [R10+URZ+0x60], R3 ;  /* 0x000060030a0075a7 */ /* 0x001064000800017f */
[----:B-1----:R-:W-:Y:S05]  /*192d0*/  @!P0 NANOSLEEP.SYNCS 0x989680 ;  /* 0x009896800000895d */ /* 0x002fea0003900000 */
[----:B------:R-:W1:Y:S02]  /*192e0*/  @!P0 SYNCS.PHASECHK.TRANS64 P0, [R10+URZ+0x60], R3 ;  /* 0x000060030a0085a7 */ /* 0x000e64000800007f */
[----:B-1----:R-:W-:Y:S05]  /*192f0*/  @!P0 BRA `(.L_x_1196) ;  /* 0xfffffffc00f08947 */ /* 0x002fea000383ffff */
[----:B------:R-:W-:Y:S05]  /*19300*/  BRA `(.L_x_1286) ;  /* 0xffffffc800347947 */ /* 0x000fea000383ffff */
.L_x_1204:
[----:B-1----:R1:W2:Y:S02]  /*19310*/  SYNCS.PHASECHK.TRANS64.TRYWAIT P0, [R2+URZ+0x16840], R3 ;  /* 0x01684003020075a7 */ /* 0x0022a4000800017f */
[----:B--2---:R-:W-:Y:S05]  /*19320*/  @!P0 NANOSLEEP.SYNCS 0x989680 ;  /* 0x009896800000895d */ /* 0x004fea0003900000 */
[----:B------:R-:W2:Y:S02]  /*19330*/  @!P0 SYNCS.PHASECHK.TRANS64 P0, [R2+URZ+0x16840], R3 ;  /* 0x01684003020085a7 */ /* 0x000ea4000800007f */
[----:B--2---:R-:W-:Y:S05]  /*19340*/  @!P0 BRA `(.L_x_1204) ;  /* 0xfffffffc00f08947 */ /* 0x004fea000383ffff */
[----:B------:R-:W-:Y:S05]  /*19350*/  BRA `(.L_x_1287) ;  /* 0xffffffcc00447947 */ /* 0x000fea000383ffff */
.L_x_1209:
[----:B0-----:R0:W1:Y:S02]  /*19360*/  SYNCS.PHASECHK.TRANS64.TRYWAIT P0, [R7+URZ+0x60], R2 ;  /* 0x00006002070075a7 */ /* 0x001064000800017f */
[----:B-1----:R-:W-:Y:S05]  /*19370*/  @!P0 NANOSLEEP.SYNCS 0x989680 ;  /* 0x009896800000895d */ /* 0x002fea0003900000 */
[----:B------:R-:W1:Y:S02]  /*19380*/  @!P0 SYNCS.PHASECHK.TRANS64 P0, [R7+URZ+0x60], R2 ;  /* 0x00006002070085a7 */ /* 0x000e64000800007f */
[----:B-1----:R-:W-:Y:S05]  /*19390*/  @!P0 BRA `(.L_x_1209) ;  /* 0xfffffffc00f08947 */ /* 0x002fea000383ffff */
[----:B------:R-:W-:Y:S05]  /*193a0*/  BRA `(.L_x_1288) ;  /* 0xffffffcc00d47947 */ /* 0x000fea000383ffff */
.L_x_1219:
[----:B0-----:R0:W1:Y:S02]  /*193b0*/  SYNCS.PHASECHK.TRANS64.TRYWAIT P0, [R3+URZ+0x16860], R0 ;  /* 0x01686000030075a7 */ /* 0x001064000800017f */
[----:B-1----:R-:W-:Y:S05]  /*193c0*/  @!P0 NANOSLEEP.SYNCS 0x989680 ;  /* 0x009896800000895d */ /* 0x002fea0003900000 */
[----:B------:R-:W1:Y:S02]  /*193d0*/  @!P0 SYNCS.PHASECHK.TRANS64 P0, [R3+URZ+0x16860], R0 ;  /* 0x01686000030085a7 */ /* 0x000e64000800007f */
[----:B-1----:R-:W-:Y:S05]  /*193e0*/  @!P0 BRA `(.L_x_1219) ;  /* 0xfffffffc00f08947 */ /* 0x002fea000383ffff */
[----:B------:R-:W-:Y:S05]  /*193f0*/  BRA `(.L_x_1289) ;  /* 0xffffffd000d07947 */ /* 0x000fea000383ffff */
.L_x_1225:
[----:B------:R-:W-:Y:S01]  /*19400*/  BSSY B0, `(.L_x_1290) ;  /* 0x0000008000007945 */ /* 0x000fe20003800000 */
[----:B------:R-:W-:Y:S02]  /*19410*/  IMAD.MOV.U32 R13, RZ, RZ, R24 ;  /* 0x000000ffff0d7224 */ /* 0x000fe400078e0018 */
[----:B--2---:R-:W-:Y:S02]  /*19420*/  IMAD.MOV.U32 R12, RZ, RZ, RZ ;  /* 0x000000ffff0c7224 */ /* 0x004fe400078e00ff */
[----:B0-----:R-:W-:Y:S02]  /*19430*/  IMAD.MOV.U32 R11, RZ, RZ, 0x1f ;  /* 0x0000001fff0b7424 */ /* 0x001fe400078e00ff */
[----:B------:R-:W-:-:S07]  /*19440*/  IMAD.MOV.U32 R15, RZ, RZ, -0x1 ;  /* 0xffffffffff0f7424 */ /* 0x000fce00078e00ff */
[----:B-1----:R-:W-:Y:S05]  /*19450*/  WARPSYNC.COLLECTIVE R15, `(.L_x_1291) ;  /* 0x000000000f087348 */ /* 0x002fea0003c00000 */
[----:B------:R0:W2:Y:S02]  /*19460*/  SHFL.IDX P6, R14, R13, R12, R11 ;  /* 0x0000000c0d0e7389 */ /* 0x0000a400000c000b */
[----:B012---:R-:W-:Y:S01]  /*19470*/  ENDCOLLECTIVE ;  /* 0x000000000000791b */ /* 0x007fe20003800000 */
.L_x_1291:
[----:B------:R-:W-:Y:S05]  /*19480*/  BSYNC B0 ;  /* 0x0000000000007941 */ /* 0x000fea0003800000 */
.L_x_1290:
[----:B------:R-:W-:Y:S02]  /*19490*/  IMAD.MOV.U32 R13, RZ, RZ, R24 ;  /* 0x000000ffff0d7224 */ /* 0x000fe400078e0018 */
[----:B------:R-:W-:Y:S02]  /*194a0*/  IMAD.MOV.U32 R12, RZ, RZ, 0x1 ;  /* 0x00000001ff0c7424 */ /* 0x000fe400078e00ff */
[----:B------:R-:W-:Y:S02]  /*194b0*/  IMAD.MOV.U32 R11, RZ, RZ, 0x1f ;  /* 0x0000001fff0b7424 */ /* 0x000fe400078e00ff */
[----:B------:R-:W-:Y:S02]  /*194c0*/  IMAD.MOV.U32 R15, RZ, RZ, -0x1 ;  /* 0xffffffffff0f7424 */ /* 0x000fe400078e00ff */
[----:B------:R-:W-:Y:S02]  /*194d0*/  IMAD.IADD R7, R27, 0x1, R9 ;  /* 0x000000011b077824 */ /* 0x000fe400078e0209 */
[----:B------:R-:W-:-:S07]  /*194e0*/  IMAD.MOV.U32 R0, RZ, RZ, R14 ;  /* 0x000000ffff007224 */ /* 0x000fce00078e000e */
[----:B------:R-:W-:Y:S05]  /*194f0*/  WARPSYNC.COLLECTIVE R15, `(.L_x_1292) ;  /* 0x000000000f087348 */ /* 0x000fea0003c00000 */
[----:B------:R0:W1:Y:S02]  /*19500*/  SHFL.IDX P6, R14, R13, R12, R11 ;  /* 0x0000000c0d0e7389 */ /* 0x00006400000c000b */
[----:B01----:R-:W-:Y:S01]  /*19510*/  ENDCOLLECTIVE ;  /* 0x000000000000791b */ /* 0x003fe20003800000 */
.L_x_1292:
[----:B------:R-:W-:Y:S02]  /*19520*/  ULDC UR4, c[0x0][0xc3c] ;  /* 0x00030f0000047ab9 */ /* 0x000fe40000000800 */
[----:B------:R-:W-:-:S13]  /*19530*/  ISETP.GE.OR P1, PT, R7, UR4, !P0 ;  /* 0x0000000407007c0c */ /* 0x000fda000c726670 */
[----:B------:R-:W0:Y:S08]  /*19540*/  @!P1 LDC.64 R4, c[0x0][0xc80] ;  /* 0x00032000ff049b82 */ /* 0x000e300000000a00 */
[----:B------:R-:W1:Y:S01]  /*19550*/  @!P1 LDC.64 R2, c[0x0][0xc78] ;  /* 0x00031e00ff029b82 */ /* 0x000e620000000a00 */
[----:B------:R-:W-:Y:S01]  /*19560*/  CS2R R24, SRZ ;  /* 0x0000000000187805 */ /* 0x000fe2000001ff00 */
[----:B------:R-:W-:-:S02]  /*19570*/  IMAD.MOV.U32 R8, RZ, RZ, RZ ;  /* 0x000000ffff087224 */ /* 0x000fc400078e00ff */
[----:B------:R-:W-:Y:S02]  /*19580*/  IMAD.MOV.U32 R11, RZ, RZ, RZ ;  /* 0x000000ffff0b7224 */ /* 0x000fe400078e00ff */
[----:B------:R-:W-:Y:S02]  /*19590*/  IMAD.MOV.U32 R6, RZ, RZ, R14 ;  /* 0x000000ffff067224 */ /* 0x000fe400078e000e */
[----:B0-----:R-:W-:-:S06]  /*195a0*/  @!P1 IMAD.WIDE R4, R7, 0x4, R4 ;  /* 0x0000000407049825 */ /* 0x001fcc00078e0204 */
[----:B------:R-:W2:Y:S01]  /*195b0*/  @!P1 LDG.E R4, desc[UR52][R4.64] ;  /* 0x0000003404049981 */ /* 0x000ea2000c1e1900 */
[----:B-1----:R-:W-:-:S06]  /*195c0*/  @!P1 IMAD.WIDE R2, R7, 0x4, R2 ;  /* 0x0000000407029825 */ /* 0x002fcc00078e0202 */
[----:B------:R-:W3:Y:S01]  /*195d0*/  @!P1 LDG.E R2, desc[UR52][R2.64] ;  /* 0x0000003402029981 */ /* 0x000ee2000c1e1900 */
[C---:B------:R-:W-:Y:S02]  /*195e0*/  ISETP.GE.U32.AND P2, PT, R9.reuse, 0x2, PT ;  /* 0x000000020900780c */ /* 0x040fe40003f46070 */
[C---:B------:R-:W-:Y:S02]  /*195f0*/  ISETP.GE.U32.AND P3, PT, R9.reuse, 0x4, PT ;  /* 0x000000040900780c */ /* 0x040fe40003f66070 */
[C---:B------:R-:W-:Y:S02]  /*19600*/  ISETP.GE.U32.AND P4, PT, R9.reuse, 0x8, PT ;  /* 0x000000080900780c */ /* 0x040fe40003f86070 */
[C---:B------:R-:W-:Y:S01]  /*19610*/  ISETP.GE.U32.AND P5, PT, R9.reuse, 0x10, PT ;  /* 0x000000100900780c */ /* 0x040fe20003fa6070 */
[----:B--2---:R-:W-:Y:S02]  /*19620*/  @!P1 IMAD.MOV.U32 R25, RZ, RZ, R4 ;  /* 0x000000ffff199224 */ /* 0x004fe400078e0004 */
[----:B---3--:R-:W-:Y:S01]  /*19630*/  @!P1 IMAD.MOV.U32 R8, RZ, RZ, R2 ;  /* 0x000000ffff089224 */ /* 0x008fe200078e0002 */
[----:B------:R-:W-:-:S03]  /*19640*/  ISETP.NE.AND P1, PT, R9, RZ, PT ;  /* 0x000000ff0900720c */ /* 0x000fc60003f25270 */
[----:B------:R-:W-:-:S10]  /*19650*/  IMAD R13, R8, R25, RZ ;  /* 0x00000019080d7224 */ /* 0x000fd400078e02ff */
[----:B------:R-:W-:Y:S05]  /*19660*/  WARPSYNC.COLLECTIVE R15, `(.L_x_1293) ;  /* 0x000000000f087348 */ /* 0x000fea0003c00000 */
[----:B------:R0:W1:Y:S02]  /*19670*/  SHFL.UP P6, R14, R13, R12, R11 ;  /* 0x0400000c0d0e7389 */ /* 0x00006400000c000b */
[----:B01----:R-:W-:Y:S01]  /*19680*/  ENDCOLLECTIVE ;  /* 0x000000000000791b */ /* 0x003fe20003800000 */
.L_x_1293:
[----:B------:R-:W-:Y:S01]  /*19690*/  IMAD.MOV.U32 R12, RZ, RZ, 0x2 ;  /* 0x00000002ff0c7424 */ /* 0x000fe200078e00ff */
[----:B------:R-:W-:-:S05]  /*196a0*/  SEL R14, R14, RZ, P1 ;  /* 0x000000ff0e0e7207 */ /* 0x000fca0000800000 */
[----:B------:R-:W-:-:S04]  /*196b0*/  IMAD.IADD R7, R13, 0x1, R14 ;  /* 0x000000010d077824 */ /* 0x000fc800078e020e */
[----:B------:R-:W-:-:S07]  /*196c0*/  IMAD.MOV.U32 R13, RZ, RZ, R7 ;  /* 0x000000ffff0d7224 */ /* 0x000fce00078e0007 */
[----:B------:R-:W-:Y:S05]  /*196d0*/  WARPSYNC.COLLECTIVE R15, `(.L_x_1294) ;  /* 0x000000000f087348 */ /* 0x000fea0003c00000 */
[----:B------:R0:W1:Y:S02]  /*196e0*/  SHFL.UP P6, R14, R13, R12, R11 ;  /* 0x0400000c0d0e7389 */ /* 0x00006400000c000b */
[----:B01----:R-:W-:Y:S01]  /*196f0*/  ENDCOLLECTIVE ;  /* 0x000000000000791b */ /* 0x003fe20003800000 */
.L_x_1294:
[----:B------:R-:W-:Y:S01]  /*19700*/  IMAD.MOV.U32 R12, RZ, RZ, 0x4 ;  /* 0x00000004ff0c7424 */ /* 0x000fe200078e00ff */
[----:B------:R-:W-:-:S05]  /*19710*/  SEL R2, R14, RZ, P2 ;  /* 0x000000ff0e027207 */ /* 0x000fca0001000000 */
[----:B------:R-:W-:-:S04]  /*19720*/  IMAD.IADD R2, R7, 0x1, R2 ;  /* 0x0000000107027824 */ /* 0x000fc800078e0202 */
[----:B------:R-:W-:-:S07]  /*19730*/  IMAD.MOV.U32 R13, RZ, RZ, R2 ;  /* 0x000000ffff0d7224 */ /* 0x000fce00078e0002 */
[----:B------:R-:W-:Y:S05]  /*19740*/  WARPSYNC.COLLECTIVE R15, `(.L_x_1295) ;  /* 0x000000000f087348 */ /* 0x000fea0003c00000 */
[----:B------:R0:W1:Y:S02]  /*19750*/  SHFL.UP P6, R14, R13, R12, R11 ;  /* 0x0400000c0d0e7389 */ /* 0x00006400000c000b */
[----:B01----:R-:W-:Y:S01]  /*19760*/  ENDCOLLECTIVE ;  /* 0x000000000000791b */ /* 0x003fe20003800000 */
.L_x_1295:
[----:B------:R-:W-:Y:S01]  /*19770*/  IMAD.MOV.U32 R12, RZ, RZ, 0x8 ;  /* 0x00000008ff0c7424 */ /* 0x000fe200078e00ff */
[----:B------:R-:W-:-:S05]  /*19780*/  SEL R3, R14, RZ, P3 ;  /* 0x000000ff0e037207 */ /* 0x000fca0001800000 */
[----:B------:R-:W-:-:S04]  /*19790*/  IMAD.IADD R3, R2, 0x1, R3 ;  /* 0x0000000102037824 */ /* 0x000fc800078e0203 */
[----:B------:R-:W-:-:S07]  /*197a0*/  IMAD.MOV.U32 R13, RZ, RZ, R3 ;  /* 0x000000ffff0d7224 */ /* 0x000fce00078e0003 */
[----:B------:R-:W-:Y:S05]  /*197b0*/  WARPSYNC.COLLECTIVE R15, `(.L_x_1296) ;  /* 0x000000000f087348 */ /* 0x000fea0003c00000 */
[----:B------:R0:W1:Y:S02]  /*197c0*/  SHFL.UP P6, R14, R13, R12, R11 ;  /* 0x0400000c0d0e7389 */ /* 0x00006400000c000b */
[----:B01----:R-:W-:Y:S01]  /*197d0*/  ENDCOLLECTIVE ;  /* 0x000000000000791b */ /* 0x003fe20003800000 */
.L_x_1296:
[----:B------:R-:W-:Y:S01]  /*197e0*/  IMAD.MOV.U32 R12, RZ, RZ, 0x10 ;  /* 0x00000010ff0c7424 */ /* 0x000fe200078e00ff */
[----:B------:R-:W-:-:S05]  /*197f0*/  SEL R4, R14, RZ, P4 ;  /* 0x000000ff0e047207 */ /* 0x000fca0002000000 */
[----:B------:R-:W-:-:S04]  /*19800*/  IMAD.IADD R4, R3, 0x1, R4 ;  /* 0x0000000103047824 */ /* 0x000fc800078e0204 */
[----:B------:R-:W-:-:S07]  /*19810*/  IMAD.MOV.U32 R13, RZ, RZ, R4 ;  /* 0x000000ffff0d7224 */ /* 0x000fce00078e0004 */
[----:B------:R-:W-:Y:S05]  /*19820*/  WARPSYNC.COLLECTIVE R15, `(.L_x_1297) ;  /* 0x000000000f087348 */ /* 0x000fea0003c00000 */
[----:B------:R0:W1:Y:S02]  /*19830*/  SHFL.UP P6, R14, R13, R12, R11 ;  /* 0x0400000c0d0e7389 */ /* 0x00006400000c000b */
[----:B01----:R-:W-:Y:S01]  /*19840*/  ENDCOLLECTIVE ;  /* 0x000000000000791b */ /* 0x003fe20003800000 */
.L_x_1297:
        /* <DEDUP_REMOVED lines=8> */
.L_x_1298:
[----:B------:R-:W-:Y:S05]  /*198d0*/  BRA `(.L_x_1299) ;  /* 0xffffffd4000c7947 */ /* 0x000fea000383ffff */
.L_x_1228:
[----:B------:R-:W-:Y:S01]  /*198e0*/  BSSY B0, `(.L_x_1300) ;  /* 0x0000007000007945 */ /* 0x000fe20003800000 */
[----:B--2---:R-:W-:Y:S02]  /*198f0*/  IMAD.MOV.U32 R12, RZ, RZ, 0x1 ;  /* 0x00000001ff0c7424 */ /* 0x004fe400078e00ff */
[----:B------:R-:W-:Y:S02]  /*19900*/  IMAD.MOV.U32 R11, RZ, RZ, RZ ;  /* 0x000000ffff0b7224 */ /* 0x000fe400078e00ff */
[----:B------:R-:W-:-:S07]  /*19910*/  IMAD.MOV.U32 R15, RZ, RZ, -0x1 ;  /* 0xffffffffff0f7424 */ /* 0x000fce00078e00ff */
[----:B------:R-:W-:Y:S05]  /*19920*/  WARPSYNC.COLLECTIVE R15, `(.L_x_1301) ;  /* 0x000000000f087348 */ /* 0x000fea0003c00000 */
[----:B------:R0:W1:Y:S02]  /*19930*/  SHFL.UP P6, R14, R13, R12, R11 ;  /* 0x0400000c0d0e7389 */ /* 0x00006400000c000b */
[----:B01----:R-:W-:Y:S01]  /*19940*/  ENDCOLLECTIVE ;  /* 0x000000000000791b */ /* 0x003fe20003800000 */
.L_x_1301:
[----:B------:R-:W-:Y:S05]  /*19950*/  BSYNC B0 ;  /* 0x0000000000007941 */ /* 0x000fea0003800000 */
.L_x_1300:
        /* <DEDUP_REMOVED lines=8> */
.L_x_1302:
[----:B------:R-:W-:Y:S01]  /*199e0*/  IMAD.MOV.U32 R12, RZ, RZ, 0x4 ;  /* 0x00000004ff0c7424 */ /* 0x000fe200078e00ff */
[----:B------:R-:W-:-:S05]  /*199f0*/  SEL R2, R14, RZ, P2 ;  /* 0x000000ff0e027207 */ /* 0x000fca0001000000 */
[----:B------:R-:W-:-:S04]  /*19a00*/  IMAD.IADD R2, R13, 0x1, R2 ;  /* 0x000000010d027824 */ /* 0x000fc800078e0202 */
[----:B------:R-:W-:-:S07]  /*19a10*/  IMAD.MOV.U32 R13, RZ, RZ, R2 ;  /* 0x000000ffff0d7224 */ /* 0x000fce00078e0002 */
[----:B------:R-:W-:Y:S05]  /*19a20*/  WARPSYNC.COLLECTIVE R15, `(.L_x_1303) ;  /* 0x000000000f087348 */ /* 0x000fea0003c00000 */
[----:B------:R0:W1:Y:S02]  /*19a30*/  SHFL.UP P6, R14, R13, R12, R11 ;  /* 0x0400000c0d0e7389 */ /* 0x00006400000c000b */
[----:B01----:R-:W-:Y:S01]  /*19a40*/  ENDCOLLECTIVE ;  /* 0x000000000000791b */ /* 0x003fe20003800000 */
.L_x_1303:
[----:B------:R-:W-:Y:S01]  /*19a50*/  IMAD.MOV.U32 R12, RZ, RZ, 0x8 ;  /* 0x00000008ff0c7424 */ /* 0x000fe200078e00ff */
[----:B------:R-:W-:-:S05]  /*19a60*/  SEL R3, R14, RZ, P3 ;  /* 0x000000ff0e037207 */ /* 0x000fca0001800000 */
[----:B------:R-:W-:-:S04]  /*19a70*/  IMAD.IADD R3, R2, 0x1, R3 ;  /* 0x0000000102037824 */ /* 0x000fc800078e0203 */
[----:B------:R-:W-:-:S07]  /*19a80*/  IMAD.MOV.U32 R13, RZ, RZ, R3 ;  /* 0x000000ffff0d7224 */ /* 0x000fce00078e0003 */
[----:B------:R-:W-:Y:S05]  /*19a90*/  WARPSYNC.COLLECTIVE R15, `(.L_x_1304) ;  /* 0x000000000f087348 */ /* 0x000fea0003c00000 */
[----:B------:R0:W1:Y:S02]  /*19aa0*/  SHFL.UP P6, R14, R13, R12, R11 ;  /* 0x0400000c0d0e7389 */ /* 0x00006400000c000b */
[----:B01----:R-:W-:Y:S01]  /*19ab0*/  ENDCOLLECTIVE ;  /* 0x000000000000791b */ /* 0x003fe20003800000 */
.L_x_1304:
[----:B------:R-:W-:Y:S01]  /*19ac0*/  IMAD.MOV.U32 R12, RZ, RZ, 0x10 ;  /* 0x00000010ff0c7424 */ /* 0x000fe200078e00ff */
[----:B------:R-:W-:-:S05]  /*19ad0*/  SEL R4, R14, RZ, P4 ;  /* 0x000000ff0e047207 */ /* 0x000fca0002000000 */
[----:B------:R-:W-:-:S04]  /*19ae0*/  IMAD.IADD R4, R3, 0x1, R4 ;  /* 0x0000000103047824 */ /* 0x000fc800078e0204 */
[----:B------:R-:W-:-:S07]  /*19af0*/  IMAD.MOV.U32 R13, RZ, RZ, R4 ;  /* 0x000000ffff0d7224 */ /* 0x000fce00078e0004 */
[----:B------:R-:W-:Y:S05]  /*19b00*/  WARPSYNC.COLLECTIVE R15, `(.L_x_1305) ;  /* 0x000000000f087348 */ /* 0x000fea0003c00000 */
[----:B------:R0:W1:Y:S02]  /*19b10*/  SHFL.UP P6, R14, R13, R12, R11 ;  /* 0x0400000c0d0e7389 */ /* 0x00006400000c000b */
[----:B01----:R-:W-:Y:S01]  /*19b20*/  ENDCOLLECTIVE ;  /* 0x000000000000791b */ /* 0x003fe20003800000 */
.L_x_1305:
        /* <DEDUP_REMOVED lines=8> */
.L_x_1306:
[----:B------:R-:W-:Y:S05]  /*19bb0*/  BRA `(.L_x_1307) ;  /* 0xffffffd000f87947 */ /* 0x000fea000383ffff */
.L_x_1230:
[----:B------:R-:W-:Y:S01]  /*19bc0*/  BSSY B0, `(.L_x_1308) ;  /* 0x0000006000007945 */ /* 0x000fe20003800000 */
[----:B------:R-:W-:Y:S01]  /*19bd0*/  PLOP3.LUT P6, PT, P6, PT, PT, 0x8, 0x0 ;  /* 0x000000000000781c */ /* 0x000fe200037ce170 */
[----:B------:R-:W-:-:S12]  /*19be0*/  IMAD.MOV.U32 R15, RZ, RZ, -0x1 ;  /* 0xffffffffff0f7424 */ /* 0x000fd800078e00ff */
[----:B0-2---:R-:W-:Y:S05]  /*19bf0*/  WARPSYNC.COLLECTIVE R15, `(.L_x_1309) ;  /* 0x000000000f087348 */ /* 0x005fea0003c00000 */
[----:B------:R-:W-:Y:S01]  /*19c00*/  VOTE.ANY R14, PT, P6 ;  /* 0x00000000000e7806 */ /* 0x000fe200030e0100 */
[----:B0-2---:R-:W-:Y:S06]  /*19c10*/  ENDCOLLECTIVE ;  /* 0x000000000000791b */ /* 0x005fec0003800000 */
.L_x_1309:
[----:B------:R-:W-:Y:S05]  /*19c20*/  BSYNC B0 ;  /* 0x0000000000007941 */ /* 0x000fea0003800000 */
.L_x_1308:
[----:B------:R-:W-:Y:S02]  /*19c30*/  IMAD.MOV.U32 R2, RZ, RZ, R14 ;  /* 0x000000ffff027224 */ /* 0x000fe400078e000e */
[----:B------:R-:W-:Y:S02]  /*19c40*/  IMAD.MOV.U32 R13, RZ, RZ, R25 ;  /* 0x000000ffff0d7224 */ /* 0x000fe400078e0019 */
[----:B------:R0:W1:Y:S01]  /*19c50*/  POPC R12, R2 ;  /* 0x00000002000c7309 */ /* 0x0000620000000000 */
[----:B------:R-:W-:Y:S02]  /*19c60*/  IMAD.MOV.U32 R11, RZ, RZ, 0x1f ;  /* 0x0000001fff0b7424 */ /* 0x000fe400078e00ff */
[----:B------:R-:W-:-:S07]  /*19c70*/  IMAD.MOV.U32 R15, RZ, RZ, -0x1 ;  /* 0xffffffffff0f7424 */ /* 0x000fce00078e00ff */
[----:B01----:R-:W-:Y:S05]  /*19c80*/  WARPSYNC.COLLECTIVE R15, `(.L_x_1310) ;  /* 0x000000000f087348 */ /* 0x003fea0003c00000 */
[----:B-1----:R1:W2:Y:S02]  /*19c90*/  SHFL.IDX P6, R14, R13, R12, R11 ;  /* 0x0000000c0d0e7389 */ /* 0x0022a400000c000b */
[----:B012---:R-:W-:Y:S01]  /*19ca0*/  ENDCOLLECTIVE ;  /* 0x000000000000791b */ /* 0x007fe20003800000 */
.L_x_1310:
[----:B------:R-:W-:Y:S02]  /*19cb0*/  IMAD.IADD R27, R12, 0x1, R27 ;  /* 0x000000010c1b7824 */ /* 0x000fe400078e021b */
[----:B------:R-:W-:Y:S02]  /*19cc0*/  IMAD.MOV.U32 R13, RZ, RZ, R8 ;  /* 0x000000ffff0d7224 */ /* 0x000fe400078e0008 */
[----:B------:R-:W-:-:S07]  /*19cd0*/  IMAD.MOV.U32 R25, RZ, RZ, R14 ;  /* 0x000000ffff197224 */ /* 0x000fce00078e000e */
[----:B------:R-:W-:Y:S05]  /*19ce0*/  WARPSYNC.COLLECTIVE R15, `(.L_x_1311) ;  /* 0x000000000f087348 */ /* 0x000fea0003c00000 */
[----:B------:R0:W1:Y:S02]  /*19cf0*/  SHFL.IDX P6, R14, R13, R12, R11 ;  /* 0x0000000c0d0e7389 */ /* 0x00006400000c000b */
[----:B01----:R-:W-:Y:S01]  /*19d00*/  ENDCOLLECTIVE ;  /* 0x000000000000791b */ /* 0x003fe20003800000 */
.L_x_1311:
[----:B------:R-:W-:Y:S01]  /*19d10*/  IMAD.MOV.U32 R8, RZ, RZ, R14 ;  /* 0x000000ffff087224 */ /* 0x000fe200078e000e */
[----:B------:R-:W-:Y:S06]  /*19d20*/  BRA `(.L_x_1312) ;  /* 0xffffffd000dc7947 */ /* 0x000fec000383ffff */
.L_x_1232:
[----:B------:R-:W-:Y:S01]  /*19d30*/  BSSY B0, `(.L_x_1313) ;  /* 0x0000007000007945 */ /* 0x000fe20003800000 */
[----:B------:R-:W-:Y:S02]  /*19d40*/  IMAD.MOV.U32 R13, RZ, RZ, R3 ;  /* 0x000000ffff0d7224 */ /* 0x000fe400078e0003 */
[----:B------:R-:W-:Y:S02]  /*19d50*/  IMAD.MOV.U32 R11, RZ, RZ, 0x1f ;  /* 0x0000001fff0b7424 */ /* 0x000fe400078e00ff */
[----:B------:R-:W-:-:S07]  /*19d60*/  IMAD.MOV.U32 R15, RZ, RZ, -0x1 ;  /* 0xffffffffff0f7424 */ /* 0x000fce00078e00ff */
[----:B0-23--:R-:W-:Y:S05]  /*19d70*/  WARPSYNC.COLLECTIVE R15, `(.L_x_1314) ;  /* 0x000000000f087348 */ /* 0x00dfea0003c00000 */
[----:B------:R1:W4:Y:S02]  /*19d80*/  SHFL.IDX P6, R14, R13, R12, R11 ;  /* 0x0000000c0d0e7389 */ /* 0x00032400000c000b */
[----:B01234-:R-:W-:Y:S01]  /*19d90*/  ENDCOLLECTIVE ;  /* 0x000000000000791b */ /* 0x01ffe20003800000 */
.L_x_1314:
[----:B------:R-:W-:Y:S05]  /*19da0*/  BSYNC B0 ;  /* 0x0000000000007941 */ /* 0x000fea0003800000 */
.L_x_1313:
[----:B------:R-:W-:Y:S01]  /*19db0*/  IMAD.MOV.U32 R24, RZ, RZ, R14 ;  /* 0x000000ffff187224 */ /* 0x000fe200078e000e */
[----:B------:R-:W-:Y:S06]  /*19dc0*/  BRA `(.L_x_1231) ;  /* 0xffffffd000cc7947 */ /* 0x000fec000383ffff */
.L_x_1238:
[----:B0-----:R0:W2:Y:S02]  /*19dd0*/  SYNCS.PHASECHK.TRANS64.TRYWAIT P0, [R9+URZ+0x16820], R0 ;  /* 0x01682000090075a7 */ /* 0x0010a4000800017f */
[----:B--2---:R-:W-:Y:S05]  /*19de0*/  @!P0 NANOSLEEP.SYNCS 0x989680 ;  /* 0x009896800000895d */ /* 0x004fea0003900000 */
[----:B------:R-:W2:Y:S02]  /*19df0*/  @!P0 SYNCS.PHASECHK.TRANS64 P0, [R9+URZ+0x16820], R0 ;  /* 0x01682000090085a7 */ /* 0x000ea4000800007f */
[----:B--2---:R-:W-:Y:S05]  /*19e00*/  @!P0 BRA `(.L_x_1238) ;  /* 0xfffffffc00f08947 */ /* 0x004fea000383ffff */
[----:B------:R-:W-:Y:S05]  /*19e10*/  BRA `(.L_x_1315) ;  /* 0xffffffdc00247947 */ /* 0x000fea000383ffff */
.L_x_1239:
[----:B------:R-:W2:Y:S01]  /*19e20*/  S2R R2, SR_TID.X ;  /* 0x0000000000027919 */ /* 0x000ea20000002100 */
[----:B------:R-:W-:Y:S01]  /*19e30*/  BSSY B0, `(.L_x_1316) ;  /* 0x000000a000007945 */ /* 0x000fe20003800000 */
[----:B------:R-:W-:Y:S02]  /*19e40*/  IMAD.MOV.U32 R12, RZ, RZ, RZ ;  /* 0x000000ffff0c7224 */ /* 0x000fe400078e00ff */
[----:B------:R-:W-:Y:S02]  /*19e50*/  IMAD.MOV.U32 R11, RZ, RZ, 0x1f ;  /* 0x0000001fff0b7424 */ /* 0x000fe400078e00ff */
[----:B------:R-:W-:Y:S01]  /*19e60*/  IMAD.MOV.U32 R15, RZ, RZ, -0x1 ;  /* 0xffffffffff0f7424 */ /* 0x000fe200078e00ff */
[----:B--2---:R-:W-:-:S04]  /*19e70*/  SHF.R.U32.HI R2, RZ, 0x5, R2 ;  /* 0x00000005ff027819 */ /* 0x004fc80000011602 */
[----:B------:R-:W-:-:S05]  /*19e80*/  LOP3.LUT R2, R2, 0x3, RZ, 0xc0, !PT ;  /* 0x0000000302027812 */ /* 0x000fca00078ec0ff */
[----:B------:R-:W-:-:S07]  /*19e90*/  IMAD.MOV.U32 R13, RZ, RZ, R2 ;  /* 0x000000ffff0d7224 */ /* 0x000fce00078e0002 */
[----:B01-3--:R-:W-:Y:S05]  /*19ea0*/  WARPSYNC.COLLECTIVE R15, `(.L_x_1317) ;  /* 0x000000000f087348 */ /* 0x00bfea0003c00000 */
[----:B------:R2:W4:Y:S02]  /*19eb0*/  SHFL.IDX P6, R14, R13, R12, R11 ;  /* 0x0000000c0d0e7389 */ /* 0x00052400000c000b */
[----:B01234-:R-:W-:Y:S01]  /*19ec0*/  ENDCOLLECTIVE ;  /* 0x000000000000791b */ /* 0x01ffe20003800000 */
.L_x_1317:
[----:B------:R-:W-:Y:S05]  /*19ed0*/  BSYNC B0 ;  /* 0x0000000000007941 */ /* 0x000fea0003800000 */
.L_x_1316:
[----:B------:R-:W-:Y:S05]  /*19ee0*/  BRA `(.L_x_1318) ;  /* 0xffffffdc000c7947 */ /* 0x000fea000383ffff */
.L_x_1242:
[----:B------:R-:W-:Y:S01]  /*19ef0*/  BSSY B1, `(.L_x_1319) ;  /* 0x0000006000017945 */ /* 0x000fe20003800000 */
[----:B------:R-:W-:-:S07]  /*19f00*/  IMAD.MOV.U32 R15, RZ, RZ, -0x1 ;  /* 0xffffffffff0f7424 */ /* 0x000fce00078e00ff */
[----:B01-3--:R-:W-:Y:S05]  /*19f10*/  WARPSYNC.COLLECTIVE R15, `(.L_x_1320) ;  /* 0x000000000f0c7348 */ /* 0x00bfea0003c00000 */
[----:B------:R-:W-:Y:S02]  /*19f20*/  ELECT P6, UR62, PT ;  /* 0x00000000003e782f */ /* 0x000fe400038c0000 */
[----:B------:R-:W-:Y:S01]  /*19f30*/  MOV R14, UR62 ;  /* 0x0000003e000e7c02 */ /* 0x000fe20008000f00 */
[----:B01-3--:R-:W-:Y:S10]  /*19f40*/  ENDCOLLECTIVE ;  /* 0x000000000000791b */ /* 0x00bff40003800000 */
.L_x_1320:
[----:B------:R-:W-:Y:S05]  /*19f50*/  BSYNC B1 ;  /* 0x0000000000017941 */ /* 0x000fea0003800000 */
.L_x_1319:
[----:B------:R-:W-:Y:S05]  /*19f60*/  BRA `(.L_x_1321) ;  /* 0xffffffdc00047947 */ /* 0x000fea000383ffff */
.L_x_1244:
[----:B0-----:R0:W1:Y:S02]  /*19f70*/  SYNCS.PHASECHK.TRANS64.TRYWAIT P0, [R7+URZ], R2 ;  /* 0x00000002070075a7 */ /* 0x001064000800017f */
[----:B-1----:R-:W-:Y:S05]  /*19f80*/  @!P0 NANOSLEEP.SYNCS 0x989680 ;  /* 0x009896800000895d */ /* 0x002fea0003900000 */
[----:B------:R-:W1:Y:S02]  /*19f90*/  @!P0 SYNCS.PHASECHK.TRANS64 P0, [R7+URZ], R2 ;  /* 0x00000002070085a7 */ /* 0x000e64000800007f */
[----:B-1----:R-:W-:Y:S05]  /*19fa0*/  @!P0 BRA `(.L_x_1244) ;  /* 0xfffffffc00f08947 */ /* 0x002fea000383ffff */
[----:B------:R-:W-:Y:S05]  /*19fb0*/  BRA `(.L_x_1322) ;  /* 0xffffffdc00387947 */ /* 0x000fea000383ffff */
.L_x_1245:
[----:B-1----:R1:W2:Y:S02]  /*19fc0*/  SYNCS.PHASECHK.TRANS64.TRYWAIT P0, [R3+URZ], R0 ;  /* 0x00000000030075a7 */ /* 0x0022a4000800017f */
[----:B--2---:R-:W-:Y:S05]  /*19fd0*/  @!P0 NANOSLEEP.SYNCS 0x989680 ;  /* 0x009896800000895d */ /* 0x004fea0003900000 */
[----:B------:R-:W2:Y:S02]  /*19fe0*/  @!P0 SYNCS.PHASECHK.TRANS64 P0, [R3+URZ], R0 ;  /* 0x00000000030085a7 */ /* 0x000ea4000800007f */
[----:B--2---:R-:W-:Y:S05]  /*19ff0*/  @!P0 BRA `(.L_x_1245) ;  /* 0xfffffffc00f08947 */ /* 0x004fea000383ffff */
[----:B------:R-:W-:Y:S05]  /*1a000*/  BRA `(.L_x_1323) ;  /* 0xffffffdc002c7947 */ /* 0x000fea000383ffff */
.L_x_1247:
[----:B-1----:R1:W2:Y:S02]  /*1a010*/  SYNCS.PHASECHK.TRANS64.TRYWAIT P0, [R5+URZ], R2 ;  /* 0x00000002050075a7 */ /* 0x0022a4000800017f */
[----:B--2---:R-:W-:Y:S05]  /*1a020*/  @!P0 NANOSLEEP.SYNCS 0x989680 ;  /* 0x009896800000895d */ /* 0x004fea0003900000 */
[----:B------:R-:W2:Y:S02]  /*1a030*/  @!P0 SYNCS.PHASECHK.TRANS64 P0, [R5+URZ], R2 ;  /* 0x00000002050085a7 */ /* 0x000ea4000800007f */
[----:B--2---:R-:W-:Y:S05]  /*1a040*/  @!P0 BRA `(.L_x_1247) ;  /* 0xfffffffc00f08947 */ /* 0x004fea000383ffff */
[----:B------:R-:W-:Y:S05]  /*1a050*/  BRA `(.L_x_1324) ;  /* 0xffffffdc00307947 */ /* 0x000fea000383ffff */
.L_x_1325:
        /* <DEDUP_REMOVED lines=10> */
.L_x_2705:


//--------------------- .text._ZN7cutlass13device_kernelIN5flash11enable_sm90INS1_16FlashAttnFwdSm90INS1_25CollectiveMainloopFwdSm90ILi2EN4cute5tupleIJNS5_1CILi1EEES8_S8_EEENS6_IJNS7_ILi192EEENS7_ILi128EEENS7_ILi64EEEEEELi64ENS_10bfloat16_tEfNS_4arch4Sm90ELb0ELb1ELb1ELb1ELb0ELb1ELb0ELb1ELb1ELb1ELb1ELb0EEENS1_21CollectiveEpilogueFwdINS6_IJSA_SC_SB_EEES9_SE_SG_Li384ELb1ELb1ELb1ELb0EEENS1_36VarlenDynamicPersistentTileSchedulerILi192ELi128ELi384ELi128ELb1ELb1ELb1ELb1ELb0ELb1EEEEEEEEEvNT_6ParamsE --------------------------
	.section	.text._ZN7cutlass13device_kernelIN5flash11enable_sm90INS1_16FlashAttnFwdSm90INS1_25CollectiveMainloopFwdSm90ILi2EN4cute5tupleIJNS5_1CILi1EEES8_S8_EEENS6_IJNS7_ILi192EEENS7_ILi128EEENS7_ILi64EEEEEELi64ENS_10bfloat16_tEfNS_4arch4Sm90ELb0ELb1ELb1ELb1ELb0ELb1ELb0ELb1ELb1ELb1ELb1ELb0EEENS1_21CollectiveEpilogueFwdINS6_IJSA_SC_SB_EEES9_SE_SG_Li384ELb1ELb1ELb1ELb0EEENS1_36VarlenDynamicPersistentTileSchedulerILi192ELi128ELi384ELi128ELb1ELb1ELb1ELb1ELb0ELb1EEEEEEEEEvNT_6ParamsE,"ax",@progbits
	.align	128
.text._ZN7cutlass13device_kernelIN5flash11enable_sm90INS1_16FlashAttnFwdSm90INS1_25CollectiveMainloopFwdSm90ILi2EN4cute5tupleIJNS5_1CILi1EEES8_S8_EEENS6_IJNS7_ILi192EEENS7_ILi128EEENS7_ILi64EEEEEELi64ENS_10bfloat16_tEfNS_4arch4Sm90ELb0ELb1ELb1ELb1ELb0ELb1ELb0ELb1ELb1ELb1ELb1ELb0EEENS1_21CollectiveEpilogueFwdINS6_IJSA_SC_SB_EEES9_SE_SG_Li384ELb1ELb1ELb1ELb0EEENS1_36VarlenDynamicPersistentTileSchedulerILi192ELi128ELi384ELi128ELb1ELb1ELb1ELb1ELb0ELb1EEEEEEEEEvNT_6ParamsE:
        .type           _ZN7cutlass13device_kernelIN5flash11enable_sm90INS1_16FlashAttnFwdSm90INS1_25CollectiveMainloopFwdSm90ILi2EN4cute5tupleIJNS5_1CILi1EEES8_S8_EEENS6_IJNS7_ILi192EEENS7_ILi128EEENS7_ILi64EEEEEELi64ENS_10bfloat16_tEfNS_4arch4Sm90ELb0ELb1ELb1ELb1ELb0ELb1ELb0ELb1ELb1ELb1ELb1ELb0EEENS1_21CollectiveEpilogueFwdINS6_IJSA_SC_SB_EEES9_SE_SG_Li384ELb1ELb1ELb1ELb0EEENS1_36VarlenDynamicPersistentTileSchedulerILi192ELi128ELi384ELi128ELb1ELb1ELb1ELb1ELb0ELb1EEEEEEEEEvNT_6ParamsE,@function
        .size           _ZN7cutlass13device_kernelIN5flash11enable_sm90INS1_16FlashAttnFwdSm90INS1_25CollectiveMainloopFwdSm90ILi2EN4cute5tupleIJNS5_1CILi1EEES8_S8_EEENS6_IJNS7_ILi192EEENS7_ILi128EEENS7_ILi64EEEEEELi64ENS_10bfloat16_tEfNS_4arch4Sm90ELb0ELb1ELb1ELb1ELb0ELb1ELb0ELb1ELb1ELb1ELb1ELb0EEENS1_21CollectiveEpilogueFwdINS6_IJSA_SC_SB_EEES9_SE_SG_Li384ELb1ELb1ELb1ELb0EEENS1_36VarlenDynamicPersistentTileSchedulerILi192ELi128ELi384ELi128ELb1ELb1ELb1ELb1ELb0ELb1EEEEEEEEEvNT_6ParamsE,(.L_x_2706 - _ZN7cutlass13device_kernelIN5flash11enable_sm90INS1_16FlashAttnFwdSm90INS1_25CollectiveMainloopFwdSm90ILi2EN4cute5tupleIJNS5_1CILi1EEES8_S8_EEENS6_IJNS7_ILi192EEENS7_ILi128EEENS7_ILi64EEEEEELi64ENS_10bfloat16_tEfNS_4arch4Sm90ELb0ELb1ELb1ELb1ELb0ELb1ELb0ELb1ELb1ELb1ELb1ELb0EEENS1_21CollectiveEpilogueFwdINS6_IJSA_SC_SB_EEES9_SE_SG_Li384ELb1ELb1ELb1ELb0EEENS1_36VarlenDynamicPersistentTileSchedulerILi192ELi128ELi384ELi128ELb1ELb1ELb1ELb1ELb0ELb1EEEEEEEEEvNT_6ParamsE)
        .other          _ZN7cutlass13device_kernelIN5flash11enable_sm90INS1_16FlashAttnFwdSm90INS1_25CollectiveMainloopFwdSm90ILi2EN4cute5tupleIJNS5_1CILi1EEES8_S8_EEENS6_IJNS7_ILi192EEENS7_ILi128EEENS7_ILi64EEEEEELi64ENS_10bfloat16_tEfNS_4arch4Sm90ELb0ELb1ELb1ELb1ELb0ELb1ELb0ELb1ELb1ELb1ELb1ELb0EEENS1_21CollectiveEpilogueFwdINS6_IJSA_SC_SB_EEES9_SE_SG_Li384ELb1ELb1ELb1ELb0EEENS1_36VarlenDynamicPersistentTileSchedulerILi192ELi128ELi384ELi128ELb1ELb1ELb1ELb1ELb0ELb1EEEEEEEEEvNT_6ParamsE,@"STO_CUDA_ENTRY STV_DEFAULT"
_ZN7cutlass13device_kernelIN5flash11enable_sm90INS1_16FlashAttnFwdSm90INS1_25CollectiveMainloopFwdSm90ILi2EN4cute5tupleIJNS5_1CILi1EEES8_S8_EEENS6_IJNS7_ILi192EEENS7_ILi128EEENS7_ILi64EEEEEELi64ENS_10bfloat16_tEfNS_4arch4Sm90ELb0ELb1ELb1ELb1ELb0ELb1ELb0ELb1ELb1ELb1ELb1ELb0EEENS1_21CollectiveEpilogueFwdINS6_IJSA_SC_SB_EEES9_SE_SG_Li384ELb1ELb1ELb1ELb0EEENS1_36VarlenDynamicPersistentTileSchedulerILi192ELi128ELi384ELi128ELb1ELb1ELb1ELb1ELb0ELb1EEEEEEEEEvNT_6ParamsE:
        /* <DEDUP_REMOVED lines=23> */
.L_x_1327:
[----:B------:R-:W-:Y:S05]  /*0170*/  BSYNC B0 ;  /* 0x0000000000007941 */ /* 0x000fea0003800000 */
.L_x_1326:
        /* <DEDUP_REMOVED lines=40> */
.L_x_1328:
        /* <DEDUP_REMOVED lines=22> */
.L_x_1329:
        /* <DEDUP_REMOVED lines=18> */
.L_x_1330:
        /* <DEDUP_REMOVED lines=22> */
.L_x_1331:
        /* <DEDUP_REMOVED lines=22> */
.L_x_1332:
        /* <DEDUP_REMOVED lines=9> */
.L_x_1335:
[----:B------:R-:W-:-:S08]  /*09d0*/  NOP ;  /* 0x0000000000007918 */ /* 0x000fd00000000000 */
[----:B------:R-:W0:Y:S02]  /*09e0*/  USETMAXREG.TRY_ALLOC.CTAPOOL UP0, 0xa0 ;  /* 0x000000a0000079c8 */ /* 0x000e240008000600 */
[----:B0-----:R-:W-:-:S13]  /*09f0*/  PLOP3.LUT P0, PT, PT, PT, UP0, 0x80, 0x0 ;  /* 0x000000000000781c */ /* 0x001fda0003f0f008 */
[----:B------:R-:W-:Y:S05]  /*0a00*/  @!P0 BRA `(.L_x_1335) ;  /* 0xfffffffc00f08947 */ /* 0x000fea000383ffff */
[----:B------:R-:W0:Y:S01]  /*0a10*/  S2R R0, SR_TID.X ;  /* 0x0000000000007919 */ /* 0x000e220000002100 */
[----:B------:R-:W1:Y:S01]  /*0a20*/  S2UR UR5, SR_CgaCtaId ;  /* 0x00000000000579c3 */ /* 0x000e620000008800 */
[----:B------:R-:W-:Y:S01]  /*0a30*/  UMOV UR4, 0x400 ;  /* 0x0000040000047882 */ /* 0x000fe20000000000 */
[----:B------:R-:W-:-:S06]  /*0a40*/  LOP3.LUT R22, R22, 0xbfffffff, RZ, 0xc0, !PT ;  /* 0xbfffffff16167812 */ /* 0x000fcc00078ec0ff */
[----:B------:R-:W-:Y:S06]  /*0a50*/  BAR.ARV 0x8, 0x200 ;  /* 0x0208000000007b1d */ /* 0x000fec0000002000 */
[----:B-1----:R-:W-:-:S06]  /*0a60*/  ULEA UR4, UR5, UR4, 0x18 ;  /* 0x0000000405047291 */ /* 0x002fcc000f8ec03f */
[----:B--2---:R-:W-:Y:S01]  /*0a70*/  IMAD.U32 R2, RZ, RZ, UR4 ;  /* 0x00000004ff027e24 */ /* 0x004fe2000f8e00ff */
[----:B0-----:R-:W-:Y:S01]  /*0a80*/  SHF.R.U32.HI R0, RZ, 0x7, R0 ;  /* 0x00000007ff007819 */ /* 0x001fe20000011600 */
[----:B------:R-:W-:-:S03]  /*0a90*/  ULDC UR4, c[0x0][0xc3c] ;  /* 0x00030f0000047ab9 */ /* 0x000fc60000000800 */
[----:B------:R-:W-:-:S13]  /*0aa0*/  ISETP.NE.AND P0, PT, R0, 0x1, PT ;  /* 0x000000010000780c */ /* 0x000fda0003f05270 */
[----:B------:R-:W-:Y:S01]  /*0ab0*/  @P0 LOP3.LUT R22, R22, 0x40000000, RZ, 0xfc, !PT ;  /* 0x4000000016160812 */ /* 0x000fe200078efcff */
[----:B------:R-:W-:Y:S08]  /*0ac0*/  @!P0 BAR.ARV 0x9, 0x100 ;  /* 0x0244000000008b1d */ /* 0x000ff00000002000 */
[----:B------:R-:W-:Y:S06]  /*0ad0*/  BAR.SYNC.DEFER_BLOCKING 0x5, 0x200 ;  /* 0x0148000000007b1d */ /* 0x000fec0000010000 */
[----:B------:R-:W0:Y:S02]  /*0ae0*/  LDS.128 R28, [R2+0x168d0] ;  /* 0x0168d000021c7984 */ /* 0x000e240000000c00 */
[----:B------:R-:W-:Y:S06]  /*0af0*/  BAR.ARV 0x4, 0x200 ;  /* 0x0108000000007b1d */ /* 0x000fec0000002000 */
[----:B0-----:R-:W-:-:S13]  /*0b00*/  ISETP.GE.AND P0, PT, R31, UR4, PT ;  /* 0x000000041f007c0c */ /* 0x001fda000bf06270 */
[----:B------:R-:W-:Y:S05]  /*0b10*/  @P0 BRA `(.L_x_1336) ;  /* 0x0000020c00240947 */ /* 0x000fea0003800000 */
[----:B------:R-:W2:Y:S01]  /*0b20*/  LDL R13, [R1+0x54] ;  /* 0x00005400010d7983 */ /* 0x000ea20000100800 */
[----:B------:R-:W0:Y:S02]  /*0b30*/  S2R R0, SR_TID.X ;  /* 0x0000000000007919 */ /* 0x000e240000002100 */
[----:B0-----:R-:W-:-:S05]  /*0b40*/  VIADD R12, R0, 0xffffff80 ;  /* 0xffffff80000c7836 */ /* 0x001fca0000000000 */
[----:B------:R-:W-:-:S04]  /*0b50*/  SHF.R.S32.HI R0, RZ, 0x1f, R12 ;  /* 0x0000001fff007819 */ /* 0x000fc8000001140c */
[----:B------:R-:W-:-:S04]  /*0b60*/  LEA.HI R3, R0, R12, RZ, 0x7 ;  /* 0x0000000c00037211 */ /* 0x000fc800078f38ff */
[----:B------:R-:W-:-:S05]  /*0b70*/  LOP3.LUT R4, R3, 0xffffff80, RZ, 0xc0, !PT ;  /* 0xffffff8003047812 */ /* 0x000fca00078ec0ff */
[----:B------:R-:W-:-:S05]  /*0b80*/  IMAD.IADD R11, R12, 0x1, -R4 ;  /* 0x000000010c0b7824 */ /* 0x000fca00078e0a04 */
[----:B------:R-:W-:-:S04]  /*0b90*/  SHF.R.S32.HI R7, RZ, 0x1f, R11 ;  /* 0x0000001fff077819 */ /* 0x000fc8000001140b */
[----:B------:R-:W-:Y:S02]  /*0ba0*/  LEA.HI R8, R7, R11, RZ, 0x2 ;  /* 0x0000000b07087211 */ /* 0x000fe400078f10ff */
[CC--:B------:R-:W-:Y:S02]  /*0bb0*/  LEA.HI R4, R0.reuse, R12.reuse, RZ, 0x5 ;  /* 0x0000000c00047211 */ /* 0x0c0fe400078f28ff */
[--C-:B------:R-:W-:Y:S02]  /*0bc0*/  SHF.R.S32.HI R9, RZ, 0x2, R8.reuse ;  /* 0x00000002ff097819 */ /* 0x100fe40000011408 */
[----:B------:R-:W-:Y:S02]  /*0bd0*/  SHF.R.S32.HI R10, RZ, 0x1f, R8 ;  /* 0x0000001fff0a7819 */ /* 0x000fe40000011408 */
[----:B------:R-:W-:Y:S02]  /*0be0*/  SHF.R.S32.HI R14, RZ, 0x7, R3 ;  /* 0x00000007ff0e7819 */ /* 0x000fe40000011403 */
[----:B------:R-:W-:-:S02]  /*0bf0*/  LEA.HI R5, R0, R12, RZ, 0x4 ;  /* 0x0000000c00057211 */ /* 0x000fc400078f20ff */
[----:B------:R-:W-:Y:S02]  /*0c00*/  LEA.HI R10, R10, R9, RZ, 0x3 ;  /* 0x000000090a0a7211 */ /* 0x000fe400078f18ff */
[----:B------:R-:W-:Y:S01]  /*0c10*/  SHF.R.S32.HI R15, RZ, 0x5, R4 ;  /* 0x00000005ff0f7819 */ /* 0x000fe20000011404 */
[----:B------:R-:W-:Y:S01]  /*0c20*/  IMAD.HI R4, R14, 0x55555556, RZ ;  /* 0x555555560e047827 */ /* 0x000fe200078e02ff */
[----:B------:R-:W-:Y:S02]  /*0c30*/  SHF.R.S32.HI R6, RZ, 0x4, R5 ;  /* 0x00000004ff067819 */ /* 0x000fe40000011405 */
[----:B------:R-:W-:Y:S02]  /*0c40*/  LOP3.LUT R10, R10, 0xfffffff8, RZ, 0xc0, !PT ;  /* 0xfffffff80a0a7812 */ /* 0x000fe400078ec0ff */
[----:B------:R-:W-:Y:S02]  /*0c50*/  LEA.HI R7, R7, R11, RZ, 0x5 ;  /* 0x0000000b07077211 */ /* 0x000fe400078f28ff */
[----:B------:R-:W-:-:S02]  /*0c60*/  LOP3.LUT R3, R5, 0x3fffff0, RZ, 0xc0, !PT ;  /* 0x03fffff005037812 */ /* 0x000fc400078ec0ff */
[----:B------:R-:W-:Y:S01]  /*0c70*/  LEA.HI R5, R5, R6, RZ, 0x1 ;  /* 0x0000000605057211 */ /* 0x000fe200078f08ff */
[----:B------:R-:W-:Y:S01]  /*0c80*/  IMAD.IADD R10, R9, 0x1, -R10 ;  /* 0x00000001090a7824 */ /* 0x000fe200078e0a0a */
[----:B------:R-:W-:Y:S02]  /*0c90*/  LEA.HI R4, R4, R4, RZ, 0x1 ;  /* 0x0000000404047211 */ /* 0x000fe400078f08ff */
[----:B------:R-:W-:Y:S02]  /*0ca0*/  SHF.R.S32.HI R7, RZ, 0x5, R7 ;  /* 0x00000005ff077819 */ /* 0x000fe40000011407 */
[----:B------:R-:W-:Y:S01]  /*0cb0*/  LOP3.LUT R5, R5, 0x1ffffffe, RZ, 0xc0, !PT ;  /* 0x1ffffffe05057812 */ /* 0x000fe200078ec0ff */
[----:B------:R-:W-:Y:S02]  /*0cc0*/  IMAD.IADD R3, R12, 0x1, -R3 ;  /* 0x000000010c037824 */ /* 0x000fe400078e0a03 */
[----:B------:R-:W-:Y:S02]  /*0cd0*/  IMAD R4, R4, -0x3, R14 ;  /* 0xfffffffd04047824 */ /* 0x000fe400078e020e */
[----:B------:R-:W-:-:S02]  /*0ce0*/  IMAD R7, R7, 0x10, R10 ;  /* 0x0000001007077824 */ /* 0x000fc400078e020a */
[----:B------:R-:W-:Y:S02]  /*0cf0*/  IMAD.IADD R5, R6, 0x1, -R5 ;  /* 0x0000000106057824 */ /* 0x000fe400078e0a05 */
[----:B------:R-:W-:Y:S02]  /*0d00*/  IMAD R6, R15, 0x10, R3 ;  /* 0x000000100f067824 */ /* 0x000fe400078e0203 */
[----:B------:R-:W-:-:S05]  /*0d10*/  IMAD R9, R4, 0x40, R7 ;  /* 0x0000004004097824 */ /* 0x000fca00078e0207 */
[----:B------:R-:W-:Y:S01]  /*0d20*/  STL [R1+0x7c], R9 ;  /* 0x00007c0901007387 */ /* 0x000fe20000100800 */
[----:B------:R-:W-:Y:S01]  /*0d30*/  IMAD R6, R6, 0x8, R5 ;  /* 0x0000000806067824 */ /* 0x000fe200078e0205 */
[----:B------:R-:W-:Y:S01]  /*0d40*/  LOP3.LUT R8, R8, 0x7ffffffc, RZ, 0xc0, !PT ;  /* 0x7ffffffc08087812 */ /* 0x000fe200078ec0ff */
[----:B------:R-:W-:-:S04]  /*0d50*/  IMAD.MOV.U32 R23, RZ, RZ, RZ ;  /* 0x000000ffff177224 */ /* 0x000fc800078e00ff */
[----:B------:R-:W-:Y:S02]  /*0d60*/  IMAD.IADD R8, R11, 0x1, -R8 ;  /* 0x000000010b087824 */ /* 0x000fe400078e0a08 */
[----:B------:R-:W-:Y:S02]  /*0d70*/  IMAD.MOV.U32 R154, RZ, RZ, RZ ;  /* 0x000000ffff9a7224 */ /* 0x000fe400078e00ff */
[----:B------:R-:W-:Y:S02]  /*0d80*/  IMAD.MOV.U32 R16, RZ, RZ, RZ ;  /* 0x000000ffff107224 */ /* 0x000fe400078e00ff */
[----:B------:R-:W-:Y:S01]  /*0d90*/  IMAD.SHL.U32 R155, R8, 0x2, RZ ;  /* 0x00000002089b7824 */ /* 0x000fe200078e00ff */
[----:B--2---:R-:W-:-:S05]  /*0da0*/  LOP3.LUT R3, R13, 0x1, RZ, 0xfc, !PT ;  /* 0x000000010d037812 */ /* 0x004fca00078efcff */
[----:B------:R0:W-:Y:S02]  /*0db0*/  STL [R1+0x10], R3 ;  /* 0x0000100301007387 */ /* 0x0001e40000100800 */
[CC--:B0-----:R-:W-:Y:S02]  /*0dc0*/  LEA.HI R3, R0.reuse, R12.reuse, RZ, 0x3 ;  /* 0x0000000c00037211 */ /* 0x0c1fe400078f18ff */
[----:B------:R-:W-:-:S04]  /*0dd0*/  LEA.HI R0, R0, R12, RZ, 0x2 ;  /* 0x0000000c00007211 */ /* 0x000fc800078f10ff */
[--C-:B------:R-:W-:Y:S02]  /*0de0*/  SHF.R.S32.HI R17, RZ, 0x2, R0.reuse ;  /* 0x00000002ff117819 */ /* 0x100fe40000011400 */
[----:B------:R-:W-:-:S03]  /*0df0*/  SHF.R.S32.HI R4, RZ, 0x1f, R0 ;  /* 0x0000001fff047819 */ /* 0x000fc60000011400 */
[----:B------:R-:W-:Y:S01]  /*0e00*/  VIADD R10, R17, 0x60 ;  /* 0x00000060110a7836 */ /* 0x000fe20000000000 */
[----:B------:R-:W-:Y:S02]  /*0e10*/  LOP3.LUT R3, R3, 0xfffffff8, RZ, 0xc0, !PT ;  /* 0xfffffff803037812 */ /* 0x000fe400078ec0ff */
[----:B------:R-:W-:Y:S02]  /*0e20*/  LOP3.LUT R0, R0, 0xfffffffc, RZ, 0xc0, !PT ;  /* 0xfffffffc00007812 */ /* 0x000fe400078ec0ff */
[----:B------:R-:W-:Y:S02]  /*0e30*/  LEA.HI R4, R4, R17, RZ, 0x3 ;  /* 0x0000001104047211 */ /* 0x000fe400078f18ff */
[----:B------:R-:W-:Y:S01]  /*0e40*/  SHF.R.S32.HI R5, RZ, 0x1f, R10 ;  /* 0x0000001fff057819 */ /* 0x000fe2000001140a */
[----:B------:R-:W-:Y:S01]  /*0e50*/  IMAD.IADD R3, R12, 0x1, -R3 ;  /* 0x000000010c037824 */ /* 0x000fe200078e0a03 */
[----:B------:R-:W-:Y:S01]  /*0e60*/  LOP3.LUT R4, R4, 0xfffffff8, RZ, 0xc0, !PT ;  /* 0xfffffff804047812 */ /* 0x000fe200078ec0ff */
[----:B------:R-:W-:Y:S01]  /*0e70*/  IMAD.IADD R7, R12, 0x1, -R0 ;  /* 0x000000010c077824 */ /* 0x000fe200078e0a00 */
[----:B------:R-:W-:Y:S01]  /*0e80*/  LEA.HI R5, R5, R10, RZ, 0x3 ;  /* 0x0000000a05057211 */ /* 0x000fe200078f18ff */
[----:B------:R-:W-:Y:S01]  /*0e90*/  IMAD.SHL.U32 R3, R10, 0x40, RZ ;  /* 0x000000400a037824 */ /* 0x000fe200078e00ff */
[----:B------:R-:W-:Y:S01]  /*0ea0*/  SHF.R.S32.HI R0, RZ, 0x1f, R17 ;  /* 0x0000001fff007819 */ /* 0x000fe20000011411 */
[----:B------:R-:W-:Y:S01]  /*0eb0*/  IMAD.IADD R4, R17, 0x1, -R4 ;  /* 0x0000000111047824 */ /* 0x000fe200078e0a04 */
[C---:B------:R-:W-:Y:S01]  /*0ec0*/  LEA.HI R0, R7.reuse, R7, RZ, 0x1 ;  /* 0x0000000707007211 */ /* 0x040fe200078f08ff */
[----:B------:R-:W-:Y:S01]  /*0ed0*/  IMAD.SHL.U32 R18, R7, 0x8, RZ ;  /* 0x0000000807127824 */ /* 0x000fe200078e00ff */
[----:B------:R-:W-:Y:S01]  /*0ee0*/  LOP3.LUT R3, R3, 0x1c0, RZ, 0xc0, !PT ;  /* 0x000001c003037812 */ /* 0x000fe200078ec0ff */
[----:B------:R-:W-:Y:S01]  /*0ef0*/  IMAD.SHL.U32 R5, R5, 0x40, RZ ;  /* 0x0000004005057824 */ /* 0x000fe200078e00ff */
[----:B------:R-:W-:Y:S01]  /*0f00*/  STL [R1+0x70], RZ ;  /* 0x000070ff01007387 */ /* 0x000fe20000100800 */
[----:B------:R-:W-:-:S02]  /*0f10*/  LOP3.LUT R0, R0, 0x1ffffffe, RZ, 0xc0, !PT ;  /* 0x1ffffffe00007812 */ /* 0x000fc400078ec0ff */
[----:B------:R-:W-:Y:S01]  /*0f20*/  SHF.R.U32.HI R10, RZ, 0x3, R3 ;  /* 0x00000003ff0a7819 */ /* 0x000fe20000011603 */
[----:B------:R-:W-:Y:S01]  /*0f30*/  STL [R1+0x14], RZ ;  /* 0x000014ff01007387 */ /* 0x000fe20000100800 */
[----:B------:R-:W-:-:S03]  /*0f40*/  LOP3.LUT R3, R3, 0x38, R18, 0xf8, !PT ;  /* 0x0000003803037812 */ /* 0x000fc600078ef812 */
[----:B------:R0:W-:Y:S01]  /*0f50*/  STL [R1+0x5c], R4 ;  /* 0x00005c0401007387 */ /* 0x0001e20000100800 */
[C---:B------:R-:W-:Y:S02]  /*0f60*/  IMAD.SHL.U32 R152, R7.reuse, 0x4, RZ ;  /* 0x0000000407987824 */ /* 0x040fe400078e00ff */
[----:B------:R-:W-:Y:S01]  /*0f70*/  IMAD.IADD R0, R7, 0x1, -R0 ;  /* 0x0000000107007824 */ /* 0x000fe200078e0a00 */
[----:B0-----:R-:W-:Y:S01]  /*0f80*/  LOP3.LUT R4, R5, 0xfffffe00, RZ, 0xc0, !PT ;  /* 0xfffffe0005047812 */ /* 0x001fe200078ec0ff */
[----:B------:R-:W-:-:S03]  /*0f90*/  VIADD R5, R152, 0x10 ;  /* 0x0000001098057836 */ /* 0x000fc60000000000 */
[----:B------:R-:W-:Y:S01]  /*0fa0*/  LOP3.LUT R3, R4, R3, R10, 0xf6, !PT ;  /* 0x0000000304037212 */ /* 0x000fe200078ef60a */
[----:B------:R0:W-:Y:S01]  /*0fb0*/  STL [R1+0x60], R4 ;  /* 0x0000600401007387 */ /* 0x0001e20000100800 */
[----:B------:R-:W-:-:S03]  /*0fc0*/  IMAD R0, R0, 0x8, R9 ;  /* 0x0000000800007824 */ /* 0x000fc600078e0209 */
[----:B------:R-:W-:Y:S01]  /*0fd0*/  IMAD R3, R3, 0x2, R2 ;  /* 0x0000000203037824 */ /* 0x000fe200078e0202 */
[----:B------:R1:W-:Y:S01]  /*0fe0*/  STL [R1+0x18], R5 ;  /* 0x0000180501007387 */ /* 0x0003e20000100800 */
[----:B0-----:R-:W-:-:S05]  /*0ff0*/  IMAD.SHL.U32 R4, R6, 0x8, RZ ;  /* 0x0000000806047824 */ /* 0x001fca00078e00ff */
[----:B------:R1:W-:Y:S04]  /*1000*/  STL [R1+0x80], R4 ;  /* 0x0000800401007387 */ /* 0x0003e80000100800 */
[----:B------:R1:W-:Y:S04]  /*1010*/  STL [R1+0x4c], R0 ;  /* 0x00004c0001007387 */ /* 0x0003e80000100800 */
[----:B------:R1:W-:Y:S02]  /*1020*/  STL [R1+0x78], R3 ;  /* 0x0000780301007387 */ /* 0x0003e40000100800 */
.L_x_1538:
[----:B------:R-:W-:Y:S05]  /*1030*/  YIELD ;  /* 0x0000000000007946 */ /* 0x000fea0003800000 */
[----:B------:R-:W-:Y:S01]  /*1040*/  ULDC.64 UR4, c[0x0][0xa28] ;  /* 0x00028a0000047ab9 */ /* 0x000fe20000000a00 */
[----:B01----:R-:W0:Y:S01]  /*1050*/  LDC.64 R6, c[0x0][0xa08] ;  /* 0x00028200ff067b82 */ /* 0x003e220000000a00 */
[----:B------:R-:W-:Y:S01]  /*1060*/  ISETP.NE.U32.AND P1, PT, RZ, UR4, PT ;  /* 0x00000004ff007c0c */ /* 0x000fe2000bf25070 */
[----:B------:R-:W-:Y:S02]  /*1070*/  IMAD.MOV.U32 R12, RZ, RZ, RZ ;  /* 0x000000ffff0c7224 */ /* 0x000fe400078e00ff */
[----:B---3--:R-:W-:Y:S01]  /*1080*/  IMAD.MOV.U32 R32, RZ, RZ, RZ ;  /* 0x000000ffff207224 */ /* 0x008fe200078e00ff */
[----:B------:R-:W-:Y:S01]  /*1090*/  ISETP.NE.AND.EX P1, PT, RZ, UR5, PT, P1 ;  /* 0x00000005ff007c0c */ /* 0x000fe2000bf25310 */
[----:B------:R-:W-:-:S02]  /*10a0*/  ULDC.64 UR4, c[0x0][0xa18] ;  /* 0x0002860000047ab9 */ /* 0x000fc40000000a00 */
[----:B------:R-:W-:-:S04]  /*10b0*/  ISETP.NE.U32.AND P2, PT, RZ, UR4, PT ;  /* 0x00000004ff007c0c */ /* 0x000fc8000bf45070 */
[----:B------:R-:W-:Y:S01]  /*10c0*/  ISETP.NE.AND.EX P2, PT, RZ, UR5, PT, P2 ;  /* 0x00000005ff007c0c */ /* 0x000fe2000bf45320 */
[----:B------:R-:W-:Y:S02]  /*10d0*/  ULDC.64 UR4, c[0x0][0xa08] ;  /* 0x0002820000047ab9 */ /* 0x000fe40000000a00 */
[----:B------:R-:W-:-:S03]  /*10e0*/  ISETP.NE.U32.AND P0, PT, RZ, UR4, PT ;  /* 0x00000004ff007c0c */ /* 0x000fc6000bf05070 */
[----:B-1----:R-:W1:Y:S01]  /*10f0*/  @P1 LDC.64 R4, c[0x0][0xa28] ;  /* 0x00028a00ff041b82 */ /* 0x002e620000000a00 */
[----:B0-----:R-:W-:-:S07]  /*1100*/  IMAD.WIDE R10, R31, 0x4, R6 ;  /* 0x000000041f0a7825 */ /* 0x001fce00078e0206 */
[----:B------:R-:W0:Y:S01]  /*1110*/  @P2 LDC.64 R8, c[0x0][0xa18] ;  /* 0x00028600ff082b82 */ /* 0x000e220000000a00 */
[----:B------:R-:W-:Y:S01]  /*1120*/  ULDC UR4, c[0x0][0x288] ;  /* 0x0000a20000047ab9 */ /* 0x000fe20000000800 */
[----:B------:R-:W-:Y:S01]  /*1130*/  ISETP.NE.AND.EX P0, PT, RZ, UR5, PT, P0 ;  /* 0x00000005ff007c0c */ /* 0x000fe2000bf05300 */
[----:B----4-:R-:W-:Y:S01]  /*1140*/  IMAD.U32 R0, RZ, RZ, UR4 ;  /* 0x00000004ff007e24 */ /* 0x010fe2000f8e00ff */
[----:B------:R-:W-:-:S11]  /*1150*/  ULDC.64 UR4, c[0x0][0x418] ;  /* 0x0001060000047ab9 */ /* 0x000fd60000000a00 */
[----:B--2---:R2:W5:Y:S01]  /*1160*/  @P0 LDG.E R32, desc[UR40][R10.64] ;  /* 0x000000280a200981 */ /* 0x004562000c1e1900 */
[----:B-1----:R-:W-:-:S05]  /*1170*/  @P1 IMAD.WIDE R4, R31, 0x4, R4 ;  /* 0x000000041f041825 */ /* 0x002fca00078e0204 */
[----:B------:R2:W5:Y:S01]  /*1180*/  @P1 LDG.E R12, desc[UR40][R4.64] ;  /* 0x00000028040c1981 */ /* 0x000562000c1e1900 */
[----:B0-----:R-:W-:-:S05]  /*1190*/  @P2 IMAD.WIDE R6, R31, 0x4, R8 ;  /* 0x000000041f062825 */ /* 0x001fca00078e0208 */
[----:B------:R-:W3:Y:S01]  /*11a0*/  @P2 LDG.E R0, desc[UR40][R6.64] ;  /* 0x0000002806002981 */ /* 0x000ee2000c1e1900 */
        /* <DEDUP_REMOVED lines=9> */
[----:B---3--:R2:W-:Y:S01]  /*1240*/  STL [R1+0x8], R0 ;  /* 0x0000080001007387 */ /* 0x0085e20000100800 */
[----:B------:R-:W-:Y:S01]  /*1250*/  IMAD.MOV.U32 R15, RZ, RZ, R0 ;  /* 0x000000ffff0f7224 */ /* 0x000fe200078e0000 */
[----:B------:R-:W-:Y:S06]  /*1260*/  @P2 BRA `(.L_x_1337) ;  /* 0x0000000000282947 */ /* 0x000fec0003800000 */
[----:B------:R-:W-:Y:S02]  /*1270*/  ULDC.64 UR4, c[0x0][0xa00] ;  /* 0x0002800000047ab9 */ /* 0x000fe40000000a00 */
[----:B------:R-:W-:-:S04]  /*1280*/  ISETP.NE.U32.AND P1, PT, RZ, UR4, PT ;  /* 0x00000004ff007c0c */ /* 0x000fc8000bf25070 */
[----:B------:R-:W-:-:S13]  /*1290*/  ISETP.NE.AND.EX P1, PT, RZ, UR5, PT, P1 ;  /* 0x00000005ff007c0c */ /* 0x000fda000bf25310 */
[----:B------:R-:W-:Y:S05]  /*12a0*/  @!P1 BRA `(.L_x_1337) ;  /* 0x0000000000189947 */ /* 0x000fea0003800000 */
[----:B--2---:R-:W0:Y:S02]  /*12b0*/  LDC.64 R4, c[0x0][0xa00] ;  /* 0x00028000ff047b82 */ /* 0x004e240000000a00 */
[----:B0-----:R-:W-:-:S05]  /*12c0*/  IMAD.WIDE R4, R31, 0x4, R4 ;  /* 0x000000041f047825 */ /* 0x001fca00078e0204 */
[----:B------:R-:W2:Y:S04]  /*12d0*/  LDG.E R0, desc[UR40][R4.64] ;  /* 0x0000002804007981 */ /* 0x000ea8000c1e1900 */
[----:B------:R-:W2:Y:S02]  /*12e0*/  LDG.E R3, desc[UR40][R4.64+0x4] ;  /* 0x0000042804037981 */ /* 0x000ea4000c1e1900 */
[----:B--2---:R-:W-:-:S05]  /*12f0*/  IMAD.IADD R15, R3, 0x1, -R0 ;  /* 0x00000001030f7824 */ /* 0x004fca00078e0a00 */
[----:B------:R0:W-:Y:S02]  /*1300*/  STL [R1+0x8], R15 ;  /* 0x0000080f01007387 */ /* 0x0001e40000100800 */
.L_x_1337:
[C---:B------:R-:W-:Y:S01]  /*1310*/  LOP3.LUT R34, R30.reuse, 0xffff, RZ, 0xc0, !PT ;  /* 0x0000ffff1e227812 */ /* 0x040fe200078ec0ff */
[----:B------:R-:W-:Y:S01]  /*1320*/  ULDC.64 UR4, c[0x0][0xa20] ;  /* 0x0002880000047ab9 */ /* 0x000fe20000000a00 */
[----:B------:R1:W-:Y:S01]  /*1330*/  STL [R1+0x6c], R31 ;  /* 0x00006c1f01007387 */ /* 0x0003e20000100800 */
[----:B------:R-:W-:Y:S02]  /*1340*/  ISETP.NE.U32.AND P1, PT, RZ, UR4, PT ;  /* 0x00000004ff007c0c */ /* 0x000fe4000bf25070 */
[C---:B------:R-:W-:Y:S01]  /*1350*/  LOP3.LUT R3, R30.reuse, 0xff000000, RZ, 0xc0, !PT ;  /* 0xff0000001e037812 */ /* 0x040fe200078ec0ff */
[----:B------:R1:W-:Y:S01]  /*1360*/  STL [R1+0x64], R34 ;  /* 0x0000642201007387 */ /* 0x0003e20000100800 */
[----:B------:R-:W-:Y:S02]  /*1370*/  ISETP.NE.AND.EX P1, PT, RZ, UR5, PT, P1 ;  /* 0x00000005ff007c0c */ /* 0x000fe4000bf25310 */
[----:B--2---:R-:W-:Y:S02]  /*1380*/  LOP3.LUT R0, R30, 0xff0000, RZ, 0xc0, !PT ;  /* 0x00ff00001e007812 */ /* 0x004fe400078ec0ff */
[----:B------:R-:W-:-:S04]  /*1390*/  SHF.R.U32.HI R3, RZ, 0x8, R3 ;  /* 0x00000008ff037819 */ /* 0x000fc80000011603 */
[----:B------:R-:W-:-:S05]  /*13a0*/  LEA.HI R13, R0, R3, RZ, 0x10 ;  /* 0x00000003000d7211 */ /* 0x000fca00078f80ff */
[----:B-1----:R-:W-:Y:S05]  /*13b0*/  @!P1 BRA `(.L_x_1338) ;  /* 0x0000000000109947 */ /* 0x002fea0003800000 */
[----:B------:R-:W1:Y:S02]  /*13c0*/  LDC.64 R4, c[0x0][0xa20] ;  /* 0x00028800ff047b82 */ /* 0x000e640000000a00 */
[----:B-1----:R-:W-:-:S05]  /*13d0*/  IMAD.WIDE R4, R31, 0x4, R4 ;  /* 0x000000041f047825 */ /* 0x002fca00078e0204 */
[----:B------:R1:W5:Y:S01]  /*13e0*/  LDG.E R33, desc[UR40][R4.64] ;  /* 0x0000002804217981 */ /* 0x000362000c1e1900 */
[----:B------:R-:W-:Y:S05]  /*13f0*/  BRA `(.L_x_1339) ;  /* 0x0000000000107947 */ /* 0x000fea0003800000 */
.L_x_1338:
[----:B------:R-:W-:Y:S05]  /*1400*/  @!P0 BRA `(.L_x_1339) ;  /* 0x00000000000c8947 */ /* 0x000fea0003800000 */
[----:B------:R-:W2:Y:S04]  /*1410*/  LDG.E R0, desc[UR40][R10.64] ;  /* 0x000000280a007981 */ /* 0x000ea8000c1e1900 */
[----:B------:R-:W2:Y:S02]  /*1420*/  LDG.E R33, desc[UR40][R10.64+0x4] ;  /* 0x000004280a217981 */ /* 0x000ea4000c1e1900 */
[----:B--2---:R-:W-:-:S07]  /*1430*/  IMAD.IADD R33, R33, 0x1, -R0 ;  /* 0x0000000121217824 */ /* 0x004fce00078e0a00 */
.L_x_1339:
[----:B------:R-:W-:Y:S01]  /*1440*/  ULDC.64 UR4, c[0x0][0xa10] ;  /* 0x0002840000047ab9 */ /* 0x000fe20000000a00 */
[----:B-1----:R-:W1:Y:S01]  /*1450*/  LDC R4, c[0x0][0x448] ;  /* 0x00011200ff047b82 */ /* 0x002e620000000800 */
[----:B------:R-:W-:-:S04]  /*1460*/  ISETP.NE.U32.AND P0, PT, RZ, UR4, PT ;  /* 0x00000004ff007c0c */ /* 0x000fc8000bf05070 */
[----:B------:R-:W-:Y:S01]  /*1470*/  ISETP.NE.AND.EX P0, PT, RZ, UR5, PT, P0 ;  /* 0x00000005ff007c0c */ /* 0x000fe2000bf05300 */
[----:B------:R-:W-:Y:S02]  /*1480*/  ULDC.64 UR4, c[0x0][0xa30] ;  /* 0x00028c0000047ab9 */ /* 0x000fe40000000a00 */
[----:B------:R-:W-:-:S04]  /*1490*/  ISETP.NE.U32.AND P1, PT, RZ, UR4, PT ;  /* 0x00000004ff007c0c */ /* 0x000fc8000bf25070 */
[----:B------:R-:W-:-:S06]  /*14a0*/  ISETP.NE.AND.EX P1, PT, RZ, UR5, PT, P1 ;  /* 0x00000005ff007c0c */ /* 0x000fcc000bf25310 */
[----:B------:R-:W2:Y:S08]  /*14b0*/  @P0 LDC.64 R6, c[0x0][0xa10] ;  /* 0x00028400ff060b82 */ /* 0x000eb00000000a00 */
[----:B------:R-:W3:Y:S01]  /*14c0*/  @P1 LDC.64 R8, c[0x0][0xa30] ;  /* 0x00028c00ff081b82 */ /* 0x000ee20000000a00 */
[----:B--2---:R-:W-:-:S05]  /*14d0*/  @P0 IMAD.WIDE R6, R31, 0x4, R6 ;  /* 0x000000041f060825 */ /* 0x004fca00078e0206 */
[----:B------:R-:W2:Y:S04]  /*14e0*/  @P0 LDG.E R0, desc[UR40][R6.64] ;  /* 0x0000002806000981 */ /* 0x000ea8000c1e1900 */
[----:B------:R-:W2:Y:S01]  /*14f0*/  @P0 LDG.E R3, desc[UR40][R6.64+0x4] ;  /* 0x0000042806030981 */ /* 0x000ea2000c1e1900 */
[----:B-----5:R-:W-:Y:S02]  /*1500*/  IMAD.MOV.U32 R24, RZ, RZ, R33 ;  /* 0x000000ffff187224 */ /* 0x020fe400078e0021 */
[----:B---3--:R-:W-:-:S05]  /*1510*/  @P1 IMAD.WIDE R8, R31, 0x4, R8 ;  /* 0x000000041f081825 */ /* 0x008fca00078e0208 */
[----:B------:R3:W5:Y:S01]  /*1520*/  @P1 LDG.E R24, desc[UR40][R8.64] ;  /* 0x0000002808181981 */ /* 0x000762000c1e1900 */
[----:B-1----:R-:W-:Y:S01]  /*1530*/  ISETP.NE.AND P1, PT, R4, 0x1, PT ;  /* 0x000000010400780c */ /* 0x002fe20003f25270 */
[----:B------:R-:W-:Y:S01]  /*1540*/  IMAD.IADD R12, R33, 0x1, -R12 ;  /* 0x00000001210c7824 */ /* 0x000fe200078e0a0c */
[----:B------:R-:W1:Y:S01]  /*1550*/  LDC.64 R4, c[0x0][0x9e0] ;  /* 0x00027800ff047b82 */ /* 0x000e620000000a00 */
[----:B------:R-:W-:-:S05]  /*1560*/  IMAD R20, R29, 0xc0, RZ ;  /* 0x000000c01d147824 */ /* 0x000fca00078e02ff */
[----:B------:R4:W-:Y:S05]  /*1570*/  STL [R1+0x1c], R20 ;  /* 0x00001c1401007387 */ /* 0x0009ea0000100800 */
[----:B------:R-:W0:Y:S08]  /*1580*/  @P1 LDC R11, c[0x0][0x44c] ;  /* 0x00011300ff0b1b82 */ /* 0x000e300000000800 */
[----:B------:R-:W3:Y:S01]  /*1590*/  @P1 LDC R10, c[0x0][0x450] ;  /* 0x00011400ff0a1b82 */ /* 0x000ee20000000800 */
[----:B-1----:R-:W-:Y:S01]  /*15a0*/  ISETP.GE.AND P2, PT, R5, 0x1, PT ;  /* 0x000000010500780c */ /* 0x002fe20003f46270 */
[----:B--2---:R-:W-:-:S02]  /*15b0*/  @P0 IMAD.IADD R25, R3, 0x1, -R0 ;  /* 0x0000000103190824 */ /* 0x004fc400078e0a00 */
[----:B------:R-:W-:Y:S02]  /*15c0*/  VIADD R0, R20, 0xbf ;  /* 0x000000bf14007836 */ /* 0x000fe40000000000 */
[----:B------:R-:W-:Y:S02]  /*15d0*/  IMAD.IADD R14, R12, 0x1, R25 ;  /* 0x000000010c0e7824 */ /* 0x000fe400078e0219 */
[----:B0-----:R-:W-:-:S03]  /*15e0*/  @P1 IMAD.HI.U32 R3, R0, R11, RZ ;  /* 0x0000000b00031227 */ /* 0x001fc600078e00ff */
[----:B------:R4:W-:Y:S01]  /*15f0*/  STL [R1+0xc], R14 ;  /* 0x00000c0e01007387 */ /* 0x0009e20000100800 */
[----:B------:R-:W-:Y:S01]  /*1600*/  IMAD.MOV.U32 R6, RZ, RZ, R0 ;  /* 0x000000ffff067224 */ /* 0x000fe200078e0000 */
[----:B---3--:R-:W-:Y:S01]  /*1610*/  @P1 SHF.R.U32.HI R6, RZ, R10, R3 ;  /* 0x0000000aff061219 */ /* 0x008fe20000011603 */
[C---:B------:R-:W-:Y:S01]  /*1620*/  VIADD R0, R14.reuse, 0x7f ;  /* 0x0000007f0e007836 */ /* 0x040fe20000000000 */
[----:B------:R-:W-:-:S04]  /*1630*/  IADD3 R91, R14, 0x1, -R15 ;  /* 0x000000010e5b7810 */ /* 0x000fc80007ffe80f */
[----:B------:R-:W-:Y:S01]  /*1640*/  SHF.R.S32.HI R3, RZ, 0x1f, R0 ;  /* 0x0000001fff037819 */ /* 0x000fe20000011400 */
[----:B------:R-:W-:-:S03]  /*1650*/  IMAD.IADD R9, R91, 0x1, R6 ;  /* 0x000000015b097824 */ /* 0x000fc600078e0206 */
[----:B------:R-:W-:Y:S01]  /*1660*/  LEA.HI R3, R3, R0, RZ, 0x7 ;  /* 0x0000000003037211 */ /* 0x000fe200078f38ff */
[----:B------:R-:W-:-:S03]  /*1670*/  IMAD.IADD R4, R9, 0x1, R4 ;  /* 0x0000000109047824 */ /* 0x000fc600078e0204 */
[----:B------:R-:W-:Y:S01]  /*1680*/  SHF.R.S32.HI R92, RZ, 0x7, R3 ;  /* 0x00000007ff5c7819 */ /* 0x000fe20000011403 */
[----:B----4-:R-:W-:Y:S06]  /*1690*/  @!P2 BRA `(.L_x_1340) ;  /* 0x000000000048a947 */ /* 0x010fec0003800000 */
        /* <DEDUP_REMOVED lines=11> */
.L_x_1342:
[----:B------:R-:W-:-:S13]  /*1750*/  ISETP.NE.AND P0, PT, R5, 0x1, PT ;  /* 0x000000010500780c */ /* 0x000fda0003f05270 */
[----:B------:R-:W0:Y:S02]  /*1760*/  @P0 LDC.64 R6, c[0x0][0x9e8] ;  /* 0x00027a00ff060b82 */ /* 0x000e240000000a00 */
[----:B0-----:R-:W-:-:S05]  /*1770*/  @P0 IMAD.HI.U32 R6, R0, R6, RZ ;  /* 0x0000000600060227 */ /* 0x001fca00078e00ff */
[----:B------:R-:W-:-:S07]  /*1780*/  @P0 SHF.R.U32.HI R0, RZ, R7, R6 ;  /* 0x00000007ff000219 */ /* 0x000fce0000011606 */
.L_x_1343:
[----:B------:R-:W-:Y:S05]  /*1790*/  BSYNC B0 ;  /* 0x0000000000007941 */ /* 0x000fea0003800000 */
.L_x_1341:
[----:B------:R-:W-:-:S05]  /*17a0*/  IMAD R3, R0, R5, R5 ;  /* 0x0000000500037224 */ /* 0x000fca00078e0205 */
[----:B------:R-:W-:-:S07]  /*17b0*/  VIMNMX R4, R4, R3, PT ;  /* 0x0000000304047248 */ /* 0x000fce0003fe0100 */
.L_x_1340:
[----:B------:R-:W0:Y:S01]  /*17c0*/  @P1 LDC R6, c[0x0][0x44c] ;  /* 0x00011300ff061b82 */ /* 0x000e220000000800 */
[----:B------:R-:W-:Y:S01]  /*17d0*/  VIADD R4, R4, 0x7f ;  /* 0x0000007f04047836 */ /* 0x000fe20000000000 */
[----:B------:R-:W-:Y:S01]  /*17e0*/  ULDC UR4, c[0x0][0x9dc] ;  /* 0x0002770000047ab9 */ /* 0x000fe20000000800 */
[----:B------:R-:W-:Y:S02]  /*17f0*/  IMAD.MOV.U32 R0, RZ, RZ, R20 ;  /* 0x000000ffff007224 */ /* 0x000fe400078e0014 */
[----:B------:R-:W-:Y:S01]  /*1800*/  IMAD.IADD R93, R14, 0x1, -R15 ;  /* 0x000000010e5d7824 */ /* 0x000fe200078e0a0f */
[----:B------:R-:W-:Y:S02]  /*1810*/  SHF.R.S32.HI R3, RZ, 0x1f, R4 ;  /* 0x0000001fff037819 */ /* 0x000fe40000011404 */
[----:B------:R-:W1:Y:S02]  /*1820*/  @P1 LDC R7, c[0x0][0x450] ;  /* 0x00011400ff071b82 */ /* 0x000e640000000800 */
[----:B------:R-:W-:-:S04]  /*1830*/  LEA.HI R3, R3, R4, RZ, 0x7 ;  /* 0x0000000403037211 */ /* 0x000fc800078f38ff */
[----:B------:R-:W-:-:S04]  /*1840*/  SHF.R.S32.HI R3, RZ, 0x7, R3 ;  /* 0x00000007ff037819 */ /* 0x000fc80000011403 */
[----:B------:R-:W-:Y:S01]  /*1850*/  VIMNMX R8, R92, R3, PT ;  /* 0x000000035c087248 */ /* 0x000fe20003fe0100 */
[----:B0-----:R-:W-:-:S05]  /*1860*/  @P1 IMAD.HI.U32 R6, R20, R6, RZ ;  /* 0x0000000614061227 */ /* 0x001fca00078e00ff */
[----:B-1----:R-:W-:-:S05]  /*1870*/  @P1 SHF.R.U32.HI R0, RZ, R7, R6 ;  /* 0x00000007ff001219 */ /* 0x002fca0000011606 */
[----:B------:R-:W-:-:S04]  /*1880*/  IMAD.IADD R0, R93, 0x1, R0 ;  /* 0x000000015d007824 */ /* 0x000fc800078e0200 */
[----:B------:R-:W-:Y:S01]  /*1890*/  VIADD R3, R0, -UR4 ;  /* 0x8000000400037c36 */ /* 0x000fe20008000000 */
[----:B------:R-:W-:Y:S06]  /*18a0*/  @!P2 BRA `(.L_x_1344) ;  /* 0x000000000044a947 */ /* 0x000fec0003800000 */
[----:B------:R-:W-:Y:S01]  /*18b0*/  ISETP.GT.AND P0, PT, R0, -0x1, PT ;  /* 0xffffffff0000780c */ /* 0x000fe20003f04270 */
[----:B------:R-:W-:-:S12]  /*18c0*/  BSSY B0, `(.L_x_1345) ;  /* 0x000000d000007945 */ /* 0x000fd80003800000 */
        /* <DEDUP_REMOVED lines=8> */
.L_x_1346:
[----:B------:R-:W-:-:S13]  /*1950*/  ISETP.NE.AND P0, PT, R5, 0x1, PT ;  /* 0x000000010500780c */ /* 0x000fda0003f05270 */
[----:B------:R-:W0:Y:S02]  /*1960*/  @P0 LDC.64 R6, c[0x0][0x9e8] ;  /* 0x00027a00ff060b82 */ /* 0x000e240000000a00 */
[----:B0-----:R-:W-:-:S05]  /*1970*/  @P0 IMAD.HI.U32 R4, R0, R6, RZ ;  /* 0x0000000600040227 */ /* 0x001fca00078e00ff */
[----:B------:R-:W-:-:S07]  /*1980*/  @P0 SHF.R.U32.HI R0, RZ, R7, R4 ;  /* 0x00000007ff000219 */ /* 0x000fce0000011604 */
.L_x_1347:
[----:B------:R-:W-:Y:S05]  /*1990*/  BSYNC B0 ;  /* 0x0000000000007941 */ /* 0x000fea0003800000 */
.L_x_1345:
[----:B------:R-:W-:-:S05]  /*19a0*/  IMAD R0, R0, R5, RZ ;  /* 0x0000000500007224 */ /* 0x000fca00078e02ff */
[----:B------:R-:W-:-:S07]  /*19b0*/  VIMNMX R3, R3, R0, !PT ;  /* 0x0000000003037248 */ /* 0x000fce0007fe0100 */
.L_x_1344:
[----:B------:R-:W-:Y:S01]  /*19c0*/  SHF.R.S32.HI R0, RZ, 0x1f, R3 ;  /* 0x0000001fff007819 */ /* 0x000fe20000011403 */
[----:B------:R-:W-:Y:S01]  /*19d0*/  BSSY B0, `(.L_x_1348) ;  /* 0x000002a000007945 */ /* 0x000fe20003800000 */
[----:B------:R-:W-:Y:S02]  /*19e0*/  LOP3.LUT R14, R13, 0xff, RZ, 0xc0, !PT ;  /* 0x000000ff0d0e7812 */ /* 0x000fe400078ec0ff */
[----:B------:R-:W-:Y:S02]  /*19f0*/  LEA.HI R0, R0, R3, RZ, 0x7 ;  /* 0x0000000300007211 */ /* 0x000fe400078f38ff */
[----:B------:R-:W-:Y:S01]  /*1a00*/  SHF.R.U32.HI R4, RZ, 0x10, R13 ;  /* 0x00000010ff047819 */ /* 0x000fe2000001160d */
[----:B------:R0:W-:Y:S01]  /*1a10*/  STL [R1+0x74], R14 ;  /* 0x0000740e01007387 */ /* 0x0001e20000100800 */
[----:B------:R-:W-:-:S03]  /*1a20*/  SHF.R.S32.HI R0, RZ, 0x7, R0 ;  /* 0x00000007ff007819 */ /* 0x000fc60000011400 */
[----:B------:R0:W-:Y:S01]  /*1a30*/  STL [R1+0x68], R4 ;  /* 0x0000680401007387 */ /* 0x0001e20000100800 */
[----:B------:R-:W-:Y:S01]  /*1a40*/  VIMNMX R9, RZ, R0, !PT ;  /* 0x00000000ff097248 */ /* 0x000fe20007fe0100 */
[----:B------:R-:W-:-:S03]  /*1a50*/  IMAD.MOV.U32 R0, RZ, RZ, RZ ;  /* 0x000000ffff007224 */ /* 0x000fc600078e00ff */
[----:B------:R-:W-:-:S13]  /*1a60*/  ISETP.GT.AND P0, PT, R8, R9, PT ;  /* 0x000000090800720c */ /* 0x000fda0003f04270 */
[----:B0-----:R-:W-:Y:S05]  /*1a70*/  @!P0 BRA `(.L_x_1349) ;  /* 0x00000000007c8947 */ /* 0x001fea0003800000 */
[----:B------:R-:W-:Y:S01]  /*1a80*/  ISETP.NE.AND P0, PT, R4, RZ, PT ;  /* 0x000000ff0400720c */ /* 0x000fe20003f05270 */
[----:B------:R-:W-:-:S03]  /*1a90*/  ULDC UR4, c[0x0][0x9f0] ;  /* 0x00027c0000047ab9 */ /* 0x000fc60000000800 */
[----:B------:R-:W-:-:S04]  /*1aa0*/  SEL R11, R4, UR4, P0 ;  /* 0x00000004040b7c07 */ /* 0x000fc80008000000 */
[-C--:B------:R-:W-:Y:S02]  /*1ab0*/  IABS R6, R11.reuse ;  /* 0x0000000b00067213 */ /* 0x080fe40000000000 */
[----:B------:R-:W-:Y:S02]  /*1ac0*/  IADD3 R0, R11, -0x1, R8 ;  /* 0xffffffff0b007810 */ /* 0x000fe40007ffe008 */
[----:B------:R-:W0:Y:S01]  /*1ad0*/  I2F.RP R3, R6 ;  /* 0x0000000600037306 */ /* 0x000e220000209400 */
[----:B------:R-:W-:Y:S02]  /*1ae0*/  IABS R13, R11 ;  /* 0x0000000b000d7213 */ /* 0x000fe40000000000 */
[----:B------:R-:W-:-:S05]  /*1af0*/  IMAD.IADD R0, R0, 0x1, -R9 ;  /* 0x0000000100007824 */ /* 0x000fca00078e0a09 */
[----:B------:R-:W-:Y:S02]  /*1b00*/  IABS R10, R0 ;  /* 0x00000000000a7213 */ /* 0x000fe40000000000 */
[----:B------:R-:W-:-:S04]  /*1b10*/  LOP3.LUT R0, R0, R11, RZ, 0x3c, !PT ;  /* 0x0000000b00007212 */ /* 0x000fc800078e3cff */
[----:B------:R-:W-:Y:S01]  /*1b20*/  ISETP.GE.AND P2, PT, R0, RZ, PT ;  /* 0x000000ff0000720c */ /* 0x000fe20003f46270 */
[----:B0-----:R-:W0:Y:S02]  /*1b30*/  MUFU.RCP R3, R3 ;  /* 0x0000000300037308 */ /* 0x001e240000001000 */
[----:B0-----:R-:W-:Y:S02]  /*1b40*/  VIADD R4, R3, 0xffffffe ;  /* 0x0ffffffe03047836 */ /* 0x001fe40000000000 */
[----:B------:R-:W-:-:S04]  /*1b50*/  IMAD.MOV R3, RZ, RZ, -R13 ;  /* 0x000000ffff037224 */ /* 0x000fc800078e0a0d */
[----:B------:R0:W1:Y:S02]  /*1b60*/  F2I.FTZ.U32.TRUNC.NTZ R5, R4 ;  /* 0x0000000400057305 */ /* 0x000064000021f000 */
[----:B0-----:R-:W-:Y:S02]  /*1b70*/  IMAD.MOV.U32 R4, RZ, RZ, RZ ;  /* 0x000000ffff047224 */ /* 0x001fe400078e00ff */
[----:B-1----:R-:W-:-:S04]  /*1b80*/  IMAD.MOV R7, RZ, RZ, -R5 ;  /* 0x000000ffff077224 */ /* 0x002fc800078e0a05 */
[----:B------:R-:W-:-:S04]  /*1b90*/  IMAD R7, R7, R6, RZ ;  /* 0x0000000607077224 */ /* 0x000fc800078e02ff */
[----:B------:R-:W-:-:S04]  /*1ba0*/  IMAD.HI.U32 R5, R5, R7, R4 ;  /* 0x0000000705057227 */ /* 0x000fc800078e0004 */
[----:B------:R-:W-:-:S04]  /*1bb0*/  IMAD.MOV.U32 R4, RZ, RZ, R10 ;  /* 0x000000ffff047224 */ /* 0x000fc800078e000a */
        /* <DEDUP_REMOVED lines=11> */
.L_x_1349:
[----:B------:R-:W-:Y:S05]  /*1c70*/  BSYNC B0 ;  /* 0x0000000000007941 */ /* 0x000fea0003800000 */
.L_x_1348:
[----:B------:R-:W-:-:S05]  /*1c80*/  IMAD R3, R14, R0, R9 ;  /* 0x000000000e037224 */ /* 0x000fca00078e0209 */
[C---:B------:R-:W-:Y:S01]  /*1c90*/  VIADDMNMX R0, R3.reuse, R0, R8, PT ;  /* 0x0000000003007246 */ /* 0x040fe20003800108 */
[----:B------:R-:W-:-:S04]  /*1ca0*/  IMAD R3, R3, 0x80, -R12 ;  /* 0x0000008003037824 */ /* 0x000fc800078e0a0c */
[----:B------:R-:W-:Y:S01]  /*1cb0*/  IMAD R0, R0, 0x80, -R12 ;  /* 0x0000008000007824 */ /* 0x000fe200078e0a0c */
[----:B------:R-:W-:-:S04]  /*1cc0*/  VIMNMX R3, RZ, R3, !PT ;  /* 0x00000003ff037248 */ /* 0x000fc80007fe0100 */
[----:B------:R-:W-:Y:S02]  /*1cd0*/  VIMNMX R0, R0, R25, PT ;  /* 0x0000001900007248 */ /* 0x000fe40003fe0100 */
[----:B------:R-:W-:Y:S02]  /*1ce0*/  SHF.R.U32.HI R28, RZ, 0x7, R3 ;  /* 0x00000007ff1c7819 */ /* 0x000fe40000011603 */
[----:B------:R-:W-:-:S03]  /*1cf0*/  ISETP.GT.AND P0, PT, R0, R3, PT ;  /* 0x000000030000720c */ /* 0x000fc60003f04270 */
[----:B------:R-:W-:-:S10]  /*1d00*/  IMAD.MOV.U32 R27, RZ, RZ, R28 ;  /* 0x000000ffff1b7224 */ /* 0x000fd400078e001c */
[----:B------:R-:W-:-:S05]  /*1d10*/  @P0 VIADD R0, R0, 0x7f ;  /* 0x0000007f00000836 */ /* 0x000fca0000000000 */
[----:B------:R-:W-:-:S04]  /*1d20*/  @P0 SHF.R.S32.HI R3, RZ, 0x1f, R0 ;  /* 0x0000001fff030819 */ /* 0x000fc80000011400 */
[----:B------:R-:W-:-:S04]  /*1d30*/  @P0 LEA.HI R3, R3, R0, RZ, 0x7 ;  /* 0x0000000003030211 */ /* 0x000fc800078f38ff */
[----:B------:R-:W-:Y:S02]  /*1d40*/  @P0 SHF.R.S32.HI R27, RZ, 0x7, R3 ;  /* 0x00000007ff1b0819 */ /* 0x000fe40000011403 */
        /* <DEDUP_REMOVED lines=22> */
[----:B-1---5:R-:W-:Y:S05]  /*1eb0*/  CALL.ABS.NOINC R14 ;  /* 0x000000000e007343 */ /* 0x022fea0003c00000 */
.L_x_1352:
[----:B------:R-:W-:Y:S05]  /*1ec0*/  BSYNC B6 ;  /* 0x0000000000067941 */ /* 0x000fea0003800000 */
.L_x_1351:
        /* <DEDUP_REMOVED lines=20> */
.L_x_1354:
[----:B------:R-:W-:Y:S05]  /*2010*/  BSYNC B6 ;  /* 0x0000000000067941 */ /* 0x000fea0003800000 */
.L_x_1353:
[----:B------:R-:W-:Y:S01]  /*2020*/  ULDC.64 UR4, c[0x0][0x9f8] ;  /* 0x00027e0000047ab9 */ /* 0x000fe20000000a00 */
[----:B------:R-:W2:Y:S01]  /*2030*/  LDL R12, [R1+0x5c] ;  /* 0x00005c00010c7983 */ /* 0x000ea20000100800 */
[----:B------:R-:W-:Y:S01]  /*2040*/  ISETP.NE.U32.AND P0, PT, RZ, UR4, PT ;  /* 0x00000004ff007c0c */ /* 0x000fe2000bf05070 */
[----:B------:R-:W0:Y:S02]  /*2050*/  LDC.64 R4, c[0x0][0x300] ;  /* 0x0000c000ff047b82 */ /* 0x000e240000000a00 */
[----:B------:R-:W3:Y:S01]  /*2060*/  LDL R14, [R1+0x60] ;  /* 0x00006000010e7983 */ /* 0x000ee20000100800 */
[----:B------:R-:W-:Y:S01]  /*2070*/  ISETP.NE.AND.EX P0, PT, RZ, UR5, PT, P0 ;  /* 0x00000005ff007c0c */ /* 0x000fe2000bf05300 */
[----:B------:R-:W-:Y:S01]  /*2080*/  IMAD.IADD R32, R32, 0x1, R33 ;  /* 0x0000000120207824 */ /* 0x000fe200078e0221 */
[----:B------:R-:W-:Y:S01]  /*2090*/  ULDC.64 UR4, c[0x0][0xa08] ;  /* 0x0002820000047ab9 */ /* 0x000fe20000000a00 */
[----:B------:R-:W1:Y:S01]  /*20a0*/  S2R R20, SR_TID.X ;  /* 0x0000000000147919 */ /* 0x000e620000002100 */
[----:B------:R-:W-:Y:S01]  /*20b0*/  SHF.R.S32.HI R19, RZ, 0x1f, R18 ;  /* 0x0000001fff137819 */ /* 0x000fe20000011412 */
[----:B------:R-:W4:Y:S08]  /*20c0*/  LDC R63, c[0x0][0x3f4] ;  /* 0x0000fd00ff3f7b82 */ /* 0x000f300000000800 */
[----:B------:R-:W1:Y:S01]  /*20d0*/  @P0 LDC.64 R6, c[0x0][0x9f8] ;  /* 0x00027e00ff060b82 */ /* 0x000e620000000a00 */
[----:B------:R-:W-:-:S07]  /*20e0*/  SHF.R.S32.HI R35, RZ, 0x1f, R17 ;  /* 0x0000001fff237819 */ /* 0x000fce0000011411 */
[----:B------:R-:W4:Y:S01]  /*20f0*/  LDC.64 R68, c[0x0][0x408] ;  /* 0x00010200ff447b82 */ /* 0x000f220000000a00 */
[----:B-1----:R-:W-:-:S05]  /*2100*/  @P0 IMAD.WIDE R6, R31, 0x4, R6 ;  /* 0x000000041f060825 */ /* 0x002fca00078e0206 */
[----:B------:R1:W3:Y:S01]  /*2110*/  @P0 LDG.E R31, desc[UR40][R6.64] ;  /* 0x00000028061f0981 */ /* 0x0002e2000c1e1900 */
[----:B------:R-:W-:Y:S01]  /*2120*/  SHF.R.S32.HI R33, RZ, 0x1f, R32 ;  /* 0x0000001fff217819 */ /* 0x000fe20000011420 */
[-C--:B0-----:R-:W-:Y:S01]  /*2130*/  IMAD.WIDE.U32 R8, R32, R4.reuse, RZ ;  /* 0x0000000420087225 */ /* 0x081fe200078e00ff */
[----:B------:R-:W-:Y:S02]  /*2140*/  ISETP.NE.U32.AND P0, PT, RZ, UR4, PT ;  /* 0x00000004ff007c0c */ /* 0x000fe4000bf05070 */
[----:B------:R-:W-:Y:S01]  /*2150*/  SHF.R.U32.HI R36, RZ, 0x7, R20 ;  /* 0x00000007ff247819 */ /* 0x000fe20000011614 */
[----:B------:R-:W-:Y:S01]  /*2160*/  IMAD R0, R33, R4, RZ ;  /* 0x0000000421007224 */ /* 0x000fe200078e02ff */
[----:B------:R-:W-:Y:S01]  /*2170*/  ISETP.NE.AND.EX P0, PT, RZ, UR5, PT, P0 ;  /* 0x00000005ff007c0c */ /* 0x000fe2000bf05300 */
[----:B------:R-:W-:Y:S01]  /*2180*/  ULDC.64 UR4, c[0x0][0x308] ;  /* 0x0000c20000047ab9 */ /* 0x000fe20000000a00 */
[----:B------:R-:W-:Y:S01]  /*2190*/  ISETP.NE.AND P6, PT, R36, 0x1, PT ;  /* 0x000000012400780c */ /* 0x000fe20003fc5270 */
[----:B------:R-:W-:-:S04]  /*21a0*/  IMAD R3, R32, R5, R0 ;  /* 0x0000000520037224 */ /* 0x000fc800078e0200 */
[----:B------:R-:W-:Y:S02]  /*21b0*/  IMAD.IADD R9, R9, 0x1, R3 ;  /* 0x0000000109097824 */ /* 0x000fe400078e0203 */
[----:B-1----:R-:W-:-:S04]  /*21c0*/  IMAD.WIDE.U32 R6, R34, UR4, R8 ;  /* 0x0000000422067c25 */ /* 0x002fc8000f8e0008 */
[----:B------:R-:W-:Y:S01]  /*21d0*/  IMAD R57, R34, UR5, R7 ;  /* 0x0000000522397c24 */ /* 0x000fe2000f8e0207 */
[----:B------:R-:W-:Y:S01]  /*21e0*/  ULDC.64 UR4, c[0x0][0x310] ;  /* 0x0000c40000047ab9 */ /* 0x000fe20000000a00 */
[----:B------:R-:W-:Y:S02]  /*21f0*/  IMAD.MOV.U32 R56, RZ, RZ, R6 ;  /* 0x000000ffff387224 */ /* 0x000fe400078e0006 */
[----:B------:R-:W0:Y:S01]  /*2200*/  LDC.64 R6, c[0x0][0x3f8] ;  /* 0x0000fe00ff067b82 */ /* 0x000e220000000a00 */
[C---:B------:R-:W-:Y:S01]  /*2210*/  IMAD.WIDE.U32 R8, R17.reuse, R4, R18 ;  /* 0x0000000411087225 */ /* 0x040fe200078e0012 */
[--C-:B------:R-:W-:Y:S02]  /*2220*/  SHF.R.S32.HI R153, RZ, 0x1f, R152.reuse ;  /* 0x0000001fff997819 */ /* 0x100fe40000011498 */
[C---:B------:R-:W-:Y:S01]  /*2230*/  SHF.L.U64.HI R74, R4.reuse, 0x7, R5 ;  /* 0x00000007044a7819 */ /* 0x040fe20000010205 */
[----:B------:R-:W-:Y:S02]  /*2240*/  IMAD.SHL.U32 R73, R4, 0x80, RZ ;  /* 0x0000008004497824 */ /* 0x000fe400078e00ff */
[----:B0-----:R-:W-:-:S04]  /*2250*/  IMAD.WIDE.U32 R52, R17, R6, R152 ;  /* 0x0000000611347225 */ /* 0x001fc800078e0098 */
[C---:B----4-:R-:W-:Y:S01]  /*2260*/  IMAD.WIDE.U32 R20, R17.reuse, R68, R152 ;  /* 0x0000004411147225 */ /* 0x050fe200078e0098 */
[----:B------:R-:W-:Y:S02]  /*2270*/  LOP3.LUT R22, R22, 0xfffffffb, RZ, 0xc0, !PT ;  /* 0xfffffffb16167812 */ /* 0x000fe400078ec0ff */
[----:B------:R-:W-:Y:S01]  /*2280*/  SHF.L.U64.HI R72, R6, 0x7, R7 ;  /* 0x0000000706487819 */ /* 0x000fe20000010207 */
[----:B------:R-:W-:Y:S02]  /*2290*/  VIADD R66, R18, 0x20 ;  /* 0x0000002012427836 */ /* 0x000fe40000000000 */
[----:B------:R-:W-:Y:S02]  /*22a0*/  IMAD.SHL.U32 R71, R6, 0x80, RZ ;  /* 0x0000008006477824 */ /* 0x000fe400078e00ff */
[----:B------:R-:W-:Y:S02]  /*22b0*/  VIADD R64, R36, 0x8 ;  /* 0x0000000824407836 */ /* 0x000fe40000000000 */
[C---:B--2---:R-:W-:Y:S01]  /*22c0*/  IMAD.SHL.U32 R70, R12.reuse, 0x40, RZ ;  /* 0x000000400c467824 */ /* 0x044fe200078e00ff */
[----:B------:R-:W-:Y:S01]  /*22d0*/  LOP3.LUT P1, RZ, R12, 0x4, RZ, 0xc0, !PT ;  /* 0x000000040cff7812 */ /* 0x000fe2000782c0ff */
[----:B------:R-:W-:Y:S01]  /*22e0*/  VIADD R12, R17, 0x60 ;  /* 0x00000060110c7836 */ /* 0x000fe20000000000 */
[----:B---3--:R-:W-:-:S02]  /*22f0*/  SHF.R.S32.HI R0, RZ, 0x1f, R31 ;  /* 0x0000001fff007819 */ /* 0x008fc4000001141f */
[----:B------:R-:W-:Y:S02]  /*2300*/  SEL R31, R31, RZ, !P0 ;  /* 0x000000ff1f1f7207 */ /* 0x000fe40004000000 */
[----:B------:R-:W-:-:S03]  /*2310*/  SEL R3, R0, RZ, !P0 ;  /* 0x000000ff00037207 */ /* 0x000fc60004000000 */
[----:B------:R-:W-:-:S04]  /*2320*/  IMAD.WIDE.U32 R56, R31, UR4, R56 ;  /* 0x000000041f387c25 */ /* 0x000fc8000f8e0038 */
[----:B------:R-:W-:Y:S01]  /*2330*/  IMAD R0, R3, UR4, RZ ;  /* 0x0000000403007c24 */ /* 0x000fe2000f8e02ff */
[----:B------:R-:W-:-:S03]  /*2340*/  IADD3 R76, P0, R56, R8, RZ ;  /* 0x00000008384c7210 */ /* 0x000fc60007f1e0ff */
[----:B------:R-:W-:Y:S01]  /*2350*/  IMAD R77, R31, UR5, R0 ;  /* 0x000000051f4d7c24 */ /* 0x000fe2000f8e0200 */
[----:B------:R-:W-:Y:S05]  /*2360*/  @!P6 WARPSYNC.ALL ;  /* 0x000000000000e948 */ /* 0x000fea0003800000 */
[----:B------:R-:W-:Y:S01]  /*2370*/  ULDC.64 UR4, c[0x0][0x330] ;  /* 0x0000cc0000047ab9 */ /* 0x000fe20000000a00 */
[----:B------:R-:W-:Y:S02]  /*2380*/  IMAD R0, R35, R4, RZ ;  /* 0x0000000423007224 */ /* 0x000fe400078e02ff */
[----:B------:R-:W-:-:S04]  /*2390*/  IMAD.WIDE.U32 R10, R34, UR4, R18 ;  /* 0x00000004220a7c25 */ /* 0x000fc8000f8e0012 */
[----:B------:R-:W-:Y:S01]  /*23a0*/  IMAD R11, R34, UR5, R11 ;  /* 0x00000005220b7c24 */ /* 0x000fe2000f8e020b */
[----:B------:R-:W-:Y:S01]  /*23b0*/  ULDC.64 UR4, c[0x0][0x338] ;  /* 0x0000ce0000047ab9 */ /* 0x000fe20000000a00 */
[----:B------:R-:W0:Y:S01]  /*23c0*/  S2R R34, SR_TID.X ;  /* 0x0000000000227919 */ /* 0x000e220000002100 */
[----:B------:R-:W-:Y:S02]  /*23d0*/  IMAD R0, R17, R5, R0 ;  /* 0x0000000511007224 */ /* 0x000fe400078e0200 */
[----:B------:R-:W-:Y:S02]  /*23e0*/  IMAD.IADD R77, R57, 0x1, R77 ;  /* 0x00000001394d7824 */ /* 0x000fe400078e024d */
[----:B------:R-:W-:-:S03]  /*23f0*/  IMAD R3, R3, UR4, RZ ;  /* 0x0000000403037c24 */ /* 0x000fc6000f8e02ff */
[----:B------:R-:W-:Y:S02]  /*2400*/  IADD3.X R75, R77, R9, R0, P0, !PT ;  /* 0x000000094d4b7210 */ /* 0x000fe400007fe400 */
[----:B------:R-:W-:Y:S01]  /*2410*/  ISETP.GE.AND P0, PT, R18, R63, PT ;  /* 0x0000003f1200720c */ /* 0x000fe20003f06270 */
[----:B------:R-:W-:Y:S02]  /*2420*/  IMAD R15, R31, UR5, R3 ;  /* 0x000000051f0f7c24 */ /* 0x000fe4000f8e0203 */
[----:B------:R-:W-:Y:S01]  /*2430*/  IMAD R0, R35, R6, RZ ;  /* 0x0000000623007224 */ /* 0x000fe200078e02ff */
[----:B------:R-:W-:Y:S01]  /*2440*/  SEL R3, R63, RZ, P0 ;  /* 0x000000ff3f037207 */ /* 0x000fe20000000000 */
[----:B------:R-:W-:Y:S01]  /*2450*/  IMAD.WIDE.U32 R54, R31, UR4, R10 ;  /* 0x000000041f367c25 */ /* 0x000fe2000f8e000a */
[----:B------:R-:W-:Y:S01]  /*2460*/  SHF.R.S32.HI R65, RZ, 0x1f, R12 ;  /* 0x0000001fff417819 */ /* 0x000fe2000001140c */
[----:B------:R-:W-:Y:S02]  /*2470*/  ULDC UR4, c[0x0][0x2f4] ;  /* 0x0000bd0000047ab9 */ /* 0x000fe40000000800 */
[----:B------:R-:W-:-:S02]  /*2480*/  IMAD R9, R17, R7, R0 ;  /* 0x0000000711097224 */ /* 0x000fc400078e0200 */
[----:B------:R-:W-:Y:S02]  /*2490*/  IMAD R0, R35, R68, RZ ;  /* 0x0000004423007224 */ /* 0x000fe400078e02ff */
[----:B------:R-:W-:Y:S02]  /*24a0*/  IMAD.IADD R3, R18, 0x1, R3 ;  /* 0x0000000112037824 */ /* 0x000fe400078e0203 */
[----:B------:R-:W-:-:S04]  /*24b0*/  IMAD.WIDE.U32 R30, R17, R6, R18 ;  /* 0x00000006111e7225 */ /* 0x000fc800078e0012 */
[----:B------:R-:W-:Y:S01]  /*24c0*/  IMAD R13, R17, R69, R0 ;  /* 0x00000045110d7224 */ /* 0x000fe200078e0200 */
[----:B------:R-:W-:Y:S01]  /*24d0*/  SHF.R.S32.HI R0, RZ, 0x1f, R3 ;  /* 0x0000001fff007819 */ /* 0x000fe20000011403 */
[----:B------:R-:W-:Y:S02]  /*24e0*/  IMAD.SHL.U32 R12, R12, 0x40, RZ ;  /* 0x000000400c0c7824 */ /* 0x000fe400078e00ff */
[----:B------:R-:W-:Y:S02]  /*24f0*/  IMAD.IADD R53, R53, 0x1, R9 ;  /* 0x0000000135357824 */ /* 0x000fe400078e0209 */
[----:B------:R-:W-:Y:S01]  /*2500*/  IMAD.IADD R31, R9, 0x1, R31 ;  /* 0x00000001091f7824 */ /* 0x000fe200078e021f */
[----:B-----5:R-:W-:Y:S01]  /*2510*/  SHF.R.S32.HI R9, RZ, 0x1f, R24 ;  /* 0x0000001fff097819 */ /* 0x020fe20000011418 */
[----:B0-----:R-:W-:Y:S01]  /*2520*/  VIADD R37, R34, 0xffffff80 ;  /* 0xffffff8022257836 */ /* 0x001fe20000000000 */
[----:B------:R-:W-:Y:S02]  /*2530*/  LEA.HI R3, R0, R3, RZ, 0x3 ;  /* 0x0000000300037211 */ /* 0x000fe400078f18ff */
[----:B------:R-:W-:Y:S01]  /*2540*/  LOP3.LUT R12, R12, 0x1c0, RZ, 0xc0, !PT ;  /* 0x000001c00c0c7812 */ /* 0x000fe200078ec0ff */
[----:B------:R-:W-:Y:S01]  /*2550*/  IMAD R0, R9, R6, RZ ;  /* 0x0000000609007224 */ /* 0x000fe200078e02ff */
[----:B------:R-:W-:-:S02]  /*2560*/  LOP3.LUT R70, R70, 0x1c0, RZ, 0xc0, !PT ;  /* 0x000001c046467812 */ /* 0x000fc400078ec0ff */
[----:B------:R-:W-:Y:S02]  /*2570*/  SHF.R.S32.HI R34, RZ, 0x1f, R37 ;  /* 0x0000001fff227819 */ /* 0x000fe40000011425 */
[----:B------:R-:W-:Y:S01]  /*2580*/  LOP3.LUT R4, R12, 0x38, R3, 0xf8, !PT ;  /* 0x000000380c047812 */ /* 0x000fe200078ef803 */
[C---:B------:R-:W-:Y:S01]  /*2590*/  VIADD R12, R17.reuse, 0x60 ;  /* 0x00000060110c7836 */ /* 0x040fe20000000000 */
[----:B------:R-:W-:Y:S01]  /*25a0*/  SHF.R.U32.HI R67, RZ, 0x3, R70 ;  /* 0x00000003ff437819 */ /* 0x000fe20000011646 */
[----:B------:R-:W-:Y:S01]  /*25b0*/  IMAD R5, R24, R7, R0 ;  /* 0x0000000718057224 */ /* 0x000fe200078e0200 */
[--C-:B------:R-:W-:Y:S02]  /*25c0*/  LOP3.LUT R0, R70, 0x18, R18.reuse, 0xf8, !PT ;  /* 0x0000001846007812 */ /* 0x100fe400078ef812 */
[----:B------:R-:W-:Y:S01]  /*25d0*/  LEA.HI R34, R34, R37, RZ, 0x5 ;  /* 0x0000002522227211 */ /* 0x000fe200078f28ff */
[----:B------:R-:W-:Y:S01]  /*25e0*/  IMAD.SHL.U32 R12, R12, 0x40, RZ ;  /* 0x000000400c0c7824 */ /* 0x000fe200078e00ff */
[----:B------:R-:W-:Y:S01]  /*25f0*/  LOP3.LUT R0, R0, R67, RZ, 0x3c, !PT ;  /* 0x0000004300007212 */ /* 0x000fe200078e3cff */
[----:B------:R-:W-:Y:S01]  /*2600*/  IMAD.WIDE.U32 R10, R17, R68, R18 ;  /* 0x00000044110a7225 */ /* 0x000fe200078e0012 */
[----:B------:R-:W-:-:S02]  /*2610*/  SHF.R.S32.HI R34, RZ, 0x5, R34 ;  /* 0x00000005ff227819 */ /* 0x000fc40000011422 */
[----:B------:R-:W-:Y:S01]  /*2620*/  LOP3.LUT R12, R12, 0x1c0, RZ, 0xc0, !PT ;  /* 0x000001c00c0c7812 */ /* 0x000fe200078ec0ff */
[----:B------:R-:W-:Y:S02]  /*2630*/  IMAD.IADD R21, R21, 0x1, R13 ;  /* 0x0000000115157824 */ /* 0x000fe400078e020d */
[----:B------:R-:W-:Y:S02]  /*2640*/  IMAD.IADD R11, R13, 0x1, R11 ;  /* 0x000000010d0b7824 */ /* 0x000fe400078e020b */
[-C--:B------:R-:W-:Y:S02]  /*2650*/  IMAD R9, R9, R68.reuse, RZ ;  /* 0x0000004409097224 */ /* 0x080fe400078e02ff */
[----:B------:R-:W-:Y:S01]  /*2660*/  IMAD R62, R34, 0x200, R0 ;  /* 0x00000200223e7824 */ /* 0x000fe200078e0200 */
[----:B------:R-:W-:Y:S01]  /*2670*/  LOP3.LUT R0, R70, 0x38, R3, 0xf8, !PT ;  /* 0x0000003846007812 */ /* 0x000fe200078ef803 */
[C---:B------:R-:W-:Y:S01]  /*2680*/  IMAD R7, R24.reuse, R69, R9 ;  /* 0x0000004518077224 */ /* 0x040fe200078e0209 */
[----:B------:R-:W-:Y:S01]  /*2690*/  SHF.R.U32.HI R12, RZ, 0x3, R12 ;  /* 0x00000003ff0c7819 */ /* 0x000fe2000001160c */
[----:B------:R-:W-:Y:S01]  /*26a0*/  IMAD.WIDE.U32 R20, R24, R68, R20 ;  /* 0x0000004418147225 */ /* 0x000fe200078e0014 */
[----:B------:R-:W-:-:S03]  /*26b0*/  @P1 LOP3.LUT R22, R22, 0x4, RZ, 0xfc, !PT ;  /* 0x0000000416161812 */ /* 0x000fc600078efcff */
[----:B------:R-:W-:Y:S01]  /*26c0*/  IMAD.WIDE.U32 R10, R24, R68, R10 ;  /* 0x00000044180a7225 */ /* 0x000fe200078e000a */
[----:B------:R-:W-:Y:S02]  /*26d0*/  IADD3 R8, P1, R17, R32, RZ ;  /* 0x0000002011087210 */ /* 0x000fe40007f3e0ff */
[----:B------:R-:W-:Y:S01]  /*26e0*/  LOP3.LUT R0, R0, R67, RZ, 0x3c, !PT ;  /* 0x0000004300007212 */ /* 0x000fe200078e3cff */
[----:B------:R-:W-:Y:S01]  /*26f0*/  IMAD.WIDE.U32 R52, R24, R6, R52 ;  /* 0x0000000618347225 */ /* 0x000fe200078e0034 */
[----:B------:R-:W-:-:S03]  /*2700*/  LOP3.LUT R12, R4, R12, RZ, 0x3c, !PT ;  /* 0x0000000c040c7212 */ /* 0x000fc600078e3cff */
[----:B------:R-:W-:-:S04]  /*2710*/  IMAD.WIDE.U32 R30, R24, R6, R30 ;  /* 0x00000006181e7225 */ /* 0x000fc800078e001e */
[----:B------:R-:W-:Y:S02]  /*2720*/  IMAD.IADD R59, R21, 0x1, R7 ;  /* 0x00000001153b7824 */ /* 0x000fe400078e0207 */
[----:B------:R-:W-:Y:S01]  /*2730*/  IMAD.IADD R58, R7, 0x1, R11 ;  /* 0x00000001073a7824 */ /* 0x000fe200078e020b */
[----:B------:R-:W-:Y:S01]  /*2740*/  LOP3.LUT R7, R3, 0xfffffff8, RZ, 0xc0, !PT ;  /* 0xfffffff803077812 */ /* 0x000fe200078ec0ff */
[----:B------:R-:W-:Y:S01]  /*2750*/  IMAD.X R9, R35, 0x1, R33, P1 ;  /* 0x0000000123097824 */ /* 0x000fe200008e0621 */
[----:B------:R-:W-:Y:S01]  /*2760*/  SHF.L.U64.HI R69, R68, 0x7, R69 ;  /* 0x0000000744457819 */ /* 0x000fe20000010245 */
[----:B------:R-:W-:Y:S01]  /*2770*/  IMAD.IADD R61, R53, 0x1, R5 ;  /* 0x00000001353d7824 */ /* 0x000fe200078e0205 */
[----:B------:R-:W-:Y:S01]  /*2780*/  SHF.R.S32.HI R6, RZ, 0x3, R3 ;  /* 0x00000003ff067819 */ /* 0x000fe20000011403 */
[----:B------:R-:W-:Y:S01]  /*2790*/  IMAD.IADD R60, R5, 0x1, R31 ;  /* 0x00000001053c7824 */ /* 0x000fe200078e021f */
[----:B------:R-:W-:Y:S01]  /*27a0*/  @!P6 BAR.SYNC.DEFER_BLOCKING 0x9, 0x100 ;  /* 0x024400000000eb1d */ /* 0x000fe20000010000 */
[----:B------:R-:W-:Y:S01]  /*27b0*/  IMAD R4, R34, 0x200, R0 ;  /* 0x0000020022047824 */ /* 0x000fe200078e0200 */
[----:B------:R-:W-:Y:S01]  /*27c0*/  ISETP.GE.AND P1, PT, R18, UR4, PT ;  /* 0x0000000412007c0c */ /* 0x000fe2000bf26270 */
[----:B------:R-:W-:Y:S01]  /*27d0*/  IMAD.SHL.U32 R68, R68, 0x80, RZ ;  /* 0x0000008044447824 */ /* 0x000fe200078e00ff */
[----:B------:R-:W-:Y:S01]  /*27e0*/  ISETP.GE.AND P2, PT, R66, UR4, PT ;  /* 0x0000000442007c0c */ /* 0x000fe2000bf46270 */
[----:B------:R-:W-:Y:S01]  /*27f0*/  IMAD.SHL.U32 R63, R63, 0x2, RZ ;  /* 0x000000023f3f7824 */ /* 0x000fe200078e00ff */
[----:B------:R-:W-:Y:S01]  /*2800*/  SHF.R.S32.HI R5, RZ, 0x1f, R7 ;  /* 0x0000001fff057819 */ /* 0x000fe20000011407 */
[----:B------:R-:W-:-:S02]  /*2810*/  IMAD.IADD R3, R14, 0x1, R12 ;  /* 0x000000010e037824 */ /* 0x000fc400078e020c */
[----:B------:R-:W-:-:S08]  /*2820*/  IMAD.IADD R0, R55, 0x1, R15 ;  /* 0x0000000137007824 */ /* 0x000fd000078e020f */
.L_x_1404:
[----:B------:R-:W2:Y:S01]  /*2830*/  LDL R35, [R1+0x5c] ;  /* 0x00005c0001237983 */ /* 0x000ea20000100800 */
[----:B0-----:R-:W0:Y:S01]  /*2840*/  LDC.64 R86, c[0x0][0x300] ;  /* 0x0000c000ff567b82 */ /* 0x001e220000000a00 */
[----:B------:R-:W-:Y:S01]  /*2850*/  VIADD R33, R27, 0xffffffff ;  /* 0xffffffff1b217836 */ /* 0x000fe20000000000 */
[----:B------:R-:W-:Y:S01]  /*2860*/  LOP3.LUT R22, R22, 0xfffffffd, RZ, 0xc0, !PT ;  /* 0xfffffffd16167812 */ /* 0x000fe200078ec0ff */
[----:B------:R-:W-:Y:S05]  /*2870*/  YIELD ;  /* 0x0000000000007946 */ /* 0x000fea0003800000 */
[----:B------:R-:W1:Y:S01]  /*2880*/  LDC.64 R80, c[0x0][0x2e8] ;  /* 0x0000ba00ff507b82 */ /* 0x000e620000000a00 */
[----:B------:R-:W-:Y:S01]  /*2890*/  SHF.R.S32.HI R34, RZ, 0x1f, R33 ;  /* 0x0000001fff227819 */ /* 0x000fe20000011421 */
[-C--:B------:R-:W-:Y:S01]  /*28a0*/  IMAD R12, R74, R33.reuse, RZ ;  /* 0x000000214a0c7224 */ /* 0x080fe200078e02ff */
[----:B------:R-:W-:Y:S01]  /*28b0*/  BSSY B0, `(.L_x_1355) ;  /* 0x00002fc000007945 */ /* 0x000fe20003800000 */
[----:B------:R-:W-:-:S04]  /*28c0*/  IMAD.WIDE.U32 R14, R73, R33, RZ ;  /* 0x00000021490e7225 */ /* 0x000fc800078e00ff */
[----:B------:R-:W3:Y:S01]  /*28d0*/  LDC R88, c[0x0][0x3f4] ;  /* 0x0000fd00ff587b82 */ /* 0x000ee20000000800 */
[----:B------:R-:W-:Y:S02]  /*28e0*/  IMAD R85, R34, R73, R12 ;  /* 0x0000004922557224 */ /* 0x000fe400078e020c */
[----:B------:R-:W-:Y:S02]  /*28f0*/  IMAD.MOV.U32 R84, RZ, RZ, R14 ;  /* 0x000000ffff547224 */ /* 0x000fe400078e000e */
[----:B------:R-:W-:Y:S01]  /*2900*/  IMAD.IADD R85, R15, 0x1, R85 ;  /* 0x000000010f557824 */ /* 0x000fe200078e0255 */
[----:B------:R-:W-:Y:S01]  /*2910*/  IADD3 R15, P3, R76, R14, RZ ;  /* 0x0000000e4c0f7210 */ /* 0x000fe20007f7e0ff */
[----:B0-----:R-:W-:Y:S02]  /*2920*/  IMAD R27, R87, 0x60, RZ ;  /* 0x00000060571b7824 */ /* 0x001fe400078e02ff */
[----:B------:R-:W-:-:S04]  /*2930*/  IMAD.WIDE.U32 R12, R86, 0x60, R84 ;  /* 0x00000060560c7825 */ /* 0x000fc800078e0054 */
[----:B------:R-:W-:Y:S01]  /*2940*/  IMAD.X R32, R85, 0x1, R75, P3 ;  /* 0x0000000155207824 */ /* 0x000fe200018e064b */
[----:B------:R-:W-:Y:S02]  /*2950*/  IADD3 R12, P4, R76, R12, RZ ;  /* 0x0000000c4c0c7210 */ /* 0x000fe40007f9e0ff */
[-C--:B-1----:R-:W-:Y:S02]  /*2960*/  LEA R38, P3, R15, R80.reuse, 0x1 ;  /* 0x000000500f267211 */ /* 0x082fe400078608ff */
[----:B------:R-:W-:Y:S01]  /*2970*/  IADD3.X R14, R75, R13, R27, P4, !PT ;  /* 0x0000000d4b0e7210 */ /* 0x000fe200027fe41b */
[----:B------:R-:W-:Y:S01]  /*2980*/  IMAD R13, R23, 0x2000, R62 ;  /* 0x00002000170d7824 */ /* 0x000fe200078e023e */
[----:B------:R-:W-:Y:S01]  /*2990*/  LEA R36, P4, R12, R80, 0x1 ;  /* 0x000000500c247211 */ /* 0x000fe200078808ff */
[----:B------:R-:W-:Y:S01]  /*29a0*/  IMAD.MOV.U32 R27, RZ, RZ, R33 ;  /* 0x000000ffff1b7224 */ /* 0x000fe200078e0021 */
[-C--:B------:R-:W-:Y:S01]  /*29b0*/  LEA.HI.X R39, R15, R81.reuse, R32, 0x1, P3 ;  /* 0x000000510f277211 */ /* 0x080fe200018f0c20 */
[C---:B------:R-:W-:Y:S01]  /*29c0*/  VIADD R79, R13.reuse, 0x20 ;  /* 0x000000200d4f7836 */ /* 0x040fe20000000000 */
[----:B---3--:R-:W-:Y:S01]  /*29d0*/  ISETP.GE.AND P3, PT, R88, 0x1, PT ;  /* 0x000000015800780c */ /* 0x008fe20003f66270 */
[----:B------:R-:W-:Y:S01]  /*29e0*/  IMAD R82, R13, 0x2, R26 ;  /* 0x000000020d527824 */ /* 0x000fe200078e021a */
[----:B------:R-:W-:-:S02]  /*29f0*/  LEA.HI.X R37, R12, R81, R14, 0x1, P4 ;  /* 0x000000510c257211 */ /* 0x000fc400020f0c0e */
[----:B------:R-:W-:-:S13]  /*2a00*/  ISETP.GT.AND P4, PT, R33, R28, PT ;  /* 0x0000001c2100720c */ /* 0x000fda0003f84270 */
[----:B------:R-:W-:Y:S02]  /*2a10*/  @P4 LOP3.LUT R22, R22, 0x2, RZ, 0xfc, !PT ;  /* 0x0000000216164812 */ /* 0x000fe400078efcff */
[----:B--2---:R-:W-:-:S13]  /*2a20*/  LOP3.LUT P5, RZ, R35, 0x4, RZ, 0xc0, !PT ;  /* 0x0000000423ff7812 */ /* 0x004fda00078ac0ff */
[----:B------:R-:W-:-:S04]  /*2a30*/  @P5 VIADD R79, R13, 0xffffffe0 ;  /* 0xffffffe00d4f5836 */ /* 0x000fc80000000000 */
[----:B------:R-:W-:Y:S01]  /*2a40*/  IMAD R79, R79, 0x2, R26 ;  /* 0x000000024f4f7824 */ /* 0x000fe200078e021a */
[----:B------:R-:W-:Y:S06]  /*2a50*/  @!P3 BRA `(.L_x_1356) ;  /* 0x0000002c0014b947 */ /* 0x000fec0003800000 */
[----:B------:R-:W-:Y:S01]  /*2a60*/  ULDC.U8 UR4, c[0x0][0x410] ;  /* 0x0001040000047ab9 */ /* 0x000fe20000000000 */
[-C--:B------:R-:W-:Y:S01]  /*2a70*/  IMAD R12, R72, R33.reuse, RZ ;  /* 0x00000021480c7224 */ /* 0x080fe200078e02ff */
[----:B------:R-:W-:Y:S01]  /*2a80*/  ISETP.NE.AND P3, PT, RZ, UR4, PT ;  /* 0x00000004ff007c0c */ /* 0x000fe2000bf65270 */
[----:B------:R-:W-:Y:S02]  /*2a90*/  IMAD R13, R69, R33, RZ ;  /* 0x00000021450d7224 */ /* 0x000fe400078e02ff */
        /* <DEDUP_REMOVED lines=9> */
[----:B------:R0:W5:Y:S01]  /*2b30*/  LDL R90, [R1+0x18] ;  /* 0x00001800015a7983 */ /* 0x0001620000100800 */
        /* <DEDUP_REMOVED lines=10> */
[----:B0-----:R-:W-:Y:S06]  /*2be0*/  @P4 BRA `(.L_x_1359) ;  /* 0x0000000000504947 */ /* 0x001fec0003800000 */
        /* <DEDUP_REMOVED lines=16> */
[----:B------:R0:W5:Y:S02]  /*2cf0*/  @!P3 LDG.E.64 R84, desc[UR40][R14.64] ;  /* 0x000000280e54b981 */ /* 0x000164000c1e1b00 */
[----:B-----5:R-:W-:-:S13]  /*2d00*/  ISETP.GE.AND P3, PT, R90, R88, PT ;  /* 0x000000585a00720c */ /* 0x020fda0003f66270 */
[----:B------:R0:W5:Y:S04]  /*2d10*/  @!P3 LDG.E.64 R48, desc[UR40][R12.64+0x20] ;  /* 0x000020280c30b981 */ /* 0x000168000c1e1b00 */
[----:B------:R0:W5:Y:S02]  /*2d20*/  @!P3 LDG.E.64 R50, desc[UR40][R14.64+0x20] ;  /* 0x000020280e32b981 */ /* 0x000164000c1e1b00 */
.L_x_1359:
[----:B------:R-:W-:Y:S05]  /*2d30*/  BSYNC B1 ;  /* 0x0000000000017941 */ /* 0x000fea0003800000 */
.L_x_1358:
[----:B0-----:R-:W-:Y:S01]  /*2d40*/  VIADD R12, R17, 0x60 ;  /* 0x00000060110c7836 */ /* 0x001fe20000000000 */
[----:B------:R-:W-:Y:S01]  /*2d50*/  BSSY B1, `(.L_x_1360) ;  /* 0x0000021000017945 */ /* 0x000fe20003800000 */
[----:B-----5:R-:W-:Y:S02]  /*2d60*/  IMAD.MOV.U32 R86, RZ, RZ, R48 ;  /* 0x000000ffff567224 */ /* 0x020fe400078e0030 */
[----:B------:R-:W-:Y:S01]  /*2d70*/  IMAD.MOV.U32 R87, RZ, RZ, R49 ;  /* 0x000000ffff577224 */ /* 0x000fe200078e0031 */
[----:B------:R-:W-:-:S13]  /*2d80*/  ISETP.GE.AND P5, PT, R12, R83, PT ;  /* 0x000000530c00720c */ /* 0x000fda0003fa6270 */
        /* <DEDUP_REMOVED lines=29> */
.L_x_1361:
[----:B------:R-:W-:Y:S05]  /*2f60*/  BSYNC B1 ;  /* 0x0000000000017941 */ /* 0x000fea0003800000 */
.L_x_1360:
[----:B------:R-:W2:Y:S01]  /*2f70*/  LDL R78, [R1+0x10] ;  /* 0x00001000014e7983 */ /* 0x000ea20000100800 */
[----:B0-----:R-:W-:Y:S01]  /*2f80*/  IMAD.MOV.U32 R12, RZ, RZ, R80 ;  /* 0x000000ffff0c7224 */ /* 0x001fe200078e0050 */
        /* <DEDUP_REMOVED lines=26> */
[----:B------:R-:W-:-:S02]  /*3130*/  PRMT R47, R13, 0x7610, R47 ;  /* 0x000076100d2f7816 */ /* 0x000fc4000000002f */
[----:B------:R-:W-:Y:S02]  /*3140*/  PRMT R89, R14, 0x7610, R89 ;  /* 0x000076100e597816 */ /* 0x000fe40000000059 */
[----:B------:R-:W-:Y:S02]  /*3150*/  PRMT R94, R15, 0x7610, R94 ;  /* 0x000076100f5e7816 */ /* 0x000fe4000000005e */
[----:B--2---:R-:W-:-:S13]  /*3160*/  ISETP.NE.AND P3, PT, R78, 0x3, PT ;  /* 0x000000034e00780c */ /* 0x004fda0003f65270 */
[----:B------:R-:W-:Y:S05]  /*3170*/  @!P3 BRA `(.L_x_1362) ;  /* 0x000000000004b947 */ /* 0x000fea0003800000 */
[----:B------:R-:W-:Y:S01]  /*3180*/  BPT.TRAP 0x1 ;  /* 0x000000040000795c */ /* 0x000fe20000300000 */
.L_x_1362:
[----:B------:R-:W2:Y:S01]  /*3190*/  LDL R12, [R1+0x14] ;  /* 0x00001400010c7983 */ /* 0x000ea20000100800 */
[----:B------:R-:W-:Y:S01]  /*31a0*/  IMAD R78, R23, 0x8, R2 ;  /* 0x00000008174e7824 */ /* 0x000fe200078e0202 */
[----:B------:R-:W-:Y:S01]  /*31b0*/  BSSY B1, `(.L_x_1363) ;  /* 0x0000004000017945 */ /* 0x000fe20003800000 */
[----:B--2---:R-:W-:-:S04]  /*31c0*/  SHF.L.U32 R90, R12, 0x1f, RZ ;  /* 0x0000001f0c5a7819 */ /* 0x004fc800000006ff */
[----:B------:R-:W0:Y:S02]  /*31d0*/  SYNCS.PHASECHK.TRANS64.TRYWAIT P6, [R78+URZ+0x16890], R90 ;  /* 0x0168905a4e0075a7 */ /* 0x000e2400080c017f */
[----:B0-----:R-:W-:Y:S05]  /*31e0*/  @!P6 BRA `(.L_x_1364) ;  /* 0x000001e40078e947 */ /* 0x001fea0003800000 */
.L_x_1701:
[----:B------:R-:W-:Y:S05]  /*31f0*/  BSYNC B1 ;  /* 0x0000000000017941 */ /* 0x000fea0003800000 */
.L_x_1363:
        /* <DEDUP_REMOVED lines=10> */
[----:B------:R-:W-:Y:S02]  /*32a0*/  SHF.R.U64 R100, R80, 0x10, R81 ;  /* 0x0000001050647819 */ /* 0x000fe40000001251 */
[----:B------:R-:W-:Y:S02]  /*32b0*/  SHF.R.U32.HI R105, RZ, 0x10, R85 ;  /* 0x00000010ff697819 */ /* 0x000fe40000011655 */
[----:B------:R-:W-:Y:S02]  /*32c0*/  PRMT R103, R104, 0x5410, R103 ;  /* 0x0000541068677816 */ /* 0x000fe40000000067 */
[----:B------:R-:W-:Y:S01]  /*32d0*/  SHF.R.U32.HI R101, RZ, 0x10, R81 ;  /* 0x00000010ff657819 */ /* 0x000fe20000011651 */
[C---:B------:R-:W-:Y:S01]  /*32e0*/  IMAD.U32 R81, R14.reuse, 0x10000, RZ ;  /* 0x000100000e517824 */ /* 0x040fe200078e00ff */
[----:B------:R-:W-:Y:S01]  /*32f0*/  LOP3.LUT R99, R14, 0xffff0000, RZ, 0xc0, !PT ;  /* 0xffff00000e637812 */ /* 0x000fe200078ec0ff */
[C---:B------:R-:W-:Y:S01]  /*3300*/  IMAD.U32 R14, R15.reuse, 0x10000, RZ ;  /* 0x000100000f0e7824 */ /* 0x040fe200078e00ff */
[----:B------:R-:W-:-:S02]  /*3310*/  LOP3.LUT R80, R15, 0xffff0000, RZ, 0xc0, !PT ;  /* 0xffff00000f507812 */ /* 0x000fc400078ec0ff */
[----:B------:R-:W-:Y:S02]  /*3320*/  PRMT R15, R44, 0x5432, R100 ;  /* 0x000054322c0f7816 */ /* 0x000fe40000000064 */
        /* <DEDUP_REMOVED lines=8> */
[----:B------:R-:W-:Y:S01]  /*33b0*/  FMUL.FTZ R107, R85, R104 ;  /* 0x00000068556b7220 */ /* 0x000fe20000410000 */
[----:B------:R-:W-:Y:S01]  /*33c0*/  FMUL.FTZ R108, R99, R106 ;  /* 0x0000006a636c7220 */ /* 0x000fe20000410000 */
[----:B------:R-:W-:Y:S01]  /*33d0*/  IMAD.U32 R102, R101, 0x10000, RZ ;  /* 0x0001000065667824 */ /* 0x000fe200078e00ff */
[----:B------:R-:W-:Y:S01]  /*33e0*/  LOP3.LUT R105, R105, 0xffff0000, RZ, 0xc0, !PT ;  /* 0xffff000069697812 */ /* 0x000fe200078ec0ff */
[-C--:B------:R-:W-:Y:S01]  /*33f0*/  FMUL.FTZ R85, R85, R100.reuse ;  /* 0x0000006455557220 */ /* 0x080fe20000410000 */
[----:B------:R-:W-:Y:S01]  /*3400*/  FFMA.FTZ R107, R84, R100, -R107 ;  /* 0x00000064546b7223 */ /* 0x000fe2000001086b */
[-C--:B------:R-:W-:Y:S01]  /*3410*/  FMUL.FTZ R100, R99, R102.reuse ;  /* 0x0000006663647220 */ /* 0x080fe20000410000 */
[----:B------:R-:W-:Y:S01]  /*3420*/  LOP3.LUT R101, R101, 0xffff0000, RZ, 0xc0, !PT ;  /* 0xffff000065657812 */ /* 0x000fe200078ec0ff */
[----:B------:R-:W-:Y:S01]  /*3430*/  FFMA.FTZ R108, R81, R102, -R108 ;  /* 0x00000066516c7223 */ /* 0x000fe2000001086c */
[----:B------:R-:W-:Y:S01]  /*3440*/  LOP3.LUT R12, R12, 0xffff0000, RZ, 0xc0, !PT ;  /* 0xffff00000c0c7812 */ /* 0x000fe200078ec0ff */
[----:B------:R-:W-:-:S02]  /*3450*/  IMAD.U32 R15, R15, 0x10000, RZ ;  /* 0x000100000f0f7824 */ /* 0x000fc400078e00ff */
[----:B------:R-:W-:Y:S01]  /*3460*/  FFMA.FTZ R84, R84, R104, R85 ;  /* 0x0000006854547223 */ /* 0x000fe20000010055 */
[----:B------:R-:W-:Y:S01]  /*3470*/  FFMA.FTZ R81, R81, R106, R100 ;  /* 0x0000006a51517223 */ /* 0x000fe20000010064 */
[C---:B------:R-:W-:Y:S01]  /*3480*/  FMUL.FTZ R85, R80.reuse, R105 ;  /* 0x0000006950557220 */ /* 0x040fe20000410000 */
[----:B------:R-:W-:Y:S01]  /*3490*/  FMUL.FTZ R100, R80, R101 ;  /* 0x0000006550647220 */ /* 0x000fe20000410000 */
        /* <DEDUP_REMOVED lines=11> */
.L_x_1370:
[----:B------:R-:W-:Y:S05]  /*3550*/  BSYNC B3 ;  /* 0x0000000000037941 */ /* 0x000fea0003800000 */
.L_x_1369:
[----:B--2---:R1:W-:Y:S02]  /*3560*/  STG.E.128 desc[UR40][R38.64], R12 ;  /* 0x0000000c26007986 */ /* 0x0043e4000c101d28 */
.L_x_1368:
[----:B------:R-:W-:Y:S05]  /*3570*/  BSYNC B2 ;  /* 0x0000000000027941 */ /* 0x000fea0003800000 */
.L_x_1367:
[----:B------:R-:W-:Y:S05]  /*3580*/  @P2 BRA `(.L_x_1366) ;  /* 0x0000000000d02947 */ /* 0x000fea0003800000 */
[----:B------:R-:W2:Y:S01]  /*3590*/  LDL R80, [R1+0x18] ;  /* 0x0000180001507983 */ /* 0x000ea20000100800 */
[----:B------:R-:W-:Y:S03]  /*35a0*/  BSSY B2, `(.L_x_1371) ;  /* 0x0000031000027945 */ /* 0x000fe60003800000 */
[----:B-1----:R1:W3:Y:S01]  /*35b0*/  LDS.128 R12, [R79+0xe000] ;  /* 0x00e000004f0c7984 */ /* 0x0022e20000000c00 */
[----:B--2---:R-:W-:-:S13]  /*35c0*/  ISETP.GE.AND P4, PT, R80, R88, PT ;  /* 0x000000585000720c */ /* 0x004fda0003f86270 */
[----:B-1-3--:R-:W-:Y:S05]  /*35d0*/  @P4 BRA `(.L_x_1372) ;  /* 0x0000000000b44947 */ /* 0x00afea0003800000 */
[----:B------:R-:W-:Y:S02]  /*35e0*/  SHF.R.U64 R85, R48, 0x10, R49 ;  /* 0x0000001030557819 */ /* 0x000fe40000001231 */
[--C-:B------:R-:W-:Y:S02]  /*35f0*/  SHF.R.U64 R81, R50, 0x10, R51.reuse ;  /* 0x0000001032517819 */ /* 0x100fe40000001233 */
[----:B------:R-:W-:Y:S02]  /*3600*/  SHF.R.U32.HI R48, RZ, 0x10, R51 ;  /* 0x00000010ff307819 */ /* 0x000fe40000011633 */
[----:B------:R-:W-:Y:S01]  /*3610*/  SHF.R.U32.HI R80, RZ, 0x10, R49 ;  /* 0x00000010ff507819 */ /* 0x000fe20000011631 */
[----:B------:R-:W-:Y:S01]  /*3620*/  IMAD.U32 R49, R14, 0x10000, RZ ;  /* 0x000100000e317824 */ /* 0x000fe200078e00ff */
        /* <DEDUP_REMOVED lines=9> */
[----:B------:R-:W-:Y:S01]  /*36c0*/  IMAD.U32 R96, R96, 0x10000, RZ ;  /* 0x0001000060607824 */ /* 0x000fe200078e00ff */
[----:B------:R-:W-:Y:S01]  /*36d0*/  LOP3.LUT R50, R14, 0xffff0000, RZ, 0xc0, !PT ;  /* 0xffff00000e327812 */ /* 0x000fe200078ec0ff */
[C---:B------:R-:W-:Y:S01]  /*36e0*/  FMUL.FTZ R100, R48.reuse, R84 ;  /* 0x0000005430647220 */ /* 0x040fe20000410000 */
[C---:B------:R-:W-:Y:S01]  /*36f0*/  LOP3.LUT R51, R15.reuse, 0xffff0000, RZ, 0xc0, !PT ;  /* 0xffff00000f337812 */ /* 0x040fe200078ec0ff */
[----:B------:R-:W-:Y:S01]  /*3700*/  FMUL.FTZ R99, R48, R80 ;  /* 0x0000005030637220 */ /* 0x000fe20000410000 */
[----:B------:R-:W-:-:S02]  /*3710*/  IMAD.U32 R14, R15, 0x10000, RZ ;  /* 0x000100000f0e7824 */ /* 0x000fc400078e00ff */
[C---:B------:R-:W-:Y:S01]  /*3720*/  FMUL.FTZ R48, R50.reuse, R85 ;  /* 0x0000005532307220 */ /* 0x040fe20000410000 */
[----:B------:R-:W-:Y:S02]  /*3730*/  IMAD.U32 R15, R13, 0x10000, RZ ;  /* 0x000100000d0f7824 */ /* 0x000fe400078e00ff */
[-C--:B------:R-:W-:Y:S01]  /*3740*/  FMUL.FTZ R50, R50, R81.reuse ;  /* 0x0000005132327220 */ /* 0x080fe20000410000 */
[----:B------:R-:W-:Y:S01]  /*3750*/  LOP3.LUT R95, R95, 0xffff0000, RZ, 0xc0, !PT ;  /* 0xffff00005f5f7812 */ /* 0x000fe200078ec0ff */
[C---:B------:R-:W-:Y:S01]  /*3760*/  IMAD.U32 R13, R12.reuse, 0x10000, RZ ;  /* 0x000100000c0d7824 */ /* 0x040fe200078e00ff */
[----:B------:R-:W-:Y:S01]  /*3770*/  LOP3.LUT R97, R97, 0xffff0000, RZ, 0xc0, !PT ;  /* 0xffff000061617812 */ /* 0x000fe200078ec0ff */
[----:B------:R-:W-:Y:S01]  /*3780*/  FFMA.FTZ R100, R15, R80, -R100 ;  /* 0x000000500f647223 */ /* 0x000fe20000010864 */
[----:B------:R-:W-:Y:S01]  /*3790*/  LOP3.LUT R12, R12, 0xffff0000, RZ, 0xc0, !PT ;  /* 0xffff00000c0c7812 */ /* 0x000fe200078ec0ff */
[C---:B------:R-:W-:Y:S01]  /*37a0*/  FFMA.FTZ R81, R49.reuse, R81, -R48 ;  /* 0x0000005131517223 */ /* 0x040fe20000010830 */
[----:B------:R-:W-:Y:S01]  /*37b0*/  FFMA.FTZ R50, R49, R85, R50 ;  /* 0x0000005531327223 */ /* 0x000fe20000010032 */
[----:B------:R-:W-:-:S02]  /*37c0*/  IMAD.U32 R98, R98, 0x10000, RZ ;  /* 0x0001000062627824 */ /* 0x000fc400078e00ff */
[C---:B------:R-:W-:Y:S01]  /*37d0*/  FMUL.FTZ R49, R51.reuse, R95 ;  /* 0x0000005f33317220 */ /* 0x040fe20000410000 */
[-C--:B------:R-:W-:Y:S01]  /*37e0*/  FMUL.FTZ R80, R51, R97.reuse ;  /* 0x0000006133507220 */ /* 0x080fe20000410000 */
[----:B------:R-:W-:Y:S01]  /*37f0*/  FFMA.FTZ R99, R15, R84, R99 ;  /* 0x000000540f637223 */ /* 0x000fe20000010063 */
[C---:B------:R-:W-:Y:S01]  /*3800*/  FMUL.FTZ R48, R12.reuse, R96 ;  /* 0x000000600c307220 */ /* 0x040fe20000410000 */
[-C--:B------:R-:W-:Y:S01]  /*3810*/  FMUL.FTZ R15, R12, R98.reuse ;  /* 0x000000620c0f7220 */ /* 0x080fe20000410000 */
[C---:B------:R-:W-:Y:S01]  /*3820*/  FFMA.FTZ R49, R14.reuse, R97, -R49 ;  /* 0x000000610e317223 */ /* 0x040fe20000010831 */
[----:B------:R-:W-:Y:S01]  /*3830*/  FFMA.FTZ R80, R14, R95, R80 ;  /* 0x0000005f0e507223 */ /* 0x000fe20000010050 */
[C---:B------:R-:W-:Y:S01]  /*3840*/  FFMA.FTZ R48, R13.reuse, R98, -R48 ;  /* 0x000000620d307223 */ /* 0x040fe20000010830 */
[----:B------:R-:W-:Y:S01]  /*3850*/  FFMA.FTZ R15, R13, R96, R15 ;  /* 0x000000600d0f7223 */ /* 0x000fe2000001000f */
[----:B------:R-:W-:Y:S02]  /*3860*/  F2FP.BF16.F32.PACK_AB R13, R99, R100 ;  /* 0x00000064630d723e */ /* 0x000fe400000010ff */
[----:B------:R-:W-:-:S02]  /*3870*/  F2FP.BF16.F32.PACK_AB R49, R80, R49 ;  /* 0x000000315031723e */ /* 0x000fc400000010ff */
[----:B------:R-:W-:Y:S02]  /*3880*/  F2FP.BF16.F32.PACK_AB R12, R15, R48 ;  /* 0x000000300f0c723e */ /* 0x000fe400000010ff */
[----:B------:R-:W-:Y:S01]  /*3890*/  F2FP.BF16.F32.PACK_AB R14, R50, R81 ;  /* 0x00000051320e723e */ /* 0x000fe200000010ff */
[----:B------:R-:W-:-:S07]  /*38a0*/  IMAD.MOV.U32 R15, RZ, RZ, R49 ;  /* 0x000000ffff0f7224 */ /* 0x000fce00078e0031 */
.L_x_1372:
[----:B------:R-:W-:Y:S05]  /*38b0*/  BSYNC B2 ;  /* 0x0000000000027941 */ /* 0x000fea0003800000 */
.L_x_1371:
[----:B------:R2:W-:Y:S02]  /*38c0*/  STG.E.128 desc[UR40][R38.64+0x40], R12 ;  /* 0x0000400c26007986 */ /* 0x0005e4000c101d28 */
.L_x_1366:
[----:B------:R-:W-:Y:S05]  /*38d0*/  BSYNC B1 ;  /* 0x0000000000017941 */ /* 0x000fea0003800000 */
.L_x_1365:
[----:B------:R-:W-:Y:S05]  /*38e0*/  @P5 BRA `(.L_x_1373) ;  /* 0x0000001c00e05947 */ /* 0x000fea0003800000 */
[----:B------:R-:W-:Y:S04]  /*38f0*/  BSSY B1, `(.L_x_1374) ;  /* 0x0000036000017945 */ /* 0x000fe80003800000 */
[----:B------:R-:W-:Y:S05]  /*3900*/  @P1 BRA `(.L_x_1375) ;  /* 0x0000000000d01947 */ /* 0x000fea0003800000 */
[----:B-12---:R1:W2:Y:S01]  /*3910*/  LDS.128 R12, [R82+0x11000] ;  /* 0x01100000520c7984 */ /* 0x0062a20000000c00 */
        /* <DEDUP_REMOVED lines=16> */
[----:B------:R-:W-:Y:S01]  /*3a20*/  LOP3.LUT R48, R89, 0xffff0000, RZ, 0xc0, !PT ;  /* 0xffff000059307812 */ /* 0x000fe200078ec0ff */
[----:B------:R-:W-:Y:S01]  /*3a30*/  IMAD.U32 R43, R87, 0x10000, RZ ;  /* 0x00010000572b7824 */ /* 0x000fe200078e00ff */
[----:B------:R-:W-:Y:S01]  /*3a40*/  LOP3.LUT R42, R86, 0xffff0000, RZ, 0xc0, !PT ;  /* 0xffff0000562a7812 */ /* 0x000fe200078ec0ff */
[----:B------:R-:W-:Y:S01]  /*3a50*/  IMAD.U32 R89, R89, 0x10000, RZ ;  /* 0x0001000059597824 */ /* 0x000fe200078e00ff */
[----:B------:R-:W-:Y:S01]  /*3a60*/  LOP3.LUT R39, R14, 0xffff0000, RZ, 0xc0, !PT ;  /* 0xffff00000e277812 */ /* 0x000fe200078ec0ff */
[----:B------:R-:W-:-:S02]  /*3a70*/  IMAD.U32 R14, R13, 0x10000, RZ ;  /* 0x000100000d0e7824 */ /* 0x000fc400078e00ff */
[C---:B------:R-:W-:Y:S01]  /*3a80*/  FMUL.FTZ R51, R15.reuse, R48 ;  /* 0x000000300f337220 */ /* 0x040fe20000410000 */
[C---:B------:R-:W-:Y:S02]  /*3a90*/  IMAD.U32 R13, R12.reuse, 0x10000, RZ ;  /* 0x000100000c0d7824 */ /* 0x040fe400078e00ff */
[-C--:B------:R-:W-:Y:S01]  /*3aa0*/  FMUL.FTZ R15, R15, R42.reuse ;  /* 0x0000002a0f0f7220 */ /* 0x080fe20000410000 */
[----:B------:R-:W-:Y:S01]  /*3ab0*/  LOP3.LUT R12, R12, 0xffff0000, RZ, 0xc0, !PT ;  /* 0xffff00000c0c7812 */ /* 0x000fe200078ec0ff */
[C---:B------:R-:W-:Y:S01]  /*3ac0*/  FMUL.FTZ R81, R39.reuse, R49 ;  /* 0x0000003127517220 */ /* 0x040fe20000410000 */
[----:B------:R-:W-:Y:S01]  /*3ad0*/  LOP3.LUT R94, R94, 0xffff0000, RZ, 0xc0, !PT ;  /* 0xffff00005e5e7812 */ /* 0x000fe200078ec0ff */
[-C--:B------:R-:W-:Y:S01]  /*3ae0*/  FMUL.FTZ R39, R39, R43.reuse ;  /* 0x0000002b27277220 */ /* 0x080fe20000410000 */
[----:B------:R-:W-:Y:S01]  /*3af0*/  LOP3.LUT R87, R87, 0xffff0000, RZ, 0xc0, !PT ;  /* 0xffff000057577812 */ /* 0x000fe200078ec0ff */
[----:B------:R-:W-:Y:S02]  /*3b00*/  IMAD.U32 R86, R86, 0x10000, RZ ;  /* 0x0001000056567824 */ /* 0x000fe400078e00ff */
        /* <DEDUP_REMOVED lines=18> */
.L_x_1377:
[----:B------:R-:W-:Y:S05]  /*3c30*/  BSYNC B2 ;  /* 0x0000000000027941 */ /* 0x000fea0003800000 */
.L_x_1376:
[----:B--2---:R3:W-:Y:S02]  /*3c40*/  STG.E.128 desc[UR40][R36.64], R12 ;  /* 0x0000000c24007986 */ /* 0x0047e4000c101d28 */
.L_x_1375:
[----:B------:R-:W-:Y:S05]  /*3c50*/  BSYNC B1 ;  /* 0x0000000000017941 */ /* 0x000fea0003800000 */
.L_x_1374:
[----:B------:R-:W-:Y:S05]  /*3c60*/  @P2 BRA `(.L_x_1373) ;  /* 0x0000001c00002947 */ /* 0x000fea0003800000 */
[----:B-12---:R-:W2:Y:S01]  /*3c70*/  LDL R38, [R1+0x18] ;  /* 0x0000180001267983 */ /* 0x006ea20000100800 */
[----:B------:R-:W-:Y:S03]  /*3c80*/  BSSY B1, `(.L_x_1378) ;  /* 0x0000032000017945 */ /* 0x000fe60003800000 */
[----:B---3--:R1:W3:Y:S01]  /*3c90*/  LDS.128 R12, [R79+0x11000] ;  /* 0x011000004f0c7984 */ /* 0x0082e20000000c00 */
[----:B--2---:R-:W-:-:S13]  /*3ca0*/  ISETP.GE.AND P4, PT, R38, R88, PT ;  /* 0x000000582600720c */ /* 0x004fda0003f86270 */
[----:B-1-3--:R-:W-:Y:S05]  /*3cb0*/  @P4 BRA `(.L_x_1379) ;  /* 0x0000000000b84947 */ /* 0x00afea0003800000 */
[----:B------:R-:W-:Y:S02]  /*3cc0*/  SHF.R.U32.HI R38, RZ, 0x10, R35 ;  /* 0x00000010ff267819 */ /* 0x000fe40000011623 */
[----:B------:R-:W-:Y:S02]  /*3cd0*/  SHF.R.U32.HI R40, RZ, 0x10, R33 ;  /* 0x00000010ff287819 */ /* 0x000fe40000011621 */
[----:B------:R-:W-:Y:S01]  /*3ce0*/  SHF.R.U64 R39, R34, 0x10, R35 ;  /* 0x0000001022277819 */ /* 0x000fe20000001223 */
[----:B------:R-:W-:Y:S01]  /*3cf0*/  IMAD.U32 R34, R15, 0x10000, RZ ;  /* 0x000100000f227824 */ /* 0x000fe200078e00ff */
        /* <DEDUP_REMOVED lines=14> */
[C---:B------:R-:W-:Y:S01]  /*3de0*/  FMUL.FTZ R49, R33.reuse, R41 ;  /* 0x0000002921317220 */ /* 0x040fe20000410000 */
        /* <DEDUP_REMOVED lines=9> */
[----:B------:R-:W-:Y:S01]  /*3e80*/  FFMA.FTZ R32, R32, R41, R33 ;  /* 0x0000002920207223 */ /* 0x000fe20000010021 */
[----:B------:R-:W-:-:S02]  /*3e90*/  IMAD.U32 R46, R46, 0x10000, RZ ;  /* 0x000100002e2e7824 */ /* 0x000fc400078e00ff */
[C---:B------:R-:W-:Y:S01]  /*3ea0*/  FMUL.FTZ R33, R35.reuse, R47 ;  /* 0x0000002f23217220 */ /* 0x040fe20000410000 */
[----:B------:R-:W-:Y:S02]  /*3eb0*/  IMAD.U32 R44, R44, 0x10000, RZ ;  /* 0x000100002c2c7824 */ /* 0x000fe400078e00ff */
        /* <DEDUP_REMOVED lines=12> */
[----:B------:R-:W-:Y:S01]  /*3f80*/  F2FP.BF16.F32.PACK_AB R13, R40, R43 ;  /* 0x0000002b280d723e */ /* 0x000fe200000010ff */
[----:B------:R-:W-:-:S07]  /*3f90*/  IMAD.MOV.U32 R15, RZ, RZ, R33 ;  /* 0x000000ffff0f7224 */ /* 0x000fce00078e0021 */
.L_x_1379:
[----:B------:R-:W-:Y:S05]  /*3fa0*/  BSYNC B1 ;  /* 0x0000000000017941 */ /* 0x000fea0003800000 */
.L_x_1378:
[----:B------:R1:W-:Y:S01]  /*3fb0*/  STG.E.128 desc[UR40][R36.64+0x40], R12 ;  /* 0x0000400c24007986 */ /* 0x0003e2000c101d28 */
[----:B------:R-:W-:Y:S05]  /*3fc0*/  BRA `(.L_x_1373) ;  /* 0x0000001800287947 */ /* 0x000fea0003800000 */
.L_x_1357:
        /* <DEDUP_REMOVED lines=20> */
[CC--:B------:R-:W-:Y:S01]  /*4110*/  ISETP.GE.OR P3, PT, R18.reuse, R88.reuse, P3 ;  /* 0x000000581200720c */ /* 0x0c0fe20001f66670 */
[----:B------:R-:W-:Y:S01]  /*4120*/  BSSY B1, `(.L_x_1380) ;  /* 0x000001b000017945 */ /* 0x000fe20003800000 */
[----:B0-----:R-:W-:Y:S02]  /*4130*/  CS2R R38, SRZ ;  /* 0x0000000000267805 */ /* 0x001fe4000001ff00 */
[----:B------:R-:W-:Y:S02]  /*4140*/  CS2R R42, SRZ ;  /* 0x00000000002a7805 */ /* 0x000fe4000001ff00 */
[----:B------:R-:W-:Y:S02]  /*4150*/  CS2R R40, SRZ ;  /* 0x0000000000287805 */ /* 0x000fe4000001ff00 */
[----:B-1----:R-:W-:Y:S02]  /*4160*/  CS2R R36, SRZ ;  /* 0x0000000000247805 */ /* 0x002fe4000001ff00 */
[----:B------:R-:W-:-:S03]  /*4170*/  ISETP.GE.AND P4, PT, R18, R88, PT ;  /* 0x000000581200720c */ /* 0x000fc60003f86270 */
[----:B------:R-:W-:Y:S10]  /*4180*/  @P3 BRA `(.L_x_1381) ;  /* 0x0000000000503947 */ /* 0x000ff40003800000 */
[----:B------:R-:W0:Y:S01]  /*4190*/  LDC.64 R36, c[0x0][0x3f8] ;  /* 0x0000fe00ff247b82 */ /* 0x000e220000000a00 */
[----:B------:R-:W-:Y:S01]  /*41a0*/  IMAD.MOV.U32 R47, RZ, RZ, R89 ;  /* 0x000000ffff2f7224 */ /* 0x000fe200078e0059 */
[----:B------:R-:W-:Y:S01]  /*41b0*/  ULDC.64 UR4, c[0x0][0x3e8] ;  /* 0x0000fa0000047ab9 */ /* 0x000fe20000000a00 */
[----:B------:R-:W-:Y:S02]  /*41c0*/  IMAD.MOV.U32 R45, RZ, RZ, R78 ;  /* 0x000000ffff2d7224 */ /* 0x000fe400078e004e */
        /* <DEDUP_REMOVED lines=16> */
.L_x_1381:
[----:B------:R-:W-:Y:S05]  /*42d0*/  BSYNC B1 ;  /* 0x0000000000017941 */ /* 0x000fea0003800000 */
.L_x_1380:
[----:B------:R-:W2:Y:S01]  /*42e0*/  LDL R48, [R1+0x10] ;  /* 0x0000100001307983 */ /* 0x000ea20000100800 */
[----:B-----5:R-:W-:Y:S02]  /*42f0*/  IMAD.MOV.U32 R44, RZ, RZ, R38 ;  /* 0x000000ffff2c7224 */ /* 0x020fe400078e0026 */
[----:B------:R-:W-:Y:S02]  /*4300*/  IMAD.MOV.U32 R45, RZ, RZ, R39 ;  /* 0x000000ffff2d7224 */ /* 0x000fe400078e0027 */
        /* <DEDUP_REMOVED lines=33> */
.L_x_1382:
[----:B------:R-:W2:Y:S01]  /*4520*/  LDL R44, [R1+0x14] ;  /* 0x00001400012c7983 */ /* 0x000ea20000100800 */
[----:B------:R-:W-:Y:S01]  /*4530*/  IMAD R78, R23, 0x8, R2 ;  /* 0x00000008174e7824 */ /* 0x000fe200078e0202 */
[----:B------:R-:W0:Y:S01]  /*4540*/  LDC R94, c[0x0][0x2f4] ;  /* 0x0000bd00ff5e7b82 */ /* 0x000e220000000800 */
[----:B------:R-:W-:Y:S01]  /*4550*/  BSSY B1, `(.L_x_1383) ;  /* 0x0000005000017945 */ /* 0x000fe20003800000 */
[----:B0-----:R-:W-:Y:S01]  /*4560*/  IMAD.IADD R96, R94, 0x1, -R63 ;  /* 0x000000015e607824 */ /* 0x001fe200078e0a3f */
[----:B--2---:R-:W-:-:S04]  /*4570*/  SHF.L.U32 R90, R44, 0x1f, RZ ;  /* 0x0000001f2c5a7819 */ /* 0x004fc800000006ff */
[----:B------:R-:W0:Y:S02]  /*4580*/  SYNCS.PHASECHK.TRANS64.TRYWAIT P5, [R78+URZ+0x16890], R90 ;  /* 0x0168905a4e0075a7 */ /* 0x000e2400080a017f */
[----:B0-----:R-:W-:Y:S05]  /*4590*/  @!P5 BRA `(.L_x_1384) ;  /* 0x000001d000a0d947 */ /* 0x001fea0003800000 */
.L_x_1702:
[----:B------:R-:W-:Y:S05]  /*45a0*/  BSYNC B1 ;  /* 0x0000000000017941 */ /* 0x000fea0003800000 */
.L_x_1383:
        /* <DEDUP_REMOVED lines=17> */
[----:B------:R-:W-:Y:S02]  /*46c0*/  IMAD R45, R23, 0x2000, R4 ;  /* 0x00002000172d7824 */ /* 0x000fe400078e0204 */
[----:B-1----:R-:W-:Y:S01]  /*46d0*/  VIADD R47, R46, 0xffffff80 ;  /* 0xffffff802e2f7836 */ /* 0x002fe20000000000 */
[----:B------:R-:W-:Y:S01]  /*46e0*/  LOP3.LUT R44, R70, 0x38, R97, 0xf8, !PT ;  /* 0x00000038462c7812 */ /* 0x000fe200078ef861 */
[----:B------:R-:W-:-:S03]  /*46f0*/  IMAD R45, R45, 0x2, R2 ;  /* 0x000000022d2d7824 */ /* 0x000fc600078e0202 */
[----:B------:R-:W-:Y:S02]  /*4700*/  SHF.R.S32.HI R46, RZ, 0x1f, R47 ;  /* 0x0000001fff2e7819 */ /* 0x000fe4000001142f */
[----:B------:R-:W-:Y:S02]  /*4710*/  LOP3.LUT R44, R44, R67, RZ, 0x3c, !PT ;  /* 0x000000432c2c7212 */ /* 0x000fe400078e3cff */
[----:B------:R-:W-:-:S04]  /*4720*/  LEA.HI R46, R46, R47, RZ, 0x5 ;  /* 0x0000002f2e2e7211 */ /* 0x000fc800078f28ff */
[----:B------:R-:W-:-:S05]  /*4730*/  SHF.R.S32.HI R46, RZ, 0x5, R46 ;  /* 0x00000005ff2e7819 */ /* 0x000fca000001142e */
[----:B------:R-:W-:-:S04]  /*4740*/  IMAD R44, R46, 0x200, R44 ;  /* 0x000002002e2c7824 */ /* 0x000fc800078e022c */
[----:B------:R-:W-:-:S04]  /*4750*/  IMAD R47, R23, 0x2000, R44 ;  /* 0x00002000172f7824 */ /* 0x000fc800078e022c */
[----:B------:R-:W-:Y:S02]  /*4760*/  IMAD R48, R47, 0x2, R2 ;  /* 0x000000022f307824 */ /* 0x000fe400078e0202 */
[----:B------:R-:W1:Y:S04]  /*4770*/  LDS.128 R44, [R45+0xe400] ;  /* 0x00e400002d2c7984 */ /* 0x000e680000000c00 */
[----:B------:R-:W2:Y:S01]  /*4780*/  LDS.128 R48, [R48+0xe400] ;  /* 0x00e4000030307984 */ /* 0x000ea20000000c00 */
[----:B------:R-:W-:Y:S05]  /*4790*/  @P4 BRA `(.L_x_1388) ;  /* 0x0000000400704947 */ /* 0x000fea0003800000 */
[----:B------:R-:W-:Y:S01]  /*47a0*/  SHF.R.U32.HI R115, RZ, 0x10, R33 ;  /* 0x00000010ff737819 */ /* 0x000fe20000011621 */
[----:B-1----:R-:W-:Y:S01]  /*47b0*/  IMAD.U32 R101, R45, 0x10000, RZ ;  /* 0x000100002d657824 */ /* 0x002fe200078e00ff */
[----:B------:R-:W-:Y:S01]  /*47c0*/  SHF.R.U32.HI R106, RZ, 0x10, R13 ;  /* 0x00000010ff6a7819 */ /* 0x000fe2000001160d */
[----:B--2---:R-:W-:Y:S01]  /*47d0*/  IMAD.U32 R105, R51, 0x10000, RZ ;  /* 0x0001000033697824 */ /* 0x004fe200078e00ff */
[C---:B------:R-:W-:Y:S02]  /*47e0*/  PRMT R115, R99.reuse, 0x5410, R115 ;  /* 0x0000541063737816 */ /* 0x040fe40000000073 */
[----:B------:R-:W-:Y:S01]  /*47f0*/  PRMT R106, R99, 0x5432, R106 ;  /* 0x00005432636a7816 */ /* 0x000fe2000000006a */
[----:B------:R-:W-:Y:S01]  /*4800*/  IMAD.U32 R99, R49, 0x10000, RZ ;  /* 0x0001000031637824 */ /* 0x000fe200078e00ff */
[----:B------:R-:W-:Y:S01]  /*4810*/  SHF.R.U64 R12, R12, 0x10, R13 ;  /* 0x000000100c0c7819 */ /* 0x000fe2000000120d */
[----:B------:R-:W-:Y:S01]  /*4820*/  IMAD.U32 R102, R115, 0x10000, RZ ;  /* 0x0001000073667824 */ /* 0x000fe200078e00ff */
[--C-:B------:R-:W-:Y:S01]  /*4830*/  SHF.R.U64 R13, R14, 0x10, R15.reuse ;  /* 0x000000100e0d7819 */ /* 0x100fe2000000120f */
[----:B------:R-:W-:Y:S01]  /*4840*/  IMAD.U32 R118, R106, 0x10000, RZ ;  /* 0x000100006a767824 */ /* 0x000fe200078e00ff */
[----:B------:R-:W-:Y:S01]  /*4850*/  SHF.R.U32.HI R14, RZ, 0x10, R15 ;  /* 0x00000010ff0e7819 */ /* 0x000fe2000001160f */
[----:B------:R-:W-:Y:S01]  /*4860*/  FMUL.FTZ R122, R99, R102 ;  /* 0x00000066637a7220 */ /* 0x000fe20000410000 */
[----:B------:R-:W-:Y:S01]  /*4870*/  LOP3.LUT R104, R49, 0xffff0000, RZ, 0xc0, !PT ;  /* 0xffff000031687812 */ /* 0x000fe200078ec0ff */
[-C--:B------:R-:W-:Y:S01]  /*4880*/  FMUL.FTZ R49, R99, R118.reuse ;  /* 0x0000007663317220 */ /* 0x080fe20000410000 */
[----:B------:R-:W-:Y:S01]  /*4890*/  LOP3.LUT R115, R115, 0xffff0000, RZ, 0xc0, !PT ;  /* 0xffff000073737812 */ /* 0x000fe200078ec0ff */
[C---:B------:R-:W-:Y:S01]  /*48a0*/  FFMA.FTZ R99, R101.reuse, R118, -R122 ;  /* 0x0000007665637223 */ /* 0x040fe2000001087a */
[----:B------:R-:W-:Y:S01]  /*48b0*/  SHF.R.U64 R15, R34, 0x10, R35 ;  /* 0x00000010220f7819 */ /* 0x000fe20000001223 */
[----:B------:R-:W-:Y:S01]  /*48c0*/  FFMA.FTZ R49, R101, R102, R49 ;  /* 0x0000006665317223 */ /* 0x000fe20000010031 */
[----:B------:R-:W-:Y:S01]  /*48d0*/  LOP3.LUT R119, R106, 0xffff0000, RZ, 0xc0, !PT ;  /* 0xffff00006a777812 */ /* 0x000fe200078ec0ff */
[C---:B------:R-:W-:Y:S01]  /*48e0*/  FMUL.FTZ R121, R104.reuse, R115 ;  /* 0x0000007368797220 */ /* 0x040fe20000410000 */
[----:B------:R-:W-:Y:S01]  /*48f0*/  SHF.R.U32.HI R35, RZ, 0x10, R35 ;  /* 0x00000010ff237819 */ /* 0x000fe20000011623 */
[----:B------:R-:W-:Y:S01]  /*4900*/  IMAD.U32 R102, R47, 0x10000, RZ ;  /* 0x000100002f667824 */ /* 0x000fe200078e00ff */
[----:B------:R-:W-:Y:S01]  /*4910*/  LOP3.LUT R34, R45, 0xffff0000, RZ, 0xc0, !PT ;  /* 0xffff00002d227812 */ /* 0x000fe200078ec0ff */
[-C--:B------:R-:W-:Y:S01]  /*4920*/  FMUL.FTZ R106, R104, R119.reuse ;  /* 0x00000077686a7220 */ /* 0x080fe20000410000 */
[----:B------:R-:W-:Y:S01]  /*4930*/  PRMT R35, R120, 0x5410, R35 ;  /* 0x0000541078237816 */ /* 0x000fe20000000023 */
[----:B------:R-:W-:Y:S01]  /*4940*/  IMAD.U32 R45, R48, 0x10000, RZ ;  /* 0x00010000302d7824 */ /* 0x000fe200078e00ff */
[----:B------:R-:W-:Y:S01]  /*4950*/  PRMT R118, R108, 0x5432, R14 ;  /* 0x000054326c767816 */ /* 0x000fe2000000000e */
[C---:B------:R-:W-:Y:S01]  /*4960*/  FFMA.FTZ R104, R34.reuse, R119, -R121 ;  /* 0x0000007722687223 */ /* 0x040fe20000010879 */
[----:B------:R-:W-:Y:S01]  /*4970*/  FFMA.FTZ R34, R34, R115, R106 ;  /* 0x0000007322227223 */ /* 0x000fe2000001006a */
[----:B------:R-:W-:Y:S01]  /*4980*/  SHF.R.U64 R32, R32, 0x10, R33 ;  /* 0x0000001020207819 */ /* 0x000fe20000001221 */
[----:B------:R-:W-:Y:S01]  /*4990*/  IMAD.U32 R106, R35, 0x10000, RZ ;  /* 0x00010000236a7824 */ /* 0x000fe200078e00ff */
[----:B------:R-:W-:Y:S01]  /*49a0*/  PRMT R13, R117, 0x5410, R13 ;  /* 0x00005410750d7816 */ /* 0x000fe2000000000d */
[----:B------:R-:W-:Y:S01]  /*49b0*/  IMAD.U32 R14, R118, 0x10000, RZ ;  /* 0x00010000760e7824 */ /* 0x000fe200078e00ff */
[----:B------:R-:W-:Y:S01]  /*49c0*/  PRMT R115, R107, 0x5432, R32 ;  /* 0x000054326b737816 */ /* 0x000fe20000000020 */
[----:B------:R-:W-:Y:S01]  /*49d0*/  FMUL.FTZ R117, R105, R106 ;  /* 0x0000006a69757220 */ /* 0x000fe20000410000 */
[----:B------:R-:W-:Y:S01]  /*49e0*/  LOP3.LUT R51, R51, 0xffff0000, RZ, 0xc0, !PT ;  /* 0xffff000033337812 */ /* 0x000fe200078ec0ff */
[-C--:B------:R-:W-:Y:S01]  /*49f0*/  FMUL.FTZ R105, R105, R14.reuse ;  /* 0x0000000e69697220 */ /* 0x080fe20000410000 */
[----:B------:R-:W-:Y:S01]  /*4a00*/  LOP3.LUT R32, R35, 0xffff0000, RZ, 0xc0, !PT ;  /* 0xffff000023207812 */ /* 0x000fe200078ec0ff */
[----:B------:R-:W-:Y:S01]  /*4a10*/  FFMA.FTZ R14, R102, R14, -R117 ;  /* 0x0000000e660e7223 */ /* 0x000fe20000010875 */
[----:B------:R-:W-:Y:S01]  /*4a20*/  LOP3.LUT R118, R118, 0xffff0000, RZ, 0xc0, !PT ;  /* 0xffff000076767812 */ /* 0x000fe200078ec0ff */
[----:B------:R-:W-:Y:S01]  /*4a30*/  FFMA.FTZ R102, R102, R106, R105 ;  /* 0x0000006a66667223 */ /* 0x000fe20000010069 */
[----:B------:R-:W-:Y:S01]  /*4a40*/  PRMT R12, R109, 0x5432, R12 ;  /* 0x000054326d0c7816 */ /* 0x000fe2000000000c */
[----:B------:R-:W-:Y:S01]  /*4a50*/  FMUL.FTZ R120, R51, R32 ;  /* 0x0000002033787220 */ /* 0x000fe20000410000 */
[----:B------:R-:W-:-:S02]  /*4a60*/  IMAD.U32 R106, R115, 0x10000, RZ ;  /* 0x00010000736a7824 */ /* 0x000fc400078e00ff */
[-C--:B------:R-:W-:Y:S01]  /*4a70*/  FMUL.FTZ R122, R51, R118.reuse ;  /* 0x00000076337a7220 */ /* 0x080fe20000410000 */
[----:B------:R-:W-:Y:S01]  /*4a80*/  LOP3.LUT R48, R48, 0xffff0000, RZ, 0xc0, !PT ;  /* 0xffff000030307812 */ /* 0x000fe200078ec0ff */
[----:B------:R-:W-:Y:S01]  /*4a90*/  IMAD.U32 R33, R44, 0x10000, RZ ;  /* 0x000100002c217824 */ /* 0x000fe200078e00ff */
[----:B------:R-:W-:Y:S01]  /*4aa0*/  LOP3.LUT R47, R47, 0xffff0000, RZ, 0xc0, !PT ;  /* 0xffff00002f2f7812 */ /* 0x000fe200078ec0ff */
[----:B------:R-:W-:Y:S01]  /*4ab0*/  IMAD.U32 R101, R46, 0x10000, RZ ;  /* 0x000100002e657824 */ /* 0x000fe200078e00ff */
[----:B------:R-:W-:Y:S01]  /*4ac0*/  PRMT R15, R116, 0x5410, R15 ;  /* 0x00005410740f7816 */ /* 0x000fe2000000000f */
[C---:B------:R-:W-:Y:S01]  /*4ad0*/  IMAD.U32 R116, R12.reuse, 0x10000, RZ ;  /* 0x000100000c747824 */ /* 0x040fe200078e00ff */
[----:B------:R-:W-:Y:S01]  /*4ae0*/  LOP3.LUT R115, R115, 0xffff0000, RZ, 0xc0, !PT ;  /* 0xffff000073737812 */ /* 0x000fe200078ec0ff */
[----:B------:R-:W-:Y:S01]  /*4af0*/  FFMA.FTZ R35, R47, R118, -R120 ;  /* 0x000000762f237223 */ /* 0x000fe20000010878 */
[----:B------:R-:W-:Y:S01]  /*4b00*/  LOP3.LUT R51, R12, 0xffff0000, RZ, 0xc0, !PT ;  /* 0xffff00000c337812 */ /* 0x000fe200078ec0ff */
[C---:B------:R-:W-:Y:S01]  /*4b10*/  FMUL.FTZ R12, R45.reuse, R106 ;  /* 0x0000006a2d0c7220 */ /* 0x040fe20000410000 */
[----:B------:R-:W-:Y:S01]  /*4b20*/  LOP3.LUT R44, R44, 0xffff0000, RZ, 0xc0, !PT ;  /* 0xffff00002c2c7812 */ /* 0x000fe200078ec0ff */
[----:B------:R-:W-:Y:S01]  /*4b30*/  FMUL.FTZ R45, R45, R116 ;  /* 0x000000742d2d7220 */ /* 0x000fe20000410000 */
[----:B------:R-:W-:Y:S01]  /*4b40*/  LOP3.LUT R103, R46, 0xffff0000, RZ, 0xc0, !PT ;  /* 0xffff00002e677812 */ /* 0x000fe200078ec0ff */
[C---:B------:R-:W-:Y:S01]  /*4b50*/  FMUL.FTZ R105, R48.reuse, R115 ;  /* 0x0000007330697220 */ /* 0x040fe20000410000 */
[----:B------:R-:W-:Y:S01]  /*4b60*/  FMUL.FTZ R117, R48, R51 ;  /* 0x0000003330757220 */ /* 0x000fe20000410000 */
[----:B------:R-:W-:-:S02]  /*4b70*/  IMAD.U32 R46, R50, 0x10000, RZ ;  /* 0x00010000322e7824 */ /* 0x000fc400078e00ff */
[----:B------:R-:W-:Y:S01]  /*4b80*/  FFMA.FTZ R47, R47, R32, R122 ;  /* 0x000000202f2f7223 */ /* 0x000fe2000001007a */
[----:B------:R-:W-:Y:S01]  /*4b90*/  IMAD.U32 R48, R15, 0x10000, RZ ;  /* 0x000100000f307824 */ /* 0x000fe200078e00ff */
[----:B------:R-:W-:Y:S01]  /*4ba0*/  LOP3.LUT R50, R50, 0xffff0000, RZ, 0xc0, !PT ;  /* 0xffff000032327812 */ /* 0x000fe200078ec0ff */
[----:B------:R-:W-:Y:S01]  /*4bb0*/  IMAD.U32 R32, R13, 0x10000, RZ ;  /* 0x000100000d207824 */ /* 0x000fe200078e00ff */
[----:B------:R-:W-:Y:S01]  /*4bc0*/  LOP3.LUT R15, R15, 0xffff0000, RZ, 0xc0, !PT ;  /* 0xffff00000f0f7812 */ /* 0x000fe200078ec0ff */
[----:B------:R-:W-:Y:S01]  /*4bd0*/  FFMA.FTZ R12, R33, R116, -R12 ;  /* 0x00000074210c7223 */ /* 0x000fe2000001080c */
[----:B------:R-:W-:Y:S01]  /*4be0*/  LOP3.LUT R13, R13, 0xffff0000, RZ, 0xc0, !PT ;  /* 0xffff00000d0d7812 */ /* 0x000fe200078ec0ff */
[----:B------:R-:W-:Y:S01]  /*4bf0*/  FFMA.FTZ R33, R33, R106, R45 ;  /* 0x0000006a21217223 */ /* 0x000fe2000001002d */
[----:B------:R-:W-:Y:S01]  /*4c00*/  FFMA.FTZ R45, R44, R51, -R105 ;  /* 0x000000332c2d7223 */ /* 0x000fe20000010869 */
[C---:B------:R-:W-:Y:S01]  /*4c10*/  FMUL.FTZ R106, R46.reuse, R48 ;  /* 0x000000302e6a7220 */ /* 0x040fe20000410000 */
[----:B------:R-:W-:Y:S01]  /*4c20*/  FMUL.FTZ R51, R46, R32 ;  /* 0x000000202e337220 */ /* 0x000fe20000410000 */
[C---:B------:R-:W-:Y:S01]  /*4c30*/  FMUL.FTZ R46, R50.reuse, R15 ;  /* 0x0000000f322e7220 */ /* 0x040fe20000410000 */
[----:B------:R-:W-:Y:S01]  /*4c40*/  FMUL.FTZ R50, R50, R13 ;  /* 0x0000000d32327220 */ /* 0x000fe20000410000 */
[----:B------:R-:W-:Y:S01]  /*4c50*/  FFMA.FTZ R44, R44, R115, R117 ;  /* 0x000000732c2c7223 */ /* 0x000fe20000010075 */
[C---:B------:R-:W-:Y:S01]  /*4c60*/  FFMA.FTZ R51, R101.reuse, R48, R51 ;  /* 0x0000003065337223 */ /* 0x040fe20000010033 */
[----:B------:R-:W-:Y:S01]  /*4c70*/  FFMA.FTZ R106, R101, R32, -R106 ;  /* 0x00000020656a7223 */ /* 0x000fe2000001086a */
[C---:B------:R-:W-:Y:S01]  /*4c80*/  FFMA.FTZ R50, R103.reuse, R15, R50 ;  /* 0x0000000f67327223 */ /* 0x040fe20000010032 */
[----:B------:R-:W-:Y:S01]  /*4c90*/  FFMA.FTZ R13, R103, R13, -R46 ;  /* 0x0000000d670d7223 */ /* 0x000fe2000001082e */
[----:B------:R-:W-:-:S02]  /*4ca0*/  F2FP.BF16.F32.PACK_AB R99, R104, R99 ;  /* 0x000000636863723e */ /* 0x000fc400000010ff */
        /* <DEDUP_REMOVED lines=8> */
[----:B------:R-:W-:Y:S01]  /*4d30*/  F2FP.BF16.F32.PACK_AB R49, R34, R49 ;  /* 0x000000312231723e */ /* 0x000fe200000010ff */
[----:B------:R-:W-:Y:S01]  /*4d40*/  IMAD.MOV.U32 R51, RZ, RZ, R102 ;  /* 0x000000ffff337224 */ /* 0x000fe200078e0066 */
[----:B------:R-:W-:-:S07]  /*4d50*/  F2FP.BF16.F32.PACK_AB R46, R13, R106 ;  /* 0x0000006a0d2e723e */ /* 0x000fce00000010ff */
.L_x_1388:
[----:B------:R-:W-:Y:S05]  /*4d60*/  BSYNC B2 ;  /* 0x0000000000027941 */ /* 0x000fea0003800000 */
.L_x_1387:
[----:B------:R-:W-:Y:S02]  /*4d70*/  ISETP.GE.AND P5, PT, R97, R94, PT ;  /* 0x0000005e6100720c */ /* 0x000fe40003fa6270 */
[----:B------:R-:W-:-:S11]  /*4d80*/  P2R R13, PR, RZ, 0x1 ;  /* 0x00000001ff0d7803 */ /* 0x000fd60000000000 */
[--C-:B------:R-:W-:Y:S02]  /*4d90*/  @!P5 SHF.R.S32.HI R12, RZ, 0x1f, R97.reuse ;  /* 0x0000001fff0cd819 */ /* 0x100fe40000011461 */
[----:B------:R-:W-:-:S04]  /*4da0*/  @!P5 IADD3 R88, P0, P6, R56, R88, R97 ;  /* 0x000000583858d210 */ /* 0x000fc80007e1e061 */
[----:B------:R-:W-:Y:S02]  /*4db0*/  @!P5 IADD3.X R100, R77, R100, R12, P0, P6 ;  /* 0x000000644d64d210 */ /* 0x000fe400007ec40c */
[-C--:B------:R-:W-:Y:S02]  /*4dc0*/  LEA R12, P6, R95, R80.reuse, 0x1 ;  /* 0x000000505f0c7211 */ /* 0x080fe400078c08ff */
[----:B------:R-:W-:Y:S02]  /*4dd0*/  ISETP.NE.AND P0, PT, R13, RZ, PT ;  /* 0x000000ff0d00720c */ /* 0x000fe40003f05270 */
[----:B------:R-:W-:Y:S02]  /*4de0*/  LEA.HI.X R13, R95, R81, R98, 0x1, P6 ;  /* 0x000000515f0d7211 */ /* 0x000fe400030f0c62 */
[----:B------:R-:W-:-:S03]  /*4df0*/  @!P5 LEA R14, P6, R88, R80, 0x1 ;  /* 0x00000050580ed211 */ /* 0x000fc600078c08ff */
[----:B-1----:R1:W-:Y:S01]  /*4e00*/  STG.E.128 desc[UR40][R12.64], R44 ;  /* 0x0000002c0c007986 */ /* 0x0023e2000c101d28 */
[----:B------:R-:W-:-:S05]  /*4e10*/  @!P5 LEA.HI.X R15, R88, R81, R100, 0x1, P6 ;  /* 0x00000051580fd211 */ /* 0x000fca00030f0c64 */
[----:B--2---:R1:W-:Y:S04]  /*4e20*/  @!P5 STG.E.128 desc[UR40][R14.64], R48 ;  /* 0x000000300e00d986 */ /* 0x0043e8000c101d28 */
.L_x_1386:
[----:B------:R-:W-:Y:S05]  /*4e30*/  BSYNC B1 ;  /* 0x0000000000017941 */ /* 0x000fea0003800000 */
.L_x_1385:
        /* <DEDUP_REMOVED lines=11> */
[----:B------:R-:W-:Y:S01]  /*4ef0*/  VIADD R32, R17, 0x60 ;  /* 0x0000006011207836 */ /* 0x000fe20000000000 */
[----:B------:R-:W-:Y:S01]  /*4f00*/  IADD3.X R13, R77, R46, R5, P5, P6 ;  /* 0x0000002e4d0d7210 */ /* 0x000fe20002fec405 */
[----:B------:R-:W-:Y:S01]  /*4f10*/  IMAD.SHL.U32 R15, R15, 0x40, RZ ;  /* 0x000000400f0f7824 */ /* 0x000fe200078e00ff */
[----:B------:R-:W-:Y:S01]  /*4f20*/  LEA R44, P5, R12, R80, 0x1 ;  /* 0x000000500c2c7211 */ /* 0x000fe200078a08ff */
[----:B------:R-:W-:Y:S01]  /*4f30*/  IMAD.SHL.U32 R32, R32, 0x40, RZ ;  /* 0x0000004020207824 */ /* 0x000fe200078e00ff */
[----:B------:R-:W-:Y:S02]  /*4f40*/  BSSY B1, `(.L_x_1389) ;  /* 0x000006c000017945 */ /* 0x000fe40003800000 */
[----:B------:R-:W-:-:S02]  /*4f50*/  LEA.HI.X R45, R12, R81, R13, 0x1, P5 ;  /* 0x000000510c2d7211 */ /* 0x000fc400028f0c0d */
[----:B------:R-:W-:Y:S02]  /*4f60*/  SHF.R.S32.HI R13, RZ, 0x1f, R96 ;  /* 0x0000001fff0d7819 */ /* 0x000fe40000011460 */
[----:B------:R-:W-:Y:S02]  /*4f70*/  LOP3.LUT R15, R15, 0x1c0, RZ, 0xc0, !PT ;  /* 0x000001c00f0f7812 */ /* 0x000fe400078ec0ff */
[----:B------:R-:W-:Y:S02]  /*4f80*/  LEA.HI R13, R13, R96, RZ, 0x4 ;  /* 0x000000600d0d7211 */ /* 0x000fe400078f20ff */
[----:B------:R-:W-:Y:S02]  /*4f90*/  LOP3.LUT R32, R32, 0x1c0, RZ, 0xc0, !PT ;  /* 0x000001c020207812 */ /* 0x000fe400078ec0ff */
[----:B------:R-:W-:Y:S02]  /*4fa0*/  LEA.HI.SX32 R13, R13, R6, 0x1c ;  /* 0x000000060d0d7211 */ /* 0x000fe400078fe2ff */
[----:B------:R-:W-:-:S03]  /*4fb0*/  SHF.R.U32.HI R15, RZ, 0x3, R15 ;  /* 0x00000003ff0f7819 */ /* 0x000fc6000001160f */
[----:B------:R-:W-:Y:S02]  /*4fc0*/  IMAD.SHL.U32 R47, R13, 0x8, RZ ;  /* 0x000000080d2f7824 */ /* 0x000fe400078e00ff */
[----:B------:R-:W-:-:S03]  /*4fd0*/  IMAD R13, R23, 0x2000, R3 ;  /* 0x00002000170d7824 */ /* 0x000fc600078e0203 */
[----:B------:R-:W-:Y:S01]  /*4fe0*/  LOP3.LUT R12, R32, 0x38, R47, 0xf8, !PT ;  /* 0x00000038200c7812 */ /* 0x000fe200078ef82f */
[----:B------:R-:W-:-:S03]  /*4ff0*/  IMAD R13, R13, 0x2, R2 ;  /* 0x000000020d0d7824 */ /* 0x000fc600078e0202 */
        /* <DEDUP_REMOVED lines=16> */
[--C-:B------:R-:W-:Y:S01]  /*5100*/  SHF.R.U64 R51, R42, 0x10, R43.reuse ;  /* 0x000000102a337819 */ /* 0x100fe2000000122b */
[C---:B------:R-:W-:Y:S01]  /*5110*/  FMUL.FTZ R50, R48.reuse, R49 ;  /* 0x0000003130327220 */ /* 0x040fe20000410000 */
[----:B------:R-:W-:Y:S01]  /*5120*/  SHF.R.U32.HI R86, RZ, 0x10, R43 ;  /* 0x00000010ff567819 */ /* 0x000fe2000001162b */
[C---:B------:R-:W-:Y:S01]  /*5130*/  IMAD.U32 R43, R35.reuse, 0x10000, RZ ;  /* 0x00010000232b7824 */ /* 0x040fe200078e00ff */
[----:B------:R-:W-:Y:S01]  /*5140*/  LOP3.LUT R41, R35, 0xffff0000, RZ, 0xc0, !PT ;  /* 0xffff000023297812 */ /* 0x000fe200078ec0ff */
[----:B------:R-:W-:Y:S01]  /*5150*/  IMAD.U32 R35, R111, 0x10000, RZ ;  /* 0x000100006f237824 */ /* 0x000fe200078e00ff */
[----:B------:R-:W-:Y:S01]  /*5160*/  SHF.R.U32.HI R88, RZ, 0x10, R39 ;  /* 0x00000010ff587819 */ /* 0x000fe20000011627 */
[----:B-1----:R-:W-:Y:S01]  /*5170*/  IMAD.U32 R39, R13, 0x10000, RZ ;  /* 0x000100000d277824 */ /* 0x002fe200078e00ff */
[----:B------:R-:W-:Y:S01]  /*5180*/  LOP3.LUT R40, R33, 0xffff0000, RZ, 0xc0, !PT ;  /* 0xffff000021287812 */ /* 0x000fe200078ec0ff */
[-C--:B------:R-:W-:Y:S01]  /*5190*/  FMUL.FTZ R48, R48, R35.reuse ;  /* 0x0000002330307220 */ /* 0x080fe20000410000 */
[----:B------:R-:W-:Y:S01]  /*51a0*/  LOP3.LUT R107, R107, 0xffff0000, RZ, 0xc0, !PT ;  /* 0xffff00006b6b7812 */ /* 0x000fe200078ec0ff */
[----:B------:R-:W-:Y:S01]  /*51b0*/  FFMA.FTZ R35, R39, R35, -R50 ;  /* 0x0000002327237223 */ /* 0x000fe20000010832 */
[----:B------:R-:W-:Y:S01]  /*51c0*/  PRMT R109, R109, 0x5410, R86 ;  /* 0x000054106d6d7816 */ /* 0x000fe20000000056 */
[----:B------:R-:W-:Y:S01]  /*51d0*/  FFMA.FTZ R39, R39, R49, R48 ;  /* 0x0000003127277223 */ /* 0x000fe20000010030 */
[----:B------:R-:W-:Y:S01]  /*51e0*/  LOP3.LUT R111, R111, 0xffff0000, RZ, 0xc0, !PT ;  /* 0xffff00006f6f7812 */ /* 0x000fe200078ec0ff */
[----:B------:R-:W-:Y:S01]  /*51f0*/  IMAD.U32 R42, R15, 0x10000, RZ ;  /* 0x000100000f2a7824 */ /* 0x000fe200078e00ff */
[----:B------:R-:W-:Y:S01]  /*5200*/  LOP3.LUT R38, R13, 0xffff0000, RZ, 0xc0, !PT ;  /* 0xffff00000d267812 */ /* 0x000fe200078ec0ff */
[----:B------:R-:W-:Y:S01]  /*5210*/  IMAD.U32 R50, R109, 0x10000, RZ ;  /* 0x000100006d327824 */ /* 0x000fe200078e00ff */
[----:B------:R-:W-:Y:S01]  /*5220*/  PRMT R113, R113, 0x5410, R88 ;  /* 0x0000541071717816 */ /* 0x000fe20000000058 */
[----:B------:R-:W-:Y:S01]  /*5230*/  FMUL.FTZ R49, R40, R111 ;  /* 0x0000006f28317220 */ /* 0x000fe20000410000 */
[----:B------:R-:W-:Y:S01]  /*5240*/  PRMT R110, R110, 0x5410, R51 ;  /* 0x000054106e6e7816 */ /* 0x000fe20000000033 */
[----:B------:R-:W-:Y:S01]  /*5250*/  FMUL.FTZ R51, R40, R107 ;  /* 0x0000006b28337220 */ /* 0x000fe20000410000 */
[----:B------:R-:W-:Y:S01]  /*5260*/  PRMT R108, R108, 0x5410, R87 ;  /* 0x000054106c6c7816 */ /* 0x000fe20000000057 */
[----:B------:R-:W-:Y:S01]  /*5270*/  IMAD.U32 R48, R113, 0x10000, RZ ;  /* 0x0001000071307824 */ /* 0x000fe200078e00ff */
[----:B------:R-:W-:Y:S01]  /*5280*/  SHF.R.U64 R89, R36, 0x10, R37 ;  /* 0x0000001024597819 */ /* 0x000fe20000001225 */
[C---:B------:R-:W-:Y:S01]  /*5290*/  FFMA.FTZ R40, R38.reuse, R111, -R51 ;  /* 0x0000006f26287223 */ /* 0x040fe20000010833 */
[C---:B------:R-:W-:Y:S01]  /*52a0*/  FMUL.FTZ R51, R43.reuse, R50 ;  /* 0x000000322b337220 */ /* 0x040fe20000410000 */
[-C--:B------:R-:W-:Y:S01]  /*52b0*/  FMUL.FTZ R87, R43, R48.reuse ;  /* 0x000000302b577220 */ /* 0x080fe20000410000 */
[----:B------:R-:W-:Y:S01]  /*52c0*/  LOP3.LUT R86, R109, 0xffff0000, RZ, 0xc0, !PT ;  /* 0xffff00006d567812 */ /* 0x000fe200078ec0ff */
[----:B------:R-:W-:Y:S01]  /*52d0*/  FFMA.FTZ R38, R38, R107, R49 ;  /* 0x0000006b26267223 */ /* 0x000fe20000010031 */
[C---:B------:R-:W-:Y:S01]  /*52e0*/  FFMA.FTZ R43, R42.reuse, R48, -R51 ;  /* 0x000000302a2b7223 */ /* 0x040fe20000010833 */
[----:B------:R-:W-:Y:S01]  /*52f0*/  LOP3.LUT R48, R113, 0xffff0000, RZ, 0xc0, !PT ;  /* 0xffff000071307812 */ /* 0x000fe200078ec0ff */
[----:B------:R-:W-:Y:S01]  /*5300*/  FFMA.FTZ R88, R42, R50, R87 ;  /* 0x000000322a587223 */ /* 0x000fe20000010057 */
[----:B------:R-:W-:Y:S01]  /*5310*/  PRMT R112, R112, 0x5410, R89 ;  /* 0x0000541070707816 */ /* 0x000fe20000000059 */
[----:B------:R-:W-:Y:S01]  /*5320*/  FMUL.FTZ R96, R41, R86 ;  /* 0x0000005629607220 */ /* 0x000fe20000410000 */
[----:B------:R-:W-:Y:S01]  /*5330*/  LOP3.LUT R37, R15, 0xffff0000, RZ, 0xc0, !PT ;  /* 0xffff00000f257812 */ /* 0x000fe200078ec0ff */
[----:B------:R-:W-:Y:S01]  /*5340*/  FMUL.FTZ R98, R41, R48 ;  /* 0x0000003029627220 */ /* 0x000fe20000410000 */
[C---:B------:R-:W-:Y:S01]  /*5350*/  LOP3.LUT R36, R32.reuse, 0xffff0000, RZ, 0xc0, !PT ;  /* 0xffff000020247812 */ /* 0x040fe200078ec0ff */
[----:B------:R-:W-:Y:S01]  /*5360*/  IMAD.U32 R33, R32, 0x10000, RZ ;  /* 0x0001000020217824 */ /* 0x000fe200078e00ff */
[C---:B------:R-:W-:Y:S01]  /*5370*/  LOP3.LUT R49, R108.reuse, 0xffff0000, RZ, 0xc0, !PT ;  /* 0xffff00006c317812 */ /* 0x040fe200078ec0ff */
[----:B------:R-:W-:Y:S01]  /*5380*/  IMAD.U32 R50, R108, 0x10000, RZ ;  /* 0x000100006c327824 */ /* 0x000fe200078e00ff */
[C---:B------:R-:W-:Y:S01]  /*5390*/  LOP3.LUT R41, R112.reuse, 0xffff0000, RZ, 0xc0, !PT ;  /* 0xffff000070297812 */ /* 0x040fe200078ec0ff */
[----:B------:R-:W-:-:S02]  /*53a0*/  IMAD.U32 R42, R112, 0x10000, RZ ;  /* 0x00010000702a7824 */ /* 0x000fc400078e00ff */
[C---:B------:R-:W-:Y:S01]  /*53b0*/  FFMA.FTZ R96, R37.reuse, R48, -R96 ;  /* 0x0000003025607223 */ /* 0x040fe20000010860 */
[C---:B------:R-:W-:Y:S01]  /*53c0*/  IMAD.U32 R13, R12.reuse, 0x10000, RZ ;  /* 0x000100000c0d7824 */ /* 0x040fe200078e00ff */
[----:B------:R-:W-:Y:S01]  /*53d0*/  LOP3.LUT R12, R12, 0xffff0000, RZ, 0xc0, !PT ;  /* 0xffff00000c0c7812 */ /* 0x000fe200078ec0ff */
[----:B------:R-:W-:Y:S01]  /*53e0*/  FFMA.FTZ R89, R37, R86, R98 ;  /* 0x0000005625597223 */ /* 0x000fe20000010062 */
[C---:B------:R-:W-:Y:S01]  /*53f0*/  FMUL.FTZ R48, R33.reuse, R50 ;  /* 0x0000003221307220 */ /* 0x040fe20000410000 */
[----:B------:R-:W-:Y:S01]  /*5400*/  FMUL.FTZ R37, R36, R49 ;  /* 0x0000003124257220 */ /* 0x000fe20000410000 */
[----:B------:R-:W-:Y:S01]  /*5410*/  FMUL.FTZ R33, R33, R42 ;  /* 0x0000002a21217220 */ /* 0x000fe20000410000 */
[C---:B------:R-:W-:Y:S01]  /*5420*/  IMAD.U32 R15, R14.reuse, 0x10000, RZ ;  /* 0x000100000e0f7824 */ /* 0x040fe200078e00ff */
[----:B------:R-:W-:Y:S01]  /*5430*/  LOP3.LUT R32, R14, 0xffff0000, RZ, 0xc0, !PT ;  /* 0xffff00000e207812 */ /* 0x000fe200078ec0ff */
[----:B------:R-:W-:Y:S01]  /*5440*/  FMUL.FTZ R51, R36, R41 ;  /* 0x0000002924337220 */ /* 0x000fe20000410000 */
[----:B------:R-:W-:-:S02]  /*5450*/  IMAD.U32 R14, R34, 0x10000, RZ ;  /* 0x00010000220e7824 */ /* 0x000fc400078e00ff */
[----:B------:R-:W-:Y:S01]  /*5460*/  FFMA.FTZ R41, R12, R41, -R37 ;  /* 0x000000290c297223 */ /* 0x000fe20000010825 */
[----:B------:R-:W-:Y:S01]  /*5470*/  LOP3.LUT R34, R34, 0xffff0000, RZ, 0xc0, !PT ;  /* 0xffff000022227812 */ /* 0x000fe200078ec0ff */
[C---:B------:R-:W-:Y:S01]  /*5480*/  FFMA.FTZ R50, R13.reuse, R50, R33 ;  /* 0x000000320d327223 */ /* 0x040fe20000010021 */
[C---:B------:R-:W-:Y:S01]  /*5490*/  LOP3.LUT R37, R110.reuse, 0xffff0000, RZ, 0xc0, !PT ;  /* 0xffff00006e257812 */ /* 0x040fe200078ec0ff */
[----:B------:R-:W-:Y:S01]  /*54a0*/  FFMA.FTZ R48, R13, R42, -R48 ;  /* 0x0000002a0d307223 */ /* 0x000fe20000010830 */
[----:B------:R-:W-:Y:S01]  /*54b0*/  IMAD.U32 R36, R110, 0x10000, RZ ;  /* 0x000100006e247824 */ /* 0x000fe200078e00ff */
[C---:B------:R-:W-:Y:S01]  /*54c0*/  LOP3.LUT R33, R114.reuse, 0xffff0000, RZ, 0xc0, !PT ;  /* 0xffff000072217812 */ /* 0x040fe200078ec0ff */
[----:B------:R-:W-:Y:S02]  /*54d0*/  IMAD.U32 R13, R114, 0x10000, RZ ;  /* 0x00010000720d7824 */ /* 0x000fe400078e00ff */
[----:B------:R-:W-:Y:S01]  /*54e0*/  FFMA.FTZ R51, R12, R49, R51 ;  /* 0x000000310c337223 */ /* 0x000fe20000010033 */
[-C--:B------:R-:W-:Y:S01]  /*54f0*/  FMUL.FTZ R12, R14, R36.reuse ;  /* 0x000000240e0c7220 */ /* 0x080fe20000410000 */
[----:B------:R-:W-:Y:S01]  /*5500*/  FMUL.FTZ R87, R34, R37 ;  /* 0x0000002522577220 */ /* 0x000fe20000410000 */
[----:B------:R-:W-:Y:S01]  /*5510*/  FMUL.FTZ R49, R14, R13 ;  /* 0x0000000d0e317220 */ /* 0x000fe20000410000 */
[----:B------:R-:W-:Y:S01]  /*5520*/  FMUL.FTZ R34, R34, R33 ;  /* 0x0000002122227220 */ /* 0x000fe20000410000 */
        /* <DEDUP_REMOVED lines=8> */
[----:B------:R-:W-:Y:S02]  /*55b0*/  F2FP.BF16.F32.PACK_AB R15, R96, R43 ;  /* 0x0000002b600f723e */ /* 0x000fe400000010ff */
[----:B------:R-:W-:Y:S02]  /*55c0*/  F2FP.BF16.F32.PACK_AB R33, R38, R39 ;  /* 0x000000272621723e */ /* 0x000fe400000010ff */
[----:B------:R-:W-:Y:S02]  /*55d0*/  F2FP.BF16.F32.PACK_AB R35, R89, R88 ;  /* 0x000000585923723e */ /* 0x000fe400000010ff */
[----:B------:R-:W-:-:S02]  /*55e0*/  F2FP.BF16.F32.PACK_AB R32, R51, R50 ;  /* 0x000000323320723e */ /* 0x000fc400000010ff */
[----:B------:R-:W-:-:S07]  /*55f0*/  F2FP.BF16.F32.PACK_AB R34, R34, R49 ;  /* 0x000000312222723e */ /* 0x000fce00000010ff */
.L_x_1390:
[----:B------:R-:W-:Y:S05]  /*5600*/  BSYNC B1 ;  /* 0x0000000000017941 */ /* 0x000fea0003800000 */
.L_x_1389:
[----:B-1----:R3:W-:Y:S01]  /*5610*/  STG.E.128 desc[UR40][R44.64], R12 ;  /* 0x0000000c2c007986 */ /* 0x0027e2000c101d28 */
[----:B------:R-:W-:-:S13]  /*5620*/  ISETP.GE.AND P4, PT, R47, R94, PT ;  /* 0x0000005e2f00720c */ /* 0x000fda0003f86270 */
[----:B------:R-:W-:Y:S05]  /*5630*/  @P4 BRA `(.L_x_1373) ;  /* 0x00000000008c4947 */ /* 0x000fea0003800000 */
[--C-:B---3--:R-:W-:Y:S02]  /*5640*/  SHF.R.S32.HI R12, RZ, 0x1f, R47.reuse ;  /* 0x0000001fff0c7819 */ /* 0x108fe4000001142f */
[----:B------:R-:W-:-:S04]  /*5650*/  IADD3 R47, P4, P5, R56, R84, R47 ;  /* 0x00000054382f7210 */ /* 0x000fc80007d9e02f */
[----:B------:R-:W-:Y:S02]  /*5660*/  IADD3.X R46, R77, R46, R12, P4, P5 ;  /* 0x0000002e4d2e7210 */ /* 0x000fe400027ea40c */
[----:B------:R-:W-:-:S04]  /*5670*/  LEA R80, P4, R47, R80, 0x1 ;  /* 0x000000502f507211 */ /* 0x000fc800078808ff */
[----:B------:R-:W-:-:S05]  /*5680*/  LEA.HI.X R81, R47, R81, R46, 0x1, P4 ;  /* 0x000000512f517211 */ /* 0x000fca00020f0c2e */
[----:B--2---:R4:W-:Y:S01]  /*5690*/  STG.E.128 desc[UR40][R80.64], R32 ;  /* 0x0000002050007986 */ /* 0x0049e2000c101d28 */
[----:B------:R-:W-:Y:S05]  /*56a0*/  BRA `(.L_x_1373) ;  /* 0x0000000000707947 */ /* 0x000fea0003800000 */
.L_x_1356:
[----:B------:R-:W2:Y:S02]  /*56b0*/  LDL R12, [R1+0x10] ;  /* 0x00001000010c7983 */ /* 0x000ea40000100800 */
[----:B--2---:R-:W-:-:S13]  /*56c0*/  ISETP.NE.AND P3, PT, R12, 0x3, PT ;  /* 0x000000030c00780c */ /* 0x004fda0003f65270 */
[----:B------:R-:W-:Y:S05]  /*56d0*/  @!P3 BRA `(.L_x_1391) ;  /* 0x000000000004b947 */ /* 0x000fea0003800000 */
[----:B------:R-:W-:Y:S01]  /*56e0*/  BPT.TRAP 0x1 ;  /* 0x000000040000795c */ /* 0x000fe20000300000 */
.L_x_1391:
[----:B------:R-:W2:Y:S01]  /*56f0*/  LDL R12, [R1+0x14] ;  /* 0x00001400010c7983 */ /* 0x000ea20000100800 */
[----:B------:R-:W-:Y:S01]  /*5700*/  IMAD R78, R23, 0x8, R2 ;  /* 0x00000008174e7824 */ /* 0x000fe200078e0202 */
[----:B------:R-:W-:Y:S01]  /*5710*/  BSSY B1, `(.L_x_1392) ;  /* 0x0000006000017945 */ /* 0x000fe20003800000 */
[----:B------:R-:W-:-:S05]  /*5720*/  IMAD R83, R27, -0x80, R25 ;  /* 0xffffff801b537824 */ /* 0x000fca00078e0219 */
[----:B------:R-:W-:Y:S02]  /*5730*/  VIMNMX R83, R83, 0x80, PT ;  /* 0x0000008053537848 */ /* 0x000fe40003fe0100 */
[----:B--2---:R-:W-:-:S04]  /*5740*/  SHF.L.U32 R90, R12, 0x1f, RZ ;  /* 0x0000001f0c5a7819 */ /* 0x004fc800000006ff */
[----:B------:R-:W0:Y:S02]  /*5750*/  SYNCS.PHASECHK.TRANS64.TRYWAIT P4, [R78+URZ+0x16890], R90 ;  /* 0x0168905a4e0075a7 */ /* 0x000e24000808017f */
[----:B0-----:R-:W-:Y:S05]  /*5760*/  @!P4 BRA `(.L_x_1393) ;  /* 0x000001c00040c947 */ /* 0x001fea0003800000 */
.L_x_1703:
[----:B------:R-:W-:Y:S05]  /*5770*/  BSYNC B1 ;  /* 0x0000000000017941 */ /* 0x000fea0003800000 */
.L_x_1392:
[----:B------:R-:W-:Y:S01]  /*5780*/  ISETP.GE.AND P4, PT, R17, R83, PT ;  /* 0x000000531100720c */ /* 0x000fe20003f86270 */
[----:B------:R-:W-:-:S12]  /*5790*/  BSSY B1, `(.L_x_1394) ;  /* 0x0000006000017945 */ /* 0x000fd80003800000 */
[----:B------:R-:W-:Y:S05]  /*57a0*/  @P4 BRA `(.L_x_1395) ;  /* 0x0000000000104947 */ /* 0x000fea0003800000 */
[----:B------:R-:W1:Y:S04]  /*57b0*/  @!P1 LDS.128 R12, [R82+0xe000] ;  /* 0x00e00000520c9984 */ /* 0x000e680000000c00 */
[----:B------:R-:W2:Y:S04]  /*57c0*/  @!P2 LDS.128 R32, [R79+0xe000] ;  /* 0x00e000004f20a984 */ /* 0x000ea80000000c00 */
[----:B-1----:R1:W-:Y:S04]  /*57d0*/  @!P1 STG.E.128 desc[UR40][R38.64], R12 ;  /* 0x0000000c26009986 */ /* 0x0023e8000c101d28 */
[----:B--2---:R1:W-:Y:S02]  /*57e0*/  @!P2 STG.E.128 desc[UR40][R38.64+0x40], R32 ;  /* 0x000040202600a986 */ /* 0x0043e4000c101d28 */
.L_x_1395:
[----:B------:R-:W-:Y:S05]  /*57f0*/  BSYNC B1 ;  /* 0x0000000000017941 */ /* 0x000fea0003800000 */
.L_x_1394:
[----:B-1----:R-:W-:-:S05]  /*5800*/  VIADD R12, R17, 0x60 ;  /* 0x00000060110c7836 */ /* 0x002fca0000000000 */
[----:B------:R-:W-:-:S13]  /*5810*/  ISETP.GE.AND P4, PT, R12, R83, PT ;  /* 0x000000530c00720c */ /* 0x000fda0003f86270 */
[----:B------:R-:W-:Y:S05]  /*5820*/  @P4 BRA `(.L_x_1373) ;  /* 0x0000000000104947 */ /* 0x000fea0003800000 */
[----:B------:R-:W1:Y:S04]  /*5830*/  @!P1 LDS.128 R12, [R82+0x11000] ;  /* 0x01100000520c9984 */ /* 0x000e680000000c00 */
[----:B------:R-:W2:Y:S04]  /*5840*/  @!P2 LDS.128 R32, [R79+0x11000] ;  /* 0x011000004f20a984 */ /* 0x000ea80000000c00 */
[----:B-1----:R1:W-:Y:S04]  /*5850*/  @!P1 STG.E.128 desc[UR40][R36.64], R12 ;  /* 0x0000000c24009986 */ /* 0x0023e8000c101d28 */
[----:B--2---:R1:W-:Y:S02]  /*5860*/  @!P2 STG.E.128 desc[UR40][R36.64+0x40], R32 ;  /* 0x000040202400a986 */ /* 0x0043e4000c101d28 */
.L_x_1373:
[----:B------:R-:W-:Y:S05]  /*5870*/  BSYNC B0 ;  /* 0x0000000000007941 */ /* 0x000fea0003800000 */
.L_x_1355:
[----:B-123--:R-:W1:Y:S01]  /*5880*/  S2R R12, SR_TID.X ;  /* 0x00000000000c7919 */ /* 0x00ee620000002100 */
        /* <DEDUP_REMOVED lines=16> */
.L_x_1397:
[----:B------:R-:W-:Y:S05]  /*5990*/  BSYNC B0 ;  /* 0x0000000000007941 */ /* 0x000fea0003800000 */
.L_x_1396:
[----:B------:R-:W2:Y:S01]  /*59a0*/  SYNCS.PHASECHK.TRANS64.TRYWAIT P3, [R78+URZ+0x168b0], R90 ;  /* 0x0168b05a4e0075a7 */ /* 0x000ea2000806017f */
[----:B------:R-:W-:Y:S01]  /*59b0*/  ULDC UR36, c[0x0][0x2f4] ;  /* 0x0000bd0000247ab9 */ /* 0x000fe20000000800 */
[----:B------:R-:W-:Y:S01]  /*59c0*/  ULDC.64 UR42, c[0x0][0x328] ;  /* 0x0000ca00002a7ab9 */ /* 0x000fe20000000a00 */
[----:B------:R-:W-:Y:S01]  /*59d0*/  ULDC.64 UR38, c[0x0][0x318] ;  /* 0x0000c60000267ab9 */ /* 0x000fe20000000a00 */
[----:B------:R-:W-:Y:S01]  /*59e0*/  BSSY B0, `(.L_x_1398) ;  /* 0x0000003000007945 */ /* 0x000fe20003800000 */
[----:B----4-:R-:W-:-:S03]  /*59f0*/  IMAD.WIDE R32, R27, 0x80, R8 ;  /* 0x000000801b207825 */ /* 0x010fc600078e0208 */
[----:B--2---:R-:W-:Y:S05]  /*5a00*/  @!P3 BRA `(.L_x_1399) ;  /* 0x000001bc00acb947 */ /* 0x004fea0003800000 */
.L_x_1704:
[----:B------:R-:W-:Y:S05]  /*5a10*/  BSYNC B0 ;  /* 0x0000000000007941 */ /* 0x000fea0003800000 */
.L_x_1398:
        /* <DEDUP_REMOVED lines=17> */
.L_x_1401:
[----:B------:R-:W-:Y:S05]  /*5b30*/  BSYNC B0 ;  /* 0x0000000000007941 */ /* 0x000fea0003800000 */
.L_x_1400:
[----:B-1-3--:R-:W-:Y:S01]  /*5b40*/  VIADD R12, R17, 0x60 ;  /* 0x00000060110c7836 */ /* 0x00afe20000000000 */
[----:B------:R-:W-:Y:S04]  /*5b50*/  BSSY B0, `(.L_x_1402) ;  /* 0x0000013000007945 */ /* 0x000fe80003800000 */
[----:B------:R-:W-:-:S13]  /*5b60*/  ISETP.GE.AND P3, PT, R12, R83, PT ;  /* 0x000000530c00720c */ /* 0x000fda0003f66270 */
[----:B------:R-:W-:Y:S05]  /*5b70*/  @P3 BRA `(.L_x_1403) ;  /* 0x0000000000403947 */ /* 0x000fea0003800000 */
[----:B------:R-:W-:Y:S01]  /*5b80*/  IADD3 R15, P3, R32, 0x60, RZ ;  /* 0x00000060200f7810 */ /* 0x000fe20007f7e0ff */
[----:B------:R-:W-:Y:S02]  /*5b90*/  IMAD.MOV.U32 R12, RZ, RZ, R54 ;  /* 0x000000ffff0c7224 */ /* 0x000fe400078e0036 */
[----:B------:R-:W-:Y:S02]  /*5ba0*/  IMAD.MOV.U32 R13, RZ, RZ, R0 ;  /* 0x000000ffff0d7224 */ /* 0x000fe400078e0000 */
[----:B------:R-:W-:Y:S02]  /*5bb0*/  IMAD.X R32, RZ, RZ, R33, P3 ;  /* 0x000000ffff207224 */ /* 0x000fe400018e0621 */
        /* <DEDUP_REMOVED lines=12> */
.L_x_1403:
[----:B------:R-:W-:Y:S05]  /*5c80*/  BSYNC B0 ;  /* 0x0000000000007941 */ /* 0x000fea0003800000 */
.L_x_1402:
[----:B-1----:R-:W3:Y:S01]  /*5c90*/  LDL.LU R13, [R1+0x14] ;  /* 0x00001400010d7983 */ /* 0x002ee20000300800 */
[----:B------:R-:W-:Y:S01]  /*5ca0*/  VIADD R23, R23, 0x1 ;  /* 0x0000000117177836 */ /* 0x000fe20000000000 */
[----:B------:R-:W-:Y:S01]  /*5cb0*/  LOP3.LUT P5, RZ, R22, 0x2, RZ, 0xc0, !PT ;  /* 0x0000000216ff7812 */ /* 0x000fe200078ac0ff */
        /* <DEDUP_REMOVED lines=10> */
[----:B------:R-:W-:Y:S02]  /*5d60*/  SEL R12, RZ, 0x1, P3 ;  /* 0x00000001ff0c7807 */ /* 0x000fe40001800000 */
[----:B------:R-:W-:Y:S01]  /*5d70*/  SEL R23, R23, RZ, P3 ;  /* 0x000000ff17177207 */ /* 0x000fe20001800000 */
[----:B------:R0:W-:Y:S01]  /*5d80*/  @!P4 SYNCS.ARRIVE.TRANS64.RED.A1T0 RZ, [R78+URZ], RZ ;  /* 0x000000ff4effc9a7 */ /* 0x0001e2000810043f */
[----:B---3--:R-:W-:-:S05]  /*5d90*/  LOP3.LUT R13, R13, R12, RZ, 0x3c, !PT ;  /* 0x0000000c0d0d7212 */ /* 0x008fca00078e3cff */
[----:B------:R0:W-:Y:S01]  /*5da0*/  STL [R1+0x14], R13 ;  /* 0x0000140d01007387 */ /* 0x0001e20000100800 */
[----:B------:R-:W-:Y:S05]  /*5db0*/  @P5 BRA `(.L_x_1404) ;  /* 0xffffffc8009c5947 */ /* 0x000fea000383ffff */
[----:B0-----:R-:W0:Y:S01]  /*5dc0*/  S2R R13, SR_TID.X ;  /* 0x00000000000d7919 */ /* 0x001e220000002100 */
[----:B------:R-:W-:Y:S02]  /*5dd0*/  PLOP3.LUT P0, PT, PT, PT, PT, 0x8, 0x0 ;  /* 0x000000000000781c */ /* 0x000fe40003f0e170 */
[----:B0-----:R-:W-:-:S04]  /*5de0*/  SHF.R.U32.HI R13, RZ, 0x7, R13 ;  /* 0x00000007ff0d7819 */ /* 0x001fc8000001160d */
[----:B------:R-:W-:-:S13]  /*5df0*/  ISETP.NE.AND P5, PT, R13, 0x1, PT ;  /* 0x000000010d00780c */ /* 0x000fda0003fa5270 */
[----:B------:R-:W-:Y:S06]  /*5e00*/  @!P5 BAR.ARV 0x9, 0x100 ;  /* 0x024400000000db1d */ /* 0x000fec0000002000 */
.L_x_1350:
[----:B------:R-:W2:Y:S01]  /*5e10*/  LDL R8, [R1+0x1c] ;  /* 0x00001c0001087983 */ /* 0x000ea20000100800 */
[----:B------:R-:W0:Y:S08]  /*5e20*/  LDC R0, c[0x0][0x448] ;  /* 0x00011200ff007b82 */ /* 0x000e300000000800 */
[----:B------:R-:W1:Y:S01]  /*5e30*/  LDC.64 R6, c[0x0][0x9e0] ;  /* 0x00027800ff067b82 */ /* 0x000e620000000a00 */
[----:B0-----:R-:W-:-:S02]  /*5e40*/  ISETP.NE.AND P1, PT, R0, 0x1, PT ;  /* 0x000000010000780c */ /* 0x001fc40003f25270 */
[----:B-1----:R-:W-:-:S11]  /*5e50*/  ISETP.GE.AND P2, PT, R7, 0x1, PT ;  /* 0x000000010700780c */ /* 0x002fd60003f46270 */
[----:B------:R-:W0:Y:S08]  /*5e60*/  @P1 LDC R3, c[0x0][0x44c] ;  /* 0x00011300ff031b82 */ /* 0x000e300000000800 */
[----:B------:R-:W1:Y:S01]  /*5e70*/  @P1 LDC R4, c[0x0][0x450] ;  /* 0x00011400ff041b82 */ /* 0x000e620000000800 */
[----:B--2---:R-:W-:-:S04]  /*5e80*/  VIADD R0, R8, 0xbf ;  /* 0x000000bf08007836 */ /* 0x004fc80000000000 */
[----:B0-----:R-:W-:-:S05]  /*5e90*/  @P1 IMAD.HI.U32 R3, R0, R3, RZ ;  /* 0x0000000300031227 */ /* 0x001fca00078e00ff */
[----:B-1----:R-:W-:-:S05]  /*5ea0*/  @P1 SHF.R.U32.HI R0, RZ, R4, R3 ;  /* 0x00000004ff001219 */ /* 0x002fca0000011603 */
[----:B------:R-:W-:Y:S01]  /*5eb0*/  IMAD.IADD R91, R91, 0x1, R0 ;  /* 0x000000015b5b7824 */ /* 0x000fe200078e0200 */
[----:B------:R-:W-:Y:S06]  /*5ec0*/  @P0 BRA `(.L_x_1405) ;  /* 0x00000000000c0947 */ /* 0x000fec0003800000 */
[----:B------:R-:W0:Y:S01]  /*5ed0*/  FENCE.VIEW.ASYNC.G ;  /* 0x00000000000073c6 */ /* 0x000e220000000100 */
[----:B------:R-:W-:Y:S05]  /*5ee0*/  WARPSYNC.ALL ;  /* 0x0000000000007948 */ /* 0x000fea0003800000 */
[----:B0-----:R-:W-:Y:S06]  /*5ef0*/  BAR.ARV 0xc, 0x200 ;  /* 0x0308000000007b1d */ /* 0x001fec0000002000 */
.L_x_1405:
[----:B------:R-:W-:Y:S01]  /*5f00*/  IMAD.IADD R0, R91, 0x1, R6 ;  /* 0x000000015b007824 */ /* 0x000fe200078e0206 */
[----:B------:R-:W-:Y:S06]  /*5f10*/  @!P2 BRA `(.L_x_1406) ;  /* 0x000000000048a947 */ /* 0x000fec0003800000 */
        /* <DEDUP_REMOVED lines=11> */
.L_x_1408:
[----:B------:R-:W-:-:S13]  /*5fd0*/  ISETP.NE.AND P0, PT, R7, 0x1, PT ;  /* 0x000000010700780c */ /* 0x000fda0003f05270 */
[----:B------:R-:W0:Y:S02]  /*5fe0*/  @P0 LDC.64 R4, c[0x0][0x9e8] ;  /* 0x00027a00ff040b82 */ /* 0x000e240000000a00 */
[----:B0-----:R-:W-:-:S05]  /*5ff0*/  @P0 IMAD.HI.U32 R4, R3, R4, RZ ;  /* 0x0000000403040227 */ /* 0x001fca00078e00ff */
[----:B------:R-:W-:-:S07]  /*6000*/  @P0 SHF.R.U32.HI R3, RZ, R5, R4 ;  /* 0x00000005ff030219 */ /* 0x000fce0000011604 */
.L_x_1409:
[----:B------:R-:W-:Y:S05]  /*6010*/  BSYNC B0 ;  /* 0x0000000000007941 */ /* 0x000fea0003800000 */
.L_x_1407:
[----:B------:R-:W-:-:S05]  /*6020*/  IMAD R3, R3, R7, R7 ;  /* 0x0000000703037224 */ /* 0x000fca00078e0207 */
[----:B------:R-:W-:-:S07]  /*6030*/  VIMNMX R0, R0, R3, PT ;  /* 0x0000000300007248 */ /* 0x000fce0003fe0100 */
.L_x_1406:
[----:B------:R-:W0:Y:S01]  /*6040*/  @P1 LDC R4, c[0x0][0x44c] ;  /* 0x00011300ff041b82 */ /* 0x000e220000000800 */
[----:B------:R-:W-:Y:S01]  /*6050*/  VIADD R0, R0, 0x7f ;  /* 0x0000007f00007836 */ /* 0x000fe20000000000 */
[----:B------:R-:W-:-:S04]  /*6060*/  ULDC UR4, c[0x0][0x9dc] ;  /* 0x0002770000047ab9 */ /* 0x000fc80000000800 */
[----:B------:R-:W-:Y:S02]  /*6070*/  SHF.R.S32.HI R3, RZ, 0x1f, R0 ;  /* 0x0000001fff037819 */ /* 0x000fe40000011400 */
[----:B------:R-:W1:Y:S02]  /*6080*/  @P1 LDC R6, c[0x0][0x450] ;  /* 0x00011400ff061b82 */ /* 0x000e640000000800 */
[----:B------:R-:W-:-:S04]  /*6090*/  LEA.HI R3, R3, R0, RZ, 0x7 ;  /* 0x0000000003037211 */ /* 0x000fc800078f38ff */
[----:B------:R-:W-:-:S04]  /*60a0*/  SHF.R.S32.HI R3, RZ, 0x7, R3 ;  /* 0x00000007ff037819 */ /* 0x000fc80000011403 */
[----:B------:R-:W-:Y:S01]  /*60b0*/  VIMNMX R9, R92, R3, PT ;  /* 0x000000035c097248 */ /* 0x000fe20003fe0100 */
[----:B0-----:R-:W-:-:S04]  /*60c0*/  @P1 IMAD.HI.U32 R5, R8, R4, RZ ;  /* 0x0000000408051227 */ /* 0x001fc800078e00ff */
[----:B------:R-:W-:Y:S01]  /*60d0*/  IMAD.MOV.U32 R4, RZ, RZ, R8 ;  /* 0x000000ffff047224 */ /* 0x000fe200078e0008 */
        /* <DEDUP_REMOVED lines=14> */
.L_x_1412:
[----:B------:R-:W-:-:S13]  /*61c0*/  ISETP.NE.AND P0, PT, R7, 0x1, PT ;  /* 0x000000010700780c */ /* 0x000fda0003f05270 */
[----:B------:R-:W0:Y:S02]  /*61d0*/  @P0 LDC.64 R4, c[0x0][0x9e8] ;  /* 0x00027a00ff040b82 */ /* 0x000e240000000a00 */
[----:B0-----:R-:W-:-:S05]  /*61e0*/  @P0 IMAD.HI.U32 R4, R0, R4, RZ ;  /* 0x0000000400040227 */ /* 0x001fca00078e00ff */
[----:B------:R-:W-:-:S07]  /*61f0*/  @P0 SHF.R.U32.HI R0, RZ, R5, R4 ;  /* 0x00000005ff000219 */ /* 0x000fce0000011604 */
.L_x_1413:
[----:B------:R-:W-:Y:S05]  /*6200*/  BSYNC B0 ;  /* 0x0000000000007941 */ /* 0x000fea0003800000 */
.L_x_1411:
[----:B------:R-:W-:-:S05]  /*6210*/  IMAD R0, R0, R7, RZ ;  /* 0x0000000700007224 */ /* 0x000fca00078e02ff */
[----:B------:R-:W-:-:S07]  /*6220*/  VIMNMX R3, R3, R0, !PT ;  /* 0x0000000003037248 */ /* 0x000fce0007fe0100 */
.L_x_1410:
[----:B------:R-:W-:Y:S01]  /*6230*/  SHF.R.S32.HI R0, RZ, 0x1f, R3 ;  /* 0x0000001fff007819 */ /* 0x000fe20000011403 */
[----:B------:R-:W-:Y:S01]  /*6240*/  BSSY B0, `(.L_x_1414) ;  /* 0x0000027000007945 */ /* 0x000fe20003800000 */
[----:B------:R-:W-:Y:S02]  /*6250*/  IMAD.MOV.U32 R88, RZ, RZ, RZ ;  /* 0x000000ffff587224 */ /* 0x000fe400078e00ff */
[----:B------:R-:W-:-:S04]  /*6260*/  LEA.HI R0, R0, R3, RZ, 0x7 ;  /* 0x0000000300007211 */ /* 0x000fc800078f38ff */
[----:B------:R-:W-:-:S04]  /*6270*/  SHF.R.S32.HI R0, RZ, 0x7, R0 ;  /* 0x00000007ff007819 */ /* 0x000fc80000011400 */
[----:B------:R-:W-:-:S04]  /*6280*/  VIMNMX R11, RZ, R0, !PT ;  /* 0x00000000ff0b7248 */ /* 0x000fc80007fe0100 */
[----:B------:R-:W-:-:S13]  /*6290*/  ISETP.GT.AND P0, PT, R9, R11, PT ;  /* 0x0000000b0900720c */ /* 0x000fda0003f04270 */
[----:B------:R-:W-:Y:S05]  /*62a0*/  @!P0 BRA `(.L_x_1415) ;  /* 0x0000000000808947 */ /* 0x000fea0003800000 */
[----:B------:R-:W2:Y:S01]  /*62b0*/  LDL R4, [R1+0x68] ;  /* 0x0000680001047983 */ /* 0x000ea20000100800 */
[----:B------:R-:W-:Y:S01]  /*62c0*/  ULDC UR4, c[0x0][0x9f0] ;  /* 0x00027c0000047ab9 */ /* 0x000fe20000000800 */
[----:B--2---:R-:W-:-:S04]  /*62d0*/  ISETP.NE.AND P0, PT, R4, RZ, PT ;  /* 0x000000ff0400720c */ /* 0x004fc80003f05270 */
        /* <DEDUP_REMOVED lines=29> */
.L_x_1415:
[----:B------:R-:W-:Y:S05]  /*64b0*/  BSYNC B0 ;  /* 0x0000000000007941 */ /* 0x000fea0003800000 */
.L_x_1414:
[----:B------:R-:W2:Y:S01]  /*64c0*/  LDL R0, [R1+0x74] ;  /* 0x0000740001007983 */ /* 0x000ea20000100800 */
[----:B------:R-:W-:Y:S01]  /*64d0*/  PLOP3.LUT P0, PT, PT, PT, PT, 0x80, 0x0 ;  /* 0x000000000000781c */ /* 0x000fe20003f0f070 */
[----:B------:R-:W-:Y:S01]  /*64e0*/  IMAD.MOV.U32 R3, RZ, RZ, RZ ;  /* 0x000000ffff037224 */ /* 0x000fe200078e00ff */
        /* <DEDUP_REMOVED lines=16> */
[----:B--2---:R-:W-:Y:S02]  /*65f0*/  IMAD R4, R0, R88, R11 ;  /* 0x0000005800047224 */ /* 0x004fe400078e020b */
[----:B------:R-:W-:-:S03]  /*6600*/  IMAD.MOV.U32 R0, RZ, RZ, RZ ;  /* 0x000000ffff007224 */ /* 0x000fc600078e00ff */
[----:B------:R0:W-:Y:S01]  /*6610*/  STL [R1+0x58], R4 ;  /* 0x0000580401007387 */ /* 0x0001e20000100800 */
[----:B------:R-:W-:-:S04]  /*6620*/  VIADDMNMX R88, R4, R88, R9, PT ;  /* 0x0000005804587246 */ /* 0x000fc80003800109 */
[----:B------:R-:W-:-:S13]  /*6630*/  ISETP.GT.AND P1, PT, R88, R4, PT ;  /* 0x000000045800720c */ /* 0x000fda0003f24270 */
[----:B0-----:R-:W-:Y:S05]  /*6640*/  @!P1 BRA `(.L_x_1416) ;  /* 0x0000011000889947 */ /* 0x001fea0003800000 */
[----:B------:R-:W-:-:S03]  /*6650*/  UMOV UR4, 0xffffffff ;  /* 0xffffffff00047882 */ /* 0x000fc60000000000 */
[----:B------:R-:W-:Y:S05]  /*6660*/  BRA.DIV UR4, `(.L_x_1417) ;  /* 0x000001b204a87947 */ /* 0x000fea000b800000 */
[----:B------:R-:W0:Y:S02]  /*6670*/  S2R R0, SR_TID.X ;  /* 0x0000000000007919 */ /* 0x000e240000002100 */
[----:B0-----:R-:W-:-:S05]  /*6680*/  VIADD R3, R0, 0xffffff80 ;  /* 0xffffff8000037836 */ /* 0x001fca0000000000 */
[----:B------:R-:W-:-:S04]  /*6690*/  SHF.R.S32.HI R0, RZ, 0x1f, R3 ;  /* 0x0000001fff007819 */ /* 0x000fc80000011403 */
[----:B------:R-:W-:-:S04]  /*66a0*/  LEA.HI R0, R0, R3, RZ, 0x7 ;  /* 0x0000000300007211 */ /* 0x000fc800078f38ff */
[----:B------:R-:W-:-:S06]  /*66b0*/  SHF.R.S32.HI R0, RZ, 0x7, R0 ;  /* 0x00000007ff007819 */ /* 0x000fcc0000011400 */
[----:B------:R-:W0:Y:S04]  /*66c0*/  SHFL.IDX PT, R0, R0, RZ, 0x1f ;  /* 0x00001fff00007589 */ /* 0x000e2800000e0000 */
[----:B0-----:R1:W-:Y:S02]  /*66d0*/  STL [R1+0x24], R0 ;  /* 0x0000240001007387 */ /* 0x0013e40000100800 */
.L_x_1707:
[----:B------:R-:W1:Y:S01]  /*66e0*/  LDL R3, [R1+0x24] ;  /* 0x0000240001037983 */ /* 0x000e620000100800 */
[----:B------:R-:W-:Y:S01]  /*66f0*/  BSSY B6, `(.L_x_1418) ;  /* 0x000001b000067945 */ /* 0x000fe20003800000 */
[----:B-1----:R-:W-:-:S05]  /*6700*/  IMAD.HI R0, R3, 0x55555556, RZ ;  /* 0x5555555603007827 */ /* 0x002fca00078e02ff */
[----:B------:R-:W-:-:S05]  /*6710*/  LEA.HI R0, R0, R0, RZ, 0x1 ;  /* 0x0000000000007211 */ /* 0x000fca00078f08ff */
[----:B------:R-:W-:Y:S02]  /*6720*/  IMAD R0, R0, -0x3, R3 ;  /* 0xfffffffd00007824 */ /* 0x000fe400078e0203 */
[----:B------:R-:W-:-:S04]  /*6730*/  VIADD R3, R2, 0x8400 ;  /* 0x0000840002037836 */ /* 0x000fc80000000000 */
[----:B------:R-:W-:Y:S01]  /*6740*/  IMAD R0, R0, 0x2000, R3 ;  /* 0x0000200000007824 */ /* 0x000fe200078e0203 */
[----:B------:R-:W-:-:S04]  /*6750*/  LOP3.LUT P0, RZ, R3, 0x3ff, RZ, 0xc0, !PT ;  /* 0x000003ff03ff7812 */ /* 0x000fc8000780c0ff */
[----:B------:R-:W-:Y:S02]  /*6760*/  SHF.R.U32.HI R0, RZ, 0x4, R0 ;  /* 0x00000004ff007819 */ /* 0x000fe40000011600 */
[----:B------:R-:W-:Y:S02]  /*6770*/  P2R R25, PR, RZ, 0x1 ;  /* 0x00000001ff197803 */ /* 0x000fe40000000000 */
[----:B------:R-:W-:-:S05]  /*6780*/  LOP3.LUT R28, R0, 0x3fff, RZ, 0xc0, !PT ;  /* 0x00003fff001c7812 */ /* 0x000fca00078ec0ff */
        /* <DEDUP_REMOVED lines=17> */
.L_x_1419:
[----:B------:R-:W-:Y:S05]  /*68a0*/  BSYNC B6 ;  /* 0x0000000000067941 */ /* 0x000fea0003800000 */
.L_x_1418:
        /* <DEDUP_REMOVED lines=13> */
.L_x_1423:
[----:B--2---:R2:W3:Y:S02]  /*6980*/  SYNCS.PHASECHK.TRANS64.TRYWAIT P0, [R2+URZ+0x16800], R3 ;  /* 0x01680003020075a7 */ /* 0x0044e4000800017f */
[----:B---3--:R-:W-:Y:S05]  /*6990*/  @!P0 NANOSLEEP.SYNCS 0x989680 ;  /* 0x009896800000895d */ /* 0x008fea0003900000 */
[----:B------:R-:W3:Y:S02]  /*69a0*/  @!P0 SYNCS.PHASECHK.TRANS64 P0, [R2+URZ+0x16800], R3 ;  /* 0x01680003020085a7 */ /* 0x000ee4000800007f */
[----:B---3--:R-:W-:Y:S05]  /*69b0*/  @!P0 BRA `(.L_x_1423) ;  /* 0xfffffffc00f08947 */ /* 0x008fea000383ffff */
.L_x_1422:
[----:B------:R-:W-:Y:S05]  /*69c0*/  BSYNC B0 ;  /* 0x0000000000007941 */ /* 0x000fea0003800000 */
.L_x_1421:
[----:B------:R-:W-:Y:S05]  /*69d0*/  BRA `(.L_x_1424) ;  /* 0x0000003000387947 */ /* 0x000fea0003800000 */
.L_x_1420:
[----:B------:R-:W-:Y:S01]  /*69e0*/  ISETP.NE.AND P0, PT, R25, RZ, PT ;  /* 0x000000ff1900720c */ /* 0x000fe20003f05270 */
[----:B------:R-:W-:Y:S01]  /*69f0*/  ULDC.64 UR4, c[0x0][0x3f8] ;  /* 0x0000fe0000047ab9 */ /* 0x000fe20000000a00 */
[----:B-----5:R-:W-:Y:S01]  /*6a00*/  SHF.R.S32.HI R0, RZ, 0x1f, R24 ;  /* 0x0000001fff007819 */ /* 0x020fe20000011418 */
[----:B------:R-:W-:Y:S01]  /*6a10*/  ULDC.64 UR6, c[0x0][0x408] ;  /* 0x0001020000067ab9 */ /* 0x000fe20000000a00 */
[----:B------:R-:W-:Y:S01]  /*6a20*/  IMAD.WIDE.U32 R26, R24, UR4, RZ ;  /* 0x00000004181a7c25 */ /* 0x000fe2000f8e00ff */
[----:B------:R-:W-:Y:S03]  /*6a30*/  BSSY B6, `(.L_x_1425) ;  /* 0x0000019000067945 */ /* 0x000fe60003800000 */
[C---:B------:R-:W-:Y:S02]  /*6a40*/  IMAD R3, R0.reuse, UR4, RZ ;  /* 0x0000000400037c24 */ /* 0x040fe4000f8e02ff */
[----:B------:R-:W-:-:S02]  /*6a50*/  IMAD R5, R0, UR6, RZ ;  /* 0x0000000600057c24 */ /* 0x000fc4000f8e02ff */
[C---:B------:R-:W-:Y:S02]  /*6a60*/  IMAD R3, R24.reuse, UR5, R3 ;  /* 0x0000000518037c24 */ /* 0x040fe4000f8e0203 */
[C---:B------:R-:W-:Y:S02]  /*6a70*/  IMAD R5, R24.reuse, UR7, R5 ;  /* 0x0000000718057c24 */ /* 0x040fe4000f8e0205 */
[----:B------:R-:W-:-:S04]  /*6a80*/  IMAD.WIDE.U32 R24, R24, UR6, RZ ;  /* 0x0000000618187c25 */ /* 0x000fc8000f8e00ff */
[----:B------:R-:W-:Y:S02]  /*6a90*/  IMAD.IADD R31, R3, 0x1, R27 ;  /* 0x00000001031f7824 */ /* 0x000fe400078e021b */
[----:B------:R-:W-:Y:S01]  /*6aa0*/  IMAD.IADD R33, R5, 0x1, R25 ;  /* 0x0000000105217824 */ /* 0x000fe200078e0219 */
[----:B------:R-:W-:Y:S06]  /*6ab0*/  @!P0 BRA `(.L_x_1426) ;  /* 0x0000000000408947 */ /* 0x000fec0003800000 */
        /* <DEDUP_REMOVED lines=16> */
.L_x_1426:
[----:B------:R-:W-:Y:S05]  /*6bc0*/  BSYNC B6 ;  /* 0x0000000000067941 */ /* 0x000fea0003800000 */
.L_x_1425:
[----:B------:R-:W2:Y:S01]  /*6bd0*/  LDL R20, [R1+0x1c] ;  /* 0x00001c0001147983 */ /* 0x000ea20000100800 */
[----:B------:R-:W-:Y:S01]  /*6be0*/  ULDC.U8 UR4, c[0x0][0x410] ;  /* 0x0001040000047ab9 */ /* 0x000fe20000000000 */
[----:B------:R-:W-:Y:S01]  /*6bf0*/  BSSY B0, `(.L_x_1427) ;  /* 0x00002e4000007945 */ /* 0x000fe20003800000 */
[----:B------:R-:W-:Y:S01]  /*6c00*/  ISETP.NE.AND P0, PT, RZ, UR4, PT ;  /* 0x00000004ff007c0c */ /* 0x000fe2000bf05270 */
[----:B--2---:R-:W-:-:S12]  /*6c10*/  IMAD.IADD R35, R17, 0x1, R20 ;  /* 0x0000000111237824 */ /* 0x004fd800078e0214 */
[----:B------:R-:W-:Y:S05]  /*6c20*/  @!P0 BRA `(.L_x_1428) ;  /* 0x0000001400ec8947 */ /* 0x000fea0003800000 */
[----:B------:R-:W2:Y:S01]  /*6c30*/  LDL R41, [R1+0x18] ;  /* 0x0000180001297983 */ /* 0x000ea20000100800 */
[----:B------:R-:W1:Y:S01]  /*6c40*/  LDC R38, c[0x0][0x448] ;  /* 0x00011200ff267b82 */ /* 0x000e620000000800 */
[----:B------:R-:W-:Y:S01]  /*6c50*/  ULDC.64 UR4, c[0x0][0x3f8] ;  /* 0x0000fe0000047ab9 */ /* 0x000fe20000000a00 */
[----:B------:R-:W-:Y:S01]  /*6c60*/  ULDC.64 UR6, c[0x0][0x408] ;  /* 0x0001020000067ab9 */ /* 0x000fe20000000a00 */
[----:B------:R-:W3:Y:S01]  /*6c70*/  S2R R20, SR_TID.X ;  /* 0x0000000000147919 */ /* 0x000ee20000002100 */
[----:B-1----:R-:W-:Y:S01]  /*6c80*/  ISETP.NE.AND P0, PT, R38, 0x1, PT ;  /* 0x000000012600780c */ /* 0x002fe20003f05270 */
[----:B---3--:R-:W-:-:S12]  /*6c90*/  VIADD R21, R20, 0xffffff80 ;  /* 0xffffff8014157836 */ /* 0x008fd80000000000 */
[----:B------:R-:W1:Y:S01]  /*6ca0*/  @P0 LDC R0, c[0x0][0x44c] ;  /* 0x00011300ff000b82 */ /* 0x000e620000000800 */
[----:B------:R-:W-:-:S07]  /*6cb0*/  SHF.R.S32.HI R20, RZ, 0x1f, R21 ;  /* 0x0000001fff147819 */ /* 0x000fce0000011415 */
[----:B------:R-:W3:Y:S01]  /*6cc0*/  @P0 LDC R5, c[0x0][0x450] ;  /* 0x00011400ff050b82 */ /* 0x000ee20000000800 */
[----:B------:R-:W-:-:S04]  /*6cd0*/  LEA.HI R20, R20, R21, RZ, 0x2 ;  /* 0x0000001514147211 */ /* 0x000fc800078f10ff */
[----:B------:R-:W-:-:S05]  /*6ce0*/  LOP3.LUT R20, R20, 0xfffffffc, RZ, 0xc0, !PT ;  /* 0xfffffffc14147812 */ /* 0x000fca00078ec0ff */
[----:B------:R-:W-:-:S04]  /*6cf0*/  IMAD.IADD R20, R21, 0x1, -R20 ;  /* 0x0000000115147824 */ /* 0x000fc800078e0a14 */
[----:B------:R-:W-:-:S04]  /*6d00*/  IMAD R3, R20, 0x60, R35 ;  /* 0x0000006014037824 */ /* 0x000fc800078e0223 */
[----:B-1----:R-:W-:-:S05]  /*6d10*/  @P0 IMAD.HI.U32 R0, R3, R0, RZ ;  /* 0x0000000003000227 */ /* 0x002fca00078e00ff */
[----:B---3--:R-:W-:-:S04]  /*6d20*/  @P0 SHF.R.U32.HI R3, RZ, R5, R0 ;  /* 0x00000005ff030219 */ /* 0x008fc80000011600 */
[----:B------:R-:W-:Y:S01]  /*6d30*/  SHF.R.S32.HI R0, RZ, 0x1f, R3 ;  /* 0x0000001fff007819 */ /* 0x000fe20000011403 */
[----:B------:R-:W-:Y:S02]  /*6d40*/  IMAD.MOV.U32 R6, RZ, RZ, R26 ;  /* 0x000000ffff067224 */ /* 0x000fe400078e001a */
[----:B------:R-:W-:Y:S02]  /*6d50*/  IMAD.MOV.U32 R7, RZ, RZ, R31 ;  /* 0x000000ffff077224 */ /* 0x000fe400078e001f */
[C---:B------:R-:W-:Y:S02]  /*6d60*/  IMAD R4, R0.reuse, UR4, RZ ;  /* 0x0000000400047c24 */ /* 0x040fe4000f8e02ff */
[----:B------:R-:W-:Y:S02]  /*6d70*/  IMAD.MOV.U32 R8, RZ, RZ, R24 ;  /* 0x000000ffff087224 */ /* 0x000fe400078e0018 */
[----:B------:R-:W-:Y:S02]  /*6d80*/  IMAD.MOV.U32 R9, RZ, RZ, R33 ;  /* 0x000000ffff097224 */ /* 0x000fe400078e0021 */
[----:B------:R-:W-:-:S02]  /*6d90*/  IMAD R0, R0, UR6, RZ ;  /* 0x0000000600007c24 */ /* 0x000fc4000f8e02ff */
[----:B------:R-:W-:-:S04]  /*6da0*/  IMAD.WIDE.U32 R6, R3, UR4, R6 ;  /* 0x0000000403067c25 */ /* 0x000fc8000f8e0006 */
[C---:B------:R-:W-:Y:S01]  /*6db0*/  IMAD R5, R3.reuse, UR5, R4 ;  /* 0x0000000503057c24 */ /* 0x040fe2000f8e0204 */
[----:B------:R-:W-:Y:S01]  /*6dc0*/  ULDC.64 UR4, c[0x0][0x3e8] ;  /* 0x0000fa0000047ab9 */ /* 0x000fe20000000a00 */
[----:B------:R-:W-:-:S04]  /*6dd0*/  IMAD.WIDE.U32 R8, R3, UR6, R8 ;  /* 0x0000000603087c25 */ /* 0x000fc8000f8e0008 */
[----:B------:R-:W-:Y:S01]  /*6de0*/  IMAD R3, R3, UR7, R0 ;  /* 0x0000000703037c24 */ /* 0x000fe2000f8e0200 */
[----:B------:R-:W-:Y:S01]  /*6df0*/  ULDC.64 UR6, c[0x0][0x400] ;  /* 0x0001000000067ab9 */ /* 0x000fe20000000a00 */
[----:B------:R-:W-:Y:S01]  /*6e00*/  IMAD.IADD R5, R7, 0x1, R5 ;  /* 0x0000000107057824 */ /* 0x000fe200078e0205 */
[----:B------:R-:W-:Y:S01]  /*6e10*/  LEA R4, P0, R6, UR4, 0x1 ;  /* 0x0000000406047c11 */ /* 0x000fe2000f8008ff */
[----:B------:R-:W-:Y:S01]  /*6e20*/  IMAD.IADD R3, R9, 0x1, R3 ;  /* 0x0000000109037824 */ /* 0x000fe200078e0203 */
[----:B------:R-:W-:Y:S01]  /*6e30*/  LEA R7, P1, R8, UR6, 0x1 ;  /* 0x0000000608077c11 */ /* 0x000fe2000f8208ff */
[----:B------:R-:W-:Y:S01]  /*6e40*/  UMOV UR4, 0xffffffff ;  /* 0xffffffff00047882 */ /* 0x000fe20000000000 */
[----:B------:R-:W-:Y:S02]  /*6e50*/  LEA.HI.X R6, R6, UR5, R5, 0x1, P0 ;  /* 0x0000000506067c11 */ /* 0x000fe400080f0c05 */
[----:B------:R-:W-:Y:S02]  /*6e60*/  LEA.HI.X R8, R8, UR7, R3, 0x1, P1 ;  /* 0x0000000708087c11 */ /* 0x000fe400088f0c03 */
[----:B--2---:R-:W-:Y:S01]  /*6e70*/  SHF.R.S32.HI R34, RZ, 0x1f, R41 ;  /* 0x0000001fff227819 */ /* 0x004fe20000011429 */
[----:B------:R-:W-:Y:S06]  /*6e80*/  BRA.DIV UR4, `(.L_x_1429) ;  /* 0x000001aa04e07947 */ /* 0x000fec000b800000 */
[----:B------:R1:W2:Y:S04]  /*6e90*/  SHFL.IDX PT, R3, R6, RZ, 0x1c1f ;  /* 0x001c1fff06037589 */ /* 0x0002a800000e0000 */
[----:B------:R1:W3:Y:S04]  /*6ea0*/  SHFL.IDX PT, R0, R4, RZ, 0x1c1f ;  /* 0x001c1fff04007589 */ /* 0x0002e800000e0000 */
[----:B------:R1:W4:Y:S04]  /*6eb0*/  SHFL.IDX PT, R5, R8, RZ, 0x1c1f ;  /* 0x001c1fff08057589 */ /* 0x00032800000e0000 */
[----:B0-----:R1:W0:Y:S02]  /*6ec0*/  SHFL.IDX PT, R14, R7, RZ, 0x1c1f ;  /* 0x001c1fff070e7589 */ /* 0x00122400000e0000 */
.L_x_1713:
[----:B------:R-:W5:Y:S01]  /*6ed0*/  LDL R9, [R1+0x8] ;  /* 0x0000080001097983 */ /* 0x000f620000100800 */
[----:B------:R-:W-:Y:S01]  /*6ee0*/  BSSY B1, `(.L_x_1430) ;  /* 0x000001e000017945 */ /* 0x000fe20003800000 */
[----:B------:R-:W-:Y:S02]  /*6ef0*/  CS2R R32, SRZ ;  /* 0x0000000000207805 */ /* 0x000fe4000001ff00 */
[----:B------:R-:W-:Y:S02]  /*6f00*/  CS2R R26, SRZ ;  /* 0x00000000001a7805 */ /* 0x000fe4000001ff00 */
[----:B------:R-:W-:Y:S02]  /*6f10*/  CS2R R30, SRZ ;  /* 0x00000000001e7805 */ /* 0x000fe4000001ff00 */
[----:B------:R-:W-:Y:S01]  /*6f20*/  CS2R R24, SRZ ;  /* 0x0000000000187805 */ /* 0x000fe2000001ff00 */
[----:B-----5:R-:W-:-:S05]  /*6f30*/  IMAD R38, R9, R38, RZ ;  /* 0x0000002609267224 */ /* 0x020fca00078e02ff */
[----:B------:R-:W-:-:S13]  /*6f40*/  ISETP.GE.AND P0, PT, R35, R38, PT ;  /* 0x000000262300720c */ /* 0x000fda0003f06270 */
[----:B------:R-:W-:Y:S05]  /*6f50*/  @P0 BRA `(.L_x_1431) ;  /* 0x0000000000580947 */ /* 0x000fea0003800000 */
[----:B------:R-:W-:Y:S01]  /*6f60*/  ULDC UR4, c[0x0][0x3f4] ;  /* 0x0000fd0000047ab9 */ /* 0x000fe20000000800 */
[----:B---3--:R-:W-:Y:S01]  /*6f70*/  IMAD.MOV.U32 R10, RZ, RZ, R0 ;  /* 0x000000ffff0a7224 */ /* 0x008fe200078e0000 */
[----:B------:R-:W-:Y:S01]  /*6f80*/  ISETP.GE.AND P3, PT, R41, UR4, PT ;  /* 0x0000000429007c0c */ /* 0x000fe2000bf66270 */
[----:B--2---:R-:W-:Y:S01]  /*6f90*/  IMAD.MOV.U32 R11, RZ, RZ, R3 ;  /* 0x000000ffff0b7224 */ /* 0x004fe200078e0003 */
[----:B------:R-:W-:Y:S01]  /*6fa0*/  ISETP.GE.AND P2, PT, R152, UR4, PT ;  /* 0x0000000498007c0c */ /* 0x000fe2000bf46270 */
[----:B----4-:R-:W-:Y:S01]  /*6fb0*/  IMAD.MOV.U32 R15, RZ, RZ, R5 ;  /* 0x000000ffff0f7224 */ /* 0x010fe200078e0005 */
[----:B------:R-:W-:-:S09]  /*6fc0*/  CS2R R30, SRZ ;  /* 0x00000000001e7805 */ /* 0x000fd2000001ff00 */
[C---:B------:R-:W-:Y:S01]  /*6fd0*/  @!P3 IMAD.SHL.U32 R37, R41.reuse, 0x2, RZ ;  /* 0x000000022925b824 */ /* 0x040fe200078e00ff */
[----:B------:R-:W-:Y:S02]  /*6fe0*/  @!P3 SHF.L.U64.HI R26, R41, 0x1, R34 ;  /* 0x00000001291ab819 */ /* 0x000fe40000010222 */
[----:B------:R-:W-:Y:S02]  /*6ff0*/  CS2R R32, SRZ ;  /* 0x0000000000207805 */ /* 0x000fe4000001ff00 */
[----:B------:R-:W-:Y:S01]  /*7000*/  CS2R R24, SRZ ;  /* 0x0000000000187805 */ /* 0x000fe2000001ff00 */
[----:B------:R-:W-:Y:S01]  /*7010*/  @!P2 IMAD.WIDE R10, R152, 0x2, R10 ;  /* 0x00000002980aa825 */ /* 0x000fe200078e020a */
[-C--:B------:R-:W-:Y:S02]  /*7020*/  @!P3 IADD3 R20, P0, R0, R37.reuse, RZ ;  /* 0x000000250014b210 */ /* 0x080fe40007f1e0ff */
[----:B0-----:R-:W-:Y:S01]  /*7030*/  @!P3 IADD3 R36, P1, R14, R37, RZ ;  /* 0x000000250e24b210 */ /* 0x001fe20007f3e0ff */
[----:B------:R-:W-:Y:S01]  /*7040*/  @!P2 IMAD.WIDE R12, R152, 0x2, R14 ;  /* 0x00000002980ca825 */ /* 0x000fe200078e020e */
[----:B------:R0:W5:Y:S03]  /*7050*/  @!P2 LD.E.64 R30, desc[UR40][R10.64] ;  /* 0x000000280a1ea980 */ /* 0x000166000c101b00 */
[--C-:B------:R-:W-:Y:S01]  /*7060*/  @!P3 IMAD.X R21, R3, 0x1, R26.reuse, P0 ;  /* 0x000000010315b824 */ /* 0x100fe200000e061a */
[----:B------:R0:W5:Y:S01]  /*7070*/  @!P2 LD.E.64 R32, desc[UR40][R12.64] ;  /* 0x000000280c20a980 */ /* 0x000162000c101b00 */
[----:B------:R-:W-:Y:S01]  /*7080*/  @!P3 IMAD.X R37, R5, 0x1, R26, P1 ;  /* 0x000000010525b824 */ /* 0x000fe200008e061a */
[----:B------:R-:W-:-:S02]  /*7090*/  CS2R R26, SRZ ;  /* 0x00000000001a7805 */ /* 0x000fc4000001ff00 */
[----:B------:R0:W5:Y:S04]  /*70a0*/  @!P3 LD.E.64 R24, desc[UR40][R20.64] ;  /* 0x000000281418b980 */ /* 0x000168000c101b00 */
[----:B------:R0:W5:Y:S02]  /*70b0*/  @!P3 LD.E.64 R26, desc[UR40][R36.64] ;  /* 0x00000028241ab980 */ /* 0x000164000c101b00 */
.L_x_1431:
[----:B------:R-:W-:Y:S05]  /*70c0*/  BSYNC B1 ;  /* 0x0000000000017941 */ /* 0x000fea0003800000 */
.L_x_1430:
[----:B---3-5:R-:W-:Y:S01]  /*70d0*/  IMAD.MOV.U32 R0, RZ, RZ, R32 ;  /* 0x000000ffff007224 */ /* 0x028fe200078e0020 */
[----:B------:R-:W-:Y:S01]  /*70e0*/  UMOV UR4, 0xffffffff ;  /* 0xffffffff00047882 */ /* 0x000fe20000000000 */
[----:B--2---:R-:W-:Y:S01]  /*70f0*/  IMAD.MOV.U32 R3, RZ, RZ, R33 ;  /* 0x000000ffff037224 */ /* 0x004fe200078e0021 */
[----:B0-----:R-:W-:Y:S01]  /*7100*/  CS2R R20, SRZ ;  /* 0x0000000000147805 */ /* 0x001fe2000001ff00 */
[----:B----4-:R-:W-:Y:S01]  /*7110*/  IMAD.MOV.U32 R5, RZ, RZ, R26 ;  /* 0x000000ffff057224 */ /* 0x010fe200078e001a */
        /* <DEDUP_REMOVED lines=12> */
[----:B------:R-:W-:Y:S01]  /*71e0*/  PRMT R42, R9, 0x7610, R42 ;  /* 0x00007610092a7816 */ /* 0x000fe2000000002a */
[----:B------:R-:W-:Y:S06]  /*71f0*/  BRA.DIV UR4, `(.L_x_1432) ;  /* 0x000001aa04747947 */ /* 0x000fec000b800000 */
[----:B------:R0:W2:Y:S04]  /*7200*/  SHFL.IDX PT, R3, R6, 0x1, 0x1c1f ;  /* 0x003c1f0006037f89 */ /* 0x0000a800000e0000 */
[----:B------:R0:W3:Y:S04]  /*7210*/  SHFL.IDX PT, R0, R4, 0x1, 0x1c1f ;  /* 0x003c1f0004007f89 */ /* 0x0000e800000e0000 */
[----:B------:R0:W4:Y:S04]  /*7220*/  SHFL.IDX PT, R5, R8, 0x1, 0x1c1f ;  /* 0x003c1f0008057f89 */ /* 0x00012800000e0000 */
[----:B------:R0:W0:Y:S02]  /*7230*/  SHFL.IDX PT, R14, R7, 0x1, 0x1c1f ;  /* 0x003c1f00070e7f89 */ /* 0x00002400000e0000 */
.L_x_1719:
[----:B01----:R-:W5:Y:S04]  /*7240*/  LDL R6, [R1+0x70] ;  /* 0x0000700001067983 */ /* 0x003f680000100800 */
[----:B------:R-:W2:Y:S01]  /*7250*/  LDL R44, [R1+0x5c] ;  /* 0x00005c00012c7983 */ /* 0x000ea20000100800 */
[----:B------:R-:W-:Y:S01]  /*7260*/  VIADD R35, R35, 0x60 ;  /* 0x0000006023237836 */ /* 0x000fe20000000000 */
[----:B------:R-:W-:Y:S01]  /*7270*/  BSSY B1, `(.L_x_1433) ;  /* 0x0000021000017945 */ /* 0x000fe20003800000 */
[----:B------:R-:W-:Y:S02]  /*7280*/  CS2R R10, SRZ ;  /* 0x00000000000a7805 */ /* 0x000fe4000001ff00 */
[----:B------:R-:W-:Y:S02]  /*7290*/  CS2R R12, SRZ ;  /* 0x00000000000c7805 */ /* 0x000fe4000001ff00 */
[----:B------:R-:W-:-:S02]  /*72a0*/  CS2R R8, SRZ ;  /* 0x0000000000087805 */ /* 0x000fc4000001ff00 */
[----:B------:R-:W-:Y:S02]  /*72b0*/  ISETP.GE.AND P0, PT, R35, R38, PT ;  /* 0x000000262300720c */ /* 0x000fe40003f06270 */
[----:B-----5:R-:W-:-:S04]  /*72c0*/  LEA.HI R4, R6, R6, RZ, 0x1 ;  /* 0x0000000606047211 */ /* 0x020fc800078f08ff */
[----:B------:R-:W-:Y:S01]  /*72d0*/  LOP3.LUT R4, R4, 0xfffffffe, RZ, 0xc0, !PT ;  /* 0xfffffffe04047812 */ /* 0x000fe200078ec0ff */
[----:B--2---:R-:W-:-:S04]  /*72e0*/  IMAD.SHL.U32 R36, R44, 0x40, RZ ;  /* 0x000000402c247824 */ /* 0x004fc800078e00ff */
[----:B------:R-:W-:-:S05]  /*72f0*/  IMAD.IADD R4, R6, 0x1, -R4 ;  /* 0x0000000106047824 */ /* 0x000fca00078e0a04 */
[----:B------:R-:W-:Y:S01]  /*7300*/  SHF.L.U32 R45, R4, 0x1f, RZ ;  /* 0x0000001f042d7819 */ /* 0x000fe200000006ff */
[----:B------:R-:W-:Y:S06]  /*7310*/  @P0 BRA `(.L_x_1434) ;  /* 0x0000000000580947 */ /* 0x000fec0003800000 */
[----:B------:R-:W-:Y:S01]  /*7320*/  ULDC UR4, c[0x0][0x3f4] ;  /* 0x0000fd0000047ab9 */ /* 0x000fe20000000800 */
[----:B---3--:R-:W-:Y:S01]  /*7330*/  IMAD.MOV.U32 R6, RZ, RZ, R0 ;  /* 0x000000ffff067224 */ /* 0x008fe200078e0000 */
[----:B------:R-:W-:Y:S01]  /*7340*/  ISETP.GE.AND P3, PT, R41, UR4, PT ;  /* 0x0000000429007c0c */ /* 0x000fe2000bf66270 */
[----:B------:R-:W-:Y:S01]  /*7350*/  IMAD.MOV.U32 R7, RZ, RZ, R3 ;  /* 0x000000ffff077224 */ /* 0x000fe200078e0003 */
[----:B------:R-:W-:Y:S01]  /*7360*/  ISETP.GE.AND P2, PT, R152, UR4, PT ;  /* 0x0000000498007c0c */ /* 0x000fe2000bf46270 */
[----:B----4-:R-:W-:Y:S01]  /*7370*/  IMAD.MOV.U32 R15, RZ, RZ, R5 ;  /* 0x000000ffff0f7224 */ /* 0x010fe200078e0005 */
[----:B------:R-:W-:-:S09]  /*7380*/  CS2R R12, SRZ ;  /* 0x00000000000c7805 */ /* 0x000fd2000001ff00 */
[C---:B------:R-:W-:Y:S01]  /*7390*/  @!P3 IMAD.SHL.U32 R9, R41.reuse, 0x2, RZ ;  /* 0x000000022909b824 */ /* 0x040fe200078e00ff */
[----:B------:R-:W-:Y:S02]  /*73a0*/  @!P3 SHF.L.U64.HI R10, R41, 0x1, R34 ;  /* 0x00000001290ab819 */ /* 0x000fe40000010222 */
[----:B------:R-:W-:Y:S01]  /*73b0*/  CS2R R20, SRZ ;  /* 0x0000000000147805 */ /* 0x000fe2000001ff00 */
[----:B------:R-:W-:Y:S01]  /*73c0*/  @!P2 IMAD.WIDE R6, R152, 0x2, R6 ;  /* 0x000000029806a825 */ /* 0x000fe200078e0206 */
[-C--:B------:R-:W-:Y:S02]  /*73d0*/  @!P3 IADD3 R34, P0, R0, R9.reuse, RZ ;  /* 0x000000090022b210 */ /* 0x080fe40007f1e0ff */
[----:B------:R-:W-:Y:S02]  /*73e0*/  @!P3 IADD3 R4, P1, R14, R9, RZ ;  /* 0x000000090e04b210 */ /* 0x000fe40007f3e0ff */
[----:B------:R-:W-:Y:S01]  /*73f0*/  CS2R R8, SRZ ;  /* 0x0000000000087805 */ /* 0x000fe2000001ff00 */
[----:B------:R0:W5:Y:S01]  /*7400*/  @!P2 LD.E.64 R12, desc[UR40][R6.64] ;  /* 0x00000028060ca980 */ /* 0x000162000c101b00 */
[----:B------:R-:W-:-:S02]  /*7410*/  @!P3 IMAD.X R35, R3, 0x1, R10, P0 ;  /* 0x000000010323b824 */ /* 0x000fc400000e060a */
[----:B------:R-:W-:Y:S01]  /*7420*/  @!P3 IMAD.X R5, R5, 0x1, R10, P1 ;  /* 0x000000010505b824 */ /* 0x000fe200008e060a */
[----:B------:R-:W-:Y:S01]  /*7430*/  CS2R R10, SRZ ;  /* 0x00000000000a7805 */ /* 0x000fe2000001ff00 */
[----:B------:R-:W-:Y:S01]  /*7440*/  @!P2 IMAD.WIDE R14, R152, 0x2, R14 ;  /* 0x00000002980ea825 */ /* 0x000fe200078e020e */
[----:B------:R0:W5:Y:S04]  /*7450*/  @!P3 LD.E.64 R8, desc[UR40][R34.64] ;  /* 0x000000282208b980 */ /* 0x000168000c101b00 */
[----:B------:R0:W5:Y:S04]  /*7460*/  @!P2 LD.E.64 R20, desc[UR40][R14.64] ;  /* 0x000000280e14a980 */ /* 0x000168000c101b00 */
[----:B------:R0:W5:Y:S02]  /*7470*/  @!P3 LD.E.64 R10, desc[UR40][R4.64] ;  /* 0x00000028040ab980 */ /* 0x000164000c101b00 */
.L_x_1434:
[----:B------:R-:W-:Y:S05]  /*7480*/  BSYNC B1 ;  /* 0x0000000000017941 */ /* 0x000fea0003800000 */
.L_x_1433:
[----:B0-----:R-:W0:Y:S01]  /*7490*/  S2R R7, SR_TID.X ;  /* 0x0000000000077919 */ /* 0x001e220000002100 */
[----:B------:R-:W1:Y:S01]  /*74a0*/  SYNCS.PHASECHK.TRANS64.TRYWAIT P0, [R2+URZ+0x16800], R45 ;  /* 0x0168002d020075a7 */ /* 0x000e62000800017f */
[----:B------:R-:W-:Y:S01]  /*74b0*/  LOP3.LUT R3, R36, 0x1c0, RZ, 0xc0, !PT ;  /* 0x000001c024037812 */ /* 0x000fe200078ec0ff */
[----:B-----5:R-:W-:Y:S01]  /*74c0*/  IMAD.MOV.U32 R4, RZ, RZ, R20 ;  /* 0x000000ffff047224 */ /* 0x020fe200078e0014 */
[----:B------:R-:W-:Y:S01]  /*74d0*/  BSSY B1, `(.L_x_1435) ;  /* 0x000001f000017945 */ /* 0x000fe20003800000 */
[----:B------:R-:W-:Y:S01]  /*74e0*/  IMAD R14, R29, -0xc0, R38 ;  /* 0xffffff401d0e7824 */ /* 0x000fe200078e0226 */
[----:B---3--:R-:W-:Y:S01]  /*74f0*/  LOP3.LUT R0, R3, 0x18, R18, 0xf8, !PT ;  /* 0x0000001803007812 */ /* 0x008fe200078ef812 */
[----:B----4-:R-:W-:Y:S01]  /*7500*/  IMAD.MOV.U32 R5, RZ, RZ, R11 ;  /* 0x000000ffff057224 */ /* 0x010fe200078e000b */
[----:B------:R-:W-:Y:S01]  /*7510*/  SHF.R.U32.HI R3, RZ, 0x3, R3 ;  /* 0x00000003ff037819 */ /* 0x000fe20000011603 */
[----:B------:R-:W-:Y:S01]  /*7520*/  IMAD.MOV.U32 R6, RZ, RZ, R12 ;  /* 0x000000ffff067224 */ /* 0x000fe200078e000c */
[----:B------:R-:W-:Y:S01]  /*7530*/  PRMT R37, R4, 0x7610, R37 ;  /* 0x0000761004257816 */ /* 0x000fe20000000025 */
[----:B------:R-:W-:Y:S01]  /*7540*/  IMAD.MOV.U32 R4, RZ, RZ, R10 ;  /* 0x000000ffff047224 */ /* 0x000fe200078e000a */
[----:B------:R-:W-:Y:S01]  /*7550*/  LOP3.LUT R0, R0, R3, RZ, 0x3c, !PT ;  /* 0x0000000300007212 */ /* 0x000fe200078e3cff */
[----:B------:R-:W-:Y:S01]  /*7560*/  IMAD.MOV.U32 R3, RZ, RZ, R21 ;  /* 0x000000ffff037224 */ /* 0x000fe200078e0015 */
[----:B------:R-:W-:-:S02]  /*7570*/  VIMNMX R14, R14, 0xc0, PT ;  /* 0x000000c00e0e7848 */ /* 0x000fc40003fe0100 */
[----:B------:R-:W-:Y:S01]  /*7580*/  PRMT R15, R4, 0x7610, R15 ;  /* 0x00007610040f7816 */ /* 0x000fe2000000000f */
[----:B------:R-:W-:Y:S01]  /*7590*/  IMAD.MOV.U32 R4, RZ, RZ, R8 ;  /* 0x000000ffff047224 */ /* 0x000fe200078e0008 */
[----:B------:R-:W-:Y:S02]  /*75a0*/  PRMT R36, R3, 0x7610, R36 ;  /* 0x0000761003247816 */ /* 0x000fe40000000024 */
[----:B------:R-:W-:Y:S01]  /*75b0*/  PRMT R29, R5, 0x7610, R29 ;  /* 0x00007610051d7816 */ /* 0x000fe2000000001d */
[----:B------:R-:W-:Y:S01]  /*75c0*/  IMAD.MOV.U32 R5, RZ, RZ, R9 ;  /* 0x000000ffff057224 */ /* 0x000fe200078e0009 */
[----:B------:R-:W-:Y:S02]  /*75d0*/  PRMT R34, R4, 0x7610, R34 ;  /* 0x0000761004227816 */ /* 0x000fe40000000022 */
[----:B------:R-:W-:Y:S02]  /*75e0*/  PRMT R38, R6, 0x7610, R38 ;  /* 0x0000761006267816 */ /* 0x000fe40000000026 */
[----:B------:R-:W-:-:S02]  /*75f0*/  LOP3.LUT P2, RZ, R44, 0x4, RZ, 0xc0, !PT ;  /* 0x000000042cff7812 */ /* 0x000fc4000784c0ff */
[----:B------:R-:W-:Y:S01]  /*7600*/  ISETP.GE.AND P1, PT, R17, R14, PT ;  /* 0x0000000e1100720c */ /* 0x000fe20003f26270 */
[----:B0-----:R-:W-:-:S05]  /*7610*/  VIADD R35, R7, 0xffffff80 ;  /* 0xffffff8007237836 */ /* 0x001fca0000000000 */
[----:B------:R-:W-:-:S04]  /*7620*/  SHF.R.S32.HI R7, RZ, 0x1f, R35 ;  /* 0x0000001fff077819 */ /* 0x000fc80000011423 */
[----:B------:R-:W-:-:S04]  /*7630*/  LEA.HI R7, R7, R35, RZ, 0x5 ;  /* 0x0000002307077211 */ /* 0x000fc800078f28ff */
[----:B------:R-:W-:-:S05]  /*7640*/  SHF.R.S32.HI R7, RZ, 0x5, R7 ;  /* 0x00000005ff077819 */ /* 0x000fca0000011407 */
[----:B------:R-:W-:Y:S02]  /*7650*/  IMAD R3, R7, 0x200, R0 ;  /* 0x0000020007037824 */ /* 0x000fe400078e0200 */
[----:B------:R-:W-:Y:S02]  /*7660*/  IMAD.MOV.U32 R0, RZ, RZ, R13 ;  /* 0x000000ffff007224 */ /* 0x000fe400078e000d */
[----:B------:R-:W-:-:S03]  /*7670*/  IMAD R3, R3, 0x2, R2 ;  /* 0x0000000203037824 */ /* 0x000fc600078e0202 */
[----:B------:R-:W-:Y:S01]  /*7680*/  PRMT R41, R0, 0x7610, R41 ;  /* 0x0000761000297816 */ /* 0x000fe20000000029 */
[C---:B------:R-:W-:Y:S02]  /*7690*/  VIADD R4, R3.reuse, 0x8400 ;  /* 0x0000840003047836 */ /* 0x040fe40000000000 */
[----:B------:R-:W-:Y:S01]  /*76a0*/  VIADD R0, R3, 0x8440 ;  /* 0x0000844003007836 */ /* 0x000fe20000000000 */
[----:B-1----:R-:W-:Y:S06]  /*76b0*/  @!P0 BRA `(.L_x_1436) ;  /* 0x000001a400b48947 */ /* 0x002fec0003800000 */
.L_x_1720:
[----:B------:R-:W-:Y:S05]  /*76c0*/  BSYNC B1 ;  /* 0x0000000000017941 */ /* 0x000fea0003800000 */
.L_x_1435:
[----:B------:R-:W-:Y:S01]  /*76d0*/  BSSY B1, `(.L_x_1437) ;  /* 0x0000068000017945 */ /* 0x000fe20003800000 */
[----:B------:R-:W-:Y:S01]  /*76e0*/  PRMT R35, R5, 0x7610, R35 ;  /* 0x0000761005237816 */ /* 0x000fe20000000023 */
[----:B------:R-:W-:Y:S02]  /*76f0*/  @P2 VIADD R0, R4, 0xffffffc0 ;  /* 0xffffffc004002836 */ /* 0x000fe40000000000 */
[----:B------:R-:W-:Y:S05]  /*7700*/  @P1 BRA `(.L_x_1438) ;  /* 0x0000000400901947 */ /* 0x000fea0003800000 */
[----:B------:R-:W2:Y:S01]  /*7710*/  LDL R6, [R1+0x18] ;  /* 0x0000180001067983 */ /* 0x000ea20000100800 */
[----:B------:R-:W1:Y:S01]  /*7720*/  LDC R5, c[0x0][0x3f4] ;  /* 0x0000fd00ff057b82 */ /* 0x000e620000000800 */
[----:B------:R-:W-:Y:S01]  /*7730*/  BSSY B2, `(.L_x_1439) ;  /* 0x0000032000027945 */ /* 0x000fe20003800000 */
[-C--:B-1----:R-:W-:Y:S02]  /*7740*/  ISETP.GE.AND P0, PT, R152, R5.reuse, PT ;  /* 0x000000059800720c */ /* 0x082fe40003f06270 */
[----:B--2---:R-:W-:-:S11]  /*7750*/  ISETP.GE.AND P1, PT, R6, R5, PT ;  /* 0x000000050600720c */ /* 0x004fd60003f26270 */
[----:B------:R-:W-:Y:S05]  /*7760*/  @P0 BRA `(.L_x_1440) ;  /* 0x0000000000b80947 */ /* 0x000fea0003800000 */
[----:B------:R-:W1:Y:S01]  /*7770*/  LDS.128 R4, [R3+0x8400] ;  /* 0x0084000003047984 */ /* 0x000e620000000c00 */
[----:B------:R-:W-:Y:S02]  /*7780*/  SHF.R.U32.HI R48, RZ, 0x10, R33 ;  /* 0x00000010ff307819 */ /* 0x000fe40000011621 */
[----:B0-----:R-:W-:Y:S02]  /*7790*/  SHF.R.U32.HI R45, RZ, 0x10, R31 ;  /* 0x00000010ff2d7819 */ /* 0x001fe4000001161f */
[----:B------:R-:W-:Y:S02]  /*77a0*/  PRMT R48, R37, 0x5432, R48 ;  /* 0x0000543225307816 */ /* 0x000fe40000000030 */
[----:B------:R-:W-:Y:S02]  /*77b0*/  SHF.R.U64 R47, R32, 0x10, R33 ;  /* 0x00000010202f7819 */ /* 0x000fe40000001221 */
[----:B------:R-:W-:Y:S01]  /*77c0*/  PRMT R45, R49, 0x5410, R45 ;  /* 0x00005410312d7816 */ /* 0x000fe2000000002d */
[----:B------:R-:W-:Y:S01]  /*77d0*/  IMAD.U32 R49, R48, 0x10000, RZ ;  /* 0x0001000030317824 */ /* 0x000fe200078e00ff */
[----:B------:R-:W-:-:S02]  /*77e0*/  SHF.R.U64 R44, R30, 0x10, R31 ;  /* 0x000000101e2c7819 */ /* 0x000fc4000000121f */
[----:B------:R-:W-:Y:S01]  /*77f0*/  PRMT R47, R46, 0x5410, R47 ;  /* 0x000054102e2f7816 */ /* 0x000fe2000000002f */
[C---:B------:R-:W-:Y:S01]  /*7800*/  IMAD.U32 R46, R45.reuse, 0x10000, RZ ;  /* 0x000100002d2e7824 */ /* 0x040fe200078e00ff */
[----:B------:R-:W-:Y:S02]  /*7810*/  LOP3.LUT R48, R48, 0xffff0000, RZ, 0xc0, !PT ;  /* 0xffff000030307812 */ /* 0x000fe400078ec0ff */
[----:B------:R-:W-:Y:S02]  /*7820*/  LOP3.LUT R45, R45, 0xffff0000, RZ, 0xc0, !PT ;  /* 0xffff00002d2d7812 */ /* 0x000fe400078ec0ff */
[----:B------:R-:W-:Y:S02]  /*7830*/  PRMT R44, R39, 0x5432, R44 ;  /* 0x00005432272c7816 */ /* 0x000fe4000000002c */
[C---:B-1----:R-:W-:Y:S01]  /*7840*/  LOP3.LUT R31, R6.reuse, 0xffff0000, RZ, 0xc0, !PT ;  /* 0xffff0000061f7812 */ /* 0x042fe200078ec0ff */
[----:B------:R-:W-:Y:S01]  /*7850*/  IMAD.U32 R30, R6, 0x10000, RZ ;  /* 0x00010000061e7824 */ /* 0x000fe200078e00ff */
[C---:B------:R-:W-:Y:S01]  /*7860*/  LOP3.LUT R33, R7.reuse, 0xffff0000, RZ, 0xc0, !PT ;  /* 0xffff000007217812 */ /* 0x040fe200078ec0ff */
[----:B------:R-:W-:-:S02]  /*7870*/  IMAD.U32 R32, R7, 0x10000, RZ ;  /* 0x0001000007207824 */ /* 0x000fc400078e00ff */
[CC--:B------:R-:W-:Y:S01]  /*7880*/  FMUL.FTZ R51, R31.reuse, R49.reuse ;  /* 0x000000311f337220 */ /* 0x0c0fe20000410000 */
[----:B------:R-:W-:Y:S01]  /*7890*/  FMUL.FTZ R50, R31, R46 ;  /* 0x0000002e1f327220 */ /* 0x000fe20000410000 */
[----:B------:R-:W-:Y:S01]  /*78a0*/  FMUL.FTZ R31, R33, R48 ;  /* 0x00000030211f7220 */ /* 0x000fe20000410000 */
[----:B------:R-:W-:Y:S02]  /*78b0*/  IMAD.U32 R6, R4, 0x10000, RZ ;  /* 0x0001000004067824 */ /* 0x000fe400078e00ff */
[C---:B------:R-:W-:Y:S01]  /*78c0*/  FFMA.FTZ R51, R30.reuse, R46, -R51 ;  /* 0x0000002e1e337223 */ /* 0x040fe20000010833 */
[----:B------:R-:W-:Y:S01]  /*78d0*/  FFMA.FTZ R50, R30, R49, R50 ;  /* 0x000000311e327223 */ /* 0x000fe20000010032 */
[-C--:B------:R-:W-:Y:S01]  /*78e0*/  FFMA.FTZ R49, R32, R45.reuse, -R31 ;  /* 0x0000002d20317223 */ /* 0x080fe2000001081f */
[C---:B------:R-:W-:Y:S01]  /*78f0*/  IMAD.U32 R7, R5.reuse, 0x10000, RZ ;  /* 0x0001000005077824 */ /* 0x040fe200078e00ff */
[----:B------:R-:W-:Y:S01]  /*7900*/  LOP3.LUT R4, R4, 0xffff0000, RZ, 0xc0, !PT ;  /* 0xffff000004047812 */ /* 0x000fe200078ec0ff */
[C---:B------:R-:W-:Y:S01]  /*7910*/  IMAD.U32 R31, R44.reuse, 0x10000, RZ ;  /* 0x000100002c1f7824 */ /* 0x040fe200078e00ff */
[----:B------:R-:W-:Y:S01]  /*7920*/  LOP3.LUT R5, R5, 0xffff0000, RZ, 0xc0, !PT ;  /* 0xffff000005057812 */ /* 0x000fe200078ec0ff */
[----:B------:R-:W-:Y:S01]  /*7930*/  FMUL.FTZ R53, R33, R45 ;  /* 0x0000002d21357220 */ /* 0x000fe20000410000 */
[C---:B------:R-:W-:Y:S01]  /*7940*/  LOP3.LUT R30, R47.reuse, 0xffff0000, RZ, 0xc0, !PT ;  /* 0xffff00002f1e7812 */ /* 0x040fe200078ec0ff */
[----:B------:R-:W-:Y:S01]  /*7950*/  IMAD.U32 R33, R47, 0x10000, RZ ;  /* 0x000100002f217824 */ /* 0x000fe200078e00ff */
[----:B------:R-:W-:Y:S01]  /*7960*/  LOP3.LUT R44, R44, 0xffff0000, RZ, 0xc0, !PT ;  /* 0xffff00002c2c7812 */ /* 0x000fe200078ec0ff */
[----:B------:R-:W-:Y:S01]  /*7970*/  FFMA.FTZ R48, R32, R48, R53 ;  /* 0x0000003020307223 */ /* 0x000fe20000010035 */
[C---:B------:R-:W-:Y:S01]  /*7980*/  FMUL.FTZ R32, R4.reuse, R31 ;  /* 0x0000001f04207220 */ /* 0x040fe20000410000 */
[-C--:B------:R-:W-:Y:S01]  /*7990*/  FMUL.FTZ R45, R4, R33.reuse ;  /* 0x00000021042d7220 */ /* 0x080fe20000410000 */
[C---:B------:R-:W-:Y:S01]  /*79a0*/  FMUL.FTZ R46, R5.reuse, R30 ;  /* 0x0000001e052e7220 */ /* 0x040fe20000410000 */
[-C--:B------:R-:W-:Y:S01]  /*79b0*/  FMUL.FTZ R47, R5, R44.reuse ;  /* 0x0000002c052f7220 */ /* 0x080fe20000410000 */
[C---:B------:R-:W-:Y:S01]  /*79c0*/  FFMA.FTZ R33, R6.reuse, R33, R32 ;  /* 0x0000002106217223 */ /* 0x040fe20000010020 */
[----:B------:R-:W-:Y:S01]  /*79d0*/  FFMA.FTZ R4, R6, R31, -R45 ;  /* 0x0000001f06047223 */ /* 0x000fe2000001082d */
[C---:B------:R-:W-:Y:S01]  /*79e0*/  FFMA.FTZ R5, R7.reuse, R44, -R46 ;  /* 0x0000002c07057223 */ /* 0x040fe2000001082e */
[----:B------:R-:W-:Y:S01]  /*79f0*/  FFMA.FTZ R30, R7, R30, R47 ;  /* 0x0000001e071e7223 */ /* 0x000fe2000001002f */
[----:B------:R-:W-:-:S02]  /*7a00*/  F2FP.BF16.F32.PACK_AB R6, R50, R51 ;  /* 0x000000333206723e */ /* 0x000fc400000010ff */
[----:B------:R-:W-:Y:S02]  /*7a10*/  F2FP.BF16.F32.PACK_AB R7, R48, R49 ;  /* 0x000000313007723e */ /* 0x000fe400000010ff */
[----:B------:R-:W-:Y:S02]  /*7a20*/  F2FP.BF16.F32.PACK_AB R4, R33, R4 ;  /* 0x000000042104723e */ /* 0x000fe400000010ff */
[----:B------:R-:W-:-:S05]  /*7a30*/  F2FP.BF16.F32.PACK_AB R5, R30, R5 ;  /* 0x000000051e05723e */ /* 0x000fca00000010ff */
[----:B------:R1:W-:Y:S02]  /*7a40*/  STS.128 [R3+0x8400], R4 ;  /* 0x0084000403007388 */ /* 0x0003e40000000c00 */
.L_x_1440:
[----:B------:R-:W-:Y:S05]  /*7a50*/  BSYNC B2 ;  /* 0x0000000000027941 */ /* 0x000fea0003800000 */
.L_x_1439:
[----:B------:R-:W-:Y:S05]  /*7a60*/  @P1 BRA `(.L_x_1438) ;  /* 0x0000000000b81947 */ /* 0x000fea0003800000 */
[----:B-1----:R-:W1:Y:S01]  /*7a70*/  LDS.128 R4, [R0] ;  /* 0x0000000000047984 */ /* 0x002e620000000c00 */
[----:B------:R-:W-:Y:S02]  /*7a80*/  SHF.R.U64 R30, R24, 0x10, R25 ;  /* 0x00000010181e7819 */ /* 0x000fe40000001219 */
[----:B------:R-:W-:Y:S02]  /*7a90*/  SHF.R.U64 R24, R26, 0x10, R27 ;  /* 0x000000101a187819 */ /* 0x000fe4000000121b */
[----:B------:R-:W-:Y:S02]  /*7aa0*/  SHF.R.U32.HI R25, RZ, 0x10, R25 ;  /* 0x00000010ff197819 */ /* 0x000fe40000011619 */
[----:B------:R-:W-:Y:S02]  /*7ab0*/  SHF.R.U32.HI R27, RZ, 0x10, R27 ;  /* 0x00000010ff1b7819 */ /* 0x000fe4000001161b */
[----:B------:R-:W-:Y:S02]  /*7ac0*/  PRMT R42, R42, 0x5410, R25 ;  /* 0x000054102a2a7816 */ /* 0x000fe40000000019 */
[----:B------:R-:W-:-:S02]  /*7ad0*/  PRMT R40, R40, 0x5410, R27 ;  /* 0x0000541028287816 */ /* 0x000fc4000000001b */
[----:B------:R-:W-:Y:S01]  /*7ae0*/  PRMT R43, R43, 0x5410, R30 ;  /* 0x000054102b2b7816 */ /* 0x000fe2000000001e */
[----:B------:R-:W-:Y:S01]  /*7af0*/  IMAD.U32 R30, R42, 0x10000, RZ ;  /* 0x000100002a1e7824 */ /* 0x000fe200078e00ff */
[----:B------:R-:W-:Y:S01]  /*7b00*/  PRMT R39, R39, 0x5410, R24 ;  /* 0x0000541027277816 */ /* 0x000fe20000000018 */
[C---:B------:R-:W-:Y:S01]  /*7b10*/  IMAD.U32 R31, R40.reuse, 0x10000, RZ ;  /* 0x00010000281f7824 */ /* 0x040fe200078e00ff */
[----:B------:R-:W-:Y:S02]  /*7b20*/  LOP3.LUT R40, R40, 0xffff0000, RZ, 0xc0, !PT ;  /* 0xffff000028287812 */ /* 0x000fe400078ec0ff */
[----:B------:R-:W-:Y:S02]  /*7b30*/  LOP3.LUT R42, R42, 0xffff0000, RZ, 0xc0, !PT ;  /* 0xffff00002a2a7812 */ /* 0x000fe400078ec0ff */
[C---:B-1----:R-:W-:Y:S01]  /*7b40*/  LOP3.LUT R25, R6.reuse, 0xffff0000, RZ, 0xc0, !PT ;  /* 0xffff000006197812 */ /* 0x042fe200078ec0ff */
[----:B------:R-:W-:Y:S01]  /*7b50*/  IMAD.U32 R24, R6, 0x10000, RZ ;  /* 0x0001000006187824 */ /* 0x000fe200078e00ff */
[C---:B------:R-:W-:Y:S01]  /*7b60*/  LOP3.LUT R27, R7.reuse, 0xffff0000, RZ, 0xc0, !PT ;  /* 0xffff0000071b7812 */ /* 0x040fe200078ec0ff */
[----:B------:R-:W-:-:S02]  /*7b70*/  IMAD.U32 R26, R7, 0x10000, RZ ;  /* 0x00010000071a7824 */ /* 0x000fc400078e00ff */
[C---:B------:R-:W-:Y:S01]  /*7b80*/  FMUL.FTZ R32, R25.reuse, R30 ;  /* 0x0000001e19207220 */ /* 0x040fe20000410000 */
[-C--:B------:R-:W-:Y:S01]  /*7b90*/  FMUL.FTZ R33, R25, R31.reuse ;  /* 0x0000001f19217220 */ /* 0x080fe20000410000 */
[----:B------:R-:W-:Y:S01]  /*7ba0*/  FMUL.FTZ R25, R27, R40 ;  /* 0x000000281b197220 */ /* 0x000fe20000410000 */
[----:B------:R-:W-:Y:S02]  /*7bb0*/  IMAD.U32 R6, R4, 0x10000, RZ ;  /* 0x0001000004067824 */ /* 0x000fe400078e00ff */
[C---:B0-----:R-:W-:Y:S01]  /*7bc0*/  FFMA.FTZ R45, R24.reuse, R31, R32 ;  /* 0x0000001f182d7223 */ /* 0x041fe20000010020 */
[----:B------:R-:W-:Y:S02]  /*7bd0*/  IMAD.U32 R7, R5, 0x10000, RZ ;  /* 0x0001000005077824 */ /* 0x000fe400078e00ff */
[----:B------:R-:W-:Y:S01]  /*7be0*/  FFMA.FTZ R44, R24, R30, -R33 ;  /* 0x0000001e182c7223 */ /* 0x000fe20000010821 */
[-C--:B------:R-:W-:Y:S01]  /*7bf0*/  FMUL.FTZ R31, R27, R42.reuse ;  /* 0x0000002a1b1f7220 */ /* 0x080fe20000410000 */
[----:B------:R-:W-:Y:S01]  /*7c00*/  LOP3.LUT R4, R4, 0xffff0000, RZ, 0xc0, !PT ;  /* 0xffff000004047812 */ /* 0x000fe200078ec0ff */
[C---:B------:R-:W-:Y:S01]  /*7c10*/  FFMA.FTZ R42, R26.reuse, R42, -R25 ;  /* 0x0000002a1a2a7223 */ /* 0x040fe20000010819 */
[----:B------:R-:W-:Y:S01]  /*7c20*/  LOP3.LUT R5, R5, 0xffff0000, RZ, 0xc0, !PT ;  /* 0xffff000005057812 */ /* 0x000fe200078ec0ff */
[C---:B------:R-:W-:Y:S01]  /*7c30*/  IMAD.U32 R27, R39.reuse, 0x10000, RZ ;  /* 0x00010000271b7824 */ /* 0x040fe200078e00ff */
[----:B------:R-:W-:Y:S01]  /*7c40*/  LOP3.LUT R30, R39, 0xffff0000, RZ, 0xc0, !PT ;  /* 0xffff0000271e7812 */ /* 0x000fe200078ec0ff */
[C---:B------:R-:W-:Y:S01]  /*7c50*/  IMAD.U32 R25, R43.reuse, 0x10000, RZ ;  /* 0x000100002b197824 */ /* 0x040fe200078e00ff */
[----:B------:R-:W-:Y:S01]  /*7c60*/  LOP3.LUT R24, R43, 0xffff0000, RZ, 0xc0, !PT ;  /* 0xffff00002b187812 */ /* 0x000fe200078ec0ff */
[----:B------:R-:W-:Y:S01]  /*7c70*/  FFMA.FTZ R39, R26, R40, R31 ;  /* 0x000000281a277223 */ /* 0x000fe2000001001f */
[C---:B------:R-:W-:Y:S01]  /*7c80*/  FMUL.FTZ R31, R4.reuse, R27 ;  /* 0x0000001b041f7220 */ /* 0x040fe20000410000 */
[-C--:B------:R-:W-:Y:S01]  /*7c90*/  FMUL.FTZ R26, R4, R25.reuse ;  /* 0x00000019041a7220 */ /* 0x080fe20000410000 */
        /* <DEDUP_REMOVED lines=11> */
.L_x_1438:
[----:B------:R-:W-:Y:S05]  /*7d50*/  BSYNC B1 ;  /* 0x0000000000017941 */ /* 0x000fea0003800000 */
.L_x_1437:
[----:B-12---:R-:W-:-:S05]  /*7d60*/  VIADD R4, R17, 0x60 ;  /* 0x0000006011047836 */ /* 0x006fca0000000000 */
[----:B------:R-:W-:-:S13]  /*7d70*/  ISETP.GE.AND P0, PT, R4, R14, PT ;  /* 0x0000000e0400720c */ /* 0x000fda0003f06270 */
        /* <DEDUP_REMOVED lines=8> */
[----:B------:R-:W-:Y:S02]  /*7e00*/  SHF.R.U64 R25, R12, 0x10, R13 ;  /* 0x000000100c197819 */ /* 0x000fe4000000120d */
[--C-:B------:R-:W-:Y:S02]  /*7e10*/  SHF.R.U64 R12, R20, 0x10, R21.reuse ;  /* 0x00000010140c7819 */ /* 0x100fe40000001215 */
        /* <DEDUP_REMOVED lines=14> */
[CC--:B------:R-:W-:Y:S01]  /*7f00*/  FMUL.FTZ R27, R13.reuse, R24.reuse ;  /* 0x000000180d1b7220 */ /* 0x0c0fe20000410000 */
[-C--:B------:R-:W-:Y:S01]  /*7f10*/  FMUL.FTZ R13, R13, R21.reuse ;  /* 0x000000150d0d7220 */ /* 0x080fe20000410000 */
[C---:B------:R-:W-:Y:S01]  /*7f20*/  IMAD.U32 R6, R4.reuse, 0x10000, RZ ;  /* 0x0001000004067824 */ /* 0x040fe200078e00ff */
[----:B------:R-:W-:Y:S01]  /*7f30*/  LOP3.LUT R4, R4, 0xffff0000, RZ, 0xc0, !PT ;  /* 0xffff000004047812 */ /* 0x000fe200078ec0ff */
[C---:B------:R-:W-:Y:S02]  /*7f40*/  IMAD.U32 R7, R5.reuse, 0x10000, RZ ;  /* 0x0001000005077824 */ /* 0x040fe400078e00ff */
[C---:B------:R-:W-:Y:S01]  /*7f50*/  FFMA.FTZ R31, R12.reuse, R24, R13 ;  /* 0x000000180c1f7223 */ /* 0x040fe2000001000d */
[----:B------:R-:W-:Y:S01]  /*7f60*/  FFMA.FTZ R26, R12, R21, -R27 ;  /* 0x000000150c1a7223 */ /* 0x000fe2000001081b */
[----:B------:R-:W-:Y:S01]  /*7f70*/  IMAD.U32 R13, R38, 0x10000, RZ ;  /* 0x00010000260d7824 */ /* 0x000fe200078e00ff */
[----:B------:R-:W-:Y:S01]  /*7f80*/  LOP3.LUT R5, R5, 0xffff0000, RZ, 0xc0, !PT ;  /* 0xffff000005057812 */ /* 0x000fe200078ec0ff */
[C---:B------:R-:W-:Y:S01]  /*7f90*/  FMUL.FTZ R33, R20.reuse, R25 ;  /* 0x0000001914217220 */ /* 0x040fe20000410000 */
[-C--:B------:R-:W-:Y:S01]  /*7fa0*/  FMUL.FTZ R27, R20, R41.reuse ;  /* 0x00000029141b7220 */ /* 0x080fe20000410000 */
[C---:B------:R-:W-:Y:S01]  /*7fb0*/  LOP3.LUT R12, R37.reuse, 0xffff0000, RZ, 0xc0, !PT ;  /* 0xffff0000250c7812 */ /* 0x040fe200078ec0ff */
[----:B------:R-:W-:Y:S01]  /*7fc0*/  IMAD.U32 R21, R37, 0x10000, RZ ;  /* 0x0001000025157824 */ /* 0x000fe200078e00ff */
[----:B------:R-:W-:Y:S01]  /*7fd0*/  LOP3.LUT R38, R38, 0xffff0000, RZ, 0xc0, !PT ;  /* 0xffff000026267812 */ /* 0x000fe200078ec0ff */
[C---:B------:R-:W-:Y:S01]  /*7fe0*/  FFMA.FTZ R33, R14.reuse, R41, -R33 ;  /* 0x000000290e217223 */ /* 0x040fe20000010821 */
        /* <DEDUP_REMOVED lines=13> */
[----:B------:R1:W-:Y:S02]  /*80c0*/  STS.128 [R3+0xb400], R4 ;  /* 0x00b4000403007388 */ /* 0x0003e40000000c00 */
.L_x_1443:
[----:B------:R-:W-:Y:S05]  /*80d0*/  BSYNC B1 ;  /* 0x0000000000017941 */ /* 0x000fea0003800000 */
.L_x_1442:
[----:B------:R-:W-:Y:S05]  /*80e0*/  @P1 BRA `(.L_x_1441) ;  /* 0x0000001800501947 */ /* 0x000fea0003800000 */
[----:B-1----:R-:W1:Y:S01]  /*80f0*/  LDS.128 R4, [R0+0x3000] ;  /* 0x0030000000047984 */ /* 0x002e620000000c00 */
[----:B------:R-:W-:Y:S02]  /*8100*/  SHF.R.U64 R3, R8, 0x10, R9 ;  /* 0x0000001008037819 */ /* 0x000fe40000001209 */
[--C-:B------:R-:W-:Y:S02]  /*8110*/  SHF.R.U64 R8, R10, 0x10, R11.reuse ;  /* 0x000000100a087819 */ /* 0x100fe4000000120b */
[----:B------:R-:W-:Y:S02]  /*8120*/  SHF.R.U32.HI R10, RZ, 0x10, R11 ;  /* 0x00000010ff0a7819 */ /* 0x000fe4000001160b */
[----:B------:R-:W-:Y:S02]  /*8130*/  SHF.R.U32.HI R12, RZ, 0x10, R9 ;  /* 0x00000010ff0c7819 */ /* 0x000fe40000011609 */
[----:B------:R-:W-:Y:S02]  /*8140*/  PRMT R29, R29, 0x5410, R10 ;  /* 0x000054101d1d7816 */ /* 0x000fe4000000000a */
[----:B------:R-:W-:-:S02]  /*8150*/  PRMT R35, R35, 0x5410, R12 ;  /* 0x0000541023237816 */ /* 0x000fc4000000000c */
[----:B------:R-:W-:Y:S01]  /*8160*/  PRMT R15, R15, 0x5410, R8 ;  /* 0x000054100f0f7816 */ /* 0x000fe20000000008 */
[C---:B------:R-:W-:Y:S01]  /*8170*/  IMAD.U32 R12, R29.reuse, 0x10000, RZ ;  /* 0x000100001d0c7824 */ /* 0x040fe200078e00ff */
[----:B------:R-:W-:Y:S01]  /*8180*/  LOP3.LUT R29, R29, 0xffff0000, RZ, 0xc0, !PT ;  /* 0xffff00001d1d7812 */ /* 0x000fe200078ec0ff */
[C---:B------:R-:W-:Y:S01]  /*8190*/  IMAD.U32 R11, R35.reuse, 0x10000, RZ ;  /* 0x00010000230b7824 */ /* 0x040fe200078e00ff */
[----:B------:R-:W-:Y:S02]  /*81a0*/  LOP3.LUT R35, R35, 0xffff0000, RZ, 0xc0, !PT ;  /* 0xffff000023237812 */ /* 0x000fe400078ec0ff */
[----:B------:R-:W-:Y:S02]  /*81b0*/  PRMT R34, R34, 0x5410, R3 ;  /* 0x0000541022227816 */ /* 0x000fe40000000003 */
[C---:B-1----:R-:W-:Y:S01]  /*81c0*/  LOP3.LUT R9, R6.reuse, 0xffff0000, RZ, 0xc0, !PT ;  /* 0xffff000006097812 */ /* 0x042fe200078ec0ff */
[C---:B------:R-:W-:Y:S01]  /*81d0*/  IMAD.U32 R10, R7.reuse, 0x10000, RZ ;  /* 0x00010000070a7824 */ /* 0x040fe200078e00ff */
[----:B------:R-:W-:Y:S01]  /*81e0*/  LOP3.LUT R7, R7, 0xffff0000, RZ, 0xc0, !PT ;  /* 0xffff000007077812 */ /* 0x000fe200078ec0ff */
[----:B------:R-:W-:-:S02]  /*81f0*/  IMAD.U32 R8, R6, 0x10000, RZ ;  /* 0x0001000006087824 */ /* 0x000fc400078e00ff */
[CC--:B------:R-:W-:Y:S01]  /*8200*/  FMUL.FTZ R13, R9.reuse, R12.reuse ;  /* 0x0000000c090d7220 */ /* 0x0c0fe20000410000 */
[----:B------:R-:W-:Y:S01]  /*8210*/  FMUL.FTZ R9, R9, R11 ;  /* 0x0000000b09097220 */ /* 0x000fe20000410000 */
[C---:B------:R-:W-:Y:S01]  /*8220*/  FMUL.FTZ R21, R7.reuse, R29 ;  /* 0x0000001d07157220 */ /* 0x040fe20000410000 */
[----:B------:R-:W-:Y:S02]  /*8230*/  IMAD.U32 R3, R4, 0x10000, RZ ;  /* 0x0001000004037824 */ /* 0x000fe400078e00ff */
[C---:B------:R-:W-:Y:S01]  /*8240*/  FFMA.FTZ R13, R8.reuse, R11, -R13 ;  /* 0x0000000b080d7223 */ /* 0x040fe2000001080d */
[----:B------:R-:W-:Y:S01]  /*8250*/  FFMA.FTZ R14, R8, R12, R9 ;  /* 0x0000000c080e7223 */ /* 0x000fe20000010009 */
[-C--:B------:R-:W-:Y:S01]  /*8260*/  FMUL.FTZ R9, R7, R35.reuse ;  /* 0x0000002307097220 */ /* 0x080fe20000410000 */
[----:B------:R-:W-:Y:S01]  /*8270*/  IMAD.U32 R6, R5, 0x10000, RZ ;  /* 0x0001000005067824 */ /* 0x000fe200078e00ff */
[----:B------:R-:W-:Y:S01]  /*8280*/  LOP3.LUT R4, R4, 0xffff0000, RZ, 0xc0, !PT ;  /* 0xffff000004047812 */ /* 0x000fe200078ec0ff */
[----:B------:R-:W-:Y:S01]  /*8290*/  IMAD.U32 R8, R15, 0x10000, RZ ;  /* 0x000100000f087824 */ /* 0x000fe200078e00ff */
[----:B------:R-:W-:Y:S01]  /*82a0*/  LOP3.LUT R5, R5, 0xffff0000, RZ, 0xc0, !PT ;  /* 0xffff000005057812 */ /* 0x000fe200078ec0ff */
[----:B------:R-:W-:Y:S01]  /*82b0*/  IMAD.U32 R7, R34, 0x10000, RZ ;  /* 0x0001000022077824 */ /* 0x000fe200078e00ff */
[----:B------:R-:W-:Y:S01]  /*82c0*/  LOP3.LUT R15, R15, 0xffff0000, RZ, 0xc0, !PT ;  /* 0xffff00000f0f7812 */ /* 0x000fe200078ec0ff */
[----:B------:R-:W-:Y:S01]  /*82d0*/  FFMA.FTZ R21, R10, R35, -R21 ;  /* 0x000000230a157223 */ /* 0x000fe20000010815 */
[----:B------:R-:W-:Y:S01]  /*82e0*/  LOP3.LUT R34, R34, 0xffff0000, RZ, 0xc0, !PT ;  /* 0xffff000022227812 */ /* 0x000fe200078ec0ff */
        /* <DEDUP_REMOVED lines=13> */
[----:B------:R2:W-:Y:S01]  /*83c0*/  STS.128 [R0+0x3000], R4 ;  /* 0x0030000400007388 */ /* 0x0005e20000000c00 */
[----:B------:R-:W-:Y:S05]  /*83d0*/  BRA `(.L_x_1441) ;  /* 0x0000001400947947 */ /* 0x000fea0003800000 */
.L_x_1428:
[----:B------:R-:W1:Y:S01]  /*83e0*/  S2R R0, SR_TID.X ;  /* 0x0000000000007919 */ /* 0x000e620000002100 */
[----:B------:R-:W2:Y:S01]  /*83f0*/  LDC R32, c[0x0][0x448] ;  /* 0x00011200ff207b82 */ /* 0x000ea20000000800 */
[----:B------:R-:W-:Y:S01]  /*8400*/  ULDC.64 UR4, c[0x0][0x3f8] ;  /* 0x0000fe0000047ab9 */ /* 0x000fe20000000a00 */
[----:B------:R-:W-:Y:S01]  /*8410*/  ULDC.64 UR6, c[0x0][0x408] ;  /* 0x0001020000067ab9 */ /* 0x000fe20000000a00 */
[----:B------:R-:W-:Y:S01]  /*8420*/  IMAD.MOV.U32 R27, RZ, RZ, R31 ;  /* 0x000000ffff1b7224 */ /* 0x000fe200078e001f */
[----:B------:R-:W-:Y:S01]  /*8430*/  SHF.R.S32.HI R43, RZ, 0x1f, R18 ;  /* 0x0000001fff2b7819 */ /* 0x000fe20000011412 */
[----:B------:R-:W-:Y:S01]  /*8440*/  IMAD.MOV.U32 R4, RZ, RZ, R24 ;  /* 0x000000ffff047224 */ /* 0x000fe200078e0018 */
[----:B--2---:R-:W-:Y:S01]  /*8450*/  ISETP.NE.AND P0, PT, R32, 0x1, PT ;  /* 0x000000012000780c */ /* 0x004fe20003f05270 */
[----:B-1----:R-:W-:-:S05]  /*8460*/  VIADD R0, R0, 0xffffff80 ;  /* 0xffffff8000007836 */ /* 0x002fca0000000000 */
[----:B------:R-:W-:-:S07]  /*8470*/  SHF.R.S32.HI R3, RZ, 0x1f, R0 ;  /* 0x0000001fff037819 */ /* 0x000fce0000011400 */
[----:B------:R-:W1:Y:S01]  /*8480*/  @P0 LDC R5, c[0x0][0x450] ;  /* 0x00011400ff050b82 */ /* 0x000e620000000800 */
[----:B------:R-:W-:-:S04]  /*8490*/  LEA.HI R3, R3, R0, RZ, 0x2 ;  /* 0x0000000003037211 */ /* 0x000fc800078f10ff */
[----:B------:R-:W-:-:S05]  /*84a0*/  LOP3.LUT R3, R3, 0xfffffffc, RZ, 0xc0, !PT ;  /* 0xfffffffc03037812 */ /* 0x000fca00078ec0ff */
[----:B------:R-:W-:Y:S02]  /*84b0*/  IMAD.IADD R3, R0, 0x1, -R3 ;  /* 0x0000000100037824 */ /* 0x000fe400078e0a03 */
[----:B------:R-:W2:Y:S02]  /*84c0*/  @P0 LDC R0, c[0x0][0x44c] ;  /* 0x00011300ff000b82 */ /* 0x000ea40000000800 */
[----:B------:R-:W-:-:S04]  /*84d0*/  IMAD R3, R3, 0x60, R35 ;  /* 0x0000006003037824 */ /* 0x000fc800078e0223 */
[----:B--2---:R-:W-:-:S05]  /*84e0*/  @P0 IMAD.HI.U32 R0, R3, R0, RZ ;  /* 0x0000000003000227 */ /* 0x004fca00078e00ff */
[----:B-1----:R-:W-:Y:S01]  /*84f0*/  @P0 SHF.R.U32.HI R3, RZ, R5, R0 ;  /* 0x00000005ff030219 */ /* 0x002fe20000011600 */
[----:B------:R-:W-:-:S03]  /*8500*/  IMAD.MOV.U32 R5, RZ, RZ, R33 ;  /* 0x000000ffff057224 */ /* 0x000fc600078e0021 */
[----:B------:R-:W-:Y:S01]  /*8510*/  SHF.R.S32.HI R0, RZ, 0x1f, R3 ;  /* 0x0000001fff007819 */ /* 0x000fe20000011403 */
[----:B------:R-:W-:-:S04]  /*8520*/  IMAD.WIDE.U32 R26, R3, UR4, R26 ;  /* 0x00000004031a7c25 */ /* 0x000fc8000f8e001a */
[C---:B------:R-:W-:Y:S02]  /*8530*/  IMAD R6, R0.reuse, UR4, RZ ;  /* 0x0000000400067c24 */ /* 0x040fe4000f8e02ff */
[----:B------:R-:W-:Y:S02]  /*8540*/  IMAD R0, R0, UR6, RZ ;  /* 0x0000000600007c24 */ /* 0x000fe4000f8e02ff */
[C---:B------:R-:W-:Y:S01]  /*8550*/  IMAD R7, R3.reuse, UR5, R6 ;  /* 0x0000000503077c24 */ /* 0x040fe2000f8e0206 */
[----:B------:R-:W-:Y:S01]  /*8560*/  ULDC.64 UR4, c[0x0][0x3e8] ;  /* 0x0000fa0000047ab9 */ /* 0x000fe20000000a00 */
[C---:B------:R-:W-:Y:S01]  /*8570*/  IMAD.WIDE.U32 R4, R3.reuse, UR6, R4 ;  /* 0x0000000603047c25 */ /* 0x040fe2000f8e0004 */
[----:B------:R-:W-:Y:S01]  /*8580*/  LEA R25, P0, R26, UR4, 0x1 ;  /* 0x000000041a197c11 */ /* 0x000fe2000f8008ff */
[----:B------:R-:W-:Y:S02]  /*8590*/  UMOV UR4, 0xffffffff ;  /* 0xffffffff00047882 */ /* 0x000fe40000000000 */
[----:B------:R-:W-:Y:S01]  /*85a0*/  IMAD R3, R3, UR7, R0 ;  /* 0x0000000703037c24 */ /* 0x000fe2000f8e0200 */
[----:B------:R-:W-:Y:S01]  /*85b0*/  ULDC.64 UR6, c[0x0][0x400] ;  /* 0x0001000000067ab9 */ /* 0x000fe20000000a00 */
[----:B------:R-:W-:Y:S01]  /*85c0*/  IMAD.IADD R7, R27, 0x1, R7 ;  /* 0x000000011b077824 */ /* 0x000fe200078e0207 */
[----:B------:R-:W-:Y:S01]  /*85d0*/  LEA R27, P1, R4, UR6, 0x1 ;  /* 0x00000006041b7c11 */ /* 0x000fe2000f8208ff */
[----:B------:R-:W-:-:S03]  /*85e0*/  IMAD.IADD R3, R5, 0x1, R3 ;  /* 0x0000000105037824 */ /* 0x000fc600078e0203 */
[----:B------:R-:W-:Y:S02]  /*85f0*/  LEA.HI.X R26, R26, UR5, R7, 0x1, P0 ;  /* 0x000000051a1a7c11 */ /* 0x000fe400080f0c07 */
[----:B------:R-:W-:Y:S01]  /*8600*/  LEA.HI.X R24, R4, UR7, R3, 0x1, P1 ;  /* 0x0000000704187c11 */ /* 0x000fe200088f0c03 */
[----:B------:R-:W-:Y:S06]  /*8610*/  BRA.DIV UR4, `(.L_x_1444) ;  /* 0x0000019604f07947 */ /* 0x000fec000b800000 */
[----:B------:R-:W2:Y:S01]  /*8620*/  LDL R6, [R1+0x8] ;  /* 0x0000080001067983 */ /* 0x000ea20000100800 */
[----:B------:R-:W1:Y:S03]  /*8630*/  LDC R41, c[0x0][0x3f4] ;  /* 0x0000fd00ff297b82 */ /* 0x000e660000000800 */
[----:B------:R-:W3:Y:S04]  /*8640*/  SHFL.IDX PT, R3, R25, RZ, 0x1c1f ;  /* 0x001c1fff19037589 */ /* 0x000ee800000e0000 */
[----:B------:R-:W4:Y:S04]  /*8650*/  SHFL.IDX PT, R0, R26, RZ, 0x1c1f ;  /* 0x001c1fff1a007589 */ /* 0x000f2800000e0000 */
[----:B0-----:R-:W0:Y:S04]  /*8660*/  SHFL.IDX PT, R14, R27, RZ, 0x1c1f ;  /* 0x001c1fff1b0e7589 */ /* 0x001e2800000e0000 */
[----:B------:R-:W5:Y:S01]  /*8670*/  SHFL.IDX PT, R4, R24, RZ, 0x1c1f ;  /* 0x001c1fff18047589 */ /* 0x000f6200000e0000 */
[----:B-1----:R-:W-:Y:S01]  /*8680*/  ISETP.GE.AND P0, PT, R18, R41, PT ;  /* 0x000000291200720c */ /* 0x002fe20003f06270 */
[----:B--2---:R-:W-:-:S05]  /*8690*/  IMAD R32, R6, R32, RZ ;  /* 0x0000002006207224 */ /* 0x004fca00078e02ff */
[----:B------:R-:W-:-:S13]  /*86a0*/  ISETP.GE.OR P1, PT, R35, R32, P0 ;  /* 0x000000202300720c */ /* 0x000fda0000726670 */
[C---:B------:R-:W-:Y:S01]  /*86b0*/  @!P1 IMAD.SHL.U32 R5, R18.reuse, 0x2, RZ ;  /* 0x0000000212059824 */ /* 0x040fe200078e00ff */
[----:B------:R-:W-:-:S04]  /*86c0*/  @!P1 SHF.L.U64.HI R21, R18, 0x1, R43 ;  /* 0x0000000112159819 */ /* 0x000fc8000001022b */
[----:B---3--:R-:W-:-:S05]  /*86d0*/  @!P1 IADD3 R6, P2, R3, R5, RZ ;  /* 0x0000000503069210 */ /* 0x008fca0007f5e0ff */
[----:B----4-:R-:W-:-:S05]  /*86e0*/  @!P1 IMAD.X R7, R0, 0x1, R21, P2 ;  /* 0x0000000100079824 */ /* 0x010fca00010e0615 */
[----:B------:R-:W2:Y:S01]  /*86f0*/  @!P1 LD.E.128 R8, desc[UR40][R6.64] ;  /* 0x0000002806089980 */ /* 0x000ea2000c101d00 */
[----:B0-----:R-:W-:-:S05]  /*8700*/  @!P1 IADD3 R14, P2, R14, R5, RZ ;  /* 0x000000050e0e9210 */ /* 0x001fca0007f5e0ff */
[----:B-----5:R-:W-:-:S04]  /*8710*/  @!P1 IMAD.X R3, R4, 0x1, R21, P2 ;  /* 0x0000000104039824 */ /* 0x020fc800010e0615 */
[----:B------:R-:W-:-:S05]  /*8720*/  @!P1 IMAD.MOV.U32 R15, RZ, RZ, R3 ;  /* 0x000000ffff0f9224 */ /* 0x000fca00078e0003 */
[----:B------:R0:W3:Y:S01]  /*8730*/  @!P1 LD.E.128 R4, desc[UR40][R14.64] ;  /* 0x000000280e049980 */ /* 0x0000e2000c101d00 */
[----:B------:R-:W-:Y:S02]  /*8740*/  CS2R R36, SRZ ;  /* 0x0000000000247805 */ /* 0x000fe4000001ff00 */
[----:B------:R-:W-:Y:S02]  /*8750*/  CS2R R38, SRZ ;  /* 0x0000000000267805 */ /* 0x000fe4000001ff00 */
[----:B------:R-:W-:Y:S01]  /*8760*/  CS2R R30, SRZ ;  /* 0x00000000001e7805 */ /* 0x000fe2000001ff00 */
[----:B------:R-:W1:Y:S01]  /*8770*/  SHFL.IDX PT, R24, R24, 0x1, 0x1c1f ;  /* 0x003c1f0018187f89 */ /* 0x000e6200000e0000 */
[----:B------:R-:W-:-:S03]  /*8780*/  CS2R R20, SRZ ;  /* 0x0000000000147805 */ /* 0x000fc6000001ff00 */
[----:B0-----:R0:W4:Y:S01]  /*8790*/  SHFL.IDX PT, R14, R27, 0x1, 0x1c1f ;  /* 0x003c1f001b0e7f89 */ /* 0x00112200000e0000 */
[----:B--2---:R-:W-:Y:S02]  /*87a0*/  @!P1 IMAD.MOV.U32 R36, RZ, RZ, R8 ;  /* 0x000000ffff249224 */ /* 0x004fe400078e0008 */
[----:B------:R-:W-:Y:S02]  /*87b0*/  @!P1 IMAD.MOV.U32 R37, RZ, RZ, R9 ;  /* 0x000000ffff259224 */ /* 0x000fe400078e0009 */
[----:B------:R-:W-:Y:S02]  /*87c0*/  IMAD.MOV.U32 R0, RZ, RZ, R36 ;  /* 0x000000ffff007224 */ /* 0x000fe400078e0024 */
[----:B------:R-:W-:Y:S02]  /*87d0*/  IMAD.MOV.U32 R3, RZ, RZ, R37 ;  /* 0x000000ffff037224 */ /* 0x000fe400078e0025 */
[----:B------:R-:W-:Y:S01]  /*87e0*/  @!P1 IMAD.MOV.U32 R38, RZ, RZ, R10 ;  /* 0x000000ffff269224 */ /* 0x000fe200078e000a */
[----:B------:R-:W-:Y:S01]  /*87f0*/  PRMT R48, R0, 0x7610, R48 ;  /* 0x0000761000307816 */ /* 0x000fe20000000030 */
[----:B------:R-:W-:Y:S01]  /*8800*/  @!P1 IMAD.MOV.U32 R39, RZ, RZ, R11 ;  /* 0x000000ffff279224 */ /* 0x000fe200078e000b */
[----:B------:R-:W-:Y:S01]  /*8810*/  PRMT R34, R34, 0x5410, R3 ;  /* 0x0000541022227816 */ /* 0x000fe20000000003 */
[----:B------:R0:W2:Y:S01]  /*8820*/  SHFL.IDX PT, R0, R26, 0x1, 0x1c1f ;  /* 0x003c1f001a007f89 */ /* 0x0000a200000e0000 */
[----:B------:R-:W-:-:S02]  /*8830*/  IMAD.MOV.U32 R8, RZ, RZ, R38 ;  /* 0x000000ffff087224 */ /* 0x000fc400078e0026 */
[----:B---3--:R-:W-:Y:S01]  /*8840*/  @!P1 IMAD.MOV.U32 R30, RZ, RZ, R4 ;  /* 0x000000ffff1e9224 */ /* 0x008fe200078e0004 */
[----:B------:R0:W3:Y:S01]  /*8850*/  SHFL.IDX PT, R3, R25, 0x1, 0x1c1f ;  /* 0x003c1f0019037f89 */ /* 0x0000e200000e0000 */
[----:B------:R-:W-:Y:S01]  /*8860*/  @!P1 IMAD.MOV.U32 R31, RZ, RZ, R5 ;  /* 0x000000ffff1f9224 */ /* 0x000fe200078e0005 */
[----:B------:R-:W-:Y:S01]  /*8870*/  PRMT R33, R8, 0x7610, R33 ;  /* 0x0000761008217816 */ /* 0x000fe20000000021 */
[----:B------:R-:W-:Y:S02]  /*8880*/  @!P1 IMAD.MOV.U32 R20, RZ, RZ, R6 ;  /* 0x000000ffff149224 */ /* 0x000fe400078e0006 */
[----:B------:R-:W-:Y:S02]  /*8890*/  @!P1 IMAD.MOV.U32 R21, RZ, RZ, R7 ;  /* 0x000000ffff159224 */ /* 0x000fe400078e0007 */
[----:B------:R-:W-:Y:S02]  /*88a0*/  IMAD.MOV.U32 R4, RZ, RZ, R30 ;  /* 0x000000ffff047224 */ /* 0x000fe400078e001e */
[----:B------:R-:W-:-:S02]  /*88b0*/  IMAD.MOV.U32 R5, RZ, RZ, R31 ;  /* 0x000000ffff057224 */ /* 0x000fc400078e001f */
[----:B------:R-:W-:Y:S01]  /*88c0*/  IMAD.MOV.U32 R9, RZ, RZ, R39 ;  /* 0x000000ffff097224 */ /* 0x000fe200078e0027 */
[----:B------:R-:W-:Y:S01]  /*88d0*/  PRMT R50, R4, 0x7610, R50 ;  /* 0x0000761004327816 */ /* 0x000fe20000000032 */
[----:B------:R-:W-:Y:S01]  /*88e0*/  IMAD.MOV.U32 R6, RZ, RZ, R20 ;  /* 0x000000ffff067224 */ /* 0x000fe200078e0014 */
[----:B------:R-:W-:Y:S01]  /*88f0*/  PRMT R54, R5, 0x7610, R54 ;  /* 0x0000761005367816 */ /* 0x000fe20000000036 */
[----:B------:R-:W-:Y:S01]  /*8900*/  IMAD.MOV.U32 R7, RZ, RZ, R21 ;  /* 0x000000ffff077224 */ /* 0x000fe200078e0015 */
[----:B------:R-:W-:Y:S02]  /*8910*/  PRMT R34, R9, 0x7610, R34 ;  /* 0x0000761009227816 */ /* 0x000fe40000000022 */
[----:B------:R-:W-:Y:S02]  /*8920*/  CS2R R4, SRZ ;  /* 0x0000000000047805 */ /* 0x000fe4000001ff00 */
[----:B------:R-:W-:Y:S02]  /*8930*/  PRMT R33, R33, 0x5410, R6 ;  /* 0x0000541021217816 */ /* 0x000fe40000000006 */
[----:B012-4-:R-:W-:-:S07]  /*8940*/  PRMT R55, R7, 0x7610, R55 ;  /* 0x0000761007377816 */ /* 0x017fce0000000037 */
.L_x_1730:
[----:B------:R-:W2:Y:S01]  /*8950*/  LDL R7, [R1+0x70] ;  /* 0x0000700001077983 */ /* 0x000ea20000100800 */
[----:B------:R-:W-:Y:S01]  /*8960*/  VIADD R35, R35, 0x60 ;  /* 0x0000006023237836 */ /* 0x000fe20000000000 */
[----:B------:R-:W-:Y:S01]  /*8970*/  BSSY B1, `(.L_x_1445) ;  /* 0x0000016000017945 */ /* 0x000fe20003800000 */
[----:B------:R-:W-:Y:S02]  /*8980*/  CS2R R8, SRZ ;  /* 0x0000000000087805 */ /* 0x000fe4000001ff00 */
[----:B------:R-:W-:Y:S02]  /*8990*/  CS2R R10, SRZ ;  /* 0x00000000000a7805 */ /* 0x000fe4000001ff00 */
[----:B------:R-:W-:Y:S02]  /*89a0*/  ISETP.GE.AND P1, PT, R35, R32, PT ;  /* 0x000000202300720c */ /* 0x000fe40003f26270 */
[----:B--2---:R-:W-:-:S04]  /*89b0*/  LEA.HI R6, R7, R7, RZ, 0x1 ;  /* 0x0000000707067211 */ /* 0x004fc800078f08ff */
[----:B------:R-:W-:-:S05]  /*89c0*/  LOP3.LUT R6, R6, 0xfffffffe, RZ, 0xc0, !PT ;  /* 0xfffffffe06067812 */ /* 0x000fca00078ec0ff */
[----:B------:R-:W-:Y:S01]  /*89d0*/  IMAD.IADD R13, R7, 0x1, -R6 ;  /* 0x00000001070d7824 */ /* 0x000fe200078e0a06 */
[----:B------:R-:W-:-:S04]  /*89e0*/  CS2R R6, SRZ ;  /* 0x0000000000067805 */ /* 0x000fc8000001ff00 */
[----:B------:R-:W-:Y:S01]  /*89f0*/  SHF.L.U32 R13, R13, 0x1f, RZ ;  /* 0x0000001f0d0d7819 */ /* 0x000fe200000006ff */
[----:B------:R-:W-:Y:S06]  /*8a00*/  @P1 BRA `(.L_x_1446) ;  /* 0x0000000000301947 */ /* 0x000fec0003800000 */
[----:B------:R-:W-:Y:S02]  /*8a10*/  CS2R R6, SRZ ;  /* 0x0000000000067805 */ /* 0x000fe4000001ff00 */
[----:B------:R-:W-:Y:S02]  /*8a20*/  CS2R R8, SRZ ;  /* 0x0000000000087805 */ /* 0x000fe4000001ff00 */
[----:B------:R-:W-:Y:S01]  /*8a30*/  CS2R R10, SRZ ;  /* 0x00000000000a7805 */ /* 0x000fe2000001ff00 */
[----:B------:R-:W-:Y:S06]  /*8a40*/  @P0 BRA `(.L_x_1446) ;  /* 0x0000000000200947 */ /* 0x000fec0003800000 */
[C---:B------:R-:W-:Y:S01]  /*8a50*/  IMAD.SHL.U32 R4, R18.reuse, 0x2, RZ ;  /* 0x0000000212047824 */ /* 0x040fe200078e00ff */
[----:B------:R-:W-:-:S04]  /*8a60*/  SHF.L.U64.HI R5, R18, 0x1, R43 ;  /* 0x0000000112057819 */ /* 0x000fc8000001022b */
[-C--:B---3--:R-:W-:Y:S02]  /*8a70*/  IADD3 R8, P1, R3, R4.reuse, RZ ;  /* 0x0000000403087210 */ /* 0x088fe40007f3e0ff */
[----:B------:R-:W-:-:S03]  /*8a80*/  IADD3 R4, P2, R14, R4, RZ ;  /* 0x000000040e047210 */ /* 0x000fc60007f5e0ff */
[--C-:B------:R-:W-:Y:S02]  /*8a90*/  IMAD.X R9, R0, 0x1, R5.reuse, P1 ;  /* 0x0000000100097824 */ /* 0x100fe400008e0605 */
[----:B------:R-:W-:-:S04]  /*8aa0*/  IMAD.X R5, R24, 0x1, R5, P2 ;  /* 0x0000000118057824 */ /* 0x000fc800010e0605 */
[----:B------:R-:W5:Y:S04]  /*8ab0*/  LD.E.128 R8, desc[UR40][R8.64] ;  /* 0x0000002808087980 */ /* 0x000f68000c101d00 */
[----:B------:R-:W5:Y:S02]  /*8ac0*/  LD.E.128 R4, desc[UR40][R4.64] ;  /* 0x0000002804047980 */ /* 0x000f64000c101d00 */
.L_x_1446:
[----:B------:R-:W-:Y:S05]  /*8ad0*/  BSYNC B1 ;  /* 0x0000000000017941 */ /* 0x000fea0003800000 */
.L_x_1445:
[----:B------:R-:W0:Y:S01]  /*8ae0*/  SYNCS.PHASECHK.TRANS64.TRYWAIT P1, [R2+URZ+0x16800], R13 ;  /* 0x0168000d020075a7 */ /* 0x000e22000802017f */
[----:B------:R-:W-:Y:S01]  /*8af0*/  IMAD R29, R29, -0xc0, R32 ;  /* 0xffffff401d1d7824 */ /* 0x000fe200078e0220 */
[----:B------:R-:W-:Y:S01]  /*8b00*/  BSSY B1, `(.L_x_1447) ;  /* 0x0000014000017945 */ /* 0x000fe20003800000 */
[----:B------:R-:W-:Y:S02]  /*8b10*/  VIADD R14, R17, 0x60 ;  /* 0x00000060110e7836 */ /* 0x000fe40000000000 */
[----:B---3-5:R-:W-:Y:S01]  /*8b20*/  IMAD.MOV.U32 R3, RZ, RZ, R4 ;  /* 0x000000ffff037224 */ /* 0x028fe200078e0004 */
[----:B------:R-:W-:Y:S01]  /*8b30*/  VIMNMX R0, R29, 0xc0, PT ;  /* 0x000000c01d007848 */ /* 0x000fe20003fe0100 */
[----:B------:R-:W-:-:S03]  /*8b40*/  IMAD.MOV.U32 R12, RZ, RZ, R5 ;  /* 0x000000ffff0c7224 */ /* 0x000fc600078e0005 */
[-C--:B------:R-:W-:Y:S02]  /*8b50*/  ISETP.GE.OR P2, PT, R17, R0.reuse, P0 ;  /* 0x000000001100720c */ /* 0x080fe40000746670 */
[----:B------:R-:W-:Y:S01]  /*8b60*/  ISETP.GE.OR P0, PT, R14, R0, P0 ;  /* 0x000000000e00720c */ /* 0x000fe20000706670 */
        /* <DEDUP_REMOVED lines=12> */
[----:B0-----:R-:W-:Y:S06]  /*8c30*/  @!P1 BRA `(.L_x_1448) ;  /* 0x0000019400dc9947 */ /* 0x001fec0003800000 */
.L_x_1731:
[----:B------:R-:W-:Y:S05]  /*8c40*/  BSYNC B1 ;  /* 0x0000000000017941 */ /* 0x000fea0003800000 */
.L_x_1447:
[----:B------:R-:W-:Y:S04]  /*8c50*/  BSSY B1, `(.L_x_1449) ;  /* 0x0000070000017945 */ /* 0x000fe80003800000 */
[----:B------:R-:W-:Y:S05]  /*8c60*/  @P2 BRA `(.L_x_1450) ;  /* 0x0000000400b82947 */ /* 0x000fea0003800000 */
[----:B------:R-:W2:Y:S01]  /*8c70*/  LDL R12, [R1+0x5c] ;  /* 0x00005c00010c7983 */ /* 0x000ea20000100800 */
[----:B0-----:R-:W-:Y:S01]  /*8c80*/  IMAD.IADD R13, R18, 0x1, R41 ;  /* 0x00000001120d7824 */ /* 0x001fe200078e0229 */
[----:B------:R-:W-:Y:S01]  /*8c90*/  SHF.R.U64 R49, R30, 0x10, R31 ;  /* 0x000000101e317819 */ /* 0x000fe2000000121f */
[----:B------:R-:W0:Y:S01]  /*8ca0*/  S2R R14, SR_TID.X ;  /* 0x00000000000e7919 */ /* 0x000e220000002100 */
[----:B------:R-:W-:Y:S02]  /*8cb0*/  SHF.R.U64 R47, R36, 0x10, R37 ;  /* 0x00000010242f7819 */ /* 0x000fe40000001225 */
[----:B------:R-:W-:Y:S02]  /*8cc0*/  SHF.R.U64 R36, R38, 0x10, R39 ;  /* 0x0000001026247819 */ /* 0x000fe40000001227 */
[----:B------:R-:W-:Y:S02]  /*8cd0*/  SHF.R.U64 R52, R20, 0x10, R21 ;  /* 0x0000001014347819 */ /* 0x000fe40000001215 */
[----:B------:R-:W-:-:S02]  /*8ce0*/  PRMT R49, R50, 0x5410, R49 ;  /* 0x0000541032317816 */ /* 0x000fc40000000031 */
[----:B------:R-:W-:Y:S02]  /*8cf0*/  SHF.R.U32.HI R39, RZ, 0x10, R39 ;  /* 0x00000010ff277819 */ /* 0x000fe40000011627 */
[----:B------:R-:W-:Y:S01]  /*8d00*/  PRMT R38, R48, 0x5410, R47 ;  /* 0x0000541030267816 */ /* 0x000fe2000000002f */
[----:B------:R-:W-:Y:S01]  /*8d10*/  IMAD.U32 R50, R49, 0x10000, RZ ;  /* 0x0001000031327824 */ /* 0x000fe200078e00ff */
[----:B------:R-:W-:Y:S02]  /*8d20*/  SHF.R.U32.HI R53, RZ, 0x10, R21 ;  /* 0x00000010ff357819 */ /* 0x000fe40000011615 */
[C---:B------:R-:W-:Y:S02]  /*8d30*/  PRMT R47, R33.reuse, 0x5410, R36 ;  /* 0x00005410212f7816 */ /* 0x040fe40000000024 */
[----:B------:R-:W-:Y:S02]  /*8d40*/  PRMT R52, R33, 0x5432, R52 ;  /* 0x0000543221347816 */ /* 0x000fe40000000034 */
[----:B------:R-:W-:Y:S01]  /*8d50*/  PRMT R48, R34, 0x5410, R39 ;  /* 0x0000541022307816 */ /* 0x000fe20000000027 */
[----:B------:R-:W-:Y:S01]  /*8d60*/  IMAD.U32 R39, R38, 0x10000, RZ ;  /* 0x0001000026277824 */ /* 0x000fe200078e00ff */
[----:B------:R-:W-:-:S02]  /*8d70*/  SHF.R.U32.HI R46, RZ, 0x10, R37 ;  /* 0x00000010ff2e7819 */ /* 0x000fc40000011625 */
[----:B------:R-:W-:Y:S02]  /*8d80*/  SHF.R.U32.HI R51, RZ, 0x10, R31 ;  /* 0x00000010ff337819 */ /* 0x000fe4000001161f */
[----:B------:R-:W-:Y:S02]  /*8d90*/  PRMT R53, R55, 0x5410, R53 ;  /* 0x0000541037357816 */ /* 0x000fe40000000035 */
[----:B------:R-:W-:Y:S02]  /*8da0*/  LOP3.LUT R49, R49, 0xffff0000, RZ, 0xc0, !PT ;  /* 0xffff000031317812 */ /* 0x000fe400078ec0ff */
[----:B------:R-:W-:Y:S02]  /*8db0*/  PRMT R46, R34, 0x5432, R46 ;  /* 0x00005432222e7816 */ /* 0x000fe4000000002e */
[----:B------:R-:W-:Y:S01]  /*8dc0*/  PRMT R51, R54, 0x5410, R51 ;  /* 0x0000541036337816 */ /* 0x000fe20000000033 */
[----:B0-----:R-:W-:-:S05]  /*8dd0*/  VIADD R25, R14, 0xffffff80 ;  /* 0xffffff800e197836 */ /* 0x001fca0000000000 */
[----:B------:R-:W-:-:S04]  /*8de0*/  SHF.R.S32.HI R24, RZ, 0x1f, R25 ;  /* 0x0000001fff187819 */ /* 0x000fc80000011419 */
[----:B------:R-:W-:-:S04]  /*8df0*/  LEA.HI R24, R24, R25, RZ, 0x5 ;  /* 0x0000001918187211 */ /* 0x000fc800078f28ff */
[----:B------:R-:W-:Y:S01]  /*8e00*/  SHF.R.S32.HI R24, RZ, 0x5, R24 ;  /* 0x00000005ff187819 */ /* 0x000fe20000011418 */
[----:B--2---:R-:W-:-:S05]  /*8e10*/  IMAD.SHL.U32 R12, R12, 0x40, RZ ;  /* 0x000000400c0c7824 */ /* 0x004fca00078e00ff */
[----:B------:R-:W-:-:S04]  /*8e20*/  LOP3.LUT R14, R12, 0x1c0, RZ, 0xc0, !PT ;  /* 0x000001c00c0e7812 */ /* 0x000fc800078ec0ff */
[----:B------:R-:W-:Y:S02]  /*8e30*/  SHF.R.U32.HI R15, RZ, 0x3, R14 ;  /* 0x00000003ff0f7819 */ /* 0x000fe4000001160e */
[C---:B------:R-:W-:Y:S02]  /*8e40*/  LOP3.LUT R13, R14.reuse, 0x38, R13, 0xf8, !PT ;  /* 0x000000380e0d7812 */ /* 0x040fe400078ef80d */
[----:B------:R-:W-:Y:S02]  /*8e50*/  LOP3.LUT R12, R14, 0x38, R18, 0xf8, !PT ;  /* 0x000000380e0c7812 */ /* 0x000fe400078ef812 */
[-C--:B------:R-:W-:Y:S02]  /*8e60*/  LOP3.LUT R13, R13, R15.reuse, RZ, 0x3c, !PT ;  /* 0x0000000f0d0d7212 */ /* 0x080fe400078e3cff */
[----:B------:R-:W-:-:S03]  /*8e70*/  LOP3.LUT R12, R12, R15, RZ, 0x3c, !PT ;  /* 0x0000000f0c0c7212 */ /* 0x000fc600078e3cff */
[C---:B------:R-:W-:Y:S02]  /*8e80*/  IMAD R25, R24.reuse, 0x200, R13 ;  /* 0x0000020018197824 */ /* 0x040fe400078e020d */
[----:B------:R-:W-:Y:S02]  /*8e90*/  IMAD R29, R24, 0x200, R12 ;  /* 0x00000200181d7824 */ /* 0x000fe400078e020c */
[--C-:B------:R-:W-:Y:S02]  /*8ea0*/  IMAD R32, R25, 0x2, R2.reuse ;  /* 0x0000000219207824 */ /* 0x100fe400078e0202 */
[----:B------:R-:W-:-:S03]  /*8eb0*/  IMAD R29, R29, 0x2, R2 ;  /* 0x000000021d1d7824 */ /* 0x000fc600078e0202 */
[----:B------:R-:W0:Y:S04]  /*8ec0*/  LDS.128 R24, [R32+0x8400] ;  /* 0x0084000020187984 */ /* 0x000e280000000c00 */
[----:B------:R-:W1:Y:S01]  /*8ed0*/  LDS.128 R12, [R29+0x8400] ;  /* 0x008400001d0c7984 */ /* 0x000e620000000c00 */
[C---:B0-----:R-:W-:Y:S01]  /*8ee0*/  IMAD.U32 R33, R24.reuse, 0x10000, RZ ;  /* 0x0001000018217824 */ /* 0x041fe200078e00ff */
[----:B------:R-:W-:Y:S01]  /*8ef0*/  LOP3.LUT R24, R24, 0xffff0000, RZ, 0xc0, !PT ;  /* 0xffff000018187812 */ /* 0x000fe200078ec0ff */
[C---:B------:R-:W-:Y:S01]  /*8f00*/  IMAD.U32 R34, R25.reuse, 0x10000, RZ ;  /* 0x0001000019227824 */ /* 0x040fe200078e00ff */
[----:B------:R-:W-:Y:S01]  /*8f10*/  LOP3.LUT R25, R25, 0xffff0000, RZ, 0xc0, !PT ;  /* 0xffff000019197812 */ /* 0x000fe200078ec0ff */
[C---:B-1----:R-:W-:Y:S02]  /*8f20*/  IMAD.U32 R20, R12.reuse, 0x10000, RZ ;  /* 0x000100000c147824 */ /* 0x042fe400078e00ff */
[C---:B------:R-:W-:Y:S01]  /*8f30*/  FMUL.FTZ R55, R33.reuse, R50 ;  /* 0x0000003221377220 */ /* 0x040fe20000410000 */
[----:B------:R-:W-:Y:S01]  /*8f40*/  FMUL.FTZ R57, R33, R39 ;  /* 0x0000002721397220 */ /* 0x000fe20000410000 */
[----:B------:R-:W-:Y:S01]  /*8f50*/  LOP3.LUT R12, R12, 0xffff0000, RZ, 0xc0, !PT ;  /* 0xffff00000c0c7812 */ /* 0x000fe200078ec0ff */
[----:B------:R-:W-:-:S02]  /*8f60*/  IMAD.U32 R21, R13, 0x10000, RZ ;  /* 0x000100000d157824 */ /* 0x000fc400078e00ff */
[----:B------:R-:W-:Y:S01]  /*8f70*/  FFMA.FTZ R55, R20, R39, -R55 ;  /* 0x0000002714377223 */ /* 0x000fe20000010837 */
[----:B------:R-:W-:Y:S01]  /*8f80*/  LOP3.LUT R33, R38, 0xffff0000, RZ, 0xc0, !PT ;  /* 0xffff000026217812 */ /* 0x000fe200078ec0ff */
[----:B------:R-:W-:Y:S01]  /*8f90*/  FMUL.FTZ R39, R24, R49 ;  /* 0x0000003118277220 */ /* 0x000fe20000410000 */
[----:B------:R-:W-:Y:S01]  /*8fa0*/  FFMA.FTZ R57, R20, R50, R57 ;  /* 0x0000003214397223 */ /* 0x000fe20000010039 */
[C---:B------:R-:W-:Y:S01]  /*8fb0*/  IMAD.U32 R20, R46.reuse, 0x10000, RZ ;  /* 0x000100002e147824 */ /* 0x040fe200078e00ff */
[----:B------:R-:W-:Y:S01]  /*8fc0*/  LOP3.LUT R46, R46, 0xffff0000, RZ, 0xc0, !PT ;  /* 0xffff00002e2e7812 */ /* 0x000fe200078ec0ff */
[C---:B------:R-:W-:Y:S02]  /*8fd0*/  IMAD.U32 R38, R51.reuse, 0x10000, RZ ;  /* 0x0001000033267824 */ /* 0x040fe400078e00ff */
[-C--:B------:R-:W-:Y:S01]  /*8fe0*/  FMUL.FTZ R59, R24, R33.reuse ;  /* 0x00000021183b7220 */ /* 0x080fe20000410000 */
[----:B------:R-:W-:Y:S01]  /*8ff0*/  FFMA.FTZ R50, R12, R33, -R39 ;  /* 0x000000210c327223 */ /* 0x000fe20000010827 */
[C---:B------:R-:W-:Y:S01]  /*9000*/  FMUL.FTZ R33, R34.reuse, R20 ;  /* 0x0000001422217220 */ /* 0x040fe20000410000 */
[----:B------:R-:W-:Y:S01]  /*9010*/  FMUL.FTZ R54, R34, R38 ;  /* 0x0000002622367220 */ /* 0x000fe20000410000 */
[----:B------:R-:W-:Y:S01]  /*9020*/  LOP3.LUT R24, R51, 0xffff0000, RZ, 0xc0, !PT ;  /* 0xffff000033187812 */ /* 0x000fe200078ec0ff */
[----:B------:R-:W-:-:S02]  /*9030*/  IMAD.U32 R36, R26, 0x10000, RZ ;  /* 0x000100001a247824 */ /* 0x000fc400078e00ff */
[----:B------:R-:W-:Y:S01]  /*9040*/  FFMA.FTZ R38, R21, R38, R33 ;  /* 0x0000002615267223 */ /* 0x000fe20000010021 */
[----:B------:R-:W-:Y:S01]  /*9050*/  LOP3.LUT R13, R13, 0xffff0000, RZ, 0xc0, !PT ;  /* 0xffff00000d0d7812 */ /* 0x000fe200078ec0ff */
[----:B------:R-:W-:Y:S01]  /*9060*/  FFMA.FTZ R34, R12, R49, R59 ;  /* 0x000000310c227223 */ /* 0x000fe2000001003b */
[----:B------:R-:W-:Y:S01]  /*9070*/  FFMA.FTZ R54, R21, R20, -R54 ;  /* 0x0000001415367223 */ /* 0x000fe20000010836 */
[----:B------:R-:W-:Y:S02]  /*9080*/  IMAD.U32 R33, R52, 0x10000, RZ ;  /* 0x0001000034217824 */ /* 0x000fe400078e00ff */
[----:B------:R-:W-:Y:S01]  /*9090*/  FMUL.FTZ R12, R25, R24 ;  /* 0x00000018190c7220 */ /* 0x000fe20000410000 */
[----:B------:R-:W-:Y:S02]  /*90a0*/  IMAD.U32 R21, R47, 0x10000, RZ ;  /* 0x000100002f157824 */ /* 0x000fe400078e00ff */
[----:B------:R-:W-:Y:S01]  /*90b0*/  FMUL.FTZ R56, R25, R46 ;  /* 0x0000002e19387220 */ /* 0x000fe20000410000 */
[----:B------:R-:W-:-:S02]  /*90c0*/  IMAD.U32 R37, R27, 0x10000, RZ ;  /* 0x000100001b257824 */ /* 0x000fc400078e00ff */
[----:B------:R-:W-:Y:S01]  /*90d0*/  FMUL.FTZ R49, R36, R33 ;  /* 0x0000002124317220 */ /* 0x000fe20000410000 */
[----:B------:R-:W-:Y:S02]  /*90e0*/  IMAD.U32 R20, R53, 0x10000, RZ ;  /* 0x0001000035147824 */ /* 0x000fe400078e00ff */
[C---:B------:R-:W-:Y:S01]  /*90f0*/  FFMA.FTZ R25, R13.reuse, R46, -R12 ;  /* 0x0000002e0d197223 */ /* 0x040fe2000001080c */
[----:B------:R-:W-:Y:S02]  /*9100*/  IMAD.U32 R30, R14, 0x10000, RZ ;  /* 0x000100000e1e7824 */ /* 0x000fe400078e00ff */
[----:B------:R-:W-:Y:S01]  /*9110*/  FMUL.FTZ R36, R36, R21 ;  /* 0x0000001524247220 */ /* 0x000fe20000410000 */
[----:B------:R-:W-:Y:S01]  /*9120*/  FFMA.FTZ R39, R13, R24, R56 ;  /* 0x000000180d277223 */ /* 0x000fe20000010038 */
[----:B------:R-:W-:Y:S02]  /*9130*/  IMAD.U32 R31, R15, 0x10000, RZ ;  /* 0x000100000f1f7824 */ /* 0x000fe400078e00ff */
[----:B------:R-:W-:Y:S01]  /*9140*/  FMUL.FTZ R24, R37, R20 ;  /* 0x0000001425187220 */ /* 0x000fe20000410000 */
[----:B------:R-:W-:-:S02]  /*9150*/  IMAD.U32 R12, R48, 0x10000, RZ ;  /* 0x00010000300c7824 */ /* 0x000fc400078e00ff */
[C---:B------:R-:W-:Y:S01]  /*9160*/  FFMA.FTZ R49, R30.reuse, R21, -R49 ;  /* 0x000000151e317223 */ /* 0x040fe20000010831 */
[----:B------:R-:W-:Y:S01]  /*9170*/  FFMA.FTZ R36, R30, R33, R36 ;  /* 0x000000211e247223 */ /* 0x000fe20000010024 */
[----:B------:R-:W-:Y:S01]  /*9180*/  LOP3.LUT R26, R26, 0xffff0000, RZ, 0xc0, !PT ;  /* 0xffff00001a1a7812 */ /* 0x000fe200078ec0ff */
[-C--:B------:R-:W-:Y:S01]  /*9190*/  FMUL.FTZ R46, R37, R12.reuse ;  /* 0x0000000c252e7220 */ /* 0x080fe20000410000 */
[----:B------:R-:W-:Y:S01]  /*91a0*/  FFMA.FTZ R30, R31, R12, -R24 ;  /* 0x0000000c1f1e7223 */ /* 0x000fe20000010818 */
[----:B------:R-:W-:Y:S02]  /*91b0*/  LOP3.LUT R27, R27, 0xffff0000, RZ, 0xc0, !PT ;  /* 0xffff00001b1b7812 */ /* 0x000fe400078ec0ff */
[----:B------:R-:W-:Y:S01]  /*91c0*/  LOP3.LUT R13, R52, 0xffff0000, RZ, 0xc0, !PT ;  /* 0xffff0000340d7812 */ /* 0x000fe200078ec0ff */
[----:B------:R-:W-:Y:S01]  /*91d0*/  FFMA.FTZ R46, R31, R20, R46 ;  /* 0x000000141f2e7223 */ /* 0x000fe2000001002e */
[----:B------:R-:W-:Y:S02]  /*91e0*/  LOP3.LUT R12, R53, 0xffff0000, RZ, 0xc0, !PT ;  /* 0xffff0000350c7812 */ /* 0x000fe400078ec0ff */
        /* <DEDUP_REMOVED lines=22> */
.L_x_1450:
[----:B------:R-:W-:Y:S05]  /*9350*/  BSYNC B1 ;  /* 0x0000000000017941 */ /* 0x000fea0003800000 */
.L_x_1449:
[----:B------:R-:W-:Y:S02]  /*9360*/  PRMT R20, R0, 0x7610, R20 ;  /* 0x0000761000147816 */ /* 0x000fe40000000014 */
[----:B------:R-:W-:Y:S01]  /*9370*/  PRMT R30, R3, 0x7610, R30 ;  /* 0x00007610031e7816 */ /* 0x000fe2000000001e */
[----:B------:R-:W-:Y:S06]  /*9380*/  @P0 BRA `(.L_x_1441) ;  /* 0x0000000400a80947 */ /* 0x000fec0003800000 */
[----:B-1----:R-:W2:Y:S01]  /*9390*/  LDL R12, [R1+0x60] ;  /* 0x00006000010c7983 */ /* 0x002ea20000100800 */
[C---:B0-----:R-:W-:Y:S02]  /*93a0*/  VIADD R13, R17.reuse, 0x60 ;  /* 0x00000060110d7836 */ /* 0x041fe40000000000 */
[----:B------:R-:W-:Y:S01]  /*93b0*/  VIADD R14, R17, 0x60 ;  /* 0x00000060110e7836 */ /* 0x000fe20000000000 */
[----:B------:R-:W3:Y:S01]  /*93c0*/  LDL R31, [R1+0x78] ;  /* 0x00007800011f7983 */ /* 0x000ee20000100800 */
[----:B------:R-:W-:Y:S02]  /*93d0*/  IMAD.SHL.U32 R13, R13, 0x40, RZ ;  /* 0x000000400d0d7824 */ /* 0x000fe400078e00ff */
[----:B------:R-:W-:Y:S02]  /*93e0*/  IMAD.SHL.U32 R14, R14, 0x40, RZ ;  /* 0x000000400e0e7824 */ /* 0x000fe400078e00ff */
[----:B------:R-:W-:Y:S01]  /*93f0*/  IMAD.IADD R0, R18, 0x1, R41 ;  /* 0x0000000112007824 */ /* 0x000fe200078e0229 */
[----:B------:R-:W-:-:S02]  /*9400*/  LOP3.LUT R13, R13, 0x1c0, RZ, 0xc0, !PT ;  /* 0x000001c00d0d7812 */ /* 0x000fc400078ec0ff */
[----:B------:R-:W-:Y:S02]  /*9410*/  LOP3.LUT R14, R14, 0x1c0, RZ, 0xc0, !PT ;  /* 0x000001c00e0e7812 */ /* 0x000fe400078ec0ff */
[----:B------:R-:W-:Y:S02]  /*9420*/  SHF.R.U32.HI R13, RZ, 0x3, R13 ;  /* 0x00000003ff0d7819 */ /* 0x000fe4000001160d */
[----:B------:R-:W-:-:S04]  /*9430*/  LOP3.LUT R0, R14, 0x38, R0, 0xf8, !PT ;  /* 0x000000380e007812 */ /* 0x000fc800078ef800 */
[----:B------:R-:W-:Y:S02]  /*9440*/  LOP3.LUT R0, R0, R13, RZ, 0x3c, !PT ;  /* 0x0000000d00007212 */ /* 0x000fe400078e3cff */
[----:B------:R-:W-:Y:S02]  /*9450*/  SHF.R.U64 R4, R4, 0x10, R5 ;  /* 0x0000001004047819 */ /* 0x000fe40000001205 */
[--C-:B------:R-:W-:Y:S02]  /*9460*/  SHF.R.U64 R8, R8, 0x10, R9.reuse ;  /* 0x0000001008087819 */ /* 0x100fe40000001209 */
[----:B------:R-:W-:Y:S02]  /*9470*/  SHF.R.U32.HI R9, RZ, 0x10, R9 ;  /* 0x00000010ff097819 */ /* 0x000fe40000011609 */
[----:B------:R-:W-:Y:S02]  /*9480*/  PRMT R43, R43, 0x5410, R4 ;  /* 0x000054102b2b7816 */ /* 0x000fe40000000004 */
[----:B------:R-:W-:-:S02]  /*9490*/  SHF.R.U32.HI R29, RZ, 0x10, R11 ;  /* 0x00000010ff1d7819 */ /* 0x000fc4000001160b */
[----:B------:R-:W-:Y:S01]  /*94a0*/  SHF.R.U32.HI R5, RZ, 0x10, R5 ;  /* 0x00000010ff057819 */ /* 0x000fe20000011605 */
[----:B------:R-:W-:Y:S01]  /*94b0*/  IMAD.U32 R32, R43, 0x10000, RZ ;  /* 0x000100002b207824 */ /* 0x000fe200078e00ff */
[----:B------:R-:W-:Y:S02]  /*94c0*/  PRMT R45, R45, 0x5410, R8 ;  /* 0x000054102d2d7816 */ /* 0x000fe40000000008 */
[----:B------:R-:W-:Y:S02]  /*94d0*/  PRMT R44, R44, 0x5410, R9 ;  /* 0x000054102c2c7816 */ /* 0x000fe40000000009 */
[----:B------:R-:W-:Y:S01]  /*94e0*/  PRMT R29, R30, 0x5410, R29 ;  /* 0x000054101e1d7816 */ /* 0x000fe2000000001d */
[----:B------:R-:W-:Y:S01]  /*94f0*/  IMAD.U32 R30, R45, 0x10000, RZ ;  /* 0x000100002d1e7824 */ /* 0x000fe200078e00ff */
[----:B------:R-:W-:Y:S02]  /*9500*/  PRMT R42, R42, 0x5410, R5 ;  /* 0x000054102a2a7816 */ /* 0x000fe40000000005 */
[----:B------:R-:W-:-:S03]  /*9510*/  SHF.R.U64 R21, R10, 0x10, R11 ;  /* 0x000000100a157819 */ /* 0x000fc6000000120b */
[----:B------:R-:W-:Y:S01]  /*9520*/  IMAD.U32 R34, R42, 0x10000, RZ ;  /* 0x000100002a227824 */ /* 0x000fe200078e00ff */
[----:B------:R-:W-:Y:S02]  /*9530*/  PRMT R21, R20, 0x5410, R21 ;  /* 0x0000541014157816 */ /* 0x000fe40000000015 */
[----:B------:R-:W-:Y:S02]  /*9540*/  LOP3.LUT R43, R43, 0xffff0000, RZ, 0xc0, !PT ;  /* 0xffff00002b2b7812 */ /* 0x000fe400078ec0ff */
[----:B------:R-:W-:Y:S01]  /*9550*/  LOP3.LUT R45, R45, 0xffff0000, RZ, 0xc0, !PT ;  /* 0xffff00002d2d7812 */ /* 0x000fe200078ec0ff */
[----:B--2---:R-:W-:-:S04]  /*9560*/  IMAD.IADD R3, R12, 0x1, R0 ;  /* 0x000000010c037824 */ /* 0x004fc800078e0200 */
[----:B------:R-:W-:Y:S01]  /*9570*/  IMAD R0, R3, 0x2, R2 ;  /* 0x0000000203007824 */ /* 0x000fe200078e0202 */
[----:B---3--:R-:W0:Y:S04]  /*9580*/  LDS.128 R12, [R31+0x8400] ;  /* 0x008400001f0c7984 */ /* 0x008e280000000c00 */
[----:B------:R-:W1:Y:S01]  /*9590*/  LDS.128 R24, [R0+0x8400] ;  /* 0x0084000000187984 */ /* 0x000e620000000c00 */
[--C-:B------:R-:W-:Y:S02]  /*95a0*/  SHF.R.U64 R3, R6, 0x10, R7.reuse ;  /* 0x0000001006037819 */ /* 0x100fe40000001207 */
[----:B------:R-:W-:Y:S02]  /*95b0*/  SHF.R.U32.HI R6, RZ, 0x10, R7 ;  /* 0x00000010ff067819 */ /* 0x000fe40000011607 */
[----:B------:R-:W-:-:S02]  /*95c0*/  PRMT R40, R40, 0x5410, R3 ;  /* 0x0000541028287816 */ /* 0x000fc40000000003 */
[----:B------:R-:W-:Y:S01]  /*95d0*/  PRMT R35, R35, 0x5410, R6 ;  /* 0x0000541023237816 */ /* 0x000fe20000000006 */
[----:B0-----:R-:W-:Y:S02]  /*95e0*/  IMAD.U32 R3, R12, 0x10000, RZ ;  /* 0x000100000c037824 */ /* 0x001fe400078e00ff */
[----:B-1----:R-:W-:-:S04]  /*95f0*/  IMAD.U32 R9, R24, 0x10000, RZ ;  /* 0x0001000018097824 */ /* 0x002fc800078e00ff */
[----:B------:R-:W-:Y:S01]  /*9600*/  FMUL.FTZ R36, R9, R32 ;  /* 0x0000002009247220 */ /* 0x000fe20000410000 */
[----:B------:R-:W-:Y:S02]  /*9610*/  IMAD.U32 R11, R25, 0x10000, RZ ;  /* 0x00010000190b7824 */ /* 0x000fe400078e00ff */
[-C--:B------:R-:W-:Y:S01]  /*9620*/  FMUL.FTZ R38, R9, R30.reuse ;  /* 0x0000001e09267220 */ /* 0x080fe20000410000 */
[----:B------:R-:W-:Y:S01]  /*9630*/  FFMA.FTZ R36, R3, R30, -R36 ;  /* 0x0000001e03247223 */ /* 0x000fe20000010824 */
[----:B------:R-:W-:Y:S02]  /*9640*/  IMAD.U32 R30, R44, 0x10000, RZ ;  /* 0x000100002c1e7824 */ /* 0x000fe400078e00ff */
[----:B------:R-:W-:Y:S01]  /*9650*/  FMUL.FTZ R46, R11, R34 ;  /* 0x000000220b2e7220 */ /* 0x000fe20000410000 */
[----:B------:R-:W-:Y:S02]  /*9660*/  IMAD.U32 R5, R13, 0x10000, RZ ;  /* 0x000100000d057824 */ /* 0x000fe400078e00ff */
[----:B------:R-:W-:Y:S01]  /*9670*/  FFMA.FTZ R38, R3, R32, R38 ;  /* 0x0000002003267223 */ /* 0x000fe20000010026 */
[----:B------:R-:W-:Y:S01]  /*9680*/  IMAD.U32 R20, R27, 0x10000, RZ ;  /* 0x000100001b147824 */ /* 0x000fe200078e00ff */
[----:B------:R-:W-:Y:S01]  /*9690*/  LOP3.LUT R10, R24, 0xffff0000, RZ, 0xc0, !PT ;  /* 0xffff0000180a7812 */ /* 0x000fe200078ec0ff */
[----:B------:R-:W-:-:S02]  /*96a0*/  IMAD.U32 R9, R35, 0x10000, RZ ;  /* 0x0001000023097824 */ /* 0x000fc400078e00ff */
[-C--:B------:R-:W-:Y:S01]  /*96b0*/  FMUL.FTZ R32, R11, R30.reuse ;  /* 0x0000001e0b207220 */ /* 0x080fe20000410000 */
[----:B------:R-:W-:Y:S02]  /*96c0*/  IMAD.U32 R3, R29, 0x10000, RZ ;  /* 0x000100001d037824 */ /* 0x000fe400078e00ff */
[----:B------:R-:W-:Y:S01]  /*96d0*/  FFMA.FTZ R46, R5, R30, -R46 ;  /* 0x0000001e052e7223 */ /* 0x000fe2000001082e */
[----:B------:R-:W-:Y:S02]  /*96e0*/  IMAD.U32 R8, R15, 0x10000, RZ ;  /* 0x000100000f087824 */ /* 0x000fe400078e00ff */
[----:B------:R-:W-:Y:S01]  /*96f0*/  FMUL.FTZ R11, R20, R9 ;  /* 0x00000009140b7220 */ /* 0x000fe20000410000 */
[----:B------:R-:W-:Y:S01]  /*9700*/  LOP3.LUT R4, R12, 0xffff0000, RZ, 0xc0, !PT ;  /* 0xffff00000c047812 */ /* 0x000fe200078ec0ff */
[----:B------:R-:W-:Y:S01]  /*9710*/  FMUL.FTZ R30, R20, R3 ;  /* 0x00000003141e7220 */ /* 0x000fe20000410000 */
[----:B------:R-:W-:Y:S01]  /*9720*/  FFMA.FTZ R32, R5, R34, R32 ;  /* 0x0000002205207223 */ /* 0x000fe20000010020 */
[----:B------:R-:W-:Y:S01]  /*9730*/  FMUL.FTZ R5, R10, R43 ;  /* 0x0000002b0a057220 */ /* 0x000fe20000410000 */
[C---:B------:R-:W-:Y:S01]  /*9740*/  FFMA.FTZ R20, R8.reuse, R3, -R11 ;  /* 0x0000000308147223 */ /* 0x040fe2000001080b */
[----:B------:R-:W-:Y:S01]  /*9750*/  LOP3.LUT R12, R13, 0xffff0000, RZ, 0xc0, !PT ;  /* 0xffff00000d0c7812 */ /* 0x000fe200078ec0ff */
[----:B------:R-:W-:Y:S01]  /*9760*/  FFMA.FTZ R30, R8, R9, R30 ;  /* 0x00000009081e7223 */ /* 0x000fe2000001001e */
[-C--:B------:R-:W-:Y:S01]  /*9770*/  FMUL.FTZ R11, R10, R45.reuse ;  /* 0x0000002d0a0b7220 */ /* 0x080fe20000410000 */
[C---:B------:R-:W-:Y:S01]  /*9780*/  IMAD.U32 R6, R14.reuse, 0x10000, RZ ;  /* 0x000100000e067824 */ /* 0x040fe200078e00ff */
[----:B------:R-:W-:Y:S01]  /*9790*/  LOP3.LUT R7, R14, 0xffff0000, RZ, 0xc0, !PT ;  /* 0xffff00000e077812 */ /* 0x000fe200078ec0ff */
[----:B------:R-:W-:Y:S01]  /*97a0*/  IMAD.U32 R13, R26, 0x10000, RZ ;  /* 0x000100001a0d7824 */ /* 0x000fe200078e00ff */
[----:B------:R-:W-:Y:S01]  /*97b0*/  LOP3.LUT R24, R25, 0xffff0000, RZ, 0xc0, !PT ;  /* 0xffff000019187812 */ /* 0x000fe200078ec0ff */
[----:B------:R-:W-:Y:S01]  /*97c0*/  FFMA.FTZ R45, R4, R45, -R5 ;  /* 0x0000002d042d7223 */ /* 0x000fe20000010805 */
[----:B------:R-:W-:Y:S01]  /*97d0*/  LOP3.LUT R9, R42, 0xffff0000, RZ, 0xc0, !PT ;  /* 0xffff00002a097812 */ /* 0x000fe200078ec0ff */
[----:B------:R-:W-:Y:S01]  /*97e0*/  IMAD.U32 R8, R40, 0x10000, RZ ;  /* 0x0001000028087824 */ /* 0x000fe200078e00ff */
[----:B------:R-:W-:Y:S01]  /*97f0*/  LOP3.LUT R14, R15, 0xffff0000, RZ, 0xc0, !PT ;  /* 0xffff00000f0e7812 */ /* 0x000fe200078ec0ff */
[----:B------:R-:W-:Y:S01]  /*9800*/  IMAD.U32 R5, R21, 0x10000, RZ ;  /* 0x0001000015057824 */ /* 0x000fe200078e00ff */
[----:B------:R-:W-:-:S02]  /*9810*/  LOP3.LUT R15, R26, 0xffff0000, RZ, 0xc0, !PT ;  /* 0xffff00001a0f7812 */ /* 0x000fc400078ec0ff */
[----:B------:R-:W-:Y:S01]  /*9820*/  LOP3.LUT R26, R27, 0xffff0000, RZ, 0xc0, !PT ;  /* 0xffff00001b1a7812 */ /* 0x000fe200078ec0ff */
[C---:B------:R-:W-:Y:S01]  /*9830*/  FMUL.FTZ R27, R13.reuse, R8 ;  /* 0x000000080d1b7220 */ /* 0x040fe20000410000 */
[----:B------:R-:W-:Y:S01]  /*9840*/  LOP3.LUT R3, R44, 0xffff0000, RZ, 0xc0, !PT ;  /* 0xffff00002c037812 */ /* 0x000fe200078ec0ff */
[----:B------:R-:W-:Y:S01]  /*9850*/  FMUL.FTZ R25, R24, R9 ;  /* 0x0000000918197220 */ /* 0x000fe20000410000 */
[----:B------:R-:W-:Y:S01]  /*9860*/  FFMA.FTZ R11, R4, R43, R11 ;  /* 0x0000002b040b7223 */ /* 0x000fe2000001000b */
[----:B------:R-:W-:Y:S01]  /*9870*/  FMUL.FTZ R13, R13, R5 ;  /* 0x000000050d0d7220 */ /* 0x000fe20000410000 */
[----:B------:R-:W-:Y:S02]  /*9880*/  LOP3.LUT R40, R40, 0xffff0000, RZ, 0xc0, !PT ;  /* 0xffff000028287812 */ /* 0x000fe400078ec0ff */
[----:B------:R-:W-:Y:S02]  /*9890*/  LOP3.LUT R35, R35, 0xffff0000, RZ, 0xc0, !PT ;  /* 0xffff000023237812 */ /* 0x000fe400078ec0ff */
[----:B------:R-:W-:-:S02]  /*98a0*/  LOP3.LUT R4, R21, 0xffff0000, RZ, 0xc0, !PT ;  /* 0xffff000015047812 */ /* 0x000fc400078ec0ff */
[----:B------:R-:W-:Y:S01]  /*98b0*/  LOP3.LUT R29, R29, 0xffff0000, RZ, 0xc0, !PT ;  /* 0xffff00001d1d7812 */ /* 0x000fe200078ec0ff */
[-C--:B------:R-:W-:Y:S01]  /*98c0*/  FMUL.FTZ R24, R24, R3.reuse ;  /* 0x0000000318187220 */ /* 0x080fe20000410000 */
[----:B------:R-:W-:Y:S01]  /*98d0*/  FFMA.FTZ R25, R12, R3, -R25 ;  /* 0x000000030c197223 */ /* 0x000fe20000010819 */
[C---:B------:R-:W-:Y:S01]  /*98e0*/  FFMA.FTZ R27, R6.reuse, R5, -R27 ;  /* 0x00000005061b7223 */ /* 0x040fe2000001081b */
[----:B------:R-:W-:Y:S01]  /*98f0*/  FFMA.FTZ R10, R6, R8, R13 ;  /* 0x00000008060a7223 */ /* 0x000fe2000001000d */
[C---:B------:R-:W-:Y:S01]  /*9900*/  FMUL.FTZ R6, R15.reuse, R40 ;  /* 0x000000280f067220 */ /* 0x040fe20000410000 */
[C---:B------:R-:W-:Y:S01]  /*9910*/  FMUL.FTZ R3, R26.reuse, R35 ;  /* 0x000000231a037220 */ /* 0x040fe20000410000 */
[-C--:B------:R-:W-:Y:S01]  /*9920*/  FMUL.FTZ R15, R15, R4.reuse ;  /* 0x000000040f0f7220 */ /* 0x080fe20000410000 */
[-C--:B------:R-:W-:Y:S01]  /*9930*/  FMUL.FTZ R26, R26, R29.reuse ;  /* 0x0000001d1a1a7220 */ /* 0x080fe20000410000 */
[C---:B------:R-:W-:Y:S01]  /*9940*/  FFMA.FTZ R6, R7.reuse, R4, -R6 ;  /* 0x0000000407067223 */ /* 0x040fe20000010806 */
[----:B------:R-:W-:Y:S01]  /*9950*/  FFMA.FTZ R3, R14, R29, -R3 ;  /* 0x0000001d0e037223 */ /* 0x000fe20000010803 */
        /* <DEDUP_REMOVED lines=13> */
.L_x_1441:
[----:B------:R-:W-:Y:S05]  /*9a30*/  BSYNC B0 ;  /* 0x0000000000007941 */ /* 0x000fea0003800000 */
.L_x_1427:
        /* <DEDUP_REMOVED lines=8> */
.L_x_1424:
[----:B--23--:R-:W2:Y:S02]  /*9ac0*/  LDL R0, [R1+0x10] ;  /* 0x0000100001007983 */ /* 0x00cea40000100800 */
[----:B--2---:R-:W-:-:S13]  /*9ad0*/  ISETP.NE.AND P0, PT, R0, 0x3, PT ;  /* 0x000000030000780c */ /* 0x004fda0003f05270 */
[----:B------:R-:W-:Y:S05]  /*9ae0*/  @!P0 BRA `(.L_x_1451) ;  /* 0x0000000000048947 */ /* 0x000fea0003800000 */
[----:B------:R-:W-:Y:S01]  /*9af0*/  BPT.TRAP 0x1 ;  /* 0x000000040000795c */ /* 0x000fe20000300000 */
.L_x_1451:
[----:B------:R-:W-:Y:S01]  /*9b00*/  IMAD R0, R16, 0x8, R2 ;  /* 0x0000000810007824 */ /* 0x000fe200078e0202 */
[----:B-1----:R-:W-:-:S04]  /*9b10*/  SHF.L.U32 R3, R154, 0x1f, RZ ;  /* 0x0000001f9a037819 */ /* 0x002fc800000006ff */
[----:B------:R1:W2:Y:S01]  /*9b20*/  SYNCS.PHASECHK.TRANS64.TRYWAIT P2, [R0+URZ+0x16830], R3 ;  /* 0x01683003000075a7 */ /* 0x0002a2000804017f */
[----:B------:R-:W-:Y:S05]  /*9b30*/  @!P0 BRA `(.L_x_1452) ;  /* 0x0000000000048947 */ /* 0x000fea0003800000 */
[----:B------:R-:W-:Y:S01]  /*9b40*/  BPT.TRAP 0x1 ;  /* 0x000000040000795c */ /* 0x000fe20000300000 */
.L_x_1452:
[----:B------:R-:W3:Y:S02]  /*9b50*/  S2R R4, SR_TID.X ;  /* 0x0000000000047919 */ /* 0x000ee40000002100 */
[----:B---3--:R-:W-:-:S04]  /*9b60*/  LOP3.LUT R4, R4, 0x7f, RZ, 0xc0, !PT ;  /* 0x0000007f04047812 */ /* 0x008fc800078ec0ff */
[----:B------:R-:W-:Y:S01]  /*9b70*/  ISETP.NE.AND P1, PT, R4, RZ, PT ;  /* 0x000000ff0400720c */ /* 0x000fe20003f25270 */
[----:B--2---:R-:W-:-:S12]  /*9b80*/  @P2 BRA `(.L_x_1453) ;  /* 0x0000000000082947 */ /* 0x004fd80003800000 */
[----:B------:R-:W2:Y:S02]  /*9b90*/  SYNCS.PHASECHK.TRANS64.TRYWAIT P2, [R0+URZ+0x16830], R3 ;  /* 0x01683003000075a7 */ /* 0x000ea4000804017f */
[----:B--2---:R-:W-:Y:S05]  /*9ba0*/  @!P2 BRA `(.L_x_1454) ;  /* 0x000001880014a947 */ /* 0x004fea0003800000 */
.L_x_1453:
[----:B------:R-:W-:Y:S05]  /*9bb0*/  WARPSYNC.ALL ;  /* 0x0000000000007948 */ /* 0x000fea0003800000 */
[----:B-12---:R-:W-:Y:S01]  /*9bc0*/  VIADD R3, R2, 0xe400 ;  /* 0x0000e40002037836 */ /* 0x006fe20000000000 */
[----:B------:R-:W-:Y:S01]  /*9bd0*/  LOP3.LUT R6, R28, 0x10000, RZ, 0xfc, !PT ;  /* 0x000100001c067812 */ /* 0x000fe200078efcff */
[----:B------:R-:W-:Y:S01]  /*9be0*/  IMAD.MOV.U32 R7, RZ, RZ, 0x40000040 ;  /* 0x40000040ff077424 */ /* 0x000fe200078e00ff */
[----:B0----5:R-:W-:Y:S01]  /*9bf0*/  WARPGROUP.ARRIVE ;  /* 0x00000000000079c5 */ /* 0x021fe20000000000 */
[----:B------:R-:W-:Y:S01]  /*9c00*/  IMAD.MOV.U32 R5, RZ, RZ, 0x40000040 ;  /* 0x40000040ff057424 */ /* 0x000fe200078e00ff */
[----:B------:R-:W-:Y:S01]  /*9c10*/  SHF.R.U32.HI R3, RZ, 0x4, R3 ;  /* 0x00000004ff037819 */ /* 0x000fe20000011603 */
[C---:B------:R-:W-:Y:S01]  /*9c20*/  VIADD R12, R6.reuse, 0x2 ;  /* 0x00000002060c7836 */ /* 0x040fe20000000000 */
[----:B------:R-:W-:Y:S01]  /*9c30*/  R2UR UR4, R6 ;  /* 0x00000000060472ca */ /* 0x000fe200000e0000 */
[----:B------:R-:W-:Y:S01]  /*9c40*/  IMAD.MOV.U32 R13, RZ, RZ, 0x40000040 ;  /* 0x40000040ff0d7424 */ /* 0x000fe200078e00ff */
[----:B------:R-:W-:Y:S01]  /*9c50*/  LOP3.LUT R3, R3, 0x3fff, RZ, 0xc0, !PT ;  /* 0x00003fff03037812 */ /* 0x000fe200078ec0ff */
[----:B------:R-:W-:Y:S01]  /*9c60*/  IMAD.MOV.U32 R9, RZ, RZ, 0x40000040 ;  /* 0x40000040ff097424 */ /* 0x000fe200078e00ff */
[----:B------:R-:W-:Y:S01]  /*9c70*/  R2UR UR5, R7 ;  /* 0x00000000070572ca */ /* 0x000fe200000e0000 */
[----:B------:R-:W-:Y:S01]  /*9c80*/  IMAD.MOV.U32 R157, RZ, RZ, 0x40000040 ;  /* 0x40000040ff9d7424 */ /* 0x000fe200078e00ff */
[----:B------:R-:W-:Y:S01]  /*9c90*/  LOP3.LUT R4, R3, 0x10000, RZ, 0xfc, !PT ;  /* 0x0001000003047812 */ /* 0x000fe200078efcff */
[----:B------:R-:W-:Y:S01]  /*9ca0*/  IMAD.MOV.U32 R11, RZ, RZ, 0x40000040 ;  /* 0x40000040ff0b7424 */ /* 0x000fe200078e00ff */
[----:B------:R-:W-:Y:S01]  /*9cb0*/  R2UR UR7, R5 ;  /* 0x00000000050772ca */ /* 0x000fe200000e0000 */
[----:B------:R-:W-:Y:S01]  /*9cc0*/  @!P1 VIADD R0, R0, 0x16840 ;  /* 0x0001684000009836 */ /* 0x000fe20000000000 */
[----:B------:R-:W-:Y:S01]  /*9cd0*/  ULDC UR11, c[0x0][0x9dc] ;  /* 0x00027700000b7ab9 */ /* 0x000fe20000000800 */
[----:B------:R0:W-:Y:S04]  /*9ce0*/  STL [R1+0x20], R4 ;  /* 0x0000200401007387 */ /* 0x0001e80000100800 */
[----:B------:R1:W-:Y:S04]  /*9cf0*/  STL.64 [R1], R12 ;  /* 0x0000000c01007387 */ /* 0x0003e80000100a00 */
[----:B------:R-:W2:Y:S01]  /*9d00*/  LDL R89, [R1+0x4c] ;  /* 0x00004c0001597983 */ /* 0x000ea20000100800 */
[----:B0-----:R-:W-:-:S03]  /*9d10*/  IMAD R4, R16, 0x400, R4 ;  /* 0x0000040010047824 */ /* 0x001fc600078e0204 */
[----:B------:R-:W2:Y:S01]  /*9d20*/  LDL R91, [R1+0x1c] ;  /* 0x00001c00015b7983 */ /* 0x000ea20000100800 */
[C---:B------:R-:W-:Y:S01]  /*9d30*/  VIADD R8, R4.reuse, 0x2 ;  /* 0x0000000204087836 */ /* 0x040fe20000000000 */
[----:B------:R-:W-:Y:S02]  /*9d40*/  R2UR UR6, R4 ;  /* 0x00000000040672ca */ /* 0x000fe400000e0000 */
[----:B------:R-:W3:Y:S04]  /*9d50*/  LDL R97, [R1+0xc] ;  /* 0x00000c0001617983 */ /* 0x000ee80000100800 */
[----:B------:R-:W3:Y:S07]  /*9d60*/  LDL R95, [R1+0x8] ;  /* 0x00000800015f7983 */ /* 0x000eee0000100800 */
[----:B------:R-:W-:Y:S01]  /*9d70*/  HGMMA.64x128x16.F32.BF16 R24, gdesc[UR4], RZ, !UPT, gsb0 ;  /* 0x01e00000041879f0 */ /* 0x000fe2000c0018ff */
[----:B------:R-:W-:-:S02]  /*9d80*/  R2UR UR4, R12 ;  /* 0x000000000c0472ca */ /* 0x000fc400000e0000 */
[----:B------:R-:W-:Y:S02]  /*9d90*/  R2UR UR5, R13 ;  /* 0x000000000d0572ca */ /* 0x000fe400000e0000 */
[----:B------:R-:W-:Y:S02]  /*9da0*/  R2UR UR6, R8 ;  /* 0x00000000080672ca */ /* 0x000fe400000e0000 */
[----:B------:R-:W-:Y:S01]  /*9db0*/  R2UR UR7, R9 ;  /* 0x00000000090772ca */ /* 0x000fe200000e0000 */
[----:B------:R-:W-:Y:S02]  /*9dc0*/  VIADD R156, R6, 0x4 ;  /* 0x00000004069c7836 */ /* 0x000fe40000000000 */
[----:B------:R-:W-:Y:S02]  /*9dd0*/  VIADD R8, R4, 0x4 ;  /* 0x0000000404087836 */ /* 0x000fe40000000000 */
[----:B------:R-:W-:Y:S01]  /*9de0*/  IMAD.MOV.U32 R9, RZ, RZ, 0x40000040 ;  /* 0x40000040ff097424 */ /* 0x000fe200078e00ff */
[----:B------:R-:W-:-:S02]  /*9df0*/  WARPGROUP.DEPBAR.LE gsb0, 0x0 ;  /* 0x00008000000079c5 */ /* 0x000fc40000010000 */
[----:B------:R-:W-:-:S06]  /*9e00*/  WARPGROUP.ARRIVE ;  /* 0x00000000000079c5 */ /* 0x000fcc0000000000 */
[----:B------:R-:W-:Y:S01]  /*9e10*/  HGMMA.64x128x16.F32.BF16 R24, gdesc[UR4], R24, gsb0 ;  /* 0x01e00000041879f0 */ /* 0x000fe20008001818 */
[----:B------:R-:W-:Y:S02]  /*9e20*/  R2UR UR4, R156 ;  /* 0x000000009c0472ca */ /* 0x000fe400000e0000 */
[----:B------:R-:W-:Y:S02]  /*9e30*/  R2UR UR5, R157 ;  /* 0x000000009d0572ca */ /* 0x000fe400000e0000 */
[----:B------:R-:W-:Y:S02]  /*9e40*/  R2UR UR6, R8 ;  /* 0x00000000080672ca */ /* 0x000fe400000e0000 */
[----:B------:R-:W-:Y:S01]  /*9e50*/  R2UR UR7, R9 ;  /* 0x00000000090772ca */ /* 0x000fe200000e0000 */
[----:B------:R-:W-:Y:S02]  /*9e60*/  VIADD R10, R6, 0x6 ;  /* 0x00000006060a7836 */ /* 0x000fe40000000000 */
[----:B------:R-:W-:-:S02]  /*9e70*/  VIADD R4, R4, 0x6 ;  /* 0x0000000604047836 */ /* 0x000fc40000000000 */
[----:B------:R-:W-:Y:S01]  /*9e80*/  IMAD.MOV.U32 R5, RZ, RZ, 0x40000040 ;  /* 0x40000040ff057424 */ /* 0x000fe200078e00ff */
[----:B------:R-:W-:Y:S02]  /*9e90*/  WARPGROUP.DEPBAR.LE gsb0, 0x0 ;  /* 0x00008000000079c5 */ /* 0x000fe40000010000 */
[----:B------:R-:W-:-:S06]  /*9ea0*/  WARPGROUP.ARRIVE ;  /* 0x00000000000079c5 */ /* 0x000fcc0000000000 */
[----:B------:R-:W-:Y:S01]  /*9eb0*/  HGMMA.64x128x16.F32.BF16 R24, gdesc[UR4], R24, gsb0 ;  /* 0x01e00000041879f0 */ /* 0x000fe20008001818 */
[----:B------:R-:W-:Y:S02]  /*9ec0*/  R2UR UR4, R10 ;  /* 0x000000000a0472ca */ /* 0x000fe400000e0000 */
[----:B------:R-:W-:Y:S02]  /*9ed0*/  R2UR UR5, R11 ;  /* 0x000000000b0572ca */ /* 0x000fe400000e0000 */
[----:B------:R-:W-:Y:S02]  /*9ee0*/  R2UR UR6, R4 ;  /* 0x00000000040672ca */ /* 0x000fe400000e0000 */
[----:B------:R-:W-:Y:S01]  /*9ef0*/  R2UR UR7, R5 ;  /* 0x00000000050772ca */ /* 0x000fe200000e0000 */
[----:B------:R-:W0:Y:S02]  /*9f00*/  LDC R4, c[0x0][0x448] ;  /* 0x00011200ff047b82 */ /* 0x000e240000000800 */
[----:B0-----:R-:W-:-:S13]  /*9f10*/  ISETP.NE.AND P2, PT, R4, 0x1, PT ;  /* 0x000000010400780c */ /* 0x001fda0003f45270 */
[----:B------:R-:W0:Y:S08]  /*9f20*/  @P2 LDC R5, c[0x0][0x44c] ;  /* 0x00011300ff052b82 */ /* 0x000e300000000800 */
[----:B------:R-:W4:Y:S01]  /*9f30*/  @P2 LDC R9, c[0x0][0x450] ;  /* 0x00011400ff092b82 */ /* 0x000f220000000800 */
[----:B------:R-:W-:Y:S02]  /*9f40*/  WARPGROUP.DEPBAR.LE gsb0, 0x0 ;  /* 0x00008000000079c5 */ /* 0x000fe40000010000 */
[----:B------:R-:W-:-:S06]  /*9f50*/  WARPGROUP.ARRIVE ;  /* 0x00000000000079c5 */ /* 0x000fcc0000000000 */
[----:B------:R-:W-:Y:S01]  /*9f60*/  HGMMA.64x128x16.F32.BF16 R24, gdesc[UR4], R24, gsb0 ;  /* 0x01e00000041879f0 */ /* 0x000fe20008001818 */
[----:B------:R-:W-:Y:S01]  /*9f70*/  ULDC UR4, c[0x0][0x9d8] ;  /* 0x0002760000047ab9 */ /* 0x000fe20000000800 */
[----:B------:R-:W-:Y:S01]  /*9f80*/  ULOP3.LUT UR11, URZ, UR11, URZ, 0x33, !UPT ;  /* 0x0000000b3f0b7292 */ /* 0x000fe2000f8e333f */
[----:B------:R-:W-:Y:S02]  /*9f90*/  WARPGROUP.DEPBAR.LE gsb0, 0x0 ;  /* 0x00008000000079c5 */ /* 0x000fe40000010000 */
        /* <DEDUP_REMOVED lines=8> */
[----:B--2---:R-:W-:-:S04]  /*a020*/  IMAD.IADD R78, R89, 0x1, R91 ;  /* 0x00000001594e7824 */ /* 0x004fc800078e025b */
[----:B0-----:R-:W-:-:S05]  /*a030*/  @P2 IMAD.HI.U32 R4, R78, R5, RZ ;  /* 0x000000054e042227 */ /* 0x001fca00078e00ff */
[----:B----4-:R-:W-:Y:S02]  /*a040*/  @P2 SHF.R.U32.HI R78, RZ, R9, R4 ;  /* 0x00000009ff4e2219 */ /* 0x010fe40000011604 */
[----:B------:R-:W0:Y:S01]  /*a050*/  LDC.64 R8, c[0x0][0x9e0] ;  /* 0x00027800ff087b82 */ /* 0x000e220000000a00 */
        /* <DEDUP_REMOVED lines=11> */
[----:B-1----:R-:W-:Y:S01]  /*a110*/  FMUL.FTZ R13, R24, UR4 ;  /* 0x00000004180d7c20 */ /* 0x002fe20008410000 */
        /* <DEDUP_REMOVED lines=16> */
[----:B------:R-:W1:Y:S01]  /*a220*/  SHFL.IDX PT, R82, R78, RZ, 0x1c1f ;  /* 0x001c1fff4e527589 */ /* 0x000e6200000e0000 */
[----:B------:R-:W-:-:S02]  /*a230*/  IMAD.MOV.U32 R5, RZ, RZ, -0x80 ;  /* 0xffffff80ff057424 */ /* 0x000fc400078e00ff */
        /* <DEDUP_REMOVED lines=20> */
[----:B------:R-:W-:-:S02]  /*a380*/  IMAD R84, R88, R5, 0x80 ;  /* 0x0000008058547424 */ /* 0x000fc400078e0205 */
        /* <DEDUP_REMOVED lines=9> */
[----:B------:R2:W-:Y:S01]  /*a420*/  @!P1 SYNCS.ARRIVE.TRANS64.RED.A1T0 RZ, [R4+URZ], RZ ;  /* 0x000000ff04ff99a7 */ /* 0x0005e2000810043f */
[----:B0-----:R-:W-:Y:S01]  /*a430*/  ISETP.GE.AND P3, PT, R9, 0x1, PT ;  /* 0x000000010900780c */ /* 0x001fe20003f66270 */
[----:B------:R-:W0:Y:S01]  /*a440*/  MUFU.TANH R13, R13 ;  /* 0x0000000d000d7308 */ /* 0x000e220000002400 */
[----:B--2---:R-:W-:-:S07]  /*a450*/  IADD3 R4, -R155, 0x1, R84 ;  /* 0x000000019b047810 */ /* 0x004fce0007ffe154 */
[----:B------:R-:W2:Y:S01]  /*a460*/  MUFU.TANH R14, R14 ;  /* 0x0000000e000e7308 */ /* 0x000ea20000002400 */
[----:B---3--:R-:W-:-:S07]  /*a470*/  IADD3 R85, -R95, R4, R97 ;  /* 0x000000045f557210 */ /* 0x008fce0007ffe161 */
[----:B------:R-:W3:Y:S01]  /*a480*/  MUFU.TANH R3, R3 ;  /* 0x0000000300037308 */ /* 0x000ee20000002400 */
[----:B------:R-:W-:-:S07]  /*a490*/  VIADD R87, R85, UR11 ;  /* 0x0000000b55577c36 */ /* 0x000fce0008000000 */
[----:B------:R-:W4:Y:S01]  /*a4a0*/  MUFU.TANH R12, R12 ;  /* 0x0000000c000c7308 */ /* 0x000f220000002400 */
        /* <DEDUP_REMOVED lines=59> */
[----:B------:R0:W0:Y:S08]  /*a860*/  MUFU.TANH R0, R86 ;  /* 0x0000005600007308 */ /* 0x0000300000002400 */
[----:B------:R-:W0:Y:S01]  /*a870*/  MUFU.TANH R77, R77 ;  /* 0x0000004d004d7308 */ /* 0x000e220000002400 */
[----:B------:R-:W-:Y:S01]  /*a880*/  IADD3 R92, -R155, R97, R84 ;  /* 0x000000619b5c7210 */ /* 0x000fe20007ffe154 */
[----:B-1----:R-:W-:Y:S01]  /*a890*/  IMAD.IADD R83, R87, 0x1, R82 ;  /* 0x0000000157537824 */ /* 0x002fe200078e0252 */
[----:B------:R-:W-:-:S02]  /*a8a0*/  LEA R80, R88, 0xffffff80, 0x7 ;  /* 0xffffff8058507811 */ /* 0x000fc400078e38ff */
[----:B------:R-:W-:Y:S01]  /*a8b0*/  VIADDMNMX R90, R82, R85, R92, PT ;  /* 0x00000055525a7246 */ /* 0x000fe2000380015c */
[----:B--234-:R-:W-:Y:S06]  /*a8c0*/  @!P3 BRA `(.L_x_1455) ;  /* 0x000000000050b947 */ /* 0x01cfec0003800000 */
[----:B------:R-:W-:Y:S01]  /*a8d0*/  IADD3 R89, -R95, R97, R82 ;  /* 0x000000615f597210 */ /* 0x000fe20007ffe152 */
[----:B------:R-:W-:Y:S03]  /*a8e0*/  BSSY B0, `(.L_x_1456) ;  /* 0x000000e000007945 */ /* 0x000fe60003800000 */
[----:B------:R-:W-:-:S13]  /*a8f0*/  ISETP.GT.AND P4, PT, R89, -0x1, PT ;  /* 0xffffffff5900780c */ /* 0x000fda0003f84270 */
[----:B------:R-:W-:Y:S05]  /*a900*/  @P4 BRA `(.L_x_1457) ;  /* 0x00000000001c4947 */ /* 0x000fea0003800000 */
[----:B------:R-:W-:Y:S02]  /*a910*/  ISETP.NE.AND P4, PT, R9, 0x1, PT ;  /* 0x000000010900780c */ /* 0x000fe40003f85270 */
[----:B------:R-:W-:-:S11]  /*a920*/  LOP3.LUT R89, RZ, R89, RZ, 0x33, !PT ;  /* 0x00000059ff597212 */ /* 0x000fd600078e33ff */
[----:B------:R-:W1:Y:S02]  /*a930*/  @P4 LDC.64 R4, c[0x0][0x9e8] ;  /* 0x00027a00ff044b82 */ /* 0x000e640000000a00 */
[----:B-1----:R-:W-:-:S05]  /*a940*/  @P4 IMAD.HI.U32 R4, R89, R4, RZ ;  /* 0x0000000459044227 */ /* 0x002fca00078e00ff */
[----:B------:R-:W-:-:S04]  /*a950*/  @P4 SHF.R.U32.HI R89, RZ, R5, R4 ;  /* 0x00000005ff594219 */ /* 0x000fc80000011604 */
[----:B------:R-:W-:Y:S01]  /*a960*/  LOP3.LUT R89, RZ, R89, RZ, 0x33, !PT ;  /* 0x00000059ff597212 */ /* 0x000fe200078e33ff */
[----:B------:R-:W-:Y:S06]  /*a970*/  BRA `(.L_x_1458) ;  /* 0x0000000000107947 */ /* 0x000fec0003800000 */
.L_x_1457:
[----:B------:R-:W-:-:S13]  /*a980*/  ISETP.NE.AND P4, PT, R9, 0x1, PT ;  /* 0x000000010900780c */ /* 0x000fda0003f85270 */
[----:B------:R-:W1:Y:S02]  /*a990*/  @P4 LDC.64 R4, c[0x0][0x9e8] ;  /* 0x00027a00ff044b82 */ /* 0x000e640000000a00 */
[----:B-1----:R-:W-:-:S05]  /*a9a0*/  @P4 IMAD.HI.U32 R4, R89, R4, RZ ;  /* 0x0000000459044227 */ /* 0x002fca00078e00ff */
[----:B------:R-:W-:-:S07]  /*a9b0*/  @P4 SHF.R.U32.HI R89, RZ, R5, R4 ;  /* 0x00000005ff594219 */ /* 0x000fce0000011604 */
.L_x_1458:
[----:B------:R-:W-:Y:S05]  /*a9c0*/  BSYNC B0 ;  /* 0x0000000000007941 */ /* 0x000fea0003800000 */
.L_x_1456:
[----:B------:R-:W-:-:S04]  /*a9d0*/  IMAD R4, R89, R9, -R80 ;  /* 0x0000000959047224 */ /* 0x000fc800078e0a50 */
[----:B------:R-:W-:-:S05]  /*a9e0*/  IMAD.IADD R4, R4, 0x1, -R155 ;  /* 0x0000000104047824 */ /* 0x000fca00078e0a9b */
[----:B------:R-:W-:Y:S02]  /*a9f0*/  VIMNMX R83, R83, R4, !PT ;  /* 0x0000000453537248 */ /* 0x000fe40007fe0100 */
[----:B------:R-:W-:-:S07]  /*aa00*/  VIADDMNMX R90, R4, R9, R90, PT ;  /* 0x00000009045a7246 */ /* 0x000fce000380015a */
.L_x_1455:
[C---:B------:R-:W-:Y:S01]  /*aa10*/  ISETP.GE.AND P4, PT, R84.reuse, 0x2, PT ;  /* 0x000000025400780c */ /* 0x040fe20003f86270 */
[----:B------:R-:W1:Y:S01]  /*aa20*/  SHFL.IDX PT, R78, R78, 0x1, 0x1c1f ;  /* 0x003c1f004e4e7f89 */ /* 0x000e6200000e0000 */
[----:B------:R-:W-:Y:S02]  /*aa30*/  ISETP.GE.AND P6, PT, R84, 0x9, PT ;  /* 0x000000095400780c */ /* 0x000fe40003fc6270 */
[----:B------:R-:W-:Y:S02]  /*aa40*/  ISETP.GT.AND P5, PT, R83, 0x1, !P4 ;  /* 0x000000015300780c */ /* 0x000fe400067a4270 */
[----:B------:R-:W-:Y:S02]  /*aa50*/  LOP3.LUT R22, R22, 0xfffffffd, RZ, 0xc0, !PT ;  /* 0xfffffffd16167812 */ /* 0x000fe400078ec0ff */
[----:B------:R-:W-:-:S04]  /*aa60*/  ISETP.LT.OR P5, PT, R90, 0x2, P5 ;  /* 0x000000025a00780c */ /* 0x000fc80002fa1670 */
[----:B------:R-:W-:Y:S02]  /*aa70*/  FSEL R82, R14, -INF , !P5 ;  /* 0xff8000000e527808 */ /* 0x000fe40006800000 */
[----:B------:R-:W-:Y:S02]  /*aa80*/  ISETP.GT.AND P5, PT, R83, 0x8, !P6 ;  /* 0x000000085300780c */ /* 0x000fe400077a4270 */
[----:B------:R-:W-:Y:S02]  /*aa90*/  @P6 LOP3.LUT R22, R22, 0x2, RZ, 0xfc, !PT ;  /* 0x0000000216166812 */ /* 0x000fe400078efcff */
[----:B------:R-:W-:Y:S02]  /*aaa0*/  ISETP.GE.AND P6, PT, R84, 0xa, PT ;  /* 0x0000000a5400780c */ /* 0x000fe40003fc6270 */
[----:B------:R-:W-:Y:S02]  /*aab0*/  ISETP.LT.OR P5, PT, R90, 0x9, P5 ;  /* 0x000000095a00780c */ /* 0x000fe40002fa1670 */
[----:B------:R-:W-:-:S02]  /*aac0*/  LOP3.LUT R22, R22, 0xefffffff, RZ, 0xc0, !PT ;  /* 0xefffffff16167812 */ /* 0x000fc400078ec0ff */
[----:B0-----:R-:W-:Y:S01]  /*aad0*/  FSEL R86, R21, -INF , !P5 ;  /* 0xff80000015567808 */ /* 0x001fe20006800000 */
[----:B-1----:R-:W-:Y:S01]  /*aae0*/  IMAD.IADD R87, R87, 0x1, R78 ;  /* 0x0000000157577824 */ /* 0x002fe200078e024e */
[----:B------:R-:W-:Y:S02]  /*aaf0*/  ISETP.GT.AND P5, PT, R83, 0x9, !P6 ;  /* 0x000000095300780c */ /* 0x000fe400077a4270 */
[----:B------:R-:W-:Y:S02]  /*ab00*/  VIADDMNMX R92, R78, R85, R92, PT ;  /* 0x000000554e5c7246 */ /* 0x000fe4000380015c */
[----:B------:R-:W-:Y:S02]  /*ab10*/  ISETP.LT.OR P5, PT, R90, 0xa, P5 ;  /* 0x0000000a5a00780c */ /* 0x000fe40002fa1670 */
[----:B------:R-:W-:Y:S02]  /*ab20*/  @P6 LOP3.LUT R22, R22, 0x10000000, RZ, 0xfc, !PT ;  /* 0x1000000016166812 */ /* 0x000fe400078efcff */
[----:B------:R-:W-:-:S02]  /*ab30*/  ISETP.GE.AND P6, PT, R84, 0x11, PT ;  /* 0x000000115400780c */ /* 0x000fc40003fc6270 */
        /* <DEDUP_REMOVED lines=171> */
[----:B------:R-:W-:Y:S01]  /*b5f0*/  FSEL R84, R81, -INF , !P6 ;  /* 0xff80000051547808 */ /* 0x000fe20007000000 */
[----:B------:R-:W-:Y:S08]  /*b600*/  @!P3 BRA `(.L_x_1459) ;  /* 0x000000000050b947 */ /* 0x000ff00003800000 */
[----:B------:R-:W-:Y:S01]  /*b610*/  IADD3 R21, -R95, R97, R78 ;  /* 0x000000615f157210 */ /* 0x000fe20007ffe14e */
[----:B------:R-:W-:Y:S03]  /*b620*/  BSSY B0, `(.L_x_1460) ;  /* 0x000000e000007945 */ /* 0x000fe60003800000 */
        /* <DEDUP_REMOVED lines=9> */
.L_x_1461:
[----:B------:R-:W-:-:S13]  /*b6c0*/  ISETP.NE.AND P6, PT, R9, 0x1, PT ;  /* 0x000000010900780c */ /* 0x000fda0003fc5270 */
[----:B------:R-:W0:Y:S02]  /*b6d0*/  @P6 LDC.64 R4, c[0x0][0x9e8] ;  /* 0x00027a00ff046b82 */ /* 0x000e240000000a00 */
[----:B0-----:R-:W-:-:S05]  /*b6e0*/  @P6 IMAD.HI.U32 R4, R21, R4, RZ ;  /* 0x0000000415046227 */ /* 0x001fca00078e00ff */
[----:B------:R-:W-:-:S07]  /*b6f0*/  @P6 SHF.R.U32.HI R21, RZ, R5, R4 ;  /* 0x00000005ff156219 */ /* 0x000fce0000011604 */
.L_x_1462:
[----:B------:R-:W-:Y:S05]  /*b700*/  BSYNC B0 ;  /* 0x0000000000007941 */ /* 0x000fea0003800000 */
.L_x_1460:
[----:B------:R-:W-:-:S04]  /*b710*/  IMAD R80, R21, R9, -R80 ;  /* 0x0000000915507224 */ /* 0x000fc800078e0a50 */
[----:B------:R-:W-:-:S05]  /*b720*/  IMAD.IADD R80, R80, 0x1, -R155 ;  /* 0x0000000150507824 */ /* 0x000fca00078e0a9b */
[----:B------:R-:W-:Y:S02]  /*b730*/  VIMNMX R87, R87, R80, !PT ;  /* 0x0000005057577248 */ /* 0x000fe40007fe0100 */
[----:B------:R-:W-:-:S07]  /*b740*/  VIADDMNMX R92, R80, R9, R92, PT ;  /* 0x00000009505c7246 */ /* 0x000fce000380015c */
.L_x_1459:
[----:B------:R-:W-:Y:S01]  /*b750*/  ISETP.GT.AND P4, PT, R87, 0x1, !P4 ;  /* 0x000000015700780c */ /* 0x000fe20006784270 */
[----:B------:R-:W-:Y:S01]  /*b760*/  ULDC UR4, c[0x0][0x988] ;  /* 0x0002620000047ab9 */ /* 0x000fe20000000800 */
[----:B------:R-:W-:Y:S01]  /*b770*/  LOP3.LUT P6, RZ, R22, 0x1000000, RZ, 0xc0, !PT ;  /* 0x0100000016ff7812 */ /* 0x000fe200078cc0ff */
[----:B------:R-:W-:Y:S01]  /*b780*/  IMAD.U32 R39, RZ, RZ, UR4 ;  /* 0x00000004ff277e24 */ /* 0x000fe2000f8e00ff */
        /* <DEDUP_REMOVED lines=38> */
[----:B------:R-:W-:Y:S02]  /*b9f0*/  ISETP.GT.AND P4, PT, R87, 0x19, !P6 ;  /* 0x000000195700780c */ /* 0x000fe40007784270 */
[----:B------:R-:W-:-:S02]  /*ba00*/  LOP3.LUT P6, RZ, R22, 0x2000, RZ, 0xc0, !PT ;  /* 0x0000200016ff7812 */ /* 0x000fc400078cc0ff */
        /* <DEDUP_REMOVED lines=36> */
[----:B------:R-:W-:Y:S01]  /*bc50*/  ISETP.GT.AND P5, PT, R87, 0x78, !P5 ;  /* 0x000000785700780c */ /* 0x000fe20006fa4270 */
[----:B------:R-:W0:Y:S01]  /*bc60*/  SHFL.BFLY PT, R14, R5, 0x2, 0x1f ;  /* 0x0c401f00050e7f89 */ /* 0x000e2200000e0000 */
[----:B------:R-:W-:Y:S02]  /*bc70*/  FSEL R124, R41, -INF , !P4 ;  /* 0xff800000297c7808 */ /* 0x000fe40006000000 */
[----:B------:R-:W-:Y:S02]  /*bc80*/  LOP3.LUT P4, RZ, R22, 0x40000, RZ, 0xc0, !PT ;  /* 0x0004000016ff7812 */ /* 0x000fe4000788c0ff */
[----:B------:R-:W-:Y:S02]  /*bc90*/  ISETP.LT.OR P5, PT, R92, 0x79, P5 ;  /* 0x000000795c00780c */ /* 0x000fe40002fa1670 */
[----:B------:R-:W-:-:S04]  /*bca0*/  ISETP.GT.AND P4, PT, R87, 0x31, !P4 ;  /* 0x000000315700780c */ /* 0x000fc80006784270 */
[----:B------:R-:W-:-:S04]  /*bcb0*/  ISETP.LT.OR P4, PT, R92, 0x32, P4 ;  /* 0x000000325c00780c */ /* 0x000fc80002781670 */
[----:B------:R-:W-:Y:S02]  /*bcc0*/  FSEL R42, R42, -INF , !P4 ;  /* 0xff8000002a2a7808 */ /* 0x000fe40006000000 */
[----:B------:R-:W-:-:S04]  /*bcd0*/  LOP3.LUT P4, RZ, R22, 0x20000, RZ, 0xc0, !PT ;  /* 0x0002000016ff7812 */ /* 0x000fc8000788c0ff */
[----:B------:R-:W-:Y:S02]  /*bce0*/  ISETP.GT.AND P4, PT, R87, 0x38, !P4 ;  /* 0x000000385700780c */ /* 0x000fe40006784270 */
[----:B0-----:R-:W-:Y:S02]  /*bcf0*/  FMNMX.FTZ R21, R5, R14, !PT ;  /* 0x0000000e05157209 */ /* 0x001fe40007810000 */
[----:B------:R-:W-:-:S03]  /*bd00*/  ISETP.LT.OR P4, PT, R92, 0x39, P4 ;  /* 0x000000395c00780c */ /* 0x000fc60002781670 */
[----:B------:R-:W0:Y:S01]  /*bd10*/  SHFL.BFLY PT, R14, R21, 0x1, 0x1f ;  /* 0x0c201f00150e7f89 */ /* 0x000e2200000e0000 */
[----:B------:R-:W-:Y:S02]  /*bd20*/  FSEL R126, R45, -INF , !P4 ;  /* 0xff8000002d7e7808 */ /* 0x000fe40006000000 */
[----:B------:R-:W-:-:S04]  /*bd30*/  LOP3.LUT P4, RZ, R22, 0x10000, RZ, 0xc0, !PT ;  /* 0x0001000016ff7812 */ /* 0x000fc8000788c0ff */
        /* <DEDUP_REMOVED lines=25> */
[----:B------:R-:W-:Y:S01]  /*bed0*/  LOP3.LUT P4, RZ, R22, 0x400, RZ, 0xc0, !PT ;  /* 0x0000040016ff7812 */ /* 0x000fe2000788c0ff */
[----:B------:R-:W0:Y:S03]  /*bee0*/  @P2 LDC R57, c[0x0][0x44c] ;  /* 0x00011300ff392b82 */ /* 0x000e260000000800 */
[----:B------:R-:W-:-:S04]  /*bef0*/  ISETP.GT.AND P4, PT, R87, 0x51, !P4 ;  /* 0x000000515700780c */ /* 0x000fc80006784270 */
[----:B------:R-:W-:-:S04]  /*bf00*/  ISETP.LT.OR P4, PT, R92, 0x52, P4 ;  /* 0x000000525c00780c */ /* 0x000fc80002781670 */
[----:B------:R-:W-:Y:S02]  /*bf10*/  FSEL R58, R58, -INF , !P4 ;  /* 0xff8000003a3a7808 */ /* 0x000fe40006000000 */
[----:B------:R-:W-:-:S04]  /*bf20*/  LOP3.LUT P4, RZ, R22, 0x200, RZ, 0xc0, !PT ;  /* 0x0000020016ff7812 */ /* 0x000fc8000788c0ff */
[----:B------:R-:W-:-:S04]  /*bf30*/  ISETP.GT.AND P4, PT, R87, 0x58, !P4 ;  /* 0x000000585700780c */ /* 0x000fc80006784270 */
[----:B------:R-:W-:Y:S01]  /*bf40*/  ISETP.LT.OR P4, PT, R92, 0x59, P4 ;  /* 0x000000595c00780c */ /* 0x000fe20002781670 */
[----:B0-----:R-:W-:-:S03]  /*bf50*/  @P2 IMAD.HI.U32 R57, R91, R57, RZ ;  /* 0x000000395b392227 */ /* 0x001fc600078e00ff */
        /* <DEDUP_REMOVED lines=40> */
[----:B------:R-:W-:Y:S01]  /*c1e0*/  ISETP.GT.AND P4, PT, R87, 0x79, !P6 ;  /* 0x000000795700780c */ /* 0x000fe20007784270 */
[-CC-:B------:R-:W-:Y:S01]  /*c1f0*/  FFMA.FTZ R41, R56, R39.reuse, -R15.reuse ;  /* 0x0000002738297223 */ /* 0x180fe2000001080f */
        /* <DEDUP_REMOVED lines=10> */
[-CC-:B------:R-:W-:Y:S01]  /*c2a0*/  FFMA.FTZ R29, R36, R39.reuse, -R15.reuse ;  /* 0x00000027241d7223 */ /* 0x180fe2000001080f */
[--C-:B------:R-:W-:Y:S01]  /*c2b0*/  FFMA.FTZ R31, R40, R39, -R15.reuse ;  /* 0x00000027281f7223 */ /* 0x100fe2000001080f */
[----:B------:R-:W-:Y:S01]  /*c2c0*/  FMNMX.FTZ R5, R78, R5, !PT ;  /* 0x000000054e057209 */ /* 0x000fe20007810000 */
[-CC-:B------:R-:W-:Y:S01]  /*c2d0*/  FFMA.FTZ R33, R44, R39.reuse, -R15.reuse ;  /* 0x000000272c217223 */ /* 0x180fe2000001080f */
[-CC-:B------:R-:W-:Y:S01]  /*c2e0*/  FFMA.FTZ R37, R52, R39.reuse, -R15.reuse ;  /* 0x0000002734257223 */ /* 0x180fe2000001080f */
[--C-:B------:R-:W-:Y:S01]  /*c2f0*/  FFMA.FTZ R144, R94, R39, -R15.reuse ;  /* 0x000000275e907223 */ /* 0x100fe2000001080f */
[----:B------:R-:W-:Y:S01]  /*c300*/  FMNMX.FTZ R5, R26, R5, !PT ;  /* 0x000000051a057209 */ /* 0x000fe20007810000 */
[----:B------:R-:W1:Y:S01]  /*c310*/  MUFU.EX2 R150, R150 ;  /* 0x0000009600967308 */ /* 0x000e620000000800 */
[-CC-:B------:R-:W-:Y:S01]  /*c320*/  FFMA.FTZ R146, R96, R39.reuse, -R15.reuse ;  /* 0x0000002760927223 */ /* 0x180fe2000001080f */
[--C-:B------:R-:W-:Y:S01]  /*c330*/  FFMA.FTZ R24, R98, R39, -R15.reuse ;  /* 0x0000002762187223 */ /* 0x100fe2000001080f */
[----:B------:R-:W-:Y:S01]  /*c340*/  FMNMX.FTZ R5, R80, R5, !PT ;  /* 0x0000000550057209 */ /* 0x000fe20007810000 */
[-CC-:B------:R-:W-:Y:S01]  /*c350*/  FFMA.FTZ R142, R100, R39.reuse, -R15.reuse ;  /* 0x00000027648e7223 */ /* 0x180fe2000001080f */
        /* <DEDUP_REMOVED lines=16> */
[----:B------:R-:W-:Y:S01]  /*c460*/  FFMA.FTZ R120, R120, R39, -R15 ;  /* 0x0000002778787223 */ /* 0x000fe2000001080f */
[----:B------:R-:W2:Y:S01]  /*c470*/  MUFU.EX2 R21, R21 ;  /* 0x0000001500157308 */ /* 0x000ea20000000800 */
[----:B------:R-:W-:-:S04]  /*c480*/  FMNMX.FTZ R5, R38, R5, !PT ;  /* 0x0000000526057209 */ /* 0x000fc80007810000 */
[----:B------:R-:W-:-:S03]  /*c490*/  FMNMX.FTZ R5, R124, R5, !PT ;  /* 0x000000057c057209 */ /* 0x000fc60007810000 */
[----:B------:R-:W3:Y:S01]  /*c4a0*/  MUFU.EX2 R144, R144 ;  /* 0x0000009000907308 */ /* 0x000ee20000000800 */
[----:B------:R-:W-:-:S04]  /*c4b0*/  FMNMX.FTZ R5, R42, R5, !PT ;  /* 0x000000052a057209 */ /* 0x000fc80007810000 */
[----:B------:R-:W-:-:S03]  /*c4c0*/  FMNMX.FTZ R5, R126, R5, !PT ;  /* 0x000000057e057209 */ /* 0x000fc60007810000 */
[----:B------:R-:W4:Y:S01]  /*c4d0*/  MUFU.EX2 R25, R25 ;  /* 0x0000001900197308 */ /* 0x000f220000000800 */
[----:B------:R-:W-:-:S04]  /*c4e0*/  FMNMX.FTZ R5, R46, R5, !PT ;  /* 0x000000052e057209 */ /* 0x000fc80007810000 */
[----:B------:R-:W-:-:S03]  /*c4f0*/  FMNMX.FTZ R5, R128, R5, !PT ;  /* 0x0000000580057209 */ /* 0x000fc60007810000 */
[----:B------:R-:W5:Y:S01]  /*c500*/  MUFU.EX2 R146, R146 ;  /* 0x0000009200927308 */ /* 0x000f620000000800 */
[----:B------:R-:W-:-:S04]  /*c510*/  FMNMX.FTZ R5, R50, R5, !PT ;  /* 0x0000000532057209 */ /* 0x000fc80007810000 */
[----:B------:R-:W-:-:S03]  /*c520*/  FMNMX.FTZ R5, R130, R5, !PT ;  /* 0x0000000582057209 */ /* 0x000fc60007810000 */
[----:B------:R-:W5:Y:S01]  /*c530*/  MUFU.EX2 R27, R27 ;  /* 0x0000001b001b7308 */ /* 0x000f620000000800 */
        /* <DEDUP_REMOVED lines=18> */
[----:B------:R-:W-:-:S05]  /*c660*/  FMNMX.FTZ R5, R86, R5, !PT ;  /* 0x0000000556057209 */ /* 0x000fca0007810000 */
[----:B------:R-:W0:Y:S02]  /*c670*/  SHFL.BFLY PT, R48, R5, 0x2, 0x1f ;  /* 0x0c401f0005307f89 */ /* 0x000e2400000e0000 */
[----:B------:R-:W-:Y:S08]  /*c680*/  MUFU.EX2 R32, R32 ;  /* 0x0000002000207308 */ /* 0x000ff00000000800 */
[----:B------:R-:W-:Y:S08]  /*c690*/  MUFU.EX2 R35, R35 ;  /* 0x0000002300237308 */ /* 0x000ff00000000800 */
[----:B------:R-:W-:Y:S01]  /*c6a0*/  MUFU.EX2 R36, R36 ;  /* 0x0000002400247308 */ /* 0x000fe20000000800 */
[----:B0-----:R-:W-:Y:S01]  /*c6b0*/  FMNMX.FTZ R51, R5, R48, !PT ;  /* 0x0000003005337209 */ /* 0x001fe20007810000 */
[----:B------:R-:W-:-:S06]  /*c6c0*/  FFMA.FTZ R48, R68, R39, -R15 ;  /* 0x0000002744307223 */ /* 0x000fcc000001080f */
[----:B------:R-:W-:Y:S01]  /*c6d0*/  MUFU.EX2 R37, R37 ;  /* 0x0000002500257308 */ /* 0x000fe20000000800 */
[----:B------:R-:W0:Y:S01]  /*c6e0*/  @P2 LDC R68, c[0x0][0x450] ;  /* 0x00011400ff442b82 */ /* 0x000e220000000800 */
[----:B------:R-:W1:Y:S06]  /*c6f0*/  SHFL.BFLY PT, R56, R51, 0x1, 0x1f ;  /* 0x0c201f0033387f89 */ /* 0x000e6c00000e0000 */
[----:B------:R-:W-:Y:S08]  /*c700*/  MUFU.EX2 R0, R0 ;  /* 0x0000000000007308 */ /* 0x000ff00000000800 */
[----:B------:R-:W-:Y:S08]  /*c710*/  MUFU.EX2 R41, R41 ;  /* 0x0000002900297308 */ /* 0x000ff00000000800 */
[----:B------:R-:W-:Y:S01]  /*c720*/  MUFU.EX2 R40, R40 ;  /* 0x0000002800287308 */ /* 0x000fe20000000800 */
[----:B-1----:R-:W-:Y:S01]  /*c730*/  FMNMX.FTZ R5, R51, R56, !PT ;  /* 0x0000003833057209 */ /* 0x002fe20007810000 */
[-CC-:B------:R-:W-:Y:S01]  /*c740*/  FFMA.FTZ R51, R76, R39.reuse, -R15.reuse ;  /* 0x000000274c337223 */ /* 0x180fe2000001080f */
[----:B------:R-:W-:-:S02]  /*c750*/  FFMA.FTZ R56, R84, R39, -R15 ;  /* 0x0000002754387223 */ /* 0x000fc4000001080f */
[C---:B------:R-:W-:Y:S01]  /*c760*/  FSETP.NEU.FTZ.AND P4, PT, R5.reuse, -INF , PT ;  /* 0xff8000000500780b */ /* 0x040fe20003f9d000 */
[----:B------:R-:W-:Y:S02]  /*c770*/  FMUL.FTZ R55, R5, R39 ;  /* 0x0000002705377220 */ /* 0x000fe40000410000 */
[----:B------:R-:W-:Y:S03]  /*c780*/  MUFU.EX2 R43, R43 ;  /* 0x0000002b002b7308 */ /* 0x000fe60000000800 */
[----:B------:R-:W-:-:S05]  /*c790*/  FSEL R15, R55, RZ, P4 ;  /* 0x000000ff370f7208 */ /* 0x000fca0002000000 */
[----:B------:R-:W-:Y:S01]  /*c7a0*/  MUFU.EX2 R44, R44 ;  /* 0x0000002c002c7308 */ /* 0x000fe20000000800 */
[-CC-:B------:R-:W-:Y:S01]  /*c7b0*/  FFMA.FTZ R149, R3, R39.reuse, -R15.reuse ;  /* 0x0000002703957223 */ /* 0x180fe2000001080f */
[-CC-:B------:R-:W-:Y:S01]  /*c7c0*/  FFMA.FTZ R12, R12, R39.reuse, -R15.reuse ;  /* 0x000000270c0c7223 */ /* 0x180fe2000001080f */
[-C--:B------:R-:W-:Y:S01]  /*c7d0*/  FFMA.FTZ R151, R4, R39.reuse, -R15 ;  /* 0x0000002704977223 */ /* 0x080fe2000001080f */
[----:B------:R-:W-:Y:S01]  /*c7e0*/  FADD.FTZ R3, R148, R13 ;  /* 0x0000000d94037221 */ /* 0x000fe20000010000 */
[-CC-:B------:R-:W-:Y:S01]  /*c7f0*/  FFMA.FTZ R20, R20, R39.reuse, -R15.reuse ;  /* 0x0000002714147223 */ /* 0x180fe2000001080f */
[-CC-:B------:R-:W-:Y:S01]  /*c800*/  FFMA.FTZ R145, R78, R39.reuse, -R15.reuse ;  /* 0x000000274e917223 */ /* 0x180fe2000001080f */
[-C--:B------:R-:W-:Y:S01]  /*c810*/  FFMA.FTZ R26, R26, R39.reuse, -R15 ;  /* 0x000000271a1a7223 */ /* 0x080fe2000001080f */
[----:B------:R-:W-:Y:S01]  /*c820*/  MUFU.EX2 R149, R149 ;  /* 0x0000009500957308 */ /* 0x000fe20000000800 */
[----:B------:R-:W-:Y:S01]  /*c830*/  FADD.FTZ R4, R150, R3 ;  /* 0x0000000396047221 */ /* 0x000fe20000010000 */
[-CC-:B------:R-:W-:Y:S01]  /*c840*/  FFMA.FTZ R147, R80, R39.reuse, -R15.reuse ;  /* 0x0000002750937223 */ /* 0x180fe2000001080f */
[-CC-:B------:R-:W-:Y:S01]  /*c850*/  FFMA.FTZ R30, R30, R39.reuse, -R15.reuse ;  /* 0x000000271e1e7223 */ /* 0x180fe2000001080f */
[-CC-:B------:R-:W-:Y:S01]  /*c860*/  FFMA.FTZ R141, R90, R39.reuse, -R15.reuse ;  /* 0x000000275a8d7223 */ /* 0x180fe2000001080f */
[----:B--2---:R-:W-:Y:S01]  /*c870*/  FADD.FTZ R3, R21, R4 ;  /* 0x0000000415037221 */ /* 0x004fe20000010000 */
[-CC-:B------:R-:W-:Y:S01]  /*c880*/  FFMA.FTZ R34, R34, R39.reuse, -R15.reuse ;  /* 0x0000002722227223 */ /* 0x180fe2000001080f */
[-C--:B------:R-:W-:Y:S01]  /*c890*/  FFMA.FTZ R143, R122, R39.reuse, -R15 ;  /* 0x000000277a8f7223 */ /* 0x080fe2000001080f */
[----:B------:R-:W1:Y:S01]  /*c8a0*/  MUFU.EX2 R12, R12 ;  /* 0x0000000c000c7308 */ /* 0x000e620000000800 */
[----:B---3--:R-:W-:Y:S01]  /*c8b0*/  FADD.FTZ R4, R144, R3 ;  /* 0x0000000390047221 */ /* 0x008fe20000010000 */
[-CC-:B------:R-:W-:Y:S01]  /*c8c0*/  FFMA.FTZ R38, R38, R39.reuse, -R15.reuse ;  /* 0x0000002726267223 */ /* 0x180fe2000001080f */
[-CC-:B------:R-:W-:Y:S01]  /*c8d0*/  FFMA.FTZ R137, R124, R39.reuse, -R15.reuse ;  /* 0x000000277c897223 */ /* 0x180fe2000001080f */
[-CC-:B------:R-:W-:Y:S01]  /*c8e0*/  FFMA.FTZ R42, R42, R39.reuse, -R15.reuse ;  /* 0x000000272a2a7223 */ /* 0x180fe2000001080f */
[----:B----4-:R-:W-:Y:S01]  /*c8f0*/  FADD.FTZ R3, R25, R4 ;  /* 0x0000000419037221 */ /* 0x010fe20000010000 */
[-CC-:B------:R-:W-:Y:S01]  /*c900*/  FFMA.FTZ R139, R126, R39.reuse, -R15.reuse ;  /* 0x000000277e8b7223 */ /* 0x180fe2000001080f */
[-C--:B------:R-:W-:Y:S01]  /*c910*/  FFMA.FTZ R46, R46, R39.reuse, -R15 ;  /* 0x000000272e2e7223 */ /* 0x080fe2000001080f */
[----:B------:R-:W2:Y:S01]  /*c920*/  MUFU.EX2 R151, R151 ;  /* 0x0000009700977308 */ /* 0x000ea20000000800 */
[----:B-----5:R-:W-:Y:S01]  /*c930*/  FADD.FTZ R60, R146, R3 ;  /* 0x00000003923c7221 */ /* 0x020fe20000010000 */
[-CC-:B------:R-:W-:Y:S01]  /*c940*/  FFMA.FTZ R133, R128, R39.reuse, -R15.reuse ;  /* 0x0000002780857223 */ /* 0x180fe2000001080f */
[-CC-:B------:R-:W-:Y:S01]  /*c950*/  FFMA.FTZ R50, R50, R39.reuse, -R15.reuse ;  /* 0x0000002732327223 */ /* 0x180fe2000001080f */
[-CC-:B------:R-:W-:Y:S01]  /*c960*/  FFMA.FTZ R135, R130, R39.reuse, -R15.reuse ;  /* 0x0000002782877223 */ /* 0x180fe2000001080f */
[----:B------:R-:W-:Y:S01]  /*c970*/  FADD.FTZ R55, R27, R60 ;  /* 0x0000003c1b377221 */ /* 0x000fe20000010000 */
[-CC-:B------:R-:W-:Y:S01]  /*c980*/  FFMA.FTZ R54, R54, R39.reuse, -R15.reuse ;  /* 0x0000002736367223 */ /* 0x180fe2000001080f */
[-C--:B------:R-:W-:Y:S01]  /*c990*/  FFMA.FTZ R129, R132, R39.reuse, -R15 ;  /* 0x0000002784817223 */ /* 0x080fe2000001080f */
[----:B------:R-:W3:Y:S01]  /*c9a0*/  MUFU.EX2 R20, R20 ;  /* 0x0000001400147308 */ /* 0x000ee20000000800 */
[----:B-1----:R-:W-:Y:S01]  /*c9b0*/  FADD.FTZ R4, R149, R12 ;  /* 0x0000000c95047221 */ /* 0x002fe20000010000 */
[----:B------:R-:W-:Y:S01]  /*c9c0*/  FADD.FTZ R60, R24, R55 ;  /* 0x00000037183c7221 */ /* 0x000fe20000010000 */
[-CC-:B------:R-:W-:Y:S01]  /*c9d0*/  FFMA.FTZ R58, R58, R39.reuse, -R15.reuse ;  /* 0x000000273a3a7223 */ /* 0x180fe2000001080f */
[----:B------:R-:W-:Y:S01]  /*c9e0*/  F2FP.BF16.F32.PACK_AB R148, R13, R148 ;  /* 0x000000940d94723e */ /* 0x000fe200000010ff */
[-CC-:B------:R-:W-:Y:S01]  /*c9f0*/  FFMA.FTZ R131, R134, R39.reuse, -R15.reuse ;  /* 0x0000002786837223 */ /* 0x180fe2000001080f */
[----:B------:R-:W-:Y:S01]  /*ca00*/  FADD.FTZ R55, R29, R60 ;  /* 0x0000003c1d377221 */ /* 0x000fe20000010000 */
[-C--:B------:R-:W-:Y:S01]  /*ca10*/  FFMA.FTZ R125, R136, R39.reuse, -R15 ;  /* 0x00000027887d7223 */ /* 0x080fe2000001080f */
[----:B------:R-:W1:Y:S01]  /*ca20*/  MUFU.EX2 R145, R145 ;  /* 0x0000009100917308 */ /* 0x000e620000000800 */
[----:B--2---:R-:W-:Y:S01]  /*ca30*/  FADD.FTZ R3, R151, R4 ;  /* 0x0000000497037221 */ /* 0x004fe20000010000 */
[----:B------:R-:W-:Y:S01]  /*ca40*/  FADD.FTZ R60, R142, R55 ;  /* 0x000000378e3c7221 */ /* 0x000fe20000010000 */
[-CC-:B------:R-:W-:Y:S01]  /*ca50*/  FFMA.FTZ R127, R138, R39.reuse, -R15.reuse ;  /* 0x000000278a7f7223 */ /* 0x180fe2000001080f */
[-CC-:B------:R-:W-:Y:S01]  /*ca60*/  FFMA.FTZ R70, R70, R39.reuse, -R15.reuse ;  /* 0x0000002746467223 */ /* 0x180fe2000001080f */
[----:B------:R-:W-:Y:S01]  /*ca70*/  F2FP.BF16.F32.PACK_AB R134, R41, R0 ;  /* 0x000000002986723e */ /* 0x000fe200000010ff */
[----:B------:R-:W-:Y:S01]  /*ca80*/  FADD.FTZ R55, R31, R60 ;  /* 0x0000003c1f377221 */ /* 0x000fe20000010000 */
[-C--:B------:R-:W-:Y:S01]  /*ca90*/  FFMA.FTZ R74, R74, R39.reuse, -R15 ;  /* 0x000000274a4a7223 */ /* 0x080fe2000001080f */
[----:B------:R-:W2:Y:S01]  /*caa0*/  MUFU.EX2 R26, R26 ;  /* 0x0000001a001a7308 */ /* 0x000ea20000000800 */
[----:B---3--:R-:W-:Y:S01]  /*cab0*/  FADD.FTZ R4, R20, R3 ;  /* 0x0000000314047221 */ /* 0x008fe20000010000 */
[----:B------:R-:W-:Y:S01]  /*cac0*/  FADD.FTZ R64, R28, R55 ;  /* 0x000000371c407221 */ /* 0x000fe20000010000 */
[----:B------:R-:W-:Y:S01]  /*cad0*/  F2FP.BF16.F32.PACK_AB R150, R21, R150 ;  /* 0x000000961596723e */ /* 0x000fe200000010ff */
[----:B------:R-:W-:Y:S01]  /*cae0*/  FFMA.FTZ R82, R82, R39, -R15 ;  /* 0x0000002752527223 */ /* 0x000fe2000001080f */
[C---:B------:R-:W-:Y:S01]  /*caf0*/  F2FP.BF16.F32.PACK_AB R136, R33.reuse, R28 ;  /* 0x0000001c2188723e */ /* 0x040fe200000010ff */
[----:B------:R-:W-:Y:S01]  /*cb00*/  FADD.FTZ R55, R33, R64 ;  /* 0x0000004021377221 */ /* 0x000fe20000010000 */
[----:B------:R-:W-:Y:S01]  /*cb10*/  F2FP.BF16.F32.PACK_AB R144, R25, R144 ;  /* 0x000000901990723e */ /* 0x000fe200000010ff */
[----:B------:R-:W3:Y:S01]  /*cb20*/  MUFU.EX2 R147, R147 ;  /* 0x0000009300937308 */ /* 0x000ee20000000800 */
[----:B-1----:R-:W-:Y:S01]  /*cb30*/  FADD.FTZ R3, R145, R4 ;  /* 0x0000000491037221 */ /* 0x002fe20000010000 */
[----:B------:R-:W-:-:S02]  /*cb40*/  F2FP.BF16.F32.PACK_AB R146, R27, R146 ;  /* 0x000000921b92723e */ /* 0x000fc400000010ff */
[----:B------:R-:W-:Y:S02]  /*cb50*/  F2FP.BF16.F32.PACK_AB R142, R31, R142 ;  /* 0x0000008e1f8e723e */ /* 0x000fe400000010ff */
[----:B------:R-:W-:Y:S02]  /*cb60*/  F2FP.BF16.F32.PACK_AB R138, R35, R32 ;  /* 0x00000020238a723e */ /* 0x000fe400000010ff */
[----:B------:R-:W1:Y:S01]  /*cb70*/  MUFU.EX2 R30, R30 ;  /* 0x0000001e001e7308 */ /* 0x000e620000000800 */
[----:B--2---:R-:W-:Y:S01]  /*cb80*/  FADD.FTZ R4, R26, R3 ;  /* 0x000000031a047221 */ /* 0x004fe20000010000 */
[----:B------:R-:W-:Y:S02]  /*cb90*/  F2FP.BF16.F32.PACK_AB R132, R37, R36 ;  /* 0x000000242584723e */ /* 0x000fe400000010ff */
[----:B------:R-:W-:Y:S02]  /*cba0*/  F2FP.BF16.F32.PACK_AB R128, R43, R40 ;  /* 0x000000282b80723e */ /* 0x000fe400000010ff */
[----:B------:R-:W-:-:S02]  /*cbb0*/  F2FP.BF16.F32.PACK_AB R149, R12, R149 ;  /* 0x000000950c95723e */ /* 0x000fc400000010ff */
[----:B------:R-:W2:Y:S01]  /*cbc0*/  MUFU.EX2 R141, R141 ;  /* 0x0000008d008d7308 */ /* 0x000ea20000000800 */
[----:B---3--:R-:W-:Y:S01]  /*cbd0*/  FADD.FTZ R3, R147, R4 ;  /* 0x0000000493037221 */ /* 0x008fe20000010000 */
[----:B------:R-:W-:Y:S01]  /*cbe0*/  IMAD.MOV.U32 R4, RZ, RZ, R91 ;  /* 0x000000ffff047224 */ /* 0x000fe200078e005b */
[----:B0-----:R-:W-:Y:S01]  /*cbf0*/  @P2 SHF.R.U32.HI R4, RZ, R68, R57 ;  /* 0x00000044ff042219 */ /* 0x001fe20000011639 */
[----:B------:R-:W-:Y:S01]  /*cc00*/  FADD.FTZ R68, R32, R55 ;  /* 0x0000003720447221 */ /* 0x000fe20000010000 */
[----:B------:R-:W-:Y:S02]  /*cc10*/  F2FP.BF16.F32.PACK_AB R151, R20, R151 ;  /* 0x000000971497723e */ /* 0x000fe400000010ff */
[----:B------:R-:W-:Y:S01]  /*cc20*/  F2FP.BF16.F32.PACK_AB R145, R26, R145 ;  /* 0x000000911a91723e */ /* 0x000fe200000010ff */
[----:B------:R-:W0:Y:S01]  /*cc30*/  MUFU.EX2 R34, R34 ;  /* 0x0000002200227308 */ /* 0x000e220000000800 */
[C---:B-1----:R-:W-:Y:S01]  /*cc40*/  FADD.FTZ R60, R30.reuse, R3 ;  /* 0x000000031e3c7221 */ /* 0x042fe20000010000 */
[----:B------:R-:W-:Y:S01]  /*cc50*/  FADD.FTZ R55, R35, R68 ;  /* 0x0000004423377221 */ /* 0x000fe20000010000 */
[----:B------:R-:W-:Y:S01]  /*cc60*/  IMAD.IADD R93, R93, 0x1, R4 ;  /* 0x000000015d5d7824 */ /* 0x000fe200078e0204 */
[----:B------:R-:W-:-:S03]  /*cc70*/  F2FP.BF16.F32.PACK_AB R147, R30, R147 ;  /* 0x000000931e93723e */ /* 0x000fc600000010ff */
[----:B------:R-:W-:Y:S01]  /*cc80*/  IMAD.IADD R8, R93, 0x1, R8 ;  /* 0x000000015d087824 */ /* 0x000fe200078e0208 */
[----:B------:R-:W1:Y:S01]  /*cc90*/  MUFU.EX2 R143, R143 ;  /* 0x0000008f008f7308 */ /* 0x000e620000000800 */
[----:B--2---:R-:W-:Y:S01]  /*cca0*/  FADD.FTZ R3, R141, R60 ;  /* 0x0000003c8d037221 */ /* 0x004fe20000010000 */
[-CC-:B------:R-:W-:Y:S01]  /*ccb0*/  FFMA.FTZ R60, R62, R39.reuse, -R15.reuse ;  /* 0x000000273e3c7223 */ /* 0x180fe2000001080f */
[----:B------:R-:W-:Y:S01]  /*ccc0*/  FFMA.FTZ R62, R66, R39, -R15 ;  /* 0x00000027423e7223 */ /* 0x000fe2000001080f */
[----:B------:R-:W-:-:S04]  /*ccd0*/  FADD.FTZ R66, R36, R55 ;  /* 0x0000003724427221 */ /* 0x000fc80000010000 */
[----:B------:R-:W2:Y:S01]  /*cce0*/  MUFU.EX2 R38, R38 ;  /* 0x0000002600267308 */ /* 0x000ea20000000800 */
[C---:B0-----:R-:W-:Y:S01]  /*ccf0*/  FADD.FTZ R64, R34.reuse, R3 ;  /* 0x0000000322407221 */ /* 0x041fe20000010000 */
[----:B------:R-:W-:Y:S01]  /*cd00*/  FADD.FTZ R57, R37, R66 ;  /* 0x0000004225397221 */ /* 0x000fe20000010000 */
[----:B------:R-:W-:-:S03]  /*cd10*/  F2FP.BF16.F32.PACK_AB R141, R34, R141 ;  /* 0x0000008d228d723e */ /* 0x000fc600000010ff */
[----:B------:R-:W-:Y:S02]  /*cd20*/  FADD.FTZ R66, R0, R57 ;  /* 0x0000003900427221 */ /* 0x000fe40000010000 */
[----:B------:R-:W0:Y:S01]  /*cd30*/  MUFU.EX2 R137, R137 ;  /* 0x0000008900897308 */ /* 0x000e220000000800 */
[----:B-1----:R-:W-:Y:S01]  /*cd40*/  FADD.FTZ R3, R143, R64 ;  /* 0x000000408f037221 */ /* 0x002fe20000010000 */
[----:B------:R-:W-:-:S06]  /*cd50*/  FADD.FTZ R57, R41, R66 ;  /* 0x0000004229397221 */ /* 0x000fcc0000010000 */
[----:B------:R-:W1:Y:S01]  /*cd60*/  MUFU.EX2 R42, R42 ;  /* 0x0000002a002a7308 */ /* 0x000e620000000800 */
[----:B--2---:R-:W-:Y:S01]  /*cd70*/  FADD.FTZ R64, R38, R3 ;  /* 0x0000000326407221 */ /* 0x004fe20000010000 */
[-CC-:B------:R-:W-:Y:S01]  /*cd80*/  FFMA.FTZ R3, R140, R39.reuse, -R15.reuse ;  /* 0x000000278c037223 */ /* 0x180fe2000001080f */
[----:B------:R-:W-:Y:S01]  /*cd90*/  F2FP.BF16.F32.PACK_AB R140, R29, R24 ;  /* 0x000000181d8c723e */ /* 0x000fe200000010ff */
[----:B------:R-:W-:Y:S01]  /*cda0*/  FFMA.FTZ R15, R86, R39, -R15 ;  /* 0x00000027560f7223 */ /* 0x000fe2000001080f */
[----:B------:R-:W-:-:S03]  /*cdb0*/  F2FP.BF16.F32.PACK_AB R143, R38, R143 ;  /* 0x0000008f268f723e */ /* 0x000fc600000010ff */
[----:B------:R-:W2:Y:S01]  /*cdc0*/  MUFU.EX2 R139, R139 ;  /* 0x0000008b008b7308 */ /* 0x000ea20000000800 */
[----:B0-----:R-:W-:-:S07]  /*cdd0*/  FADD.FTZ R55, R137, R64 ;  /* 0x0000004089377221 */ /* 0x001fce0000010000 */
[----:B------:R-:W0:Y:S01]  /*cde0*/  MUFU.EX2 R46, R46 ;  /* 0x0000002e002e7308 */ /* 0x000e220000000800 */
[C---:B-1----:R-:W-:Y:S01]  /*cdf0*/  FADD.FTZ R64, R42.reuse, R55 ;  /* 0x000000372a407221 */ /* 0x042fe20000010000 */
[----:B------:R-:W-:-:S06]  /*ce00*/  F2FP.BF16.F32.PACK_AB R137, R42, R137 ;  /* 0x000000892a89723e */ /* 0x000fcc00000010ff */
[----:B------:R-:W1:Y:S01]  /*ce10*/  MUFU.EX2 R133, R133 ;  /* 0x0000008500857308 */ /* 0x000e620000000800 */
[----:B--2---:R-:W-:Y:S01]  /*ce20*/  FADD.FTZ R55, R139, R64 ;  /* 0x000000408b377221 */ /* 0x004fe20000010000 */
[----:B------:R-:W-:-:S06]  /*ce30*/  FADD.FTZ R64, R40, R57 ;  /* 0x0000003928407221 */ /* 0x000fcc0000010000 */
[----:B------:R-:W2:Y:S01]  /*ce40*/  MUFU.EX2 R50, R50 ;  /* 0x0000003200327308 */ /* 0x000ea20000000800 */
[C---:B0-----:R-:W-:Y:S01]  /*ce50*/  FADD.FTZ R4, R46.reuse, R55 ;  /* 0x000000372e047221 */ /* 0x041fe20000010000 */
[----:B------:R-:W-:Y:S01]  /*ce60*/  FADD.FTZ R55, R43, R64 ;  /* 0x000000402b377221 */ /* 0x000fe20000010000 */
[----:B------:R-:W-:-:S03]  /*ce70*/  F2FP.BF16.F32.PACK_AB R139, R46, R139 ;  /* 0x0000008b2e8b723e */ /* 0x000fc600000010ff */
[----:B------:R-:W-:Y:S02]  /*ce80*/  FADD.FTZ R64, R44, R55 ;  /* 0x000000372c407221 */ /* 0x000fe40000010000 */
        /* <DEDUP_REMOVED lines=56> */
[----:B--2---:R-:W-:Y:S01]  /*d210*/  FADD.FTZ R21, R51, R4 ;  /* 0x0000000433157221 */ /* 0x004fe20000010000 */
[C---:B0-----:R-:W-:Y:S01]  /*d220*/  FADD.FTZ R3, R15.reuse, R0 ;  /* 0x000000000f037221 */ /* 0x041fe20000010000 */
[----:B------:R-:W-:Y:S01]  /*d230*/  F2FP.BF16.F32.PACK_AB R123, R15, R82 ;  /* 0x000000520f7b723e */ /* 0x000fe200000010ff */
[----:B------:R-:W-:Y:S02]  /*d240*/  VIADD R0, R88, 0xfffffffe ;  /* 0xfffffffe58007836 */ /* 0x000fe40000000000 */
[C---:B-1----:R-:W-:Y:S01]  /*d250*/  FADD.FTZ R4, R56.reuse, R21 ;  /* 0x0000001538047221 */ /* 0x042fe20000010000 */
[----:B------:R-:W-:Y:S01]  /*d260*/  F2FP.BF16.F32.PACK_AB R122, R56, R51 ;  /* 0x00000033387a723e */ /* 0x000fe200000010ff */
        /* <DEDUP_REMOVED lines=12> */
.L_x_1465:
[----:B------:R-:W-:-:S13]  /*d330*/  ISETP.NE.AND P4, PT, R9, 0x1, PT ;  /* 0x000000010900780c */ /* 0x000fda0003f85270 */
[----:B------:R-:W0:Y:S02]  /*d340*/  @P4 LDC.64 R20, c[0x0][0x9e8] ;  /* 0x00027a00ff144b82 */ /* 0x000e240000000a00 */
[----:B0-----:R-:W-:-:S05]  /*d350*/  @P4 IMAD.HI.U32 R20, R12, R20, RZ ;  /* 0x000000140c144227 */ /* 0x001fca00078e00ff */
[----:B------:R-:W-:-:S07]  /*d360*/  @P4 SHF.R.U32.HI R12, RZ, R21, R20 ;  /* 0x00000015ff0c4219 */ /* 0x000fce0000011614 */
.L_x_1466:
[----:B------:R-:W-:Y:S05]  /*d370*/  BSYNC B0 ;  /* 0x0000000000007941 */ /* 0x000fea0003800000 */
.L_x_1464:
[----:B------:R-:W-:-:S05]  /*d380*/  IMAD R9, R12, R9, R9 ;  /* 0x000000090c097224 */ /* 0x000fca00078e0209 */
[----:B------:R-:W-:-:S07]  /*d390*/  VIMNMX R8, R8, R9, PT ;  /* 0x0000000908087248 */ /* 0x000fce0003fe0100 */
.L_x_1463:
[----:B------:R-:W2:Y:S01]  /*d3a0*/  LDL R12, [R1+0x58] ;  /* 0x00005800010c7983 */ /* 0x000ea20000100800 */
[----:B------:R-:W-:Y:S01]  /*d3b0*/  SHF.R.S32.HI R9, RZ, 0x1f, R8 ;  /* 0x0000001fff097819 */ /* 0x000fe20000011408 */
[----:B------:R-:W-:Y:S01]  /*d3c0*/  ULDC UR4, c[0x0][0x9e4] ;  /* 0x0002790000047ab9 */ /* 0x000fe20000000800 */
[----:B------:R-:W-:Y:S01]  /*d3d0*/  ULDC UR5, c[0x0][0x9e4] ;  /* 0x0002790000057ab9 */ /* 0x000fe20000000800 */
[----:B------:R-:W-:Y:S01]  /*d3e0*/  ULDC UR6, c[0x0][0x9d8] ;  /* 0x0002760000067ab9 */ /* 0x000fe20000000800 */
[----:B------:R-:W-:Y:S01]  /*d3f0*/  LEA.HI R9, R9, R8, RZ, 0x7 ;  /* 0x0000000809097211 */ /* 0x000fe200078f38ff */
[----:B------:R-:W-:Y:S01]  /*d400*/  ULDC UR10, c[0x0][0x9d8] ;  /* 0x00027600000a7ab9 */ /* 0x000fe20000000800 */
[----:B------:R-:W-:Y:S01]  /*d410*/  ULDC UR7, c[0x0][0x9d8] ;  /* 0x0002760000077ab9 */ /* 0x000fe20000000800 */
[----:B------:R-:W-:Y:S01]  /*d420*/  ULDC UR8, c[0x0][0x9e0] ;  /* 0x0002780000087ab9 */ /* 0x000fe20000000800 */
[----:B------:R-:W-:Y:S01]  /*d430*/  SHF.R.S32.HI R9, RZ, 0x7, R9 ;  /* 0x00000007ff097819 */ /* 0x000fe20000011409 */
[----:B------:R-:W-:Y:S01]  /*d440*/  ULDC UR9, c[0x0][0x9e0] ;  /* 0x0002780000097ab9 */ /* 0x000fe20000000800 */
        /* <DEDUP_REMOVED lines=16> */
[----:B--2---:R-:W-:-:S04]  /*d550*/  VIMNMX R21, R12, R9, !PT ;  /* 0x000000090c157248 */ /* 0x004fc80007fe0100 */
[----:B------:R-:W-:-:S13]  /*d560*/  ISETP.GE.AND P4, PT, R0, R21, PT ;  /* 0x000000150000720c */ /* 0x000fda0003f86270 */
[----:B------:R-:W-:Y:S05]  /*d570*/  @!P4 BRA `(.L_x_1467) ;  /* 0x0000003400e8c947 */ /* 0x000fea0003800000 */
[----:B------:R-:W-:-:S07]  /*d580*/  IMAD.MOV.U32 R119, RZ, RZ, RZ ;  /* 0x000000ffff777224 */ /* 0x000fce00078e00ff */
.L_x_1485:
[----:B------:R-:W2:Y:S01]  /*d590*/  LDL R8, [R1+0x24] ;  /* 0x0000240001087983 */ /* 0x000ea20000100800 */
[----:B------:R-:W-:Y:S01]  /*d5a0*/  VIADD R15, R16, 0x1 ;  /* 0x00000001100f7836 */ /* 0x000fe20000000000 */
[----:B------:R-:W-:Y:S05]  /*d5b0*/  YIELD ;  /* 0x0000000000007946 */ /* 0x000fea0003800000 */
[----:B------:R-:W-:-:S04]  /*d5c0*/  ISETP.NE.AND P4, PT, R15, 0x2, PT ;  /* 0x000000020f00780c */ /* 0x000fc80003f85270 */
[----:B------:R-:W-:Y:S02]  /*d5d0*/  SEL R9, RZ, 0x1, P4 ;  /* 0x00000001ff097807 */ /* 0x000fe40002000000 */
[----:B------:R-:W-:Y:S02]  /*d5e0*/  SEL R15, R15, RZ, P4 ;  /* 0x000000ff0f0f7207 */ /* 0x000fe40002000000 */
[----:B------:R-:W-:Y:S02]  /*d5f0*/  LOP3.LUT R20, R154, R9, RZ, 0x3c, !PT ;  /* 0x000000099a147212 */ /* 0x000fe400078e3cff */
[----:B--2---:R-:W-:-:S13]  /*d600*/  ISETP.NE.AND P4, PT, R8, RZ, PT ;  /* 0x000000ff0800720c */ /* 0x004fda0003f85270 */
[----:B------:R-:W-:Y:S05]  /*d610*/  @P4 BRA `(.L_x_1468) ;  /* 0x0000000000304947 */ /* 0x000fea0003800000 */
[----:B------:R-:W-:Y:S05]  /*d620*/  @!P0 BRA `(.L_x_1469) ;  /* 0x0000000000048947 */ /* 0x000fea0003800000 */
[----:B------:R-:W-:Y:S01]  /*d630*/  BPT.TRAP 0x1 ;  /* 0x000000040000795c */ /* 0x000fe20000300000 */
.L_x_1469:
[----:B------:R-:W-:Y:S01]  /*d640*/  IMAD R9, R15, 0x8, R2 ;  /* 0x000000080f097824 */ /* 0x000fe200078e0202 */
[----:B------:R-:W-:-:S04]  /*d650*/  SHF.L.U32 R8, R20, 0x1f, RZ ;  /* 0x0000001f14087819 */ /* 0x000fc800000006ff */
[----:B------:R0:W1:Y:S01]  /*d660*/  SYNCS.PHASECHK.TRANS64.TRYWAIT P5, [R9+URZ+0x16830], R8 ;  /* 0x01683008090075a7 */ /* 0x00006200080a017f */
[----:B------:R-:W-:Y:S05]  /*d670*/  @!P0 BRA `(.L_x_1470) ;  /* 0x0000000000048947 */ /* 0x000fea0003800000 */
[----:B------:R-:W-:Y:S01]  /*d680*/  BPT.TRAP 0x1 ;  /* 0x000000040000795c */ /* 0x000fe20000300000 */
.L_x_1470:
[----:B------:R-:W-:Y:S04]  /*d690*/  BSSY B0, `(.L_x_1468) ;  /* 0x0000004000007945 */ /* 0x000fe80003800000 */
[----:B-1----:R-:W-:Y:S05]  /*d6a0*/  @P5 BRA `(.L_x_1471) ;  /* 0x0000000000085947 */ /* 0x002fea0003800000 */
[----:B------:R-:W1:Y:S02]  /*d6b0*/  SYNCS.PHASECHK.TRANS64.TRYWAIT P5, [R9+URZ+0x16830], R8 ;  /* 0x01683008090075a7 */ /* 0x000e6400080a017f */
[----:B-1----:R-:W-:Y:S05]  /*d6c0*/  @!P5 BRA `(.L_x_1472) ;  /* 0x0000014c0060d947 */ /* 0x002fea0003800000 */
.L_x_1471:
[----:B------:R-:W-:Y:S05]  /*d6d0*/  BSYNC B0 ;  /* 0x0000000000007941 */ /* 0x000fea0003800000 */
.L_x_1468:
[----:B01----:R-:W2:Y:S01]  /*d6e0*/  LDL R9, [R1+0x20] ;  /* 0x0000200001097983 */ /* 0x003ea20000100800 */
[----:B------:R-:W-:Y:S01]  /*d6f0*/  IMAD.MOV.U32 R13, RZ, RZ, 0x40000040 ;  /* 0x40000040ff0d7424 */ /* 0x000fe200078e00ff */
[----:B------:R-:W-:Y:S05]  /*d700*/  WARPSYNC.ALL ;  /* 0x0000000000007948 */ /* 0x000fea0003800000 */
[----:B------:R-:W-:Y:S01]  /*d710*/  R2UR UR19, R13 ;  /* 0x000000000d1372ca */ /* 0x000fe200000e0000 */
[----:B------:R-:W0:Y:S01]  /*d720*/  S2R R8, SR_TID.X ;  /* 0x0000000000087919 */ /* 0x000e220000002100 */
[----:B------:R-:W-:Y:S01]  /*d730*/  IMAD.MOV.U32 R25, RZ, RZ, 0x40000040 ;  /* 0x40000040ff197424 */ /* 0x000fe200078e00ff */
[----:B------:R-:W-:-:S02]  /*d740*/  R2UR UR12, R6 ;  /* 0x00000000060c72ca */ /* 0x000fc400000e0000 */
[----:B------:R-:W-:Y:S02]  /*d750*/  R2UR UR13, R7 ;  /* 0x00000000070d72ca */ /* 0x000fe400000e0000 */
[----:B0-----:R-:W-:Y:S02]  /*d760*/  SHF.R.U32.HI R8, RZ, 0x7, R8 ;  /* 0x00000007ff087819 */ /* 0x001fe40000011608 */
[C---:B------:R-:W-:Y:S02]  /*d770*/  R2UR UR15, R25.reuse ;  /* 0x00000000190f72ca */ /* 0x040fe400000e0000 */
[----:B------:R-:W-:Y:S01]  /*d780*/  R2UR UR27, R25 ;  /* 0x00000000191b72ca */ /* 0x000fe200000e0000 */
[----:B--2---:R-:W-:-:S04]  /*d790*/  IMAD R24, R15, 0x400, R9 ;  /* 0x000004000f187824 */ /* 0x004fc800078e0209 */
[----:B------:R-:W-:-:S05]  /*d7a0*/  VIADD R12, R24, 0x2 ;  /* 0x00000002180c7836 */ /* 0x000fca0000000000 */
[----:B------:R-:W-:Y:S02]  /*d7b0*/  R2UR UR18, R12 ;  /* 0x000000000c1272ca */ /* 0x000fe400000e0000 */
[----:B------:R-:W2:Y:S01]  /*d7c0*/  LDL.64 R12, [R1] ;  /* 0x00000000010c7983 */ /* 0x000ea20000100a00 */
[----:B------:R-:W-:-:S05]  /*d7d0*/  VIADD R9, R8, 0x8 ;  /* 0x0000000808097836 */ /* 0x000fca0000000000 */
[----:B------:R0:W-:Y:S01]  /*d7e0*/  BAR.SYNC.DEFER_BLOCKING R9, 0x100 ;  /* 0x000400090000751d */ /* 0x0001e20000010000 */
[C---:B------:R-:W-:Y:S01]  /*d7f0*/  R2UR UR14, R24.reuse ;  /* 0x00000000180e72ca */ /* 0x040fe200000e0000 */
[C---:B------:R-:W-:Y:S02]  /*d800*/  VIADD R8, R24.reuse, 0x4 ;  /* 0x0000000418087836 */ /* 0x040fe40000000000 */
[----:B------:R-:W-:-:S05]  /*d810*/  VIADD R24, R24, 0x6 ;  /* 0x0000000618187836 */ /* 0x000fca0000000000 */
[----:B------:R-:W-:Y:S02]  /*d820*/  R2UR UR26, R24 ;  /* 0x00000000181a72ca */ /* 0x000fe400000e0000 */
[----:B------:R-:W-:-:S06]  /*d830*/  WARPGROUP.ARRIVE ;  /* 0x00000000000079c5 */ /* 0x000fcc0000000000 */
[----:B------:R-:W-:Y:S01]  /*d840*/  HGMMA.64x128x16.F32.BF16 R24, gdesc[UR12], RZ, !UPT, gsb0 ;  /* 0x01e000000c1879f0 */ /* 0x000fe2000c0018ff */
[----:B0-----:R-:W-:Y:S01]  /*d850*/  IMAD.MOV.U32 R9, RZ, RZ, 0x40000040 ;  /* 0x40000040ff097424 */ /* 0x001fe200078e00ff */
[----:B------:R-:W-:Y:S02]  /*d860*/  R2UR UR22, R8 ;  /* 0x00000000081672ca */ /* 0x000fe400000e0000 */
[----:B------:R-:W-:Y:S02]  /*d870*/  R2UR UR20, R156 ;  /* 0x000000009c1472ca */ /* 0x000fe400000e0000 */
[----:B------:R-:W-:Y:S02]  /*d880*/  R2UR UR23, R9 ;  /* 0x00000000091772ca */ /* 0x000fe400000e0000 */
[----:B------:R-:W-:Y:S01]  /*d890*/  R2UR UR21, R157 ;  /* 0x000000009d1572ca */ /* 0x000fe200000e0000 */
[----:B------:R-:W-:Y:S02]  /*d8a0*/  WARPGROUP.DEPBAR.LE gsb0, 0x0 ;  /* 0x00008000000079c5 */ /* 0x000fe40000010000 */
[----:B------:R-:W-:Y:S01]  /*d8b0*/  WARPGROUP.ARRIVE ;  /* 0x00000000000079c5 */ /* 0x000fe20000000000 */
[----:B--2---:R-:W-:-:S02]  /*d8c0*/  R2UR UR16, R12 ;  /* 0x000000000c1072ca */ /* 0x004fc400000e0000 */
[----:B------:R-:W-:-:S13]  /*d8d0*/  R2UR UR17, R13 ;  /* 0x000000000d1172ca */ /* 0x000fda00000e0000 */
[----:B------:R-:W-:Y:S01]  /*d8e0*/  HGMMA.64x128x16.F32.BF16 R24, gdesc[UR16], R24, gsb0 ;  /* 0x01e00000101879f0 */ /* 0x000fe20008001818 */
[----:B------:R-:W-:Y:S02]  /*d8f0*/  R2UR UR24, R10 ;  /* 0x000000000a1872ca */ /* 0x000fe400000e0000 */
[----:B------:R-:W-:Y:S01]  /*d900*/  R2UR UR25, R11 ;  /* 0x000000000b1972ca */ /* 0x000fe200000e0000 */
[----:B------:R-:W-:Y:S02]  /*d910*/  WARPGROUP.DEPBAR.LE gsb0, 0x0 ;  /* 0x00008000000079c5 */ /* 0x000fe40000010000 */
[----:B------:R-:W-:-:S06]  /*d920*/  WARPGROUP.ARRIVE ;  /* 0x00000000000079c5 */ /* 0x000fcc0000000000 */
[----:B------:R-:W-:Y:S03]  /*d930*/  HGMMA.64x128x16.F32.BF16 R24, gdesc[UR20], R24, gsb0 ;  /* 0x01e00000141879f0 */ /* 0x000fe60008001818 */
[----:B------:R-:W-:Y:S02]  /*d940*/  WARPGROUP.DEPBAR.LE gsb0, 0x0 ;  /* 0x00008000000079c5 */ /* 0x000fe40000010000 */
[----:B------:R-:W-:-:S07]  /*d950*/  WARPGROUP.ARRIVE ;  /* 0x00000000000079c5 */ /* 0x000fce0000000000 */
[----:B------:R-:W-:Y:S03]  /*d960*/  HGMMA.64x128x16.F32.BF16 R24, gdesc[UR24], R24, gsb0 ;  /* 0x01e00000181879f0 */ /* 0x000fe60008001818 */
[----:B------:R-:W-:Y:S02]  /*d970*/  WARPGROUP.DEPBAR.LE gsb0, 0x0 ;  /* 0x00008000000079c5 */ /* 0x000fe40000010000 */
[----:B------:R-:W-:Y:S05]  /*d980*/  @P4 BRA `(.L_x_1473) ;  /* 0x0000000000284947 */ /* 0x000fea0003800000 */
[----:B------:R-:W-:Y:S05]  /*d990*/  @!P0 BRA `(.L_x_1474) ;  /* 0x0000000000048947 */ /* 0x000fea0003800000 */
[----:B------:R-:W-:Y:S01]  /*d9a0*/  BPT.TRAP 0x1 ;  /* 0x000000040000795c */ /* 0x000fe20000300000 */
.L_x_1474:
[----:B------:R-:W-:Y:S01]  /*d9b0*/  SHF.L.U32 R8, R154, 0x1f, RZ ;  /* 0x0000001f9a087819 */ /* 0x000fe200000006ff */
[----:B------:R-:W-:-:S04]  /*d9c0*/  IMAD R9, R16, 0x8, R2 ;  /* 0x0000000810097824 */ /* 0x000fc800078e0202 */
[----:B------:R0:W1:Y:S01]  /*d9d0*/  SYNCS.PHASECHK.TRANS64.TRYWAIT P4, [R9+URZ+0x16850], R8 ;  /* 0x01685008090075a7 */ /* 0x000062000808017f */
[----:B------:R-:W-:Y:S05]  /*d9e0*/  @!P0 BRA `(.L_x_1475) ;  /* 0x0000000000048947 */ /* 0x000fea0003800000 */
[----:B------:R-:W-:Y:S01]  /*d9f0*/  BPT.TRAP 0x1 ;  /* 0x000000040000795c */ /* 0x000fe20000300000 */
.L_x_1475:
[----:B-1----:R-:W-:Y:S05]  /*da00*/  @P4 BRA `(.L_x_1473) ;  /* 0x0000000000084947 */ /* 0x002fea0003800000 */
[----:B------:R-:W1:Y:S02]  /*da10*/  SYNCS.PHASECHK.TRANS64.TRYWAIT P4, [R9+URZ+0x16850], R8 ;  /* 0x01685008090075a7 */ /* 0x000e64000808017f */
[----:B-1----:R-:W-:Y:S05]  /*da20*/  @!P4 BRA `(.L_x_1476) ;  /* 0x00000148009cc947 */ /* 0x002fea0003800000 */
.L_x_1473:
[----:B01----:R-:W-:Y:S01]  /*da30*/  VIADD R8, R2, 0x400 ;  /* 0x0000040002087836 */ /* 0x003fe20000000000 */
[----:B------:R-:W2:Y:S01]  /*da40*/  LDL R154, [R1+0x8] ;  /* 0x00000800019a7983 */ /* 0x000ea20000100800 */
[----:B------:R-:W-:Y:S01]  /*da50*/  IMAD.MOV.U32 R9, RZ, RZ, 0x40000040 ;  /* 0x40000040ff097424 */ /* 0x000fe200078e00ff */
[----:B------:R-:W-:Y:S05]  /*da60*/  WARPSYNC.ALL ;  /* 0x0000000000007948 */ /* 0x000fea0003800000 */
[----:B------:R-:W-:Y:S01]  /*da70*/  SHF.R.U32.HI R8, RZ, 0x4, R8 ;  /* 0x00000004ff087819 */ /* 0x000fe20000011608 */
[----:B------:R-:W-:Y:S01]  /*da80*/  WARPGROUP.ARRIVE ;  /* 0x00000000000079c5 */ /* 0x000fe20000000000 */
[----:B------:R-:W-:-:S02]  /*da90*/  R2UR UR15, R9 ;  /* 0x00000000090f72ca */ /* 0x000fc400000e0000 */
[----:B------:R-:W-:-:S05]  /*daa0*/  LOP3.LUT R8, R8, 0x3fff, RZ, 0xc0, !PT ;  /* 0x00003fff08087812 */ /* 0x000fca00078ec0ff */
[----:B------:R-:W-:-:S05]  /*dab0*/  IMAD R8, R16, 0x400, R8 ;  /* 0x0000040010087824 */ /* 0x000fca00078e0208 */
[----:B------:R-:W-:-:S13]  /*dac0*/  R2UR UR14, R8 ;  /* 0x00000000080e72ca */ /* 0x000fda00000e0000 */
[----:B------:R-:W-:Y:S01]  /*dad0*/  HGMMA.64x64x16.F32.BF16 R88, R148, gdesc[UR12].tnspB, R88, gsb0 ;  /* 0x40e0000c94587df0 */ /* 0x000fe20008001858 */
[----:B------:R-:W-:Y:S02]  /*dae0*/  VIADD R12, R8, 0x80 ;  /* 0x00000080080c7836 */ /* 0x000fe40000000000 */
[----:B------:R-:W-:-:S03]  /*daf0*/  IMAD.MOV.U32 R13, RZ, RZ, 0x40000040 ;  /* 0x40000040ff0d7424 */ /* 0x000fc600078e00ff */
[----:B------:R-:W-:Y:S02]  /*db00*/  R2UR UR14, R12 ;  /* 0x000000000c0e72ca */ /* 0x000fe400000e0000 */
[----:B------:R-:W-:Y:S01]  /*db10*/  R2UR UR15, R13 ;  /* 0x000000000d0f72ca */ /* 0x000fe200000e0000 */
[----:B------:R-:W-:Y:S02]  /*db20*/  VIADD R12, R8, 0x100 ;  /* 0x00000100080c7836 */ /* 0x000fe40000000000 */
[----:B------:R-:W-:Y:S01]  /*db30*/  IMAD.MOV.U32 R13, RZ, RZ, 0x40000040 ;  /* 0x40000040ff0d7424 */ /* 0x000fe200078e00ff */
[----:B------:R-:W-:Y:S02]  /*db40*/  WARPGROUP.DEPBAR.LE gsb0, 0x0 ;  /* 0x00008000000079c5 */ /* 0x000fe40000010000 */
[----:B------:R-:W-:Y:S01]  /*db50*/  WARPGROUP.ARRIVE ;  /* 0x00000000000079c5 */ /* 0x000fe20000000000 */
[----:B------:R-:W3:Y:S04]  /*db60*/  LDL R149, [R1+0x1c] ;  /* 0x00001c0001957983 */ /* 0x000ee80000100800 */
[----:B------:R-:W3:Y:S02]  /*db70*/  LDL R150, [R1+0x4c] ;  /* 0x00004c0001967983 */ /* 0x000ee40000100800 */
[----:B------:R-:W-:Y:S01]  /*db80*/  HGMMA.64x64x16.F32.BF16 R88, R144, gdesc[UR12].tnspB, R88, gsb0 ;  /* 0x40e0000c90587df0 */ /* 0x000fe20008001858 */
[----:B------:R-:W-:-:S02]  /*db90*/  R2UR UR14, R12 ;  /* 0x000000000c0e72ca */ /* 0x000fc400000e0000 */
[----:B------:R-:W-:Y:S01]  /*dba0*/  R2UR UR15, R13 ;  /* 0x000000000d0f72ca */ /* 0x000fe200000e0000 */
[----:B------:R-:W-:Y:S01]  /*dbb0*/  VIADD R12, R8, 0x180 ;  /* 0x00000180080c7836 */ /* 0x000fe20000000000 */
[----:B------:R-:W2:Y:S01]  /*dbc0*/  LDL R151, [R1+0xc] ;  /* 0x00000c0001977983 */ /* 0x000ea20000100800 */
[----:B------:R-:W-:Y:S02]  /*dbd0*/  IMAD.MOV.U32 R13, RZ, RZ, 0x40000040 ;  /* 0x40000040ff0d7424 */ /* 0x000fe400078e00ff */
        /* <DEDUP_REMOVED lines=60> */
[----:B------:R-:W1:Y:S01]  /*dfa0*/  MUFU.TANH R25, R25 ;  /* 0x0000001900197308 */ /* 0x000e620000002400 */
[----:B------:R-:W-:-:S02]  /*dfb0*/  WARPGROUP.DEPBAR.LE gsb0, 0x0 ;  /* 0x00008000000079c5 */ /* 0x000fc40000010000 */
[----:B------:R-:W-:-:S05]  /*dfc0*/  WARPGROUP.ARRIVE ;  /* 0x00000000000079c5 */ /* 0x000fca0000000000 */
[----:B------:R-:W4:Y:S01]  /*dfd0*/  MUFU.TANH R24, R24 ;  /* 0x0000001800187308 */ /* 0x000f220000002400 */
[----:B------:R-:W-:Y:S01]  /*dfe0*/  HGMMA.64x64x16.F32.BF16 R88, R140, gdesc[UR12].tnspB, R88, gsb0 ;  /* 0x40e0000c8c587df0 */ /* 0x000fe20008001858 */
[----:B------:R-:W-:Y:S01]  /*dff0*/  R2UR UR14, R12 ;  /* 0x000000000c0e72ca */ /* 0x000fe200000e0000 */
[----:B------:R-:W-:Y:S01]  /*e000*/  VIADD R12, R8, 0x200 ;  /* 0x00000200080c7836 */ /* 0x000fe20000000000 */
[----:B------:R-:W-:Y:S01]  /*e010*/  R2UR UR15, R13 ;  /* 0x000000000d0f72ca */ /* 0x000fe200000e0000 */
[----:B------:R-:W-:-:S03]  /*e020*/  IMAD.MOV.U32 R13, RZ, RZ, 0x40000040 ;  /* 0x40000040ff0d7424 */ /* 0x000fc600078e00ff */
        /* <DEDUP_REMOVED lines=53> */
[----:B------:R5:W0:Y:S08]  /*e380*/  MUFU.TANH R8, R78 ;  /* 0x0000004e00087308 */ /* 0x000a300000002400 */
[----:B------:R-:W0:Y:S01]  /*e390*/  MUFU.TANH R58, R58 ;  /* 0x0000003a003a7308 */ /* 0x000e220000002400 */
[----:B-----5:R-:W-:Y:S01]  /*e3a0*/  FMUL.FTZ R78, R80, UR10 ;  /* 0x0000000a504e7c20 */ /* 0x020fe20008410000 */
[----:B------:R-:W-:Y:S01]  /*e3b0*/  FMUL.FTZ R80, R81, UR10 ;  /* 0x0000000a51507c20 */ /* 0x000fe20008410000 */
[----:B------:R-:W-:Y:S01]  /*e3c0*/  FMUL.FTZ R81, R83, UR10 ;  /* 0x0000000a53517c20 */ /* 0x000fe20008410000 */
[----:B------:R-:W-:-:S04]  /*e3d0*/  FMUL.FTZ R83, R87, UR10 ;  /* 0x0000000a57537c20 */ /* 0x000fc80008410000 */
        /* <DEDUP_REMOVED lines=11> */
[----:B------:R-:W-:Y:S02]  /*e490*/  R2UR UR14, R12 ;  /* 0x000000000c0e72ca */ /* 0x000fe400000e0000 */
[----:B------:R-:W-:Y:S01]  /*e4a0*/  R2UR UR15, R13 ;  /* 0x000000000d0f72ca */ /* 0x000fe200000e0000 */
[----:B------:R-:W5:Y:S03]  /*e4b0*/  @P2 LDC R12, c[0x0][0x450] ;  /* 0x00011400ff0c2b82 */ /* 0x000f660000000800 */
[----:B------:R-:W0:Y:S05]  /*e4c0*/  MUFU.TANH R67, R67 ;  /* 0x0000004300437308 */ /* 0x000e2a0000002400 */
[----:B------:R-:W1:Y:S03]  /*e4d0*/  @P2 LDC R13, c[0x0][0x44c] ;  /* 0x00011300ff0d2b82 */ /* 0x000e660000000800 */
        /* <DEDUP_REMOVED lines=12> */
[----:B------:R-:W-:Y:S07]  /*e5a0*/  HGMMA.64x64x16.F32.BF16 R88, R120, gdesc[UR12].tnspB, R88, gsb0 ;  /* 0x40e0000c78587df0 */ /* 0x000fee0008001858 */
        /* <DEDUP_REMOVED lines=8> */
[----:B---3--:R-:W-:Y:S02]  /*e630*/  IMAD.IADD R121, R150, 0x1, R149 ;  /* 0x0000000196797824 */ /* 0x008fe400078e0295 */
[----:B------:R-:W-:Y:S01]  /*e640*/  FMUL.FTZ R120, R84, UR10 ;  /* 0x0000000a54787c20 */ /* 0x000fe20008410000 */
[----:B------:R-:W3:Y:S01]  /*e650*/  S2R R149, SR_TID.X ;  /* 0x0000000000957919 */ /* 0x000ee20000002100 */
[----:B------:R-:W-:Y:S02]  /*e660*/  IMAD.SHL.U32 R84, R0, 0x80, RZ ;  /* 0x0000008000547824 */ /* 0x000fe400078e00ff */
[----:B-1----:R-:W-:Y:S02]  /*e670*/  @P2 IMAD.HI.U32 R13, R121, R13, RZ ;  /* 0x0000000d790d2227 */ /* 0x002fe400078e00ff */
[----:B------:R-:W1:Y:S01]  /*e680*/  MUFU.TANH R120, R120 ;  /* 0x0000007800787308 */ /* 0x000e620000002400 */
[----:B------:R-:W-:Y:S02]  /*e690*/  IADD3 R122, -R155, 0x1, -R84 ;  /* 0x000000019b7a7810 */ /* 0x000fe40007ffe954 */
[----:B-----5:R-:W-:Y:S01]  /*e6a0*/  @P2 SHF.R.U32.HI R121, RZ, R12, R13 ;  /* 0x0000000cff792219 */ /* 0x020fe2000001160d */
[----:B------:R-:W-:Y:S01]  /*e6b0*/  @!P1 IMAD R13, R15, 0x8, R2 ;  /* 0x000000080f0d9824 */ /* 0x000fe200078e0202 */
[----:B--2---:R-:W-:-:S03]  /*e6c0*/  IADD3 R122, -R154, R122, R151 ;  /* 0x0000007a9a7a7210 */ /* 0x004fc60007ffe197 */
[----:B------:R-:W2:Y:S01]  /*e6d0*/  SHFL.IDX PT, R124, R121, RZ, 0x1c1f ;  /* 0x001c1fff797c7589 */ /* 0x000ea200000e0000 */
[----:B------:R-:W-:Y:S02]  /*e6e0*/  @!P1 VIADD R13, R13, 0x16840 ;  /* 0x000168400d0d9836 */ /* 0x000fe40000000000 */
[C---:B------:R-:W-:Y:S02]  /*e6f0*/  VIADD R123, R122.reuse, UR8 ;  /* 0x000000087a7b7c36 */ /* 0x040fe40008000000 */
[----:B------:R-:W-:Y:S01]  /*e700*/  VIADD R122, R122, UR11 ;  /* 0x0000000b7a7a7c36 */ /* 0x000fe20008000000 */
[----:B------:R-:W-:Y:S02]  /*e710*/  @!P1 PRMT R13, RZ, 0x654, R13 ;  /* 0x00000654ff0d9816 */ /* 0x000fe4000000000d */
[----:B---3--:R-:W-:Y:S02]  /*e720*/  SHF.R.U32.HI R150, RZ, 0x7, R149 ;  /* 0x00000007ff967819 */ /* 0x008fe40000011695 */
[----:B------:R-:W-:-:S03]  /*e730*/  ISETP.GE.U32.AND P4, PT, R149, 0x180, PT ;  /* 0x000001809500780c */ /* 0x000fc60003f86070 */
[----:B------:R-:W-:Y:S02]  /*e740*/  VIADD R12, R150, 0x9 ;  /* 0x00000009960c7836 */ /* 0x000fe40000000000 */
[--C-:B--2---:R-:W-:Y:S02]  /*e750*/  IMAD.IADD R87, R123, 0x1, R124.reuse ;  /* 0x000000017b577824 */ /* 0x104fe400078e027c */
[----:B------:R-:W-:Y:S01]  /*e760*/  IMAD.IADD R86, R122, 0x1, R124 ;  /* 0x000000017a567824 */ /* 0x000fe200078e027c */
[----:B------:R-:W-:-:S05]  /*e770*/  SEL R12, R12, 0x9, !P4 ;  /* 0x000000090c0c7807 */ /* 0x000fca0006000000 */
[----:B------:R2:W-:Y:S06]  /*e780*/  BAR.ARV R12, 0x100 ;  /* 0x0004000c0000751d */ /* 0x0005ec0000002000 */
[----:B------:R2:W-:Y:S01]  /*e790*/  @!P1 SYNCS.ARRIVE.TRANS64.RED.A1T0 RZ, [R13+URZ], RZ ;  /* 0x000000ff0dff99a7 */ /* 0x0005e2000810043f */
[----:B01--4-:R-:W-:Y:S05]  /*e7a0*/  @!P3 BRA `(.L_x_1477) ;  /* 0x000000000058b947 */ /* 0x013fea0003800000 */
[----:B------:R-:W-:Y:S01]  /*e7b0*/  IADD3 R124, -R154, R151, R124 ;  /* 0x000000979a7c7210 */ /* 0x000fe20007ffe17c */
[----:B------:R-:W-:Y:S03]  /*e7c0*/  BSSY B0, `(.L_x_1478) ;  /* 0x0000010000007945 */ /* 0x000fe60003800000 */
[----:B------:R-:W-:-:S13]  /*e7d0*/  ISETP.GT.AND P4, PT, R124, -0x1, PT ;  /* 0xffffffff7c00780c */ /* 0x000fda0003f84270 */
[----:B------:R-:W-:Y:S05]  /*e7e0*/  @P4 BRA `(.L_x_1479) ;  /* 0x0000000000204947 */ /* 0x000fea0003800000 */
[----:B------:R-:W-:Y:S01]  /*e7f0*/  IMAD.U32 R125, RZ, RZ, UR4 ;  /* 0x00000004ff7d7e24 */ /* 0x000fe2000f8e00ff */
[----:B------:R-:W-:-:S04]  /*e800*/  LOP3.LUT R124, RZ, R124, RZ, 0x33, !PT ;  /* 0x0000007cff7c7212 */ /* 0x000fc800078e33ff */
[----:B------:R-:W-:-:S13]  /*e810*/  ISETP.NE.AND P4, PT, R125, 0x1, PT ;  /* 0x000000017d00780c */ /* 0x000fda0003f85270 */
[----:B--2---:R-:W0:Y:S02]  /*e820*/  @P4 LDC.64 R12, c[0x0][0x9e8] ;  /* 0x00027a00ff0c4b82 */ /* 0x004e240000000a00 */
[----:B0-----:R-:W-:-:S05]  /*e830*/  @P4 IMAD.HI.U32 R12, R124, R12, RZ ;  /* 0x0000000c7c0c4227 */ /* 0x001fca00078e00ff */
[----:B------:R-:W-:-:S04]  /*e840*/  @P4 SHF.R.U32.HI R124, RZ, R13, R12 ;  /* 0x0000000dff7c4219 */ /* 0x000fc8000001160c */
[----:B------:R-:W-:Y:S01]  /*e850*/  LOP3.LUT R124, RZ, R124, RZ, 0x33, !PT ;  /* 0x0000007cff7c7212 */ /* 0x000fe200078e33ff */
[----:B------:R-:W-:Y:S06]  /*e860*/  BRA `(.L_x_1480) ;  /* 0x0000000000147947 */ /* 0x000fec0003800000 */
.L_x_1479:
[----:B------:R-:W-:-:S05]  /*e870*/  IMAD.U32 R125, RZ, RZ, UR4 ;  /* 0x00000004ff7d7e24 */ /* 0x000fca000f8e00ff */
[----:B------:R-:W-:-:S13]  /*e880*/  ISETP.NE.AND P4, PT, R125, 0x1, PT ;  /* 0x000000017d00780c */ /* 0x000fda0003f85270 */
[----:B--2---:R-:W0:Y:S02]  /*e890*/  @P4 LDC.64 R12, c[0x0][0x9e8] ;  /* 0x00027a00ff0c4b82 */ /* 0x004e240000000a00 */
[----:B0-----:R-:W-:-:S05]  /*e8a0*/  @P4 IMAD.HI.U32 R12, R124, R12, RZ ;  /* 0x0000000c7c0c4227 */ /* 0x001fca00078e00ff */
[----:B------:R-:W-:-:S07]  /*e8b0*/  @P4 SHF.R.U32.HI R124, RZ, R13, R12 ;  /* 0x0000000dff7c4219 */ /* 0x000fce000001160c */
.L_x_1480:
[----:B------:R-:W-:Y:S05]  /*e8c0*/  BSYNC B0 ;  /* 0x0000000000007941 */ /* 0x000fea0003800000 */
.L_x_1478:
[----:B------:R-:W-:-:S04]  /*e8d0*/  IMAD R124, R124, R125, -R84 ;  /* 0x0000007d7c7c7224 */ /* 0x000fc800078e0a54 */
[----:B------:R-:W-:-:S05]  /*e8e0*/  IMAD.IADD R124, R124, 0x1, -R155 ;  /* 0x000000017c7c7824 */ /* 0x000fca00078e0a9b */
[----:B------:R-:W-:Y:S02]  /*e8f0*/  VIMNMX R86, R86, R124, !PT ;  /* 0x0000007c56567248 */ /* 0x000fe40007fe0100 */
[----:B------:R-:W-:-:S07]  /*e900*/  VIADDMNMX R87, R124, R125, R87, PT ;  /* 0x0000007d7c577246 */ /* 0x000fce0003800157 */
.L_x_1477:
[----:B------:R-:W-:Y:S01]  /*e910*/  ISETP.GT.AND P5, PT, R0, -0x1, PT ;  /* 0xffffffff0000780c */ /* 0x000fe20003fa4270 */
[----:B------:R-:W0:Y:S03]  /*e920*/  SHFL.IDX PT, R121, R121, 0x1, 0x1c1f ;  /* 0x003c1f0079797f89 */ /* 0x000e2600000e0000 */
[----:B------:R-:W-:-:S04]  /*e930*/  ISETP.GT.AND P4, PT, R86, RZ, P5 ;  /* 0x000000ff5600720c */ /* 0x000fc80002f84270 */
[----:B------:R-:W-:-:S04]  /*e940*/  ISETP.LT.OR P4, PT, R87, 0x1, P4 ;  /* 0x000000015700780c */ /* 0x000fc80002781670 */
[----:B------:R-:W-:Y:S02]  /*e950*/  FSEL R9, R9, -INF , !P4 ;  /* 0xff80000009097808 */ /* 0x000fe40006000000 */
[----:B------:R-:W-:-:S04]  /*e960*/  ISETP.GT.AND P4, PT, R86, 0x1, P5 ;  /* 0x000000015600780c */ /* 0x000fc80002f84270 */
[----:B------:R-:W-:-:S04]  /*e970*/  ISETP.LT.OR P4, PT, R87, 0x2, P4 ;  /* 0x000000025700780c */ /* 0x000fc80002781670 */
[----:B------:R-:W-:Y:S02]  /*e980*/  FSEL R25, R25, -INF , !P4 ;  /* 0xff80000019197808 */ /* 0x000fe40006000000 */
[----:B------:R-:W-:Y:S01]  /*e990*/  ISETP.GT.AND P4, PT, R86, 0x8, P5 ;  /* 0x000000085600780c */ /* 0x000fe20002f84270 */
[--C-:B0-----:R-:W-:Y:S02]  /*e9a0*/  IMAD.IADD R123, R123, 0x1, R121.reuse ;  /* 0x000000017b7b7824 */ /* 0x101fe400078e0279 */
[----:B------:R-:W-:Y:S01]  /*e9b0*/  IMAD.IADD R122, R122, 0x1, R121 ;  /* 0x000000017a7a7824 */ /* 0x000fe200078e0279 */
[----:B------:R-:W-:-:S04]  /*e9c0*/  ISETP.LT.OR P4, PT, R87, 0x9, P4 ;  /* 0x000000095700780c */ /* 0x000fc80002781670 */
[----:B------:R-:W-:Y:S02]  /*e9d0*/  FSEL R27, R27, -INF , !P4 ;  /* 0xff8000001b1b7808 */ /* 0x000fe40006000000 */
[----:B------:R-:W-:-:S04]  /*e9e0*/  ISETP.GT.AND P4, PT, R86, 0x9, P5 ;  /* 0x000000095600780c */ /* 0x000fc80002f84270 */
        /* <DEDUP_REMOVED lines=85> */
[----:B------:R-:W-:Y:S01]  /*ef40*/  FSEL R85, R85, -INF , !P4 ;  /* 0xff80000055557808 */ /* 0x000fe20006000000 */
[----:B------:R-:W-:Y:S08]  /*ef50*/  @!P3 BRA `(.L_x_1481) ;  /* 0x000000000058b947 */ /* 0x000ff00003800000 */
        /* <DEDUP_REMOVED lines=12> */
.L_x_1483:
[----:B------:R-:W-:-:S05]  /*f020*/  IMAD.U32 R39, RZ, RZ, UR4 ;  /* 0x00000004ff277e24 */ /* 0x000fca000f8e00ff */
[----:B------:R-:W-:-:S13]  /*f030*/  ISETP.NE.AND P4, PT, R39, 0x1, PT ;  /* 0x000000012700780c */ /* 0x000fda0003f85270 */
[----:B--2---:R-:W0:Y:S02]  /*f040*/  @P4 LDC.64 R12, c[0x0][0x9e8] ;  /* 0x00027a00ff0c4b82 */ /* 0x004e240000000a00 */
[----:B0-----:R-:W-:-:S05]  /*f050*/  @P4 IMAD.HI.U32 R12, R121, R12, RZ ;  /* 0x0000000c790c4227 */ /* 0x001fca00078e00ff */
[----:B------:R-:W-:-:S07]  /*f060*/  @P4 SHF.R.U32.HI R121, RZ, R13, R12 ;  /* 0x0000000dff794219 */ /* 0x000fce000001160c */
.L_x_1484:
[----:B------:R-:W-:Y:S05]  /*f070*/  BSYNC B0 ;  /* 0x0000000000007941 */ /* 0x000fea0003800000 */
.L_x_1482:
[----:B------:R-:W-:-:S04]  /*f080*/  IMAD R84, R121, R39, -R84 ;  /* 0x0000002779547224 */ /* 0x000fc800078e0a54 */
[----:B------:R-:W-:-:S05]  /*f090*/  IMAD.IADD R84, R84, 0x1, -R155 ;  /* 0x0000000154547824 */ /* 0x000fca00078e0a9b */
[----:B------:R-:W-:Y:S02]  /*f0a0*/  VIMNMX R122, R122, R84, !PT ;  /* 0x000000547a7a7248 */ /* 0x000fe40007fe0100 */
[----:B------:R-:W-:-:S07]  /*f0b0*/  VIADDMNMX R123, R84, R39, R123, PT ;  /* 0x00000027547b7246 */ /* 0x000fce000380017b */
.L_x_1481:
[----:B--2---:R-:W-:Y:S01]  /*f0c0*/  @!P1 IMAD R12, R16, 0x8, R2 ;  /* 0x00000008100c9824 */ /* 0x004fe200078e0202 */
[----:B------:R-:W0:Y:S01]  /*f0d0*/  LDC R39, c[0x0][0x988] ;  /* 0x00026200ff277b82 */ /* 0x000e220000000800 */
[----:B------:R-:W-:Y:S02]  /*f0e0*/  IMAD.MOV.U32 R154, RZ, RZ, R20 ;  /* 0x000000ffff9a7224 */ /* 0x000fe400078e0014 */
[----:B------:R-:W-:-:S05]  /*f0f0*/  @!P1 VIADD R12, R12, 0x16860 ;  /* 0x000168600c0c9836 */ /* 0x000fca0000000000 */
[----:B------:R-:W-:-:S04]  /*f100*/  @!P1 PRMT R12, RZ, 0x654, R12 ;  /* 0x00000654ff0c9816 */ /* 0x000fc8000000000c */
[----:B------:R1:W-:Y:S02]  /*f110*/  @!P1 SYNCS.ARRIVE.TRANS64.RED.A1T0 RZ, [R12+URZ], RZ ;  /* 0x000000ff0cff99a7 */ /* 0x0003e4000810043f */
[----:B-1----:R-:W-:-:S04]  /*f120*/  FMNMX.FTZ R12, R9, R14, !PT ;  /* 0x0000000e090c7209 */ /* 0x002fc80007810000 */
        /* <DEDUP_REMOVED lines=30> */
[----:B------:R-:W-:-:S05]  /*f310*/  FMNMX.FTZ R12, R85, R12, !PT ;  /* 0x0000000c550c7209 */ /* 0x000fca0007810000 */
[----:B------:R-:W1:Y:S02]  /*f320*/  SHFL.BFLY PT, R13, R12, 0x2, 0x1f ;  /* 0x0c401f000c0d7f89 */ /* 0x000e6400000e0000 */
[----:B-1----:R-:W-:-:S05]  /*f330*/  FMNMX.FTZ R12, R12, R13, !PT ;  /* 0x0000000d0c0c7209 */ /* 0x002fca0007810000 */
[----:B------:R-:W1:Y:S02]  /*f340*/  SHFL.BFLY PT, R13, R12, 0x1, 0x1f ;  /* 0x0c201f000c0d7f89 */ /* 0x000e6400000e0000 */
[----:B-1----:R-:W-:-:S04]  /*f350*/  FMNMX.FTZ R12, R12, R13, !PT ;  /* 0x0000000d0c0c7209 */ /* 0x002fc80007810000 */
[----:B------:R-:W-:-:S04]  /*f360*/  FSETP.NEU.FTZ.AND P4, PT, R12, -INF , PT ;  /* 0xff8000000c00780b */ /* 0x000fc80003f9d000 */
[----:B------:R-:W-:-:S05]  /*f370*/  FSEL R13, R12, RZ, P4 ;  /* 0x000000ff0c0d7208 */ /* 0x000fca0002000000 */
[----:B------:R-:W-:Y:S01]  /*f380*/  FADD.FTZ R13, -R13, R14 ;  /* 0x0000000e0d0d7221 */ /* 0x000fe20000010100 */
[----:B0-----:R-:W-:-:S03]  /*f390*/  FMUL.FTZ R14, R12, R39 ;  /* 0x000000270c0e7220 */ /* 0x001fc60000410000 */
[-C--:B------:R-:W-:Y:S02]  /*f3a0*/  FMUL.FTZ R13, R13, R39.reuse ;  /* 0x000000270d0d7220 */ /* 0x080fe40000410000 */
[----:B------:R-:W-:Y:S02]  /*f3b0*/  FSEL R14, R14, RZ, P4 ;  /* 0x000000ff0e0e7208 */ /* 0x000fe40002000000 */
[----:B------:R-:W-:Y:S02]  /*f3c0*/  ISETP.GT.AND P4, PT, R122, 0x1, P5 ;  /* 0x000000017a00780c */ /* 0x000fe40002f84270 */
[----:B------:R-:W0:Y:S01]  /*f3d0*/  MUFU.EX2 R13, R13 ;  /* 0x0000000d000d7308 */ /* 0x000e220000000800 */
[-CC-:B------:R-:W-:Y:S01]  /*f3e0*/  FFMA.FTZ R9, R9, R39.reuse, -R14.reuse ;  /* 0x0000002709097223 */ /* 0x180fe2000001080e */
[----:B------:R-:W-:Y:S01]  /*f3f0*/  ISETP.LT.OR P4, PT, R123, 0x2, P4 ;  /* 0x000000027b00780c */ /* 0x000fe20002781670 */
[-CC-:B------:R-:W-:Y:S01]  /*f400*/  FFMA.FTZ R25, R25, R39.reuse, -R14.reuse ;  /* 0x0000002719197223 */ /* 0x180fe2000001080e */
[-CC-:B------:R-:W-:Y:S01]  /*f410*/  FFMA.FTZ R27, R27, R39.reuse, -R14.reuse ;  /* 0x000000271b1b7223 */ /* 0x180fe2000001080e */
[-CC-:B------:R-:W-:Y:S01]  /*f420*/  FFMA.FTZ R28, R28, R39.reuse, -R14.reuse ;  /* 0x000000271c1c7223 */ /* 0x180fe2000001080e */
[----:B------:R-:W-:Y:S01]  /*f430*/  FSEL R26, R26, -INF , !P4 ;  /* 0xff8000001a1a7808 */ /* 0x000fe20006000000 */
[-CC-:B------:R-:W-:Y:S01]  /*f440*/  FFMA.FTZ R31, R31, R39.reuse, -R14.reuse ;  /* 0x000000271f1f7223 */ /* 0x180fe2000001080e */
[----:B------:R-:W-:Y:S01]  /*f450*/  ISETP.GT.AND P4, PT, R122, 0x8, P5 ;  /* 0x000000087a00780c */ /* 0x000fe20002f84270 */
[-CC-:B------:R-:W-:Y:S01]  /*f460*/  FFMA.FTZ R33, R33, R39.reuse, -R14.reuse ;  /* 0x0000002721217223 */ /* 0x180fe2000001080e */
[-CC-:B------:R-:W-:Y:S01]  /*f470*/  FFMA.FTZ R35, R35, R39.reuse, -R14.reuse ;  /* 0x0000002723237223 */ /* 0x180fe2000001080e */
        /* <DEDUP_REMOVED lines=34> */
[----:B------:R-:W-:Y:S01]  /*f6a0*/  FFMA.FTZ R14, R85, R39, -R14 ;  /* 0x00000027550e7223 */ /* 0x000fe2000001080e */
[----:B------:R-:W-:Y:S01]  /*f6b0*/  FSEL R34, R34, -INF , !P4 ;  /* 0xff80000022227808 */ /* 0x000fe20006000000 */
[----:B------:R-:W1:Y:S01]  /*f6c0*/  MUFU.EX2 R148, R9 ;  /* 0x0000000900947308 */ /* 0x000e620000000800 */
[----:B------:R-:W-:Y:S01]  /*f6d0*/  ISETP.GT.AND P4, PT, R122, 0x18, P5 ;  /* 0x000000187a00780c */ /* 0x000fe20002f84270 */
[-C--:B0-----:R-:W-:Y:S01]  /*f6e0*/  FMUL.FTZ R88, R88, R13.reuse ;  /* 0x0000000d58587220 */ /* 0x081fe20000410000 */
[-C--:B------:R-:W-:Y:S01]  /*f6f0*/  FMUL.FTZ R89, R89, R13.reuse ;  /* 0x0000000d59597220 */ /* 0x080fe20000410000 */
[-C--:B------:R-:W-:Y:S01]  /*f700*/  FMUL.FTZ R92, R92, R13.reuse ;  /* 0x0000000d5c5c7220 */ /* 0x080fe20000410000 */
[----:B------:R-:W-:Y:S01]  /*f710*/  ISETP.LT.OR P4, PT, R123, 0x19, P4 ;  /* 0x000000197b00780c */ /* 0x000fe20002781670 */
[-C--:B------:R-:W-:Y:S01]  /*f720*/  FMUL.FTZ R93, R93, R13.reuse ;  /* 0x0000000d5d5d7220 */ /* 0x080fe20000410000 */
[-C--:B------:R-:W-:Y:S01]  /*f730*/  FMUL.FTZ R96, R96, R13.reuse ;  /* 0x0000000d60607220 */ /* 0x080fe20000410000 */
[----:B------:R-:W0:Y:S01]  /*f740*/  MUFU.EX2 R25, R25 ;  /* 0x0000001900197308 */ /* 0x000e220000000800 */
[----:B------:R-:W-:Y:S01]  /*f750*/  FSEL R36, R36, -INF , !P4 ;  /* 0xff80000024247808 */ /* 0x000fe20006000000 */
[-C--:B------:R-:W-:Y:S01]  /*f760*/  FMUL.FTZ R97, R97, R13.reuse ;  /* 0x0000000d61617220 */ /* 0x080fe20000410000 */
[----:B------:R-:W-:Y:S01]  /*f770*/  ISETP.GT.AND P4, PT, R122, 0x19, P5 ;  /* 0x000000197a00780c */ /* 0x000fe20002f84270 */
[-C--:B------:R-:W-:Y:S01]  /*f780*/  FMUL.FTZ R100, R100, R13.reuse ;  /* 0x0000000d64647220 */ /* 0x080fe20000410000 */
[-C--:B------:R-:W-:Y:S01]  /*f790*/  FMUL.FTZ R101, R101, R13.reuse ;  /* 0x0000000d65657220 */ /* 0x080fe20000410000 */
[-C--:B------:R-:W-:Y:S01]  /*f7a0*/  FMUL.FTZ R104, R104, R13.reuse ;  /* 0x0000000d68687220 */ /* 0x080fe20000410000 */
[----:B------:R-:W-:Y:S01]  /*f7b0*/  ISETP.LT.OR P4, PT, R123, 0x1a, P4 ;  /* 0x0000001a7b00780c */ /* 0x000fe20002781670 */
[----:B------:R-:W2:Y:S01]  /*f7c0*/  MUFU.EX2 R27, R27 ;  /* 0x0000001b001b7308 */ /* 0x000ea20000000800 */
[----:B-1----:R-:W-:Y:S01]  /*f7d0*/  FFMA.FTZ R4, R13, R4, R148 ;  /* 0x000000040d047223 */ /* 0x002fe20000010094 */
[-C--:B------:R-:W-:Y:S01]  /*f7e0*/  FMUL.FTZ R105, R105, R13.reuse ;  /* 0x0000000d69697220 */ /* 0x080fe20000410000 */
[----:B------:R-:W-:Y:S01]  /*f7f0*/  FSEL R38, R38, -INF , !P4 ;  /* 0xff80000026267808 */ /* 0x000fe20006000000 */
[-C--:B------:R-:W-:Y:S01]  /*f800*/  FMUL.FTZ R108, R108, R13.reuse ;  /* 0x0000000d6c6c7220 */ /* 0x080fe20000410000 */
[----:B------:R-:W-:Y:S01]  /*f810*/  ISETP.GT.AND P4, PT, R122, 0x20, P5 ;  /* 0x000000207a00780c */ /* 0x000fe20002f84270 */
[-C--:B------:R-:W-:Y:S01]  /*f820*/  FMUL.FTZ R109, R109, R13.reuse ;  /* 0x0000000d6d6d7220 */ /* 0x080fe20000410000 */
[-C--:B------:R-:W-:Y:S01]  /*f830*/  FMUL.FTZ R112, R112, R13.reuse ;  /* 0x0000000d70707220 */ /* 0x080fe20000410000 */
[----:B------:R-:W1:Y:S01]  /*f840*/  MUFU.EX2 R28, R28 ;  /* 0x0000001c001c7308 */ /* 0x000e620000000800 */
[----:B------:R-:W-:Y:S01]  /*f850*/  ISETP.LT.OR P4, PT, R123, 0x21, P4 ;  /* 0x000000217b00780c */ /* 0x000fe20002781670 */
[C---:B0-----:R-:W-:Y:S01]  /*f860*/  FADD.FTZ R4, R25.reuse, R4 ;  /* 0x0000000419047221 */ /* 0x041fe20000010000 */
[----:B------:R-:W-:Y:S01]  /*f870*/  F2FP.BF16.F32.PACK_AB R148, R25, R148 ;  /* 0x000000941994723e */ /* 0x000fe200000010ff */
[-C--:B------:R-:W-:Y:S01]  /*f880*/  FMUL.FTZ R113, R113, R13.reuse ;  /* 0x0000000d71717220 */ /* 0x080fe20000410000 */
[----:B------:R-:W-:Y:S01]  /*f890*/  FSEL R40, R40, -INF , !P4 ;  /* 0xff80000028287808 */ /* 0x000fe20006000000 */
[-C--:B------:R-:W-:Y:S01]  /*f8a0*/  FMUL.FTZ R116, R116, R13.reuse ;  /* 0x0000000d74747220 */ /* 0x080fe20000410000 */
[----:B------:R-:W-:Y:S01]  /*f8b0*/  ISETP.GT.AND P4, PT, R122, 0x21, P5 ;  /* 0x000000217a00780c */ /* 0x000fe20002f84270 */
[----:B------:R-:W0:Y:S01]  /*f8c0*/  MUFU.EX2 R31, R31 ;  /* 0x0000001f001f7308 */ /* 0x000e220000000800 */
[----:B--2---:R-:W-:Y:S01]  /*f8d0*/  FADD.FTZ R4, R27, R4 ;  /* 0x000000041b047221 */ /* 0x004fe20000010000 */
[----:B------:R-:W-:Y:S01]  /*f8e0*/  FMUL.FTZ R117, R117, R13 ;  /* 0x0000000d75757220 */ /* 0x000fe20000410000 */
[----:B------:R-:W-:-:S04]  /*f8f0*/  ISETP.LT.OR P4, PT, R123, 0x22, P4 ;  /* 0x000000227b00780c */ /* 0x000fc80002781670 */
[----:B------:R-:W-:Y:S01]  /*f900*/  FSEL R42, R42, -INF , !P4 ;  /* 0xff8000002a2a7808 */ /* 0x000fe20006000000 */
[----:B------:R-:W2:Y:S01]  /*f910*/  MUFU.EX2 R33, R33 ;  /* 0x0000002100217308 */ /* 0x000ea20000000800 */
[----:B------:R-:W-:Y:S01]  /*f920*/  ISETP.GT.AND P4, PT, R122, 0x28, P5 ;  /* 0x000000287a00780c */ /* 0x000fe20002f84270 */
[C---:B-1----:R-:W-:Y:S01]  /*f930*/  FADD.FTZ R4, R28.reuse, R4 ;  /* 0x000000041c047221 */ /* 0x042fe20000010000 */
[----:B------:R-:W-:Y:S02]  /*f940*/  F2FP.BF16.F32.PACK_AB R150, R28, R27 ;  /* 0x0000001b1c96723e */ /* 0x000fe400000010ff */
[----:B------:R-:W-:-:S03]  /*f950*/  ISETP.LT.OR P4, PT, R123, 0x29, P4 ;  /* 0x000000297b00780c */ /* 0x000fc60002781670 */
[----:B------:R-:W1:Y:S01]  /*f960*/  MUFU.EX2 R35, R35 ;  /* 0x0000002300237308 */ /* 0x000e620000000800 */
[----:B------:R-:W-:Y:S01]  /*f970*/  FSEL R44, R44, -INF , !P4 ;  /* 0xff8000002c2c7808 */ /* 0x000fe20006000000 */
[----:B0-----:R-:W-:Y:S01]  /*f980*/  FADD.FTZ R4, R31, R4 ;  /* 0x000000041f047221 */ /* 0x001fe20000010000 */
[----:B------:R-:W-:-:S04]  /*f990*/  ISETP.GT.AND P4, PT, R122, 0x29, P5 ;  /* 0x000000297a00780c */ /* 0x000fc80002f84270 */
[----:B------:R-:W-:Y:S01]  /*f9a0*/  ISETP.LT.OR P4, PT, R123, 0x2a, P4 ;  /* 0x0000002a7b00780c */ /* 0x000fe20002781670 */
[----:B------:R-:W0:Y:S01]  /*f9b0*/  MUFU.EX2 R37, R37 ;  /* 0x0000002500257308 */ /* 0x000e220000000800 */
[C---:B--2---:R-:W-:Y:S01]  /*f9c0*/  FADD.FTZ R4, R33.reuse, R4 ;  /* 0x0000000421047221 */ /* 0x044fe20000010000 */
[----:B------:R-:W-:Y:S02]  /*f9d0*/  F2FP.BF16.F32.PACK_AB R144, R33, R31 ;  /* 0x0000001f2190723e */ /* 0x000fe400000010ff */
[----:B------:R-:W-:Y:S02]  /*f9e0*/  FSEL R46, R46, -INF , !P4 ;  /* 0xff8000002e2e7808 */ /* 0x000fe40006000000 */
[----:B------:R-:W-:Y:S02]  /*f9f0*/  ISETP.GT.AND P4, PT, R122, 0x30, P5 ;  /* 0x000000307a00780c */ /* 0x000fe40002f84270 */
[----:B------:R-:W2:Y:S01]  /*fa00*/  MUFU.EX2 R124, R124 ;  /* 0x0000007c007c7308 */ /* 0x000ea20000000800 */
[----:B-1----:R-:W-:Y:S01]  /*fa10*/  FADD.FTZ R4, R35, R4 ;  /* 0x0000000423047221 */ /* 0x002fe20000010000 */
[----:B------:R-:W-:-:S04]  /*fa20*/  ISETP.LT.OR P4, PT, R123, 0x31, P4 ;  /* 0x000000317b00780c */ /* 0x000fc80002781670 */
[----:B------:R-:W-:Y:S02]  /*fa30*/  FSEL R49, R49, -INF , !P4 ;  /* 0xff80000031317808 */ /* 0x000fe40006000000 */
[----:B------:R-:W-:Y:S01]  /*fa40*/  ISETP.GT.AND P4, PT, R122, 0x31, P5 ;  /* 0x000000317a00780c */ /* 0x000fe20002f84270 */
[----:B------:R-:W1:Y:S01]  /*fa50*/  MUFU.EX2 R41, R41 ;  /* 0x0000002900297308 */ /* 0x000e620000000800 */
[C---:B0-----:R-:W-:Y:S01]  /*fa60*/  FADD.FTZ R25, R37.reuse, R4 ;  /* 0x0000000425197221 */ /* 0x041fe20000010000 */
[----:B------:R-:W-:Y:S02]  /*fa70*/  F2FP.BF16.F32.PACK_AB R146, R37, R35 ;  /* 0x000000232592723e */ /* 0x000fe400000010ff */
[----:B------:R-:W-:-:S04]  /*fa80*/  ISETP.LT.OR P4, PT, R123, 0x32, P4 ;  /* 0x000000327b00780c */ /* 0x000fc80002781670 */
[----:B------:R-:W-:Y:S01]  /*fa90*/  FSEL R50, R50, -INF , !P4 ;  /* 0xff80000032327808 */ /* 0x000fe20006000000 */
[----:B------:R-:W0:Y:S01]  /*faa0*/  MUFU.EX2 R43, R43 ;  /* 0x0000002b002b7308 */ /* 0x000e220000000800 */
[----:B------:R-:W-:Y:S01]  /*fab0*/  ISETP.GT.AND P4, PT, R122, 0x38, P5 ;  /* 0x000000387a00780c */ /* 0x000fe20002f84270 */
[----:B--2---:R-:W-:-:S03]  /*fac0*/  FADD.FTZ R4, R124, R25 ;  /* 0x000000197c047221 */ /* 0x004fc60000010000 */
[----:B------:R-:W-:-:S03]  /*fad0*/  ISETP.LT.OR P4, PT, R123, 0x39, P4 ;  /* 0x000000397b00780c */ /* 0x000fc60002781670 */
[----:B------:R-:W2:Y:S01]  /*fae0*/  MUFU.EX2 R45, R45 ;  /* 0x0000002d002d7308 */ /* 0x000ea20000000800 */
[----:B------:R-:W-:Y:S01]  /*faf0*/  FSEL R52, R52, -INF , !P4 ;  /* 0xff80000034347808 */ /* 0x000fe20006000000 */
[C---:B-1----:R-:W-:Y:S01]  /*fb00*/  FADD.FTZ R4, R41.reuse, R4 ;  /* 0x0000000429047221 */ /* 0x042fe20000010000 */
[----:B------:R-:W-:Y:S02]  /*fb10*/  ISETP.GT.AND P4, PT, R122, 0x39, P5 ;  /* 0x000000397a00780c */ /* 0x000fe40002f84270 */
[----:B------:R-:W-:Y:S02]  /*fb20*/  F2FP.BF16.F32.PACK_AB R140, R41, R124 ;  /* 0x0000007c298c723e */ /* 0x000fe400000010ff */
[----:B------:R-:W-:Y:S01]  /*fb30*/  ISETP.LT.OR P4, PT, R123, 0x3a, P4 ;  /* 0x0000003a7b00780c */ /* 0x000fe20002781670 */
[----:B------:R-:W1:Y:S01]  /*fb40*/  MUFU.EX2 R47, R47 ;  /* 0x0000002f002f7308 */ /* 0x000e620000000800 */
[----:B0-----:R-:W-:Y:S02]  /*fb50*/  FADD.FTZ R4, R43, R4 ;  /* 0x000000042b047221 */ /* 0x001fe40000010000 */
[----:B------:R-:W-:-:S02]  /*fb60*/  FSEL R54, R54, -INF , !P4 ;  /* 0xff80000036367808 */ /* 0x000fc40006000000 */
[----:B------:R-:W-:-:S03]  /*fb70*/  ISETP.GT.AND P4, PT, R122, 0x40, P5 ;  /* 0x000000407a00780c */ /* 0x000fc60002f84270 */
[----:B------:R-:W0:Y:S01]  /*fb80*/  MUFU.EX2 R48, R48 ;  /* 0x0000003000307308 */ /* 0x000e220000000800 */
[----:B------:R-:W-:Y:S01]  /*fb90*/  ISETP.LT.OR P4, PT, R123, 0x41, P4 ;  /* 0x000000417b00780c */ /* 0x000fe20002781670 */
[C---:B--2---:R-:W-:Y:S01]  /*fba0*/  FADD.FTZ R4, R45.reuse, R4 ;  /* 0x000000042d047221 */ /* 0x044fe20000010000 */
[----:B------:R-:W-:Y:S02]  /*fbb0*/  F2FP.BF16.F32.PACK_AB R142, R45, R43 ;  /* 0x0000002b2d8e723e */ /* 0x000fe400000010ff */
[----:B------:R-:W-:Y:S02]  /*fbc0*/  FSEL R56, R56, -INF , !P4 ;  /* 0xff80000038387808 */ /* 0x000fe40006000000 */
[----:B------:R-:W-:Y:S01]  /*fbd0*/  ISETP.GT.AND P4, PT, R122, 0x41, P5 ;  /* 0x000000417a00780c */ /* 0x000fe20002f84270 */
[----:B------:R-:W-:Y:S01]  /*fbe0*/  MUFU.EX2 R51, R51 ;  /* 0x0000003300337308 */ /* 0x000fe20000000800 */
[----:B-1----:R-:W-:Y:S02]  /*fbf0*/  FADD.FTZ R25, R47, R4 ;  /* 0x000000042f197221 */ /* 0x002fe40000010000 */
[----:B------:R-:W-:-:S04]  /*fc00*/  ISETP.LT.OR P4, PT, R123, 0x42, P4 ;  /* 0x000000427b00780c */ /* 0x000fc80002781670 */
[----:B------:R-:W-:Y:S01]  /*fc10*/  FSEL R58, R58, -INF , !P4 ;  /* 0xff8000003a3a7808 */ /* 0x000fe20006000000 */
[----:B------:R-:W1:Y:S01]  /*fc20*/  MUFU.EX2 R53, R53 ;  /* 0x0000003500357308 */ /* 0x000e620000000800 */
[----:B------:R-:W-:Y:S02]  /*fc30*/  ISETP.GT.AND P4, PT, R122, 0x48, P5 ;  /* 0x000000487a00780c */ /* 0x000fe40002f84270 */
[----:B0-----:R-:W-:Y:S02]  /*fc40*/  F2FP.BF16.F32.PACK_AB R136, R48, R47 ;  /* 0x0000002f3088723e */ /* 0x001fe400000010ff */
[----:B------:R-:W-:-:S03]  /*fc50*/  ISETP.LT.OR P4, PT, R123, 0x49, P4 ;  /* 0x000000497b00780c */ /* 0x000fc60002781670 */
[----:B------:R-:W-:Y:S01]  /*fc60*/  MUFU.EX2 R55, R55 ;  /* 0x0000003700377308 */ /* 0x000fe20000000800 */
[----:B------:R-:W-:Y:S02]  /*fc70*/  FSEL R60, R60, -INF , !P4 ;  /* 0xff8000003c3c7808 */ /* 0x000fe40006000000 */
[----:B------:R-:W-:-:S04]  /*fc80*/  ISETP.GT.AND P4, PT, R122, 0x49, P5 ;  /* 0x000000497a00780c */ /* 0x000fc80002f84270 */
[----:B------:R-:W-:Y:S01]  /*fc90*/  ISETP.LT.OR P4, PT, R123, 0x4a, P4 ;  /* 0x0000004a7b00780c */ /* 0x000fe20002781670 */
[----:B------:R-:W0:Y:S01]  /*fca0*/  MUFU.EX2 R57, R57 ;  /* 0x0000003900397308 */ /* 0x000e220000000800 */
[----:B-1----:R-:W-:Y:S02]  /*fcb0*/  F2FP.BF16.F32.PACK_AB R138, R53, R51 ;  /* 0x00000033358a723e */ /* 0x002fe400000010ff */
[----:B------:R-:W-:Y:S02]  /*fcc0*/  FSEL R62, R62, -INF , !P4 ;  /* 0xff8000003e3e7808 */ /* 0x000fe40006000000 */
[----:B------:R-:W-:-:S03]  /*fcd0*/  ISETP.GT.AND P4, PT, R122, 0x50, P5 ;  /* 0x000000507a00780c */ /* 0x000fc60002f84270 */
[----:B------:R-:W-:Y:S01]  /*fce0*/  MUFU.EX2 R59, R59 ;  /* 0x0000003b003b7308 */ /* 0x000fe20000000800 */
[----:B------:R-:W-:-:S04]  /*fcf0*/  ISETP.LT.OR P4, PT, R123, 0x51, P4 ;  /* 0x000000517b00780c */ /* 0x000fc80002781670 */
[----:B------:R-:W-:Y:S02]  /*fd00*/  FSEL R64, R64, -INF , !P4 ;  /* 0xff80000040407808 */ /* 0x000fe40006000000 */
[----:B------:R-:W-:Y:S01]  /*fd10*/  ISETP.GT.AND P4, PT, R122, 0x51, P5 ;  /* 0x000000517a00780c */ /* 0x000fe20002f84270 */
[----:B------:R-:W1:Y:S01]  /*fd20*/  MUFU.EX2 R61, R61 ;  /* 0x0000003d003d7308 */ /* 0x000e620000000800 */
[----:B0-----:R-:W-:Y:S02]  /*fd30*/  F2FP.BF16.F32.PACK_AB R132, R57, R55 ;  /* 0x000000373984723e */ /* 0x001fe400000010ff */
[----:B------:R-:W-:-:S04]  /*fd40*/  ISETP.LT.OR P4, PT, R123, 0x52, P4 ;  /* 0x000000527b00780c */ /* 0x000fc80002781670 */
[----:B------:R-:W-:Y:S01]  /*fd50*/  FSEL R66, R66, -INF , !P4 ;  /* 0xff80000042427808 */ /* 0x000fe20006000000 */
[----:B------:R-:W-:Y:S01]  /*fd60*/  MUFU.EX2 R63, R63 ;  /* 0x0000003f003f7308 */ /* 0x000fe20000000800 */
[----:B------:R-:W-:-:S04]  /*fd70*/  ISETP.GT.AND P4, PT, R122, 0x58, P5 ;  /* 0x000000587a00780c */ /* 0x000fc80002f84270 */
[----:B------:R-:W-:-:S03]  /*fd80*/  ISETP.LT.OR P4, PT, R123, 0x59, P4 ;  /* 0x000000597b00780c */ /* 0x000fc60002781670 */
[----:B------:R-:W0:Y:S01]  /*fd90*/  MUFU.EX2 R65, R65 ;  /* 0x0000004100417308 */ /* 0x000e220000000800 */
[----:B------:R-:W-:Y:S02]  /*fda0*/  FSEL R68, R68, -INF , !P4 ;  /* 0xff80000044447808 */ /* 0x000fe40006000000 */
[----:B------:R-:W-:Y:S02]  /*fdb0*/  ISETP.GT.AND P4, PT, R122, 0x59, P5 ;  /* 0x000000597a00780c */ /* 0x000fe40002f84270 */
[----:B-1----:R-:W-:Y:S02]  /*fdc0*/  F2FP.BF16.F32.PACK_AB R134, R61, R59 ;  /* 0x0000003b3d86723e */ /* 0x002fe400000010ff */
[----:B------:R-:W-:Y:S01]  /*fdd0*/  ISETP.LT.OR P4, PT, R123, 0x5a, P4 ;  /* 0x0000005a7b00780c */ /* 0x000fe20002781670 */
[----:B------:R-:W-:Y:S03]  /*fde0*/  MUFU.EX2 R67, R67 ;  /* 0x0000004300437308 */ /* 0x000fe60000000800 */
[----:B------:R-:W-:-:S02]  /*fdf0*/  FSEL R70, R70, -INF , !P4 ;  /* 0xff80000046467808 */ /* 0x000fc40006000000 */
[----:B------:R-:W-:-:S03]  /*fe00*/  ISETP.GT.AND P4, PT, R122, 0x60, P5 ;  /* 0x000000607a00780c */ /* 0x000fc60002f84270 */
[----:B------:R-:W1:Y:S01]  /*fe10*/  MUFU.EX2 R69, R69 ;  /* 0x0000004500457308 */ /* 0x000e620000000800 */
[----:B------:R-:W-:Y:S02]  /*fe20*/  ISETP.LT.OR P4, PT, R123, 0x61, P4 ;  /* 0x000000617b00780c */ /* 0x000fe40002781670 */
[----:B0-----:R-:W-:Y:S02]  /*fe30*/  F2FP.BF16.F32.PACK_AB R128, R65, R63 ;  /* 0x0000003f4180723e */ /* 0x001fe400000010ff */
[----:B------:R-:W-:Y:S02]  /*fe40*/  FSEL R72, R72, -INF , !P4 ;  /* 0xff80000048487808 */ /* 0x000fe40006000000 */
[----:B------:R-:W-:Y:S01]  /*fe50*/  ISETP.GT.AND P4, PT, R122, 0x61, P5 ;  /* 0x000000617a00780c */ /* 0x000fe20002f84270 */
[----:B------:R-:W-:Y:S03]  /*fe60*/  MUFU.EX2 R71, R71 ;  /* 0x0000004700477308 */ /* 0x000fe60000000800 */
[----:B------:R-:W-:-:S04]  /*fe70*/  ISETP.LT.OR P4, PT, R123, 0x62, P4 ;  /* 0x000000627b00780c */ /* 0x000fc80002781670 */
[----:B------:R-:W-:Y:S01]  /*fe80*/  FSEL R74, R74, -INF , !P4 ;  /* 0xff8000004a4a7808 */ /* 0x000fe20006000000 */
[----:B------:R-:W0:Y:S01]  /*fe90*/  MUFU.EX2 R73, R73 ;  /* 0x0000004900497308 */ /* 0x000e220000000800 */
[----:B------:R-:W-:Y:S02]  /*fea0*/  ISETP.GT.AND P4, PT, R122, 0x68, P5 ;  /* 0x000000687a00780c */ /* 0x000fe40002f84270 */
[----:B-1----:R-:W-:Y:S02]  /*feb0*/  F2FP.BF16.F32.PACK_AB R130, R69, R67 ;  /* 0x000000434582723e */ /* 0x002fe400000010ff */
[----:B------:R-:W-:-:S03]  /*fec0*/  ISETP.LT.OR P4, PT, R123, 0x69, P4 ;  /* 0x000000697b00780c */ /* 0x000fc60002781670 */
[----:B------:R-:W-:Y:S01]  /*fed0*/  MUFU.EX2 R75, R75 ;  /* 0x0000004b004b7308 */ /* 0x000fe20000000800 */
[----:B------:R-:W-:Y:S02]  /*fee0*/  FSEL R8, R8, -INF , !P4 ;  /* 0xff80000008087808 */ /* 0x000fe40006000000 */
[----:B------:R-:W-:-:S04]  /*fef0*/  ISETP.GT.AND P4, PT, R122, 0x69, P5 ;  /* 0x000000697a00780c */ /* 0x000fc80002f84270 */
[----:B------:R-:W-:Y:S01]  /*ff00*/  ISETP.LT.OR P4, PT, R123, 0x6a, P4 ;  /* 0x0000006a7b00780c */ /* 0x000fe20002781670 */
[----:B------:R-:W1:Y:S01]  /*ff10*/  MUFU.EX2 R76, R76 ;  /* 0x0000004c004c7308 */ /* 0x000e620000000800 */
[----:B0-----:R-:W-:Y:S02]  /*ff20*/  F2FP.BF16.F32.PACK_AB R124, R73, R71 ;  /* 0x00000047497c723e */ /* 0x001fe400000010ff */
[----:B------:R-:W-:Y:S02]  /*ff30*/  FSEL R77, R77, -INF , !P4 ;  /* 0xff8000004d4d7808 */ /* 0x000fe40006000000 */
[----:B------:R-:W-:-:S03]  /*ff40*/  ISETP.GT.AND P4, PT, R122, 0x70, P5 ;  /* 0x000000707a00780c */ /* 0x000fc60002f84270 */
[----:B------:R-:W-:Y:S01]  /*ff50*/  MUFU.EX2 R78, R78 ;  /* 0x0000004e004e7308 */ /* 0x000fe20000000800 */
[----:B------:R-:W-:-:S04]  /*ff60*/  ISETP.LT.OR P4, PT, R123, 0x71, P4 ;  /* 0x000000717b00780c */ /* 0x000fc80002781670 */
[----:B------:R-:W-:Y:S02]  /*ff70*/  FSEL R79, R79, -INF , !P4 ;  /* 0xff8000004f4f7808 */ /* 0x000fe40006000000 */
[----:B------:R-:W-:Y:S01]  /*ff80*/  ISETP.GT.AND P4, PT, R122, 0x71, P5 ;  /* 0x000000717a00780c */ /* 0x000fe20002f84270 */
[----:B------:R-:W0:Y:S01]  /*ff90*/  MUFU.EX2 R80, R80 ;  /* 0x0000005000507308 */ /* 0x000e220000000800 */
[----:B-1----:R-:W-:Y:S02]  /*ffa0*/  F2FP.BF16.F32.PACK_AB R126, R76, R75 ;  /* 0x0000004b4c7e723e */ /* 0x002fe400000010ff */
[----:B------:R-:W-:-:S04]  /*ffb0*/  ISETP.LT.OR P4, PT, R123, 0x72, P4 ;  /* 0x000000727b00780c */ /* 0x000fc80002781670 */
[----:B------:R-:W-:Y:S01]  /*ffc0*/  FSEL R81, R81, -INF , !P4 ;  /* 0xff80000051517808 */ /* 0x000fe20006000000 */
[----:B------:R-:W-:Y:S01]  /*ffd0*/  MUFU.EX2 R14, R14 ;  /* 0x0000000e000e7308 */ /* 0x000fe20000000800 */
[----:B------:R-:W-:-:S04]  /*ffe0*/  ISETP.GT.AND P4, PT, R122, RZ, P5 ;  /* 0x000000ff7a00720c */ /* 0x000fc80002f84270 */
[----:B------:R-:W-:-:S04]  /*fff0*/  ISETP.LT.OR P4, PT, R123, 0x1, P4 ;  /* 0x000000017b00780c */ /* 0x000fc80002781670 */
[----:B------:R-:W-:Y:S02]  /*10000*/  FSEL R24, R24, -INF , !P4 ;  /* 0xff80000018187808 */ /* 0x000fe40006000000 */
[----:B------:R-:W-:Y:S02]  /*10010*/  ISETP.GT.AND P4, PT, R122, 0x78, P5 ;  /* 0x000000787a00780c */ /* 0x000fe40002f84270 */
[----:B------:R-:W-:Y:S02]  /*10020*/  FMNMX.FTZ R85, R24, R5, !PT ;  /* 0x0000000518557209 */ /* 0x000fe40007810000 */
[----:B------:R-:W-:Y:S02]  /*10030*/  ISETP.GT.AND P5, PT, R122, 0x79, P5 ;  /* 0x000000797a00780c */ /* 0x000fe40002fa4270 */
[----:B------:R-:W-:Y:S01]  /*10040*/  FMNMX.FTZ R16, R26, R85, !PT ;  /* 0x000000551a107209 */ /* 0x000fe20007810000 */
[----:B------:R0:W-:Y:S01]  /*10050*/  MUFU.EX2 R122, R120 ;  /* 0x00000078007a7308 */ /* 0x0001e20000000800 */
        /* <DEDUP_REMOVED lines=8> */
[----:B0-----:R-:W-:Y:S02]  /*100e0*/  F2FP.BF16.F32.PACK_AB R120, R80, R78 ;  /* 0x0000004e5078723e */ /* 0x001fe400000010ff */
        /* <DEDUP_REMOVED lines=31> */
[----:B------:R-:W-:-:S03]  /*102e0*/  FMUL.FTZ R85, R9, R39 ;  /* 0x0000002709557220 */ /* 0x000fc60000410000 */
[----:B------:R-:W-:Y:S02]  /*102f0*/  FSEL R16, R9, RZ, P4 ;  /* 0x000000ff09107208 */ /* 0x000fe40002000000 */
[----:B------:R-:W-:Y:S02]  /*10300*/  FSEL R85, R85, RZ, P4 ;  /* 0x000000ff55557208 */ /* 0x000fe40002000000 */
[----:B------:R-:W-:Y:S01]  /*10310*/  ISETP.GT.AND P4, PT, R0, R21, PT ;  /* 0x000000150000720c */ /* 0x000fe20003f84270 */
[----:B------:R-:W-:Y:S01]  /*10320*/  FADD.FTZ R16, -R16, R5 ;  /* 0x0000000510107221 */ /* 0x000fe20000010100 */
[----:B------:R-:W-:Y:S02]  /*10330*/  VIADD R0, R0, 0xffffffff ;  /* 0xffffffff00007836 */ /* 0x000fe40000000000 */
[-CC-:B------:R-:W-:Y:S01]  /*10340*/  FFMA.FTZ R24, R24, R39.reuse, -R85.reuse ;  /* 0x0000002718187223 */ /* 0x180fe20000010855 */
[-CC-:B------:R-:W-:Y:S01]  /*10350*/  FFMA.FTZ R26, R26, R39.reuse, -R85.reuse ;  /* 0x000000271a1a7223 */ /* 0x180fe20000010855 */
[-C--:B------:R-:W-:Y:S01]  /*10360*/  FMUL.FTZ R5, R16, R39.reuse ;  /* 0x0000002710057220 */ /* 0x080fe20000410000 */
        /* <DEDUP_REMOVED lines=12> */
[-C--:B------:R-:W-:Y:S01]  /*10430*/  FFMA.FTZ R49, R49, R39.reuse, -R85 ;  /* 0x0000002731317223 */ /* 0x080fe20000010855 */
[----:B------:R-:W-:Y:S01]  /*10440*/  FADD.FTZ R16, R48, R25 ;  /* 0x0000001930107221 */ /* 0x000fe20000010000 */
[-CC-:B------:R-:W-:Y:S01]  /*10450*/  FFMA.FTZ R50, R50, R39.reuse, -R85.reuse ;  /* 0x0000002732327223 */ /* 0x180fe20000010855 */
[-CC-:B------:R-:W-:Y:S01]  /*10460*/  FFMA.FTZ R52, R52, R39.reuse, -R85.reuse ;  /* 0x0000002734347223 */ /* 0x180fe20000010855 */
[-CC-:B------:R-:W-:Y:S01]  /*10470*/  FFMA.FTZ R54, R54, R39.reuse, -R85.reuse ;  /* 0x0000002736367223 */ /* 0x180fe20000010855 */
[----:B------:R-:W-:Y:S01]  /*10480*/  FADD.FTZ R16, R51, R16 ;  /* 0x0000001033107221 */ /* 0x000fe20000010000 */
[-CC-:B------:R-:W-:Y:S01]  /*10490*/  FFMA.FTZ R56, R56, R39.reuse, -R85.reuse ;  /* 0x0000002738387223 */ /* 0x180fe20000010855 */
[----:B------:R-:W1:Y:S01]  /*104a0*/  MUFU.EX2 R26, R26 ;  /* 0x0000001a001a7308 */ /* 0x000e620000000800 */
[-CC-:B------:R-:W-:Y:S01]  /*104b0*/  FFMA.FTZ R58, R58, R39.reuse, -R85.reuse ;  /* 0x000000273a3a7223 */ /* 0x180fe20000010855 */
[----:B------:R-:W-:Y:S01]  /*104c0*/  FADD.FTZ R16, R53, R16 ;  /* 0x0000001035107221 */ /* 0x000fe20000010000 */
[-CC-:B------:R-:W-:Y:S01]  /*104d0*/  FFMA.FTZ R60, R60, R39.reuse, -R85.reuse ;  /* 0x000000273c3c7223 */ /* 0x180fe20000010855 */
[-CC-:B------:R-:W-:Y:S01]  /*104e0*/  FFMA.FTZ R62, R62, R39.reuse, -R85.reuse ;  /* 0x000000273e3e7223 */ /* 0x180fe20000010855 */
[-CC-:B------:R-:W-:Y:S01]  /*104f0*/  FFMA.FTZ R64, R64, R39.reuse, -R85.reuse ;  /* 0x0000002740407223 */ /* 0x180fe20000010855 */
[----:B------:R-:W-:Y:S01]  /*10500*/  FADD.FTZ R16, R55, R16 ;  /* 0x0000001037107221 */ /* 0x000fe20000010000 */
[--C-:B------:R-:W-:Y:S01]  /*10510*/  FFMA.FTZ R66, R66, R39, -R85.reuse ;  /* 0x0000002742427223 */ /* 0x100fe20000010855 */
[----:B------:R-:W2:Y:S01]  /*10520*/  MUFU.EX2 R29, R29 ;  /* 0x0000001d001d7308 */ /* 0x000ea20000000800 */
[----:B0-----:R-:W-:Y:S01]  /*10530*/  FFMA.FTZ R3, R5, R3, R24 ;  /* 0x0000000305037223 */ /* 0x001fe20000010018 */
[----:B------:R-:W-:Y:S01]  /*10540*/  FADD.FTZ R16, R57, R16 ;  /* 0x0000001039107221 */ /* 0x000fe20000010000 */
[-CC-:B------:R-:W-:Y:S01]  /*10550*/  FFMA.FTZ R68, R68, R39.reuse, -R85.reuse ;  /* 0x0000002744447223 */ /* 0x180fe20000010855 */
[-CC-:B------:R-:W-:Y:S01]  /*10560*/  FFMA.FTZ R70, R70, R39.reuse, -R85.reuse ;  /* 0x0000002746467223 */ /* 0x180fe20000010855 */
[-CC-:B------:R-:W-:Y:S01]  /*10570*/  FFMA.FTZ R72, R72, R39.reuse, -R85.reuse ;  /* 0x0000002748487223 */ /* 0x180fe20000010855 */
[----:B------:R-:W-:Y:S01]  /*10580*/  FADD.FTZ R16, R59, R16 ;  /* 0x000000103b107221 */ /* 0x000fe20000010000 */
[-C--:B------:R-:W-:Y:S01]  /*10590*/  FFMA.FTZ R74, R74, R39.reuse, -R85 ;  /* 0x000000274a4a7223 */ /* 0x080fe20000010855 */
[----:B------:R-:W0:Y:S01]  /*105a0*/  MUFU.EX2 R30, R30 ;  /* 0x0000001e001e7308 */ /* 0x000e220000000800 */
[----:B-1----:R-:W-:Y:S01]  /*105b0*/  FADD.FTZ R4, R26, R3 ;  /* 0x000000031a047221 */ /* 0x002fe20000010000 */
[----:B------:R-:W-:Y:S01]  /*105c0*/  FADD.FTZ R16, R61, R16 ;  /* 0x000000103d107221 */ /* 0x000fe20000010000 */
[-CC-:B------:R-:W-:Y:S01]  /*105d0*/  FFMA.FTZ R8, R8, R39.reuse, -R85.reuse ;  /* 0x0000002708087223 */ /* 0x180fe20000010855 */
[-CC-:B------:R-:W-:Y:S01]  /*105e0*/  FFMA.FTZ R77, R77, R39.reuse, -R85.reuse ;  /* 0x000000274d4d7223 */ /* 0x180fe20000010855 */
[-CC-:B------:R-:W-:Y:S01]  /*105f0*/  FFMA.FTZ R79, R79, R39.reuse, -R85.reuse ;  /* 0x000000274f4f7223 */ /* 0x180fe20000010855 */
[----:B------:R-:W-:Y:S01]  /*10600*/  FADD.FTZ R16, R63, R16 ;  /* 0x000000103f107221 */ /* 0x000fe20000010000 */
[-CC-:B------:R-:W-:Y:S01]  /*10610*/  FFMA.FTZ R81, R81, R39.reuse, -R85.reuse ;  /* 0x0000002751517223 */ /* 0x180fe20000010855 */
[----:B------:R-:W1:Y:S01]  /*10620*/  MUFU.EX2 R32, R32 ;  /* 0x0000002000207308 */ /* 0x000e620000000800 */
[----:B--2---:R-:W-:Y:S01]  /*10630*/  FADD.FTZ R3, R29, R4 ;  /* 0x000000041d037221 */ /* 0x004fe20000010000 */
[----:B------:R-:W-:Y:S01]  /*10640*/  FADD.FTZ R16, R65, R16 ;  /* 0x0000001041107221 */ /* 0x000fe20000010000 */
[-CC-:B------:R-:W-:Y:S01]  /*10650*/  FFMA.FTZ R82, R82, R39.reuse, -R85.reuse ;  /* 0x0000002752527223 */ /* 0x180fe20000010855 */
[----:B------:R-:W-:Y:S01]  /*10660*/  FFMA.FTZ R83, R83, R39, -R85 ;  /* 0x0000002753537223 */ /* 0x000fe20000010855 */
        /* <DEDUP_REMOVED lines=31> */
[----:B------:R-:W-:Y:S01]  /*10860*/  FMUL.FTZ R119, R119, R5 ;  /* 0x0000000577777220 */ /* 0x000fe20000410000 */
[----:B------:R-:W-:Y:S01]  /*10870*/  F2FP.BF16.F32.PACK_AB R149, R26, R24 ;  /* 0x000000181a95723e */ /* 0x000fe200000010ff */
[----:B------:R-:W-:Y:S01]  /*10880*/  FADD.FTZ R25, R122, R25 ;  /* 0x000000197a197221 */ /* 0x000fe20000010000 */
[----:B------:R-:W-:Y:S01]  /*10890*/  F2FP.BF16.F32.PACK_AB R122, R14, R122 ;  /* 0x0000007a0e7a723e */ /* 0x000fe200000010ff */
[----:B------:R-:W0:Y:S01]  /*108a0*/  MUFU.EX2 R42, R42 ;  /* 0x0000002a002a7308 */ /* 0x000e220000000800 */
[----:B-1----:R-:W-:Y:S01]  /*108b0*/  FADD.FTZ R3, R38, R3 ;  /* 0x0000000326037221 */ /* 0x002fe20000010000 */
[----:B------:R-:W-:Y:S01]  /*108c0*/  F2FP.BF16.F32.PACK_AB R151, R30, R29 ;  /* 0x0000001d1e97723e */ /* 0x000fe200000010ff */
[----:B------:R-:W-:Y:S01]  /*108d0*/  IMAD.MOV.U32 R5, RZ, RZ, R9 ;  /* 0x000000ffff057224 */ /* 0x000fe200078e0009 */
[----:B------:R-:W-:-:S02]  /*108e0*/  F2FP.BF16.F32.PACK_AB R145, R34, R32 ;  /* 0x000000202291723e */ /* 0x000fc400000010ff */
[----:B------:R-:W-:Y:S02]  /*108f0*/  F2FP.BF16.F32.PACK_AB R147, R38, R36 ;  /* 0x000000242693723e */ /* 0x000fe400000010ff */
        /* <DEDUP_REMOVED lines=11> */
[----:B0-----:R-:W-:Y:S01]  /*109b0*/  FADD.FTZ R3, R49, R4 ;  /* 0x0000000431037221 */ /* 0x001fe20000010000 */
[----:B------:R-:W-:-:S06]  /*109c0*/  FADD.FTZ R4, R14, R25 ;  /* 0x000000190e047221 */ /* 0x000fcc0000010000 */
        /* <DEDUP_REMOVED lines=40> */
[----:B------:R-:W-:-:S06]  /*10c50*/  IMAD.MOV.U32 R16, RZ, RZ, R15 ;  /* 0x000000ffff107224 */ /* 0x000fcc00078e000f */
[----:B------:R-:W1:Y:S01]  /*10c60*/  MUFU.EX2 R83, R83 ;  /* 0x0000005300537308 */ /* 0x000e620000000800 */
[C---:B--2---:R-:W-:Y:S01]  /*10c70*/  FADD.FTZ R3, R14.reuse, R3 ;  /* 0x000000030e037221 */ /* 0x044fe20000010000 */
[----:B------:R-:W-:Y:S01]  /*10c80*/  F2FP.BF16.F32.PACK_AB R121, R14, R79 ;  /* 0x0000004f0e79723e */ /* 0x000fe200000010ff */
[----:B------:R-:W-:Y:S02]  /*10c90*/  IMAD.MOV.U32 R14, RZ, RZ, R12 ;  /* 0x000000ffff0e7224 */ /* 0x000fe400078e000c */
[----:B0-----:R-:W-:-:S04]  /*10ca0*/  FADD.FTZ R3, R82, R3 ;  /* 0x0000000352037221 */ /* 0x001fc80000010000 */
[C---:B-1----:R-:W-:Y:S01]  /*10cb0*/  FADD.FTZ R3, R83.reuse, R3 ;  /* 0x0000000353037221 */ /* 0x042fe20000010000 */
[----:B------:R-:W-:Y:S01]  /*10cc0*/  F2FP.BF16.F32.PACK_AB R123, R83, R82 ;  /* 0x00000052537b723e */ /* 0x000fe200000010ff */
[----:B------:R-:W-:Y:S06]  /*10cd0*/  @P4 BRA `(.L_x_1485) ;  /* 0xffffffc8002c4947 */ /* 0x000fec000383ffff */
[----:B------:R-:W-:Y:S02]  /*10ce0*/  IMAD.MOV.U32 R5, RZ, RZ, R9 ;  /* 0x000000ffff057224 */ /* 0x000fe400078e0009 */
[----:B------:R-:W-:Y:S02]  /*10cf0*/  IMAD.MOV.U32 R14, RZ, RZ, R12 ;  /* 0x000000ffff0e7224 */ /* 0x000fe400078e000c */
[----:B------:R-:W-:Y:S02]  /*10d00*/  IMAD.MOV.U32 R16, RZ, RZ, R15 ;  /* 0x000000ffff107224 */ /* 0x000fe400078e000f */
[----:B------:R-:W-:-:S07]  /*10d10*/  IMAD.MOV.U32 R154, RZ, RZ, R20 ;  /* 0x000000ffff9a7224 */ /* 0x000fce00078e0014 */
.L_x_1467:
[----:B------:R-:W2:Y:S01]  /*10d20*/  LDL R21, [R1+0x1c] ;  /* 0x00001c0001157983 */ /* 0x000ea20000100800 */
[----:B------:R-:W0:Y:S01]  /*10d30*/  LDC R8, c[0x0][0x448] ;  /* 0x00011200ff087b82 */ /* 0x000e220000000800 */
[----:B------:R-:W-:Y:S02]  /*10d40*/  ULDC UR12, c[0x0][0x9dc] ;  /* 0x00027700000c7ab9 */ /* 0x000fe40000000800 */
[----:B------:R-:W3:Y:S04]  /*10d50*/  LDL R15, [R1+0x8] ;  /* 0x00000800010f7983 */ /* 0x000ee80000100800 */
[----:B------:R-:W3:Y:S01]  /*10d60*/  LDL R13, [R1+0xc] ;  /* 0x00000c00010d7983 */ /* 0x000ee20000100800 */
[----:B------:R-:W1:Y:S01]  /*10d70*/  LDC R20, c[0x0][0x9e4] ;  /* 0x00027900ff147b82 */ /* 0x000e620000000800 */
[----:B0-----:R-:W-:-:S02]  /*10d80*/  ISETP.NE.AND P4, PT, R8, 0x1, PT ;  /* 0x000000010800780c */ /* 0x001fc40003f85270 */
[----:B-1----:R-:W-:-:S11]  /*10d90*/  ISETP.GE.AND P5, PT, R20, 0x1, PT ;  /* 0x000000011400780c */ /* 0x002fd60003fa6270 */
[----:B------:R-:W0:Y:S08]  /*10da0*/  @P4 LDC R9, c[0x0][0x44c] ;  /* 0x00011300ff094b82 */ /* 0x000e300000000800 */
[----:B------:R-:W1:Y:S01]  /*10db0*/  @P4 LDC R12, c[0x0][0x450] ;  /* 0x00011400ff0c4b82 */ /* 0x000e620000000800 */
[----:B--2---:R-:W-:-:S04]  /*10dc0*/  VIADD R8, R21, 0xbf ;  /* 0x000000bf15087836 */ /* 0x004fc80000000000 */
[----:B0-----:R-:W-:Y:S01]  /*10dd0*/  @P4 IMAD.HI.U32 R9, R8, R9, RZ ;  /* 0x0000000908094227 */ /* 0x001fe200078e00ff */
[----:B---3--:R-:W-:-:S04]  /*10de0*/  IADD3 R13, R13, 0x1, -R15 ;  /* 0x000000010d0d7810 */ /* 0x008fc80007ffe80f */
[----:B-1----:R-:W-:-:S05]  /*10df0*/  @P4 SHF.R.U32.HI R8, RZ, R12, R9 ;  /* 0x0000000cff084219 */ /* 0x002fca0000011609 */
[----:B------:R-:W-:-:S04]  /*10e00*/  IMAD.IADD R8, R8, 0x1, R13 ;  /* 0x0000000108087824 */ /* 0x000fc800078e020d */
[----:B------:R-:W-:Y:S01]  /*10e10*/  VIADD R12, R8, -UR12 ;  /* 0x8000000c080c7c36 */ /* 0x000fe20008000000 */
        /* <DEDUP_REMOVED lines=12> */
.L_x_1488:
[----:B------:R-:W-:-:S13]  /*10ee0*/  ISETP.NE.AND P2, PT, R20, 0x1, PT ;  /* 0x000000011400780c */ /* 0x000fda0003f45270 */
[----:B------:R-:W0:Y:S02]  /*10ef0*/  @P2 LDC.64 R8, c[0x0][0x9e8] ;  /* 0x00027a00ff082b82 */ /* 0x000e240000000a00 */
[----:B0-----:R-:W-:-:S05]  /*10f00*/  @P2 IMAD.HI.U32 R8, R13, R8, RZ ;  /* 0x000000080d082227 */ /* 0x001fca00078e00ff */
[----:B------:R-:W-:-:S07]  /*10f10*/  @P2 SHF.R.U32.HI R13, RZ, R9, R8 ;  /* 0x00000009ff0d2219 */ /* 0x000fce0000011608 */
.L_x_1489:
[----:B------:R-:W-:Y:S05]  /*10f20*/  BSYNC B0 ;  /* 0x0000000000007941 */ /* 0x000fea0003800000 */
.L_x_1487:
[----:B------:R-:W-:-:S05]  /*10f30*/  IMAD R13, R13, R20, RZ ;  /* 0x000000140d0d7224 */ /* 0x000fca00078e02ff */
[----:B------:R-:W-:-:S07]  /*10f40*/  VIMNMX R12, R12, R13, !PT ;  /* 0x0000000d0c0c7248 */ /* 0x000fce0007fe0100 */
.L_x_1486:
[----:B------:R-:W2:Y:S01]  /*10f50*/  LDL R8, [R1+0x58] ;  /* 0x0000580001087983 */ /* 0x000ea20000100800 */
[----:B------:R-:W-:-:S05]  /*10f60*/  VIADD R12, R12, 0x7f ;  /* 0x0000007f0c0c7836 */ /* 0x000fca0000000000 */
[----:B------:R-:W-:-:S04]  /*10f70*/  SHF.R.S32.HI R9, RZ, 0x1f, R12 ;  /* 0x0000001fff097819 */ /* 0x000fc8000001140c */
[----:B------:R-:W-:-:S04]  /*10f80*/  LEA.HI R9, R9, R12, RZ, 0x7 ;  /* 0x0000000c09097211 */ /* 0x000fc800078f38ff */
[----:B------:R-:W-:-:S04]  /*10f90*/  SHF.R.S32.HI R9, RZ, 0x7, R9 ;  /* 0x00000007ff097819 */ /* 0x000fc80000011409 */
[----:B--2---:R-:W-:-:S04]  /*10fa0*/  VIMNMX R8, R8, R9, !PT ;  /* 0x0000000908087248 */ /* 0x004fc80007fe0100 */
[----:B------:R-:W-:Y:S01]  /*10fb0*/  ISETP.GE.AND P2, PT, R0, R8, PT ;  /* 0x000000080000720c */ /* 0x000fe20003f46270 */
[----:B------:R0:W-:-:S12]  /*10fc0*/  STL [R1+0x50], R8 ;  /* 0x0000500801007387 */ /* 0x0001d80000100800 */
[----:B0-----:R-:W-:Y:S05]  /*10fd0*/  @!P2 BRA `(.L_x_1490) ;  /* 0x000000280000a947 */ /* 0x001fea0003800000 */
[----:B------:R-:W-:Y:S02]  /*10fe0*/  IMAD.MOV.U32 R13, RZ, RZ, R5 ;  /* 0x000000ffff0d7224 */ /* 0x000fe400078e0005 */
[----:B------:R-:W-:Y:S02]  /*10ff0*/  IMAD.MOV.U32 R12, RZ, RZ, R14 ;  /* 0x000000ffff0c7224 */ /* 0x000fe400078e000e */
[----:B------:R-:W-:Y:S02]  /*11000*/  IMAD.MOV.U32 R8, RZ, RZ, R154 ;  /* 0x000000ffff087224 */ /* 0x000fe400078e009a */
[----:B------:R-:W-:-:S07]  /*11010*/  IMAD.MOV.U32 R20, RZ, RZ, R16 ;  /* 0x000000ffff147224 */ /* 0x000fce00078e0010 */
.L_x_1500:
        /* <DEDUP_REMOVED lines=11> */
.L_x_1492:
[----:B------:R-:W-:Y:S01]  /*110d0*/  IMAD R5, R16, 0x8, R2 ;  /* 0x0000000810057824 */ /* 0x000fe200078e0202 */
[----:B------:R-:W-:-:S04]  /*110e0*/  SHF.L.U32 R14, R154, 0x1f, RZ ;  /* 0x0000001f9a0e7819 */ /* 0x000fc800000006ff */
[----:B------:R0:W1:Y:S01]  /*110f0*/  SYNCS.PHASECHK.TRANS64.TRYWAIT P3, [R5+URZ+0x16830], R14 ;  /* 0x0168300e050075a7 */ /* 0x000062000806017f */
[----:B------:R-:W-:Y:S05]  /*11100*/  @!P0 BRA `(.L_x_1493) ;  /* 0x0000000000048947 */ /* 0x000fea0003800000 */
[----:B------:R-:W-:Y:S01]  /*11110*/  BPT.TRAP 0x1 ;  /* 0x000000040000795c */ /* 0x000fe20000300000 */
.L_x_1493:
[----:B------:R-:W-:Y:S04]  /*11120*/  BSSY B0, `(.L_x_1491) ;  /* 0x0000004000007945 */ /* 0x000fe80003800000 */
[----:B-1----:R-:W-:Y:S05]  /*11130*/  @P3 BRA `(.L_x_1494) ;  /* 0x0000000000083947 */ /* 0x002fea0003800000 */
[----:B------:R-:W1:Y:S02]  /*11140*/  SYNCS.PHASECHK.TRANS64.TRYWAIT P3, [R5+URZ+0x16830], R14 ;  /* 0x0168300e050075a7 */ /* 0x000e64000806017f */
[----:B-1----:R-:W-:Y:S05]  /*11150*/  @!P3 BRA `(.L_x_1495) ;  /* 0x0000011000e4b947 */ /* 0x002fea0003800000 */
.L_x_1494:
[----:B------:R-:W-:Y:S05]  /*11160*/  BSYNC B0 ;  /* 0x0000000000007941 */ /* 0x000fea0003800000 */
.L_x_1491:
[----:B------:R-:W2:Y:S01]  /*11170*/  LDL R9, [R1+0x20] ;  /* 0x0000200001097983 */ /* 0x000ea20000100800 */
[----:B------:R-:W-:Y:S01]  /*11180*/  IMAD.MOV.U32 R15, RZ, RZ, 0x40000040 ;  /* 0x40000040ff0f7424 */ /* 0x000fe200078e00ff */
[----:B------:R-:W-:Y:S05]  /*11190*/  WARPSYNC.ALL ;  /* 0x0000000000007948 */ /* 0x000fea0003800000 */
[----:B------:R-:W-:Y:S01]  /*111a0*/  R2UR UR23, R15 ;  /* 0x000000000f1772ca */ /* 0x000fe200000e0000 */
[----:B01----:R-:W0:Y:S01]  /*111b0*/  S2R R5, SR_TID.X ;  /* 0x0000000000057919 */ /* 0x003e220000002100 */
[----:B------:R-:W-:Y:S01]  /*111c0*/  IMAD.MOV.U32 R27, RZ, RZ, 0x40000040 ;  /* 0x40000040ff1b7424 */ /* 0x000fe200078e00ff */
[----:B------:R-:W-:Y:S01]  /*111d0*/  R2UR UR12, R6 ;  /* 0x00000000060c72ca */ /* 0x000fe200000e0000 */
[----:B------:R-:W-:Y:S01]  /*111e0*/  IMAD.MOV.U32 R25, RZ, RZ, 0x40000040 ;  /* 0x40000040ff197424 */ /* 0x000fe200078e00ff */
[----:B------:R-:W-:-:S02]  /*111f0*/  R2UR UR13, R7 ;  /* 0x00000000070d72ca */ /* 0x000fc400000e0000 */
[----:B0-----:R-:W-:-:S05]  /*11200*/  SHF.R.U32.HI R5, RZ, 0x7, R5 ;  /* 0x00000007ff057819 */ /* 0x001fca0000011605 */
[----:B------:R-:W-:Y:S01]  /*11210*/  VIADD R5, R5, 0x8 ;  /* 0x0000000805057836 */ /* 0x000fe20000000000 */
[----:B------:R-:W-:Y:S02]  /*11220*/  R2UR UR15, R27 ;  /* 0x000000001b0f72ca */ /* 0x000fe400000e0000 */
[----:B------:R-:W-:Y:S02]  /*11230*/  R2UR UR19, R25 ;  /* 0x00000000191372ca */ /* 0x000fe400000e0000 */
[----:B------:R-:W-:Y:S01]  /*11240*/  R2UR UR27, R27 ;  /* 0x000000001b1b72ca */ /* 0x000fe200000e0000 */
[----:B------:R0:W-:Y:S01]  /*11250*/  BAR.SYNC.DEFER_BLOCKING R5, 0x100 ;  /* 0x000400050000751d */ /* 0x0001e20000010000 */
[----:B--2---:R-:W-:-:S04]  /*11260*/  IMAD R26, R16, 0x400, R9 ;  /* 0x00000400101a7824 */ /* 0x004fc800078e0209 */
[----:B------:R-:W-:-:S05]  /*11270*/  VIADD R14, R26, 0x4 ;  /* 0x000000041a0e7836 */ /* 0x000fca0000000000 */
[----:B------:R-:W-:Y:S02]  /*11280*/  R2UR UR22, R14 ;  /* 0x000000000e1672ca */ /* 0x000fe400000e0000 */
[----:B------:R-:W2:Y:S01]  /*11290*/  LDL.64 R14, [R1] ;  /* 0x00000000010e7983 */ /* 0x000ea20000100a00 */
[C---:B------:R-:W-:Y:S01]  /*112a0*/  R2UR UR14, R26.reuse ;  /* 0x000000001a0e72ca */ /* 0x040fe200000e0000 */
[C---:B------:R-:W-:Y:S02]  /*112b0*/  VIADD R24, R26.reuse, 0x2 ;  /* 0x000000021a187836 */ /* 0x040fe40000000000 */
[----:B------:R-:W-:-:S03]  /*112c0*/  VIADD R26, R26, 0x6 ;  /* 0x000000061a1a7836 */ /* 0x000fc60000000000 */
[----:B------:R-:W-:Y:S02]  /*112d0*/  R2UR UR18, R24 ;  /* 0x00000000181272ca */ /* 0x000fe400000e0000 */
[----:B------:R-:W-:Y:S02]  /*112e0*/  R2UR UR26, R26 ;  /* 0x000000001a1a72ca */ /* 0x000fe400000e0000 */
[----:B------:R-:W-:-:S06]  /*112f0*/  WARPGROUP.ARRIVE ;  /* 0x00000000000079c5 */ /* 0x000fcc0000000000 */
[----:B------:R-:W-:Y:S01]  /*11300*/  HGMMA.64x128x16.F32.BF16 R24, gdesc[UR12], RZ, !UPT, gsb0 ;  /* 0x01e000000c1879f0 */ /* 0x000fe2000c0018ff */
[----:B------:R-:W-:Y:S02]  /*11310*/  R2UR UR20, R156 ;  /* 0x000000009c1472ca */ /* 0x000fe400000e0000 */
[----:B------:R-:W-:Y:S01]  /*11320*/  R2UR UR21, R157 ;  /* 0x000000009d1572ca */ /* 0x000fe200000e0000 */
[----:B------:R-:W-:Y:S02]  /*11330*/  WARPGROUP.DEPBAR.LE gsb0, 0x0 ;  /* 0x00008000000079c5 */ /* 0x000fe40000010000 */
[----:B------:R-:W-:Y:S01]  /*11340*/  WARPGROUP.ARRIVE ;  /* 0x00000000000079c5 */ /* 0x000fe20000000000 */
[----:B--2---:R-:W-:Y:S02]  /*11350*/  R2UR UR16, R14 ;  /* 0x000000000e1072ca */ /* 0x004fe400000e0000 */
        /* <DEDUP_REMOVED lines=14> */
.L_x_1497:
[----:B------:R-:W-:Y:S01]  /*11440*/  SHF.L.U32 R5, R8, 0x1f, RZ ;  /* 0x0000001f08057819 */ /* 0x000fe200000006ff */
[----:B------:R-:W-:-:S04]  /*11450*/  IMAD R8, R20, 0x8, R2 ;  /* 0x0000000814087824 */ /* 0x000fc800078e0202 */
[----:B------:R0:W1:Y:S01]  /*11460*/  SYNCS.PHASECHK.TRANS64.TRYWAIT P2, [R8+URZ+0x16850], R5 ;  /* 0x01685005080075a7 */ /* 0x000062000804017f */
[----:B------:R-:W-:Y:S05]  /*11470*/  @!P0 BRA `(.L_x_1498) ;  /* 0x0000000000048947 */ /* 0x000fea0003800000 */
[----:B------:R-:W-:Y:S01]  /*11480*/  BPT.TRAP 0x1 ;  /* 0x000000040000795c */ /* 0x000fe20000300000 */
.L_x_1498:
[----:B-1----:R-:W-:Y:S05]  /*11490*/  @P2 BRA `(.L_x_1496) ;  /* 0x0000000000082947 */ /* 0x002fea0003800000 */
[----:B------:R-:W1:Y:S02]  /*114a0*/  SYNCS.PHASECHK.TRANS64.TRYWAIT P2, [R8+URZ+0x16850], R5 ;  /* 0x01685005080075a7 */ /* 0x000e64000804017f */
[----:B-1----:R-:W-:Y:S05]  /*114b0*/  @!P2 BRA `(.L_x_1499) ;  /* 0x000001100020a947 */ /* 0x002fea0003800000 */
.L_x_1496:
[----:B01----:R-:W-:Y:S01]  /*114c0*/  VIADD R5, R2, 0x400 ;  /* 0x0000040002057836 */ /* 0x003fe20000000000 */
[----:B------:R-:W-:Y:S05]  /*114d0*/  WARPSYNC.ALL ;  /* 0x0000000000007948 */ /* 0x000fea0003800000 */
[----:B------:R-:W-:-:S04]  /*114e0*/  SHF.R.U32.HI R5, RZ, 0x4, R5 ;  /* 0x00000004ff057819 */ /* 0x000fc80000011605 */
[----:B------:R-:W-:-:S05]  /*114f0*/  LOP3.LUT R8, R5, 0x3fff, RZ, 0xc0, !PT ;  /* 0x00003fff05087812 */ /* 0x000fca00078ec0ff */
[----:B------:R-:W-:Y:S01]  /*11500*/  IMAD R8, R20, 0x400, R8 ;  /* 0x0000040014087824 */ /* 0x000fe200078e0208 */
[----:B------:R-:W-:Y:S01]  /*11510*/  WARPGROUP.ARRIVE ;  /* 0x00000000000079c5 */ /* 0x000fe20000000000 */
[----:B------:R-:W-:Y:S02]  /*11520*/  IMAD.MOV.U32 R9, RZ, RZ, 0x40000040 ;  /* 0x40000040ff097424 */ /* 0x000fe400078e00ff */
[----:B------:R-:W-:Y:S01]  /*11530*/  FMUL.FTZ R35, R35, UR7 ;  /* 0x0000000723237c20 */ /* 0x000fe20008410000 */
[C---:B------:R-:W-:Y:S01]  /*11540*/  VIADD R14, R8.reuse, 0x80 ;  /* 0x00000080080e7836 */ /* 0x040fe20000000000 */
[----:B------:R-:W-:Y:S01]  /*11550*/  R2UR UR14, R8 ;  /* 0x00000000080e72ca */ /* 0x000fe200000e0000 */
[----:B------:R-:W-:Y:S01]  /*11560*/  IMAD.MOV.U32 R15, RZ, RZ, 0x40000040 ;  /* 0x40000040ff0f7424 */ /* 0x000fe200078e00ff */
[----:B------:R-:W-:Y:S01]  /*11570*/  R2UR UR15, R9 ;  /* 0x00000000090f72ca */ /* 0x000fe200000e0000 */
        /* <DEDUP_REMOVED lines=12> */
[----:B------:R-:W-:Y:S01]  /*11640*/  HGMMA.64x64x16.F32.BF16 R88, R148, gdesc[UR12].tnspB, R88, gsb0 ;  /* 0x40e0000c94587df0 */ /* 0x000fe20008001858 */
[----:B------:R-:W-:Y:S01]  /*11650*/  R2UR UR14, R14 ;  /* 0x000000000e0e72ca */ /* 0x000fe200000e0000 */
[----:B------:R-:W-:Y:S01]  /*11660*/  VIADD R14, R8, 0x100 ;  /* 0x00000100080e7836 */ /* 0x000fe20000000000 */
[----:B------:R-:W-:Y:S01]  /*11670*/  R2UR UR15, R15 ;  /* 0x000000000f0f72ca */ /* 0x000fe200000e0000 */
[----:B------:R-:W-:Y:S01]  /*11680*/  IMAD.MOV.U32 R15, RZ, RZ, 0x40000040 ;  /* 0x40000040ff0f7424 */ /* 0x000fe200078e00ff */
[----:B------:R-:W-:Y:S01]  /*11690*/  MUFU.TANH R9, R9 ;  /* 0x0000000900097308 */ /* 0x000fe20000002400 */
[----:B------:R-:W-:Y:S01]  /*116a0*/  FMUL.FTZ R42, R42, UR7 ;  /* 0x000000072a2a7c20 */ /* 0x000fe20008410000 */
[----:B------:R-:W-:Y:S01]  /*116b0*/  FMUL.FTZ R43, R43, UR7 ;  /* 0x000000072b2b7c20 */ /* 0x000fe20008410000 */
[----:B------:R-:W-:Y:S01]  /*116c0*/  FMUL.FTZ R33, R53, UR7 ;  /* 0x0000000735217c20 */ /* 0x000fe20008410000 */
[----:B------:R-:W-:Y:S01]  /*116d0*/  FMUL.FTZ R38, R38, UR7 ;  /* 0x0000000726267c20 */ /* 0x000fe20008410000 */
[----:B------:R-:W-:Y:S01]  /*116e0*/  FMUL.FTZ R53, R81, UR7 ;  /* 0x0000000751357c20 */ /* 0x000fe20008410000 */
[----:B------:R-:W-:-:S02]  /*116f0*/  IMAD.MOV.U32 R45, RZ, RZ, 0x40000040 ;  /* 0x40000040ff2d7424 */ /* 0x000fc400078e00ff */
[----:B------:R-:W-:Y:S08]  /*11700*/  MUFU.TANH R21, R21 ;  /* 0x0000001500157308 */ /* 0x000ff00000002400 */
[----:B------:R-:W-:Y:S08]  /*11710*/  MUFU.TANH R28, R28 ;  /* 0x0000001c001c7308 */ /* 0x000ff00000002400 */
[----:B------:R-:W-:Y:S08]  /*11720*/  MUFU.TANH R29, R29 ;  /* 0x0000001d001d7308 */ /* 0x000ff00000002400 */
[----:B------:R-:W-:Y:S08]  /*11730*/  MUFU.TANH R33, R33 ;  /* 0x0000002100217308 */ /* 0x000ff00000002400 */
[----:B------:R-:W-:Y:S01]  /*11740*/  MUFU.TANH R53, R53 ;  /* 0x0000003500357308 */ /* 0x000fe20000002400 */
[----:B------:R-:W-:-:S02]  /*11750*/  WARPGROUP.DEPBAR.LE gsb0, 0x0 ;  /* 0x00008000000079c5 */ /* 0x000fc40000010000 */
[----:B------:R-:W-:-:S05]  /*11760*/  WARPGROUP.ARRIVE ;  /* 0x00000000000079c5 */ /* 0x000fca0000000000 */
[----:B------:R0:W-:Y:S01]  /*11770*/  MUFU.TANH R151, R35 ;  /* 0x0000002300977308 */ /* 0x0001e20000002400 */
[----:B------:R-:W-:Y:S01]  /*11780*/  FMUL.FTZ R149, R47, UR7 ;  /* 0x000000072f957c20 */ /* 0x000fe20008410000 */
[----:B------:R-:W-:Y:S01]  /*11790*/  FMUL.FTZ R47, R69, UR7 ;  /* 0x00000007452f7c20 */ /* 0x000fe20008410000 */
[----:B------:R-:W-:Y:S01]  /*117a0*/  HGMMA.64x64x16.F32.BF16 R88, R144, gdesc[UR12].tnspB, R88, gsb0 ;  /* 0x40e0000c90587df0 */ /* 0x000fe20008001858 */
[----:B------:R-:W-:Y:S01]  /*117b0*/  R2UR UR14, R14 ;  /* 0x000000000e0e72ca */ /* 0x000fe200000e0000 */
[----:B------:R-:W-:Y:S01]  /*117c0*/  VIADD R14, R8, 0x180 ;  /* 0x00000180080e7836 */ /* 0x000fe20000000000 */
[----:B------:R-:W-:Y:S01]  /*117d0*/  R2UR UR15, R15 ;  /* 0x000000000f0f72ca */ /* 0x000fe200000e0000 */
[----:B------:R-:W-:Y:S01]  /*117e0*/  IMAD.MOV.U32 R15, RZ, RZ, 0x40000040 ;  /* 0x40000040ff0f7424 */ /* 0x000fe200078e00ff */
[----:B------:R1:W-:Y:S01]  /*117f0*/  MUFU.TANH R150, R26 ;  /* 0x0000001a00967308 */ /* 0x0003e20000002400 */
[----:B0-----:R-:W-:Y:S01]  /*11800*/  FMUL.FTZ R35, R58, UR7 ;  /* 0x000000073a237c20 */ /* 0x001fe20008410000 */
[----:B------:R-:W-:Y:S01]  /*11810*/  FMUL.FTZ R58, R67, UR7 ;  /* 0x00000007433a7c20 */ /* 0x000fe20008410000 */
[----:B------:R-:W-:-:S05]  /*11820*/  FMUL.FTZ R67, R86, UR7 ;  /* 0x0000000756437c20 */ /* 0x000fca0008410000 */
[----:B------:R0:W2:Y:S01]  /*11830*/  MUFU.TANH R148, R27 ;  /* 0x0000001b00947308 */ /* 0x0000a20000002400 */
[----:B-1----:R-:W-:Y:S01]  /*11840*/  FMUL.FTZ R26, R40, UR7 ;  /* 0x00000007281a7c20 */ /* 0x002fe20008410000 */
[----:B------:R-:W-:Y:S01]  /*11850*/  FMUL.FTZ R40, R61, UR7 ;  /* 0x000000073d287c20 */ /* 0x000fe20008410000 */
[----:B------:R-:W-:-:S05]  /*11860*/  FMUL.FTZ R61, R74, UR7 ;  /* 0x000000074a3d7c20 */ /* 0x000fca0008410000 */
[----:B------:R-:W-:Y:S01]  /*11870*/  MUFU.TANH R26, R26 ;  /* 0x0000001a001a7308 */ /* 0x000fe20000002400 */
[----:B0-----:R-:W-:-:S07]  /*11880*/  FMUL.FTZ R27, R41, UR7 ;  /* 0x00000007291b7c20 */ /* 0x001fce0008410000 */
[----:B------:R-:W-:Y:S01]  /*11890*/  MUFU.TANH R27, R27 ;  /* 0x0000001b001b7308 */ /* 0x000fe20000002400 */
[----:B--2---:R-:W-:-:S07]  /*118a0*/  IMAD.MOV.U32 R81, RZ, RZ, R148 ;  /* 0x000000ffff517224 */ /* 0x004fce00078e0094 */
[----:B------:R-:W-:Y:S08]  /*118b0*/  MUFU.TANH R41, R42 ;  /* 0x0000002a00297308 */ /* 0x000ff00000002400 */
[----:B------:R0:W-:Y:S08]  /*118c0*/  MUFU.TANH R42, R43 ;  /* 0x0000002b002a7308 */ /* 0x0001f00000002400 */
[----:B------:R-:W-:Y:S01]  /*118d0*/  MUFU.TANH R40, R40 ;  /* 0x0000002800287308 */ /* 0x000fe20000002400 */
[----:B0-----:R-:W-:Y:S01]  /*118e0*/  FMUL.FTZ R43, R65, UR7 ;  /* 0x00000007412b7c20 */ /* 0x001fe20008410000 */
[----:B------:R-:W-:-:S06]  /*118f0*/  FMUL.FTZ R65, R82, UR7 ;  /* 0x0000000752417c20 */ /* 0x000fcc0008410000 */
[----:B------:R-:W-:Y:S08]  /*11900*/  MUFU.TANH R43, R43 ;  /* 0x0000002b002b7308 */ /* 0x000ff00000002400 */
[----:B------:R-:W-:Y:S08]  /*11910*/  MUFU.TANH R47, R47 ;  /* 0x0000002f002f7308 */ /* 0x000ff00000002400 */
[----:B------:R-:W-:Y:S01]  /*11920*/  MUFU.TANH R149, R149 ;  /* 0x0000009500957308 */ /* 0x000fe20000002400 */
[----:B------:R-:W-:-:S02]  /*11930*/  WARPGROUP.DEPBAR.LE gsb0, 0x0 ;  /* 0x00008000000079c5 */ /* 0x000fc40000010000 */
[----:B------:R-:W-:-:S05]  /*11940*/  WARPGROUP.ARRIVE ;  /* 0x00000000000079c5 */ /* 0x000fca0000000000 */
[----:B------:R0:W-:Y:S01]  /*11950*/  MUFU.TANH R147, R39 ;  /* 0x0000002700937308 */ /* 0x0001e20000002400 */
[----:B------:R-:W-:Y:S01]  /*11960*/  HGMMA.64x64x16.F32.BF16 R88, R140, gdesc[UR12].tnspB, R88, gsb0 ;  /* 0x40e0000c8c587df0 */ /* 0x000fe20008001858 */
[----:B------:R-:W-:Y:S02]  /*11970*/  R2UR UR14, R14 ;  /* 0x000000000e0e72ca */ /* 0x000fe400000e0000 */
[----:B------:R-:W-:Y:S01]  /*11980*/  R2UR UR15, R15 ;  /* 0x000000000f0f72ca */ /* 0x000fe200000e0000 */
[----:B------:R-:W-:Y:S01]  /*11990*/  FMUL.FTZ R15, R32, UR7 ;  /* 0x00000007200f7c20 */ /* 0x000fe20008410000 */
[----:B------:R-:W-:Y:S01]  /*119a0*/  FMUL.FTZ R32, R52, UR7 ;  /* 0x0000000734207c20 */ /* 0x000fe20008410000 */
[----:B------:R-:W-:Y:S01]  /*119b0*/  FMUL.FTZ R52, R80, UR7 ;  /* 0x0000000750347c20 */ /* 0x000fe20008410000 */
[----:B------:R1:W2:Y:S01]  /*119c0*/  MUFU.TANH R14, R34 ;  /* 0x00000022000e7308 */ /* 0x0002a20000002400 */
[----:B0-----:R-:W-:Y:S02]  /*119d0*/  IMAD.MOV.U32 R39, RZ, RZ, R151 ;  /* 0x000000ffff277224 */ /* 0x001fe400078e0097 */
[----:B------:R-:W-:Y:S01]  /*119e0*/  FMUL.FTZ R151, R46, UR7 ;  /* 0x000000072e977c20 */ /* 0x000fe20008410000 */
[----:B------:R-:W-:Y:S01]  /*119f0*/  FMUL.FTZ R46, R68, UR7 ;  /* 0x00000007442e7c20 */ /* 0x000fe20008410000 */
[----:B------:R-:W-:Y:S01]  /*11a00*/  FMUL.FTZ R68, R87, UR7 ;  /* 0x0000000757447c20 */ /* 0x000fe20008410000 */
[----:B------:R-:W-:-:S02]  /*11a10*/  IMAD.MOV.U32 R44, RZ, RZ, R39 ;  /* 0x000000ffff2c7224 */ /* 0x000fc400078e0027 */
[----:B------:R-:W-:Y:S01]  /*11a20*/  MUFU.TANH R15, R15 ;  /* 0x0000000f000f7308 */ /* 0x000fe20000002400 */
[----:B-1----:R-:W-:Y:S01]  /*11a30*/  FMUL.FTZ R34, R56, UR7 ;  /* 0x0000000738227c20 */ /* 0x002fe20008410000 */
[----:B------:R-:W-:Y:S01]  /*11a40*/  FMUL.FTZ R56, R63, UR7 ;  /* 0x000000073f387c20 */ /* 0x000fe20008410000 */
[----:B------:R-:W-:-:S05]  /*11a50*/  FMUL.FTZ R63, R78, UR7 ;  /* 0x000000074e3f7c20 */ /* 0x000fca0008410000 */
[----:B------:R0:W1:Y:S01]  /*11a60*/  MUFU.TANH R146, R30 ;  /* 0x0000001e00927308 */ /* 0x0000620000002400 */
[----:B--2---:R-:W-:-:S07]  /*11a70*/  IMAD.MOV.U32 R39, RZ, RZ, R14 ;  /* 0x000000ffff277224 */ /* 0x004fce00078e000e */
[----:B------:R2:W-:Y:S01]  /*11a80*/  MUFU.TANH R144, R31 ;  /* 0x0000001f00907308 */ /* 0x0005e20000002400 */
[----:B0-----:R-:W-:Y:S01]  /*11a90*/  FMUL.FTZ R30, R48, UR7 ;  /* 0x00000007301e7c20 */ /* 0x001fe20008410000 */
[----:B------:R-:W-:Y:S02]  /*11aa0*/  IMAD.MOV.U32 R48, RZ, RZ, R147 ;  /* 0x000000ffff307224 */ /* 0x000fe400078e0093 */
[----:B------:R-:W-:Y:S01]  /*11ab0*/  FMUL.FTZ R147, R50, UR7 ;  /* 0x0000000732937c20 */ /* 0x000fe20008410000 */
[----:B------:R-:W-:Y:S01]  /*11ac0*/  FMUL.FTZ R50, R76, UR7 ;  /* 0x000000074c327c20 */ /* 0x000fe20008410000 */
[----:B------:R-:W-:Y:S02]  /*11ad0*/  IMAD.MOV.U32 R76, RZ, RZ, R39 ;  /* 0x000000ffff4c7224 */ /* 0x000fe400078e0027 */
[----:B------:R-:W-:Y:S01]  /*11ae0*/  IMAD.MOV.U32 R69, RZ, RZ, R48 ;  /* 0x000000ffff457224 */ /* 0x000fe200078e0030 */
[----:B------:R-:W-:Y:S01]  /*11af0*/  MUFU.TANH R30, R30 ;  /* 0x0000001e001e7308 */ /* 0x000fe20000002400 */
[----:B--2---:R-:W-:Y:S01]  /*11b00*/  FMUL.FTZ R31, R49, UR7 ;  /* 0x00000007311f7c20 */ /* 0x004fe20008410000 */
[----:B------:R-:W-:Y:S01]  /*11b10*/  FMUL.FTZ R48, R72, UR7 ;  /* 0x0000000748307c20 */ /* 0x000fe20008410000 */
[----:B-1----:R-:W-:-:S05]  /*11b20*/  IMAD.MOV.U32 R80, RZ, RZ, R146 ;  /* 0x000000ffff507224 */ /* 0x002fca00078e0092 */
[----:B------:R-:W-:Y:S08]  /*11b30*/  MUFU.TANH R31, R31 ;  /* 0x0000001f001f7308 */ /* 0x000ff00000002400 */
[----:B------:R-:W-:Y:S08]  /*11b40*/  MUFU.TANH R32, R32 ;  /* 0x0000002000207308 */ /* 0x000ff00000002400 */
[----:B------:R-:W-:Y:S08]  /*11b50*/  MUFU.TANH R34, R34 ;  /* 0x0000002200227308 */ /* 0x000ff00000002400 */
[----:B------:R0:W1:Y:S01]  /*11b60*/  MUFU.TANH R145, R38 ;  /* 0x0000002600917308 */ /* 0x0000620000002400 */
[----:B------:R-:W-:-:S02]  /*11b70*/  WARPGROUP.DEPBAR.LE gsb0, 0x0 ;  /* 0x00008000000079c5 */ /* 0x000fc40000010000 */
[----:B------:R-:W-:Y:S01]  /*11b80*/  FMUL.FTZ R142, R24, UR7 ;  /* 0x00000007188e7c20 */ /* 0x000fe20008410000 */
[----:B------:R-:W-:Y:S01]  /*11b90*/  FMUL.FTZ R140, R25, UR7 ;  /* 0x00000007198c7c20 */ /* 0x000fe20008410000 */
[----:B------:R-:W-:Y:S01]  /*11ba0*/  WARPGROUP.ARRIVE ;  /* 0x00000000000079c5 */ /* 0x000fe20000000000 */
[----:B------:R-:W-:Y:S01]  /*11bb0*/  FMUL.FTZ R24, R36, UR7 ;  /* 0x0000000724187c20 */ /* 0x000fe20008410000 */
[----:B------:R-:W-:Y:S01]  /*11bc0*/  FMUL.FTZ R25, R37, UR7 ;  /* 0x0000000725197c20 */ /* 0x000fe20008410000 */
[----:B------:R-:W-:Y:S01]  /*11bd0*/  FMUL.FTZ R36, R57, UR7 ;  /* 0x0000000739247c20 */ /* 0x000fe20008410000 */
[----:B------:R-:W2:Y:S01]  /*11be0*/  MUFU.TANH R142, R142 ;  /* 0x0000008e008e7308 */ /* 0x000ea20000002400 */
[----:B0-----:R-:W-:Y:S01]  /*11bf0*/  FMUL.FTZ R38, R60, UR7 ;  /* 0x000000073c267c20 */ /* 0x001fe20008410000 */
[----:B------:R-:W-:Y:S01]  /*11c00*/  HGMMA.64x64x16.F32.BF16 R88, R136, gdesc[UR12].tnspB, R88, gsb0 ;  /* 0x40e0000c88587df0 */ /* 0x000fe20008001858 */
[----:B-1----:R-:W-:Y:S02]  /*11c10*/  IMAD.MOV.U32 R49, RZ, RZ, R145 ;  /* 0x000000ffff317224 */ /* 0x002fe400078e0091 */
[----:B------:R-:W-:Y:S01]  /*11c20*/  FMUL.FTZ R145, R51, UR7 ;  /* 0x0000000733917c20 */ /* 0x000fe20008410000 */
[----:B------:R-:W-:Y:S01]  /*11c30*/  FMUL.FTZ R51, R77, UR7 ;  /* 0x000000074d337c20 */ /* 0x000fe20008410000 */
[----:B------:R-:W-:Y:S01]  /*11c40*/  FMUL.FTZ R141, R55, UR7 ;  /* 0x00000007378d7c20 */ /* 0x000fe20008410000 */
[----:B------:R-:W-:Y:S01]  /*11c50*/  IMAD.MOV.U32 R72, RZ, RZ, R49 ;  /* 0x000000ffff487224 */ /* 0x000fe200078e0031 */
[----:B------:R-:W0:Y:S01]  /*11c60*/  MUFU.TANH R140, R140 ;  /* 0x0000008c008c7308 */ /* 0x000e220000002400 */
[----:B------:R-:W-:Y:S01]  /*11c70*/  FMUL.FTZ R49, R73, UR7 ;  /* 0x0000000749317c20 */ /* 0x000fe20008410000 */
[----:B------:R-:W-:Y:S01]  /*11c80*/  FMUL.FTZ R55, R84, UR7 ;  /* 0x0000000754377c20 */ /* 0x000fe20008410000 */
[----:B------:R-:W-:Y:S01]  /*11c90*/  FMUL.FTZ R143, R54, UR7 ;  /* 0x00000007368f7c20 */ /* 0x000fe20008410000 */
[----:B------:R-:W-:Y:S01]  /*11ca0*/  FMUL.FTZ R54, R85, UR7 ;  /* 0x0000000755367c20 */ /* 0x000fe20008410000 */
[----:B------:R-:W-:-:S02]  /*11cb0*/  IMAD.MOV.U32 R73, RZ, RZ, R44 ;  /* 0x000000ffff497224 */ /* 0x000fc400078e002c */
[----:B------:R-:W-:Y:S01]  /*11cc0*/  FMUL.FTZ R37, R59, UR7 ;  /* 0x000000073b257c20 */ /* 0x000fe20008410000 */
[----:B------:R-:W-:Y:S01]  /*11cd0*/  FMUL.FTZ R59, R70, UR7 ;  /* 0x00000007463b7c20 */ /* 0x000fe20008410000 */
[----:B------:R-:W1:Y:S01]  /*11ce0*/  MUFU.TANH R24, R24 ;  /* 0x0000001800187308 */ /* 0x000e620000002400 */
[----:B--2---:R-:W-:Y:S01]  /*11cf0*/  FMNMX.FTZ R14, R142, R12, !PT ;  /* 0x0000000c8e0e7209 */ /* 0x004fe20007810000 */
[----:B------:R-:W-:Y:S01]  /*11d00*/  IMAD.MOV.U32 R84, RZ, RZ, R150 ;  /* 0x000000ffff547224 */ /* 0x000fe200078e0096 */
[----:B------:R-:W-:Y:S01]  /*11d10*/  R2UR UR15, R45 ;  /* 0x000000002d0f72ca */ /* 0x000fe200000e0000 */
[----:B------:R-:W-:Y:S02]  /*11d20*/  IMAD.MOV.U32 R77, RZ, RZ, R144 ;  /* 0x000000ffff4d7224 */ /* 0x000fe400078e0090 */
[----:B------:R-:W-:Y:S01]  /*11d30*/  FMUL.FTZ R57, R66, UR7 ;  /* 0x0000000742397c20 */ /* 0x000fe20008410000 */
[----:B------:R-:W-:Y:S01]  /*11d40*/  FMUL.FTZ R60, R71, UR7 ;  /* 0x00000007473c7c20 */ /* 0x000fe20008410000 */
[----:B------:R-:W-:Y:S01]  /*11d50*/  FMUL.FTZ R66, R83, UR7 ;  /* 0x0000000753427c20 */ /* 0x000fe20008410000 */
[----:B------:R-:W2:Y:S01]  /*11d60*/  MUFU.TANH R25, R25 ;  /* 0x0000001900197308 */ /* 0x000ea20000002400 */
[----:B0-----:R-:W-:-:S04]  /*11d70*/  FMNMX.FTZ R14, R140, R14, !PT ;  /* 0x0000000e8c0e7209 */ /* 0x001fc80007810000 */
[----:B------:R-:W-:-:S03]  /*11d80*/  FMNMX.FTZ R14, R5, R14, !PT ;  /* 0x0000000e050e7209 */ /* 0x000fc60007810000 */
[----:B------:R-:W0:Y:S01]  /*11d90*/  MUFU.TANH R36, R36 ;  /* 0x0000002400247308 */ /* 0x000e220000002400 */
[----:B------:R-:W-:-:S04]  /*11da0*/  FMNMX.FTZ R14, R9, R14, !PT ;  /* 0x0000000e090e7209 */ /* 0x000fc80007810000 */
[----:B------:R-:W-:-:S03]  /*11db0*/  FMNMX.FTZ R14, R15, R14, !PT ;  /* 0x0000000e0f0e7209 */ /* 0x000fc60007810000 */
[----:B------:R-:W3:Y:S01]  /*11dc0*/  MUFU.TANH R38, R38 ;  /* 0x0000002600267308 */ /* 0x000ee20000002400 */
[----:B------:R-:W-:-:S04]  /*11dd0*/  FMNMX.FTZ R14, R21, R14, !PT ;  /* 0x0000000e150e7209 */ /* 0x000fc80007810000 */
[----:B-1----:R-:W-:-:S03]  /*11de0*/  FMNMX.FTZ R14, R24, R14, !PT ;  /* 0x0000000e180e7209 */ /* 0x002fc60007810000 */
[----:B------:R-:W-:Y:S01]  /*11df0*/  MUFU.TANH R46, R46 ;  /* 0x0000002e002e7308 */ /* 0x000fe20000002400 */
[----:B--2---:R-:W-:-:S04]  /*11e00*/  FMNMX.FTZ R14, R25, R14, !PT ;  /* 0x0000000e190e7209 */ /* 0x004fc80007810000 */
[----:B------:R-:W-:-:S03]  /*11e10*/  FMNMX.FTZ R14, R26, R14, !PT ;  /* 0x0000000e1a0e7209 */ /* 0x000fc60007810000 */
[----:B------:R-:W-:Y:S01]  /*11e20*/  MUFU.TANH R48, R48 ;  /* 0x0000003000307308 */ /* 0x000fe20000002400 */
[----:B------:R-:W-:-:S04]  /*11e30*/  FMNMX.FTZ R14, R27, R14, !PT ;  /* 0x0000000e1b0e7209 */ /* 0x000fc80007810000 */
[----:B------:R-:W-:-:S03]  /*11e40*/  FMNMX.FTZ R14, R28, R14, !PT ;  /* 0x0000000e1c0e7209 */ /* 0x000fc60007810000 */
[----:B------:R-:W-:Y:S01]  /*11e50*/  MUFU.TANH R49, R49 ;  /* 0x0000003100317308 */ /* 0x000fe20000002400 */
[----:B------:R-:W-:-:S04]  /*11e60*/  FMNMX.FTZ R14, R29, R14, !PT ;  /* 0x0000000e1d0e7209 */ /* 0x000fc80007810000 */
[----:B------:R-:W-:-:S03]  /*11e70*/  FMNMX.FTZ R14, R30, R14, !PT ;  /* 0x0000000e1e0e7209 */ /* 0x000fc60007810000 */
[----:B------:R-:W-:Y:S01]  /*11e80*/  MUFU.TANH R50, R50 ;  /* 0x0000003200327308 */ /* 0x000fe20000002400 */
[----:B------:R-:W-:-:S04]  /*11e90*/  FMNMX.FTZ R14, R31, R14, !PT ;  /* 0x0000000e1f0e7209 */ /* 0x000fc80007810000 */
[----:B------:R-:W-:Y:S01]  /*11ea0*/  FMNMX.FTZ R14, R32, R14, !PT ;  /* 0x0000000e200e7209 */ /* 0x000fe20007810000 */
[----:B------:R-:W-:Y:S02]  /*11eb0*/  WARPGROUP.DEPBAR.LE gsb0, 0x0 ;  /* 0x00008000000079c5 */ /* 0x000fe40000010000 */
[----:B------:R-:W-:Y:S02]  /*11ec0*/  IMAD.MOV.U32 R139, RZ, RZ, R42 ;  /* 0x000000ffff8b7224 */ /* 0x000fe400078e002a */
[----:B------:R-:W-:Y:S01]  /*11ed0*/  FMUL.FTZ R42, R64, UR7 ;  /* 0x00000007402a7c20 */ /* 0x000fe20008410000 */
[----:B------:R-:W-:Y:S01]  /*11ee0*/  FMNMX.FTZ R14, R33, R14, !PT ;  /* 0x0000000e210e7209 */ /* 0x000fe20007810000 */
[----:B------:R-:W-:Y:S01]  /*11ef0*/  MUFU.TANH R51, R51 ;  /* 0x0000003300337308 */ /* 0x000fe20000002400 */
[----:B------:R-:W-:Y:S02]  /*11f00*/  IMAD.MOV.U32 R137, RZ, RZ, R41 ;  /* 0x000000ffff897224 */ /* 0x000fe400078e0029 */
[----:B------:R-:W-:Y:S01]  /*11f10*/  FMUL.FTZ R41, R62, UR7 ;  /* 0x000000073e297c20 */ /* 0x000fe20008410000 */
[----:B------:R-:W-:Y:S01]  /*11f20*/  FMNMX.FTZ R14, R34, R14, !PT ;  /* 0x0000000e220e7209 */ /* 0x000fe20007810000 */
[----:B------:R-:W-:Y:S01]  /*11f30*/  WARPGROUP.ARRIVE ;  /* 0x00000000000079c5 */ /* 0x000fe20000000000 */
[----:B------:R-:W-:Y:S01]  /*11f40*/  FMUL.FTZ R62, R75, UR7 ;  /* 0x000000074b3e7c20 */ /* 0x000fe20008410000 */
[----:B------:R-:W-:Y:S01]  /*11f50*/  FMUL.FTZ R64, R79, UR7 ;  /* 0x000000074f407c20 */ /* 0x000fe20008410000 */
[----:B0-----:R-:W-:Y:S01]  /*11f60*/  FMNMX.FTZ R14, R36, R14, !PT ;  /* 0x0000000e240e7209 */ /* 0x001fe20007810000 */
[----:B------:R-:W0:Y:S03]  /*11f70*/  MUFU.TANH R42, R42 ;  /* 0x0000002a002a7308 */ /* 0x000e260000002400 */
[----:B---3--:R-:W-:-:S04]  /*11f80*/  FMNMX.FTZ R14, R38, R14, !PT ;  /* 0x0000000e260e7209 */ /* 0x008fc80007810000 */
[----:B------:R-:W-:Y:S01]  /*11f90*/  FMNMX.FTZ R14, R40, R14, !PT ;  /* 0x0000000e280e7209 */ /* 0x000fe20007810000 */
[----:B------:R-:W1:Y:S08]  /*11fa0*/  MUFU.TANH R52, R52 ;  /* 0x0000003400347308 */ /* 0x000e700000002400 */
        /* <DEDUP_REMOVED lines=8> */
[----:B------:R-:W-:-:S03]  /*12030*/  FMNMX.FTZ R14, R49, R14, !PT ;  /* 0x0000000e310e7209 */ /* 0x000fc60007810000 */
[----:B------:R-:W4:Y:S01]  /*12040*/  MUFU.TANH R147, R147 ;  /* 0x0000009300937308 */ /* 0x000f220000002400 */
[----:B------:R-:W-:-:S04]  /*12050*/  FMNMX.FTZ R14, R50, R14, !PT ;  /* 0x0000000e320e7209 */ /* 0x000fc80007810000 */
[----:B------:R-:W-:-:S03]  /*12060*/  FMNMX.FTZ R14, R51, R14, !PT ;  /* 0x0000000e330e7209 */ /* 0x000fc60007810000 */
[----:B------:R-:W5:Y:S01]  /*12070*/  MUFU.TANH R145, R145 ;  /* 0x0000009100917308 */ /* 0x000f620000002400 */
[----:B-1----:R-:W-:-:S04]  /*12080*/  FMNMX.FTZ R14, R52, R14, !PT ;  /* 0x0000000e340e7209 */ /* 0x002fc80007810000 */
[----:B------:R-:W-:-:S03]  /*12090*/  FMNMX.FTZ R14, R53, R14, !PT ;  /* 0x0000000e350e7209 */ /* 0x000fc60007810000 */
[----:B------:R-:W1:Y:S01]  /*120a0*/  MUFU.TANH R143, R143 ;  /* 0x0000008f008f7308 */ /* 0x000e620000002400 */
[----:B--2---:R-:W-:-:S04]  /*120b0*/  FMNMX.FTZ R14, R55, R14, !PT ;  /* 0x0000000e370e7209 */ /* 0x004fc80007810000 */
[----:B0-----:R-:W-:-:S03]  /*120c0*/  FMNMX.FTZ R14, R54, R14, !PT ;  /* 0x0000000e360e7209 */ /* 0x001fc60007810000 */
[----:B------:R-:W0:Y:S02]  /*120d0*/  MUFU.TANH R141, R141 ;  /* 0x0000008d008d7308 */ /* 0x000e240000002400 */
[----:B------:R-:W2:Y:S06]  /*120e0*/  SHFL.BFLY PT, R39, R14, 0x2, 0x1f ;  /* 0x0c401f000e277f89 */ /* 0x000eac00000e0000 */
[----:B------:R-:W0:Y:S08]  /*120f0*/  MUFU.TANH R35, R35 ;  /* 0x0000002300237308 */ /* 0x000e300000002400 */
[----:B------:R-:W0:Y:S08]  /*12100*/  MUFU.TANH R37, R37 ;  /* 0x0000002500257308 */ /* 0x000e300000002400 */
[----:B------:R-:W0:Y:S01]  /*12110*/  MUFU.TANH R41, R41 ;  /* 0x0000002900297308 */ /* 0x000e220000002400 */
[----:B--2---:R-:W-:-:S02]  /*12120*/  FMNMX.FTZ R14, R14, R39, !PT ;  /* 0x000000270e0e7209 */ /* 0x004fc40007810000 */
[----:B------:R-:W2:Y:S03]  /*12130*/  LDC R39, c[0x0][0x988] ;  /* 0x00026200ff277b82 */ /* 0x000ea60000000800 */
[----:B------:R-:W3:Y:S02]  /*12140*/  SHFL.BFLY PT, R44, R14, 0x1, 0x1f ;  /* 0x0c201f000e2c7f89 */ /* 0x000ee400000e0000 */
[----:B------:R-:W0:Y:S08]  /*12150*/  MUFU.TANH R56, R56 ;  /* 0x0000003800387308 */ /* 0x000e300000002400 */
[----:B------:R-:W0:Y:S08]  /*12160*/  MUFU.TANH R57, R57 ;  /* 0x0000003900397308 */ /* 0x000e300000002400 */
[----:B------:R-:W0:Y:S01]  /*12170*/  MUFU.TANH R58, R58 ;  /* 0x0000003a003a7308 */ /* 0x000e220000002400 */
[----:B---3--:R-:W-:Y:S01]  /*12180*/  FMNMX.FTZ R14, R14, R44, !PT ;  /* 0x0000002c0e0e7209 */ /* 0x008fe20007810000 */
[----:B------:R-:W-:-:S06]  /*12190*/  VIADD R44, R8, 0x200 ;  /* 0x00000200082c7836 */ /* 0x000fcc0000000000 */
[----:B------:R-:W3:Y:S01]  /*121a0*/  MUFU.TANH R59, R59 ;  /* 0x0000003b003b7308 */ /* 0x000ee20000002400 */
[-C--:B--2---:R-:W-:Y:S01]  /*121b0*/  FMUL.FTZ R70, R14, R39.reuse ;  /* 0x000000270e467220 */ /* 0x084fe20000410000 */
[----:B------:R-:W-:Y:S01]  /*121c0*/  R2UR UR14, R44 ;  /* 0x000000002c0e72ca */ /* 0x000fe200000e0000 */
[----:B------:R-:W-:Y:S02]  /*121d0*/  FADD.FTZ R12, -R14, R12 ;  /* 0x0000000c0e0c7221 */ /* 0x000fe40000010100 */
[--C-:B------:R-:W-:Y:S01]  /*121e0*/  FFMA.FTZ R150, R5, R39, -R70.reuse ;  /* 0x0000002705967223 */ /* 0x100fe20000010846 */
[----:B------:R-:W-:Y:S02]  /*121f0*/  FMNMX.FTZ R5, R84, R13, !PT ;  /* 0x0000000d54057209 */ /* 0x000fe40007810000 */
[----:B------:R-:W2:Y:S01]  /*12200*/  MUFU.TANH R60, R60 ;  /* 0x0000003c003c7308 */ /* 0x000ea20000002400 */
[-CC-:B------:R-:W-:Y:S01]  /*12210*/  FFMA.FTZ R45, R9, R39.reuse, -R70.reuse ;  /* 0x00000027092d7223 */ /* 0x180fe20000010846 */
[--C-:B------:R-:W-:Y:S01]  /*12220*/  FFMA.FTZ R9, R21, R39, -R70.reuse ;  /* 0x0000002715097223 */ /* 0x100fe20000010846 */
[----:B------:R-:W-:Y:S01]  /*12230*/  FMNMX.FTZ R5, R81, R5, !PT ;  /* 0x0000000551057209 */ /* 0x000fe20007810000 */
[-CC-:B------:R-:W-:Y:S01]  /*12240*/  FFMA.FTZ R146, R24, R39.reuse, -R70.reuse ;  /* 0x0000002718927223 */ /* 0x180fe20000010846 */
[--C-:B------:R-:W-:Y:S01]  /*12250*/  FFMA.FTZ R21, R25, R39, -R70.reuse ;  /* 0x0000002719157223 */ /* 0x100fe20000010846 */
[----:B------:R-:W-:Y:S01]  /*12260*/  VIADD R24, R8, 0x280 ;  /* 0x0000028008187836 */ /* 0x000fe20000000000 */
[----:B------:R-:W-:Y:S01]  /*12270*/  FMNMX.FTZ R5, R80, R5, !PT ;  /* 0x0000000550057209 */ /* 0x000fe20007810000 */
[----:B------:R-:W-:Y:S01]  /*12280*/  HGMMA.64x64x16.F32.BF16 R88, R132, gdesc[UR12].tnspB, R88, gsb0 ;  /* 0x40e0000c84587df0 */ /* 0x000fe20008001858 */
[----:B------:R-:W2:Y:S01]  /*12290*/  MUFU.TANH R61, R61 ;  /* 0x0000003d003d7308 */ /* 0x000ea20000002400 */
[----:B------:R-:W-:Y:S01]  /*122a0*/  IMAD.MOV.U32 R25, RZ, RZ, 0x40000040 ;  /* 0x40000040ff197424 */ /* 0x000fe200078e00ff */
[----:B------:R-:W-:Y:S01]  /*122b0*/  FMNMX.FTZ R5, R77, R5, !PT ;  /* 0x000000054d057209 */ /* 0x000fe20007810000 */
[-CC-:B------:R-:W-:Y:S01]  /*122c0*/  FFMA.FTZ R148, R140, R39.reuse, -R70.reuse ;  /* 0x000000278c947223 */ /* 0x180fe20000010846 */
[----:B------:R-:W-:Y:S01]  /*122d0*/  R2UR UR14, R24 ;  /* 0x00000000180e72ca */ /* 0x000fe200000e0000 */
[--C-:B------:R-:W-:Y:S01]  /*122e0*/  FFMA.FTZ R140, R26, R39, -R70.reuse ;  /* 0x000000271a8c7223 */ /* 0x100fe20000010846 */
[----:B------:R-:W-:Y:S01]  /*122f0*/  FMNMX.FTZ R5, R76, R5, !PT ;  /* 0x000000054c057209 */ /* 0x000fe20007810000 */
[-CC-:B------:R-:W-:Y:S01]  /*12300*/  FFMA.FTZ R26, R27, R39.reuse, -R70.reuse ;  /* 0x000000271b1a7223 */ /* 0x180fe20000010846 */
[----:B------:R-:W2:Y:S01]  /*12310*/  MUFU.TANH R62, R62 ;  /* 0x0000003e003e7308 */ /* 0x000ea20000002400 */
[----:B------:R-:W-:Y:S01]  /*12320*/  R2UR UR15, R25 ;  /* 0x00000000190f72ca */ /* 0x000fe200000e0000 */
[--C-:B------:R-:W-:Y:S01]  /*12330*/  FFMA.FTZ R27, R31, R39, -R70.reuse ;  /* 0x000000271f1b7223 */ /* 0x100fe20000010846 */
[----:B------:R-:W-:Y:S01]  /*12340*/  FMNMX.FTZ R5, R73, R5, !PT ;  /* 0x0000000549057209 */ /* 0x000fe20007810000 */
[-CC-:B------:R-:W-:Y:S01]  /*12350*/  FFMA.FTZ R31, R40, R39.reuse, -R70.reuse ;  /* 0x00000027281f7223 */ /* 0x180fe20000010846 */
[-CC-:B------:R-:W-:Y:S01]  /*12360*/  FFMA.FTZ R40, R50, R39.reuse, -R70.reuse ;  /* 0x0000002732287223 */ /* 0x180fe20000010846 */
[--C-:B------:R-:W-:Y:S01]  /*12370*/  FFMA.FTZ R54, R54, R39, -R70.reuse ;  /* 0x0000002736367223 */ /* 0x100fe20000010846 */
[----:B------:R-:W-:Y:S01]  /*12380*/  FMNMX.FTZ R5, R72, R5, !PT ;  /* 0x0000000548057209 */ /* 0x000fe20007810000 */
[----:B------:R-:W2:Y:S01]  /*12390*/  MUFU.TANH R63, R63 ;  /* 0x0000003f003f7308 */ /* 0x000ea20000002400 */
[-CC-:B------:R-:W-:Y:S01]  /*123a0*/  FFMA.FTZ R136, R30, R39.reuse, -R70.reuse ;  /* 0x000000271e887223 */ /* 0x180fe20000010846 */
[--C-:B------:R-:W-:Y:S01]  /*123b0*/  FFMA.FTZ R30, R36, R39, -R70.reuse ;  /* 0x00000027241e7223 */ /* 0x100fe20000010846 */
[----:B------:R-:W-:Y:S01]  /*123c0*/  FMNMX.FTZ R5, R69, R5, !PT ;  /* 0x0000000545057209 */ /* 0x000fe20007810000 */
[----:B------:R-:W-:Y:S01]  /*123d0*/  FFMA.FTZ R36, R48, R39, -R70 ;  /* 0x0000002730247223 */ /* 0x000fe20000010846 */
[----:B------:R-:W-:-:S02]  /*123e0*/  IMAD.MOV.U32 R25, RZ, RZ, 0x40000040 ;  /* 0x40000040ff197424 */ /* 0x000fc400078e00ff */
[--C-:B------:R-:W-:Y:S01]  /*123f0*/  FFMA.FTZ R44, R142, R39, -R70.reuse ;  /* 0x000000278e2c7223 */ /* 0x100fe20000010846 */
[----:B------:R-:W-:Y:S01]  /*12400*/  FMNMX.FTZ R5, R137, R5, !PT ;  /* 0x0000000589057209 */ /* 0x000fe20007810000 */
[----:B------:R-:W2:Y:S01]  /*12410*/  MUFU.TANH R64, R64 ;  /* 0x0000004000407308 */ /* 0x000ea20000002400 */
[-CC-:B------:R-:W-:Y:S01]  /*12420*/  FFMA.FTZ R142, R28, R39.reuse, -R70.reuse ;  /* 0x000000271c8e7223 */ /* 0x180fe20000010846 */
[--C-:B------:R-:W-:Y:S01]  /*12430*/  FFMA.FTZ R28, R33, R39, -R70.reuse ;  /* 0x00000027211c7223 */ /* 0x100fe20000010846 */
[----:B------:R-:W-:Y:S01]  /*12440*/  FMNMX.FTZ R5, R139, R5, !PT ;  /* 0x000000058b057209 */ /* 0x000fe20007810000 */
[-CC-:B------:R-:W-:Y:S01]  /*12450*/  FFMA.FTZ R33, R46, R39.reuse, -R70.reuse ;  /* 0x000000272e217223 */ /* 0x180fe20000010846 */
[-CC-:B------:R-:W-:Y:S01]  /*12460*/  FFMA.FTZ R46, R53, R39.reuse, -R70.reuse ;  /* 0x00000027352e7223 */ /* 0x180fe20000010846 */
[----:B------:R-:W-:Y:S01]  /*12470*/  FMUL.FTZ R12, R12, R39 ;  /* 0x000000270c0c7220 */ /* 0x000fe20000410000 */
[----:B------:R-:W-:Y:S01]  /*12480*/  FMNMX.FTZ R5, R151, R5, !PT ;  /* 0x0000000597057209 */ /* 0x000fe20007810000 */
[----:B------:R-:W2:Y:S01]  /*12490*/  MUFU.TANH R65, R65 ;  /* 0x0000004100417308 */ /* 0x000ea20000002400 */
[-CC-:B------:R-:W-:Y:S01]  /*124a0*/  FFMA.FTZ R144, R15, R39.reuse, -R70.reuse ;  /* 0x000000270f907223 */ /* 0x180fe20000010846 */
[--C-:B------:R-:W-:Y:S01]  /*124b0*/  FFMA.FTZ R15, R29, R39, -R70.reuse ;  /* 0x000000271d0f7223 */ /* 0x100fe20000010846 */
[----:B------:R-:W-:Y:S01]  /*124c0*/  FMNMX.FTZ R5, R149, R5, !PT ;  /* 0x0000000595057209 */ /* 0x000fe20007810000 */
[-CC-:B------:R-:W-:Y:S01]  /*124d0*/  FFMA.FTZ R29, R42, R39.reuse, -R70.reuse ;  /* 0x000000272a1d7223 */ /* 0x180fe20000010846 */
[-CC-:B------:R-:W-:Y:S01]  /*124e0*/  FFMA.FTZ R42, R51, R39.reuse, -R70.reuse ;  /* 0x00000027332a7223 */ /* 0x180fe20000010846 */
[--C-:B------:R-:W-:Y:S01]  /*124f0*/  FFMA.FTZ R138, R32, R39, -R70.reuse ;  /* 0x00000027208a7223 */ /* 0x100fe20000010846 */
[----:B----4-:R-:W-:Y:S01]  /*12500*/  FMNMX.FTZ R5, R147, R5, !PT ;  /* 0x0000000593057209 */ /* 0x010fe20007810000 */
[----:B------:R-:W4:Y:S01]  /*12510*/  MUFU.TANH R66, R66 ;  /* 0x0000004200427308 */ /* 0x000f220000002400 */
[-CC-:B------:R-:W-:Y:S01]  /*12520*/  FFMA.FTZ R32, R43, R39.reuse, -R70.reuse ;  /* 0x000000272b207223 */ /* 0x180fe20000010846 */
[----:B------:R-:W-:Y:S01]  /*12530*/  FFMA.FTZ R43, R52, R39, -R70 ;  /* 0x00000027342b7223 */ /* 0x000fe20000010846 */
[----:B-----5:R-:W-:-:S04]  /*12540*/  FMNMX.FTZ R5, R145, R5, !PT ;  /* 0x0000000591057209 */ /* 0x020fc80007810000 */
[----:B-1----:R-:W-:Y:S01]  /*12550*/  FMNMX.FTZ R5, R143, R5, !PT ;  /* 0x000000058f057209 */ /* 0x002fe20007810000 */
[----:B------:R-:W1:Y:S03]  /*12560*/  MUFU.TANH R67, R67 ;  /* 0x0000004300437308 */ /* 0x000e660000002400 */
[----:B0-----:R-:W-:-:S04]  /*12570*/  FMNMX.FTZ R5, R141, R5, !PT ;  /* 0x000000058d057209 */ /* 0x001fc80007810000 */
[----:B------:R-:W-:Y:S01]  /*12580*/  FMNMX.FTZ R5, R35, R5, !PT ;  /* 0x0000000523057209 */ /* 0x000fe20007810000 */
[----:B------:R-:W0:Y:S03]  /*12590*/  MUFU.TANH R68, R68 ;  /* 0x0000004400447308 */ /* 0x000e260000002400 */
[----:B------:R-:W-:-:S04]  /*125a0*/  FMNMX.FTZ R5, R37, R5, !PT ;  /* 0x0000000525057209 */ /* 0x000fc80007810000 */
[----:B------:R-:W-:Y:S01]  /*125b0*/  FMNMX.FTZ R5, R41, R5, !PT ;  /* 0x0000000529057209 */ /* 0x000fe20007810000 */
[----:B------:R-:W-:Y:S03]  /*125c0*/  MUFU.EX2 R12, R12 ;  /* 0x0000000c000c7308 */ /* 0x000fe60000000800 */
[----:B------:R-:W-:-:S04]  /*125d0*/  FMNMX.FTZ R5, R56, R5, !PT ;  /* 0x0000000538057209 */ /* 0x000fc80007810000 */
[----:B------:R-:W-:Y:S01]  /*125e0*/  FMNMX.FTZ R5, R57, R5, !PT ;  /* 0x0000000539057209 */ /* 0x000fe20007810000 */
[----:B------:R-:W5:Y:S03]  /*125f0*/  MUFU.EX2 R44, R44 ;  /* 0x0000002c002c7308 */ /* 0x000f660000000800 */
[----:B------:R-:W-:Y:S01]  /*12600*/  FMNMX.FTZ R5, R58, R5, !PT ;  /* 0x000000053a057209 */ /* 0x000fe20007810000 */
[----:B------:R-:W-:-:S03]  /*12610*/  WARPGROUP.DEPBAR.LE gsb0, 0x0 ;  /* 0x00008000000079c5 */ /* 0x000fc60000010000 */
[----:B---3--:R-:W-:Y:S01]  /*12620*/  FMNMX.FTZ R5, R59, R5, !PT ;  /* 0x000000053b057209 */ /* 0x008fe20007810000 */
[--C-:B------:R-:W-:Y:S01]  /*12630*/  FFMA.FTZ R134, R38, R39, -R70.reuse ;  /* 0x0000002726867223 */ /* 0x100fe20000010846 */
[----:B------:R-:W-:Y:S01]  /*12640*/  WARPGROUP.ARRIVE ;  /* 0x00000000000079c5 */ /* 0x000fe20000000000 */
[----:B------:R-:W3:Y:S01]  /*12650*/  MUFU.EX2 R148, R148 ;  /* 0x0000009400947308 */ /* 0x000ee20000000800 */
[----:B--2---:R-:W-:Y:S01]  /*12660*/  FMNMX.FTZ R5, R60, R5, !PT ;  /* 0x000000053c057209 */ /* 0x004fe20007810000 */
[-CC-:B------:R-:W-:Y:S01]  /*12670*/  FFMA.FTZ R132, R34, R39.reuse, -R70.reuse ;  /* 0x0000002722847223 */ /* 0x180fe20000010846 */
[-CC-:B------:R-:W-:Y:S01]  /*12680*/  FFMA.FTZ R34, R47, R39.reuse, -R70.reuse ;  /* 0x000000272f227223 */ /* 0x180fe20000010846 */
[----:B------:R-:W-:Y:S01]  /*12690*/  FFMA.FTZ R47, R55, R39, -R70 ;  /* 0x00000027372f7223 */ /* 0x000fe20000010846 */
[----:B------:R-:W-:Y:S01]  /*126a0*/  FMNMX.FTZ R5, R61, R5, !PT ;  /* 0x000000053d057209 */ /* 0x000fe20007810000 */
[----:B------:R-:W-:Y:S01]  /*126b0*/  HGMMA.64x64x16.F32.BF16 R88, R128, gdesc[UR12].tnspB, R88, gsb0 ;  /* 0x40e0000c80587df0 */ /* 0x000fe20008001858 */
[----:B------:R-:W-:Y:S01]  /*126c0*/  R2UR UR15, R25 ;  /* 0x00000000190f72ca */ /* 0x000fe200000e0000 */
[----:B------:R-:W-:Y:S01]  /*126d0*/  IMAD.MOV.U32 R25, RZ, RZ, 0x40000040 ;  /* 0x40000040ff197424 */ /* 0x000fe200078e00ff */
[----:B------:R-:W-:Y:S01]  /*126e0*/  FMNMX.FTZ R5, R62, R5, !PT ;  /* 0x000000053e057209 */ /* 0x000fe20007810000 */
[----:B------:R-:W2:Y:S03]  /*126f0*/  MUFU.EX2 R150, R150 ;  /* 0x0000009600967308 */ /* 0x000ea60000000800 */
[----:B------:R-:W-:-:S04]  /*12700*/  FMNMX.FTZ R5, R63, R5, !PT ;  /* 0x000000053f057209 */ /* 0x000fc80007810000 */
[----:B------:R-:W-:Y:S01]  /*12710*/  FMNMX.FTZ R5, R64, R5, !PT ;  /* 0x0000000540057209 */ /* 0x000fe20007810000 */
[----:B------:R-:W2:Y:S03]  /*12720*/  MUFU.EX2 R45, R45 ;  /* 0x0000002d002d7308 */ /* 0x000ea60000000800 */
[----:B------:R-:W-:-:S04]  /*12730*/  FMNMX.FTZ R5, R65, R5, !PT ;  /* 0x0000000541057209 */ /* 0x000fc80007810000 */
[----:B----4-:R-:W-:Y:S01]  /*12740*/  FMNMX.FTZ R5, R66, R5, !PT ;  /* 0x0000000542057209 */ /* 0x010fe20007810000 */
[----:B------:R-:W-:Y:S03]  /*12750*/  MUFU.EX2 R144, R144 ;  /* 0x0000009000907308 */ /* 0x000fe60000000800 */
[----:B-1----:R-:W-:-:S04]  /*12760*/  FMNMX.FTZ R5, R67, R5, !PT ;  /* 0x0000000543057209 */ /* 0x002fc80007810000 */
[----:B0-----:R-:W-:Y:S01]  /*12770*/  FMNMX.FTZ R5, R68, R5, !PT ;  /* 0x0000000544057209 */ /* 0x001fe20007810000 */
[----:B-----5:R-:W-:Y:S01]  /*12780*/  FFMA.FTZ R4, R12, R4, R44 ;  /* 0x000000040c047223 */ /* 0x020fe2000001002c */
[----:B------:R-:W-:Y:S01]  /*12790*/  @!P1 IMAD R20, R20, 0x8, R2 ;  /* 0x0000000814149824 */ /* 0x000fe200078e0202 */
[----:B------:R-:W-:Y:S02]  /*127a0*/  MUFU.EX2 R9, R9 ;  /* 0x0000000900097308 */ /* 0x000fe40000000800 */
[----:B------:R-:W0:Y:S06]  /*127b0*/  SHFL.BFLY PT, R38, R5, 0x2, 0x1f ;  /* 0x0c401f0005267f89 */ /* 0x000e2c00000e0000 */
[----:B------:R-:W-:Y:S08]  /*127c0*/  MUFU.EX2 R146, R146 ;  /* 0x0000009200927308 */ /* 0x000ff00000000800 */
[----:B------:R-:W-:Y:S08]  /*127d0*/  MUFU.EX2 R21, R21 ;  /* 0x0000001500157308 */ /* 0x000ff00000000800 */
[----:B------:R-:W-:Y:S01]  /*127e0*/  MUFU.EX2 R140, R140 ;  /* 0x0000008c008c7308 */ /* 0x000fe20000000800 */
[----:B0-----:R-:W-:Y:S01]  /*127f0*/  FMNMX.FTZ R5, R5, R38, !PT ;  /* 0x0000002605057209 */ /* 0x001fe20007810000 */
[----:B------:R-:W-:-:S04]  /*12800*/  FFMA.FTZ R38, R49, R39, -R70 ;  /* 0x0000002731267223 */ /* 0x000fc80000010846 */
[----:B------:R-:W0:Y:S02]  /*12810*/  SHFL.BFLY PT, R24, R5, 0x1, 0x1f ;  /* 0x0c201f0005187f89 */ /* 0x000e2400000e0000 */
[----:B------:R-:W-:Y:S08]  /*12820*/  MUFU.EX2 R26, R26 ;  /* 0x0000001a001a7308 */ /* 0x000ff00000000800 */
[----:B------:R-:W-:Y:S01]  /*12830*/  MUFU.EX2 R142, R142 ;  /* 0x0000008e008e7308 */ /* 0x000fe20000000800 */
[----:B------:R-:W-:-:S02]  /*12840*/  WARPGROUP.DEPBAR.LE gsb0, 0x0 ;  /* 0x00008000000079c5 */ /* 0x000fc40000010000 */
[----:B------:R-:W-:Y:S01]  /*12850*/  WARPGROUP.ARRIVE ;  /* 0x00000000000079c5 */ /* 0x000fe20000000000 */
[----:B---3--:R-:W-:Y:S01]  /*12860*/  FADD.FTZ R4, R148, R4 ;  /* 0x0000000494047221 */ /* 0x008fe20000010000 */
[----:B------:R-:W-:-:S03]  /*12870*/  @!P1 VIADD R20, R20, 0x16860 ;  /* 0x0001686014149836 */ /* 0x000fc60000000000 */
[----:B------:R-:W-:Y:S01]  /*12880*/  MUFU.EX2 R15, R15 ;  /* 0x0000000f000f7308 */ /* 0x000fe20000000800 */
[----:B0-----:R-:W-:-:S05]  /*12890*/  FMNMX.FTZ R5, R5, R24, !PT ;  /* 0x0000001805057209 */ /* 0x001fca0007810000 */
[CC--:B------:R-:W-:Y:S01]  /*128a0*/  FMUL.FTZ R50, R5.reuse, R39.reuse ;  /* 0x0000002705327220 */ /* 0x0c0fe20000410000 */
[----:B------:R-:W-:Y:S01]  /*128b0*/  FADD.FTZ R24, -R5, R13 ;  /* 0x0000000d05187221 */ /* 0x000fe20000010100 */
[----:B------:R-:W-:Y:S02]  /*128c0*/  MUFU.EX2 R136, R136 ;  /* 0x0000008800887308 */ /* 0x000fe40000000800 */
[-CC-:B------:R-:W-:Y:S01]  /*128d0*/  FFMA.FTZ R53, R76, R39.reuse, -R50.reuse ;  /* 0x000000274c357223 */ /* 0x180fe20000010832 */
[-C--:B------:R-:W-:Y:S01]  /*128e0*/  FMUL.FTZ R24, R24, R39.reuse ;  /* 0x0000002718187220 */ /* 0x080fe20000410000 */
[-CC-:B------:R-:W-:Y:S01]  /*128f0*/  FFMA.FTZ R49, R84, R39.reuse, -R50.reuse ;  /* 0x0000002754317223 */ /* 0x180fe20000010832 */
[-CC-:B------:R-:W-:Y:S01]  /*12900*/  FFMA.FTZ R51, R81, R39.reuse, -R50.reuse ;  /* 0x0000002751337223 */ /* 0x180fe20000010832 */
[-CC-:B------:R-:W-:Y:S01]  /*12910*/  FFMA.FTZ R52, R80, R39.reuse, -R50.reuse ;  /* 0x0000002750347223 */ /* 0x180fe20000010832 */
[-CC-:B------:R-:W-:Y:S01]  /*12920*/  FFMA.FTZ R71, R73, R39.reuse, -R50.reuse ;  /* 0x0000002749477223 */ /* 0x180fe20000010832 */
[----:B------:R0:W-:Y:S01]  /*12930*/  MUFU.EX2 R13, R54 ;  /* 0x00000036000d7308 */ /* 0x0001e20000000800 */
[-CC-:B------:R-:W-:Y:S01]  /*12940*/  FFMA.FTZ R133, R35, R39.reuse, -R50.reuse ;  /* 0x0000002723857223 */ /* 0x180fe20000010832 */
[-CC-:B------:R-:W-:Y:S01]  /*12950*/  FFMA.FTZ R55, R72, R39.reuse, -R50.reuse ;  /* 0x0000002748377223 */ /* 0x180fe20000010832 */
[-C--:B------:R-:W-:Y:S01]  /*12960*/  FFMA.FTZ R75, R69, R39.reuse, -R50 ;  /* 0x00000027454b7223 */ /* 0x080fe20000010832 */
[----:B--2---:R-:W-:Y:S01]  /*12970*/  FADD.FTZ R4, R150, R4 ;  /* 0x0000000496047221 */ /* 0x004fe20000010000 */
[-C--:B------:R-:W-:Y:S01]  /*12980*/  FFMA.FTZ R69, R137, R39.reuse, -R50 ;  /* 0x0000002789457223 */ /* 0x080fe20000010832 */
[----:B------:R-:W-:Y:S01]  /*12990*/  @!P1 PRMT R20, RZ, 0x654, R20 ;  /* 0x00000654ff149816 */ /* 0x000fe20000000014 */
[-CC-:B------:R-:W-:Y:S01]  /*129a0*/  FFMA.FTZ R72, R139, R39.reuse, -R50.reuse ;  /* 0x000000278b487223 */ /* 0x180fe20000010832 */
[----:B------:R1:W-:Y:S01]  /*129b0*/  MUFU.EX2 R48, R24 ;  /* 0x0000001800307308 */ /* 0x0003e20000000800 */
[-CC-:B0-----:R-:W-:Y:S01]  /*129c0*/  FFMA.FTZ R54, R77, R39.reuse, -R50.reuse ;  /* 0x000000274d367223 */ /* 0x181fe20000010832 */
[-CC-:B------:R-:W-:Y:S01]  /*129d0*/  FFMA.FTZ R70, R151, R39.reuse, -R50.reuse ;  /* 0x0000002797467223 */ /* 0x180fe20000010832 */
[----:B------:R-:W0:Y:S01]  /*129e0*/  S2R R77, SR_TID.X ;  /* 0x00000000004d7919 */ /* 0x000e220000002100 */
[-CC-:B------:R-:W-:Y:S01]  /*129f0*/  FFMA.FTZ R73, R149, R39.reuse, -R50.reuse ;  /* 0x0000002795497223 */ /* 0x180fe20000010832 */
[----:B------:R-:W-:-:S03]  /*12a00*/  FFMA.FTZ R74, R145, R39, -R50 ;  /* 0x00000027914a7223 */ /* 0x000fc60000010832 */
[----:B------:R-:W2:Y:S01]  /*12a10*/  MUFU.EX2 R49, R49 ;  /* 0x0000003100317308 */ /* 0x000ea20000000800 */
[----:B-1----:R-:W-:-:S07]  /*12a20*/  VIADD R24, R8, 0x300 ;  /* 0x0000030008187836 */ /* 0x002fce0000000000 */
[----:B------:R-:W1:Y:S01]  /*12a30*/  MUFU.EX2 R51, R51 ;  /* 0x0000003300337308 */ /* 0x000e620000000800 */
[----:B------:R-:W-:Y:S01]  /*12a40*/  R2UR UR14, R24 ;  /* 0x00000000180e72ca */ /* 0x000fe200000e0000 */
[----:B------:R-:W-:-:S06]  /*12a50*/  VIADD R24, R8, 0x380 ;  /* 0x0000038008187836 */ /* 0x000fcc0000000000 */
[----:B------:R-:W3:Y:S08]  /*12a60*/  MUFU.EX2 R52, R52 ;  /* 0x0000003400347308 */ /* 0x000ef00000000800 */
[----:B------:R-:W-:Y:S01]  /*12a70*/  MUFU.EX2 R53, R53 ;  /* 0x0000003500357308 */ /* 0x000fe20000000800 */
[----:B------:R-:W-:Y:S01]  /*12a80*/  HGMMA.64x64x16.F32.BF16 R88, R124, gdesc[UR12].tnspB, R88, gsb0 ;  /* 0x40e0000c7c587df0 */ /* 0x000fe20008001858 */
[----:B------:R-:W-:-:S06]  /*12a90*/  R2UR UR14, R24 ;  /* 0x00000000180e72ca */ /* 0x000fcc00000e0000 */
[----:B------:R-:W-:Y:S01]  /*12aa0*/  MUFU.EX2 R71, R71 ;  /* 0x0000004700477308 */ /* 0x000fe20000000800 */
[----:B0-----:R-:W-:Y:S01]  /*12ab0*/  SHF.R.U32.HI R76, RZ, 0x7, R77 ;  /* 0x00000007ff4c7819 */ /* 0x001fe2000001164d */
[----:B------:R-:W-:Y:S01]  /*12ac0*/  FADD.FTZ R4, R45, R4 ;  /* 0x000000042d047221 */ /* 0x000fe20000010000 */
[----:B------:R-:W-:Y:S01]  /*12ad0*/  R2UR UR15, R25 ;  /* 0x00000000190f72ca */ /* 0x000fe200000e0000 */
[----:B------:R-:W-:Y:S01]  /*12ae0*/  @!P1 IMAD R25, R16, 0x8, R2 ;  /* 0x0000000810199824 */ /* 0x000fe200078e0202 */
[----:B------:R-:W-:Y:S01]  /*12af0*/  ISETP.GE.U32.AND P2, PT, R77, 0x180, PT ;  /* 0x000001804d00780c */ /* 0x000fe20003f46070 */
[----:B------:R-:W-:Y:S02]  /*12b00*/  VIADD R24, R76, 0x9 ;  /* 0x000000094c187836 */ /* 0x000fe40000000000 */
[--C-:B------:R-:W-:Y:S01]  /*12b10*/  FFMA.FTZ R137, R147, R39, -R50.reuse ;  /* 0x0000002793897223 */ /* 0x100fe20000010832 */
[----:B------:R-:W4:Y:S01]  /*12b20*/  LDL R76, [R1+0x50] ;  /* 0x00005000014c7983 */ /* 0x000f220000100800 */
[----:B------:R-:W0:Y:S01]  /*12b30*/  MUFU.EX2 R54, R54 ;  /* 0x0000003600367308 */ /* 0x000e220000000800 */
[----:B--2---:R-:W-:Y:S01]  /*12b40*/  FFMA.FTZ R3, R48, R3, R49 ;  /* 0x0000000330037223 */ /* 0x004fe20000010031 */
[-CC-:B------:R-:W-:Y:S01]  /*12b50*/  FFMA.FTZ R139, R143, R39.reuse, -R50.reuse ;  /* 0x000000278f8b7223 */ /* 0x180fe20000010832 */
[----:B------:R-:W-:-:S05]  /*12b60*/  FFMA.FTZ R8, R141, R39, -R50 ;  /* 0x000000278d087223 */ /* 0x000fca0000010832 */
[----:B------:R-:W2:Y:S08]  /*12b70*/  MUFU.EX2 R55, R55 ;  /* 0x0000003700377308 */ /* 0x000eb00000000800 */
[----:B------:R-:W5:Y:S08]  /*12b80*/  MUFU.EX2 R75, R75 ;  /* 0x0000004b004b7308 */ /* 0x000f700000000800 */
[----:B------:R-:W5:Y:S08]  /*12b90*/  MUFU.EX2 R69, R69 ;  /* 0x0000004500457308 */ /* 0x000f700000000800 */
[----:B------:R-:W5:Y:S08]  /*12ba0*/  MUFU.EX2 R72, R72 ;  /* 0x0000004800487308 */ /* 0x000f700000000800 */
[----:B------:R-:W5:Y:S08]  /*12bb0*/  MUFU.EX2 R70, R70 ;  /* 0x0000004600467308 */ /* 0x000f700000000800 */
[----:B------:R-:W5:Y:S08]  /*12bc0*/  MUFU.EX2 R73, R73 ;  /* 0x0000004900497308 */ /* 0x000f700000000800 */
[----:B------:R-:W-:Y:S01]  /*12bd0*/  MUFU.EX2 R27, R27 ;  /* 0x0000001b001b7308 */ /* 0x000fe20000000800 */
[----:B------:R-:W-:-:S02]  /*12be0*/  WARPGROUP.DEPBAR.LE gsb0, 0x0 ;  /* 0x00008000000079c5 */ /* 0x000fc40000010000 */
[----:B------:R-:W-:Y:S01]  /*12bf0*/  WARPGROUP.ARRIVE ;  /* 0x00000000000079c5 */ /* 0x000fe20000000000 */
[----:B------:R-:W-:Y:S01]  /*12c00*/  @!P1 VIADD R25, R25, 0x16840 ;  /* 0x0001684019199836 */ /* 0x000fe20000000000 */
[----:B------:R-:W-:Y:S01]  /*12c10*/  SEL R35, R24, 0x9, !P2 ;  /* 0x0000000918237807 */ /* 0x000fe20005000000 */
[----:B-1----:R-:W-:Y:S02]  /*12c20*/  FADD.FTZ R3, R51, R3 ;  /* 0x0000000333037221 */ /* 0x002fe40000010000 */
[----:B------:R-:W1:Y:S01]  /*12c30*/  MUFU.EX2 R137, R137 ;  /* 0x0000008900897308 */ /* 0x000e620000000800 */
[----:B------:R-:W-:Y:S01]  /*12c40*/  HGMMA.64x64x16.F32.BF16 R88, R120, gdesc[UR12].tnspB, R88, gsb0 ;  /* 0x40e0000c78587df0 */ /* 0x000fe20008001858 */
[----:B------:R-:W-:-:S06]  /*12c50*/  @!P1 PRMT R25, RZ, 0x654, R25 ;  /* 0x00000654ff199816 */ /* 0x000fcc0000000019 */
[----:B------:R-:W1:Y:S08]  /*12c60*/  MUFU.EX2 R74, R74 ;  /* 0x0000004a004a7308 */ /* 0x000e700000000800 */
[----:B------:R-:W-:Y:S08]  /*12c70*/  MUFU.EX2 R138, R138 ;  /* 0x0000008a008a7308 */ /* 0x000ff00000000800 */
[----:B------:R-:W1:Y:S01]  /*12c80*/  MUFU.EX2 R139, R139 ;  /* 0x0000008b008b7308 */ /* 0x000e620000000800 */
[-CC-:B------:R-:W-:Y:S01]  /*12c90*/  FFMA.FTZ R37, R37, R39.reuse, -R50.reuse ;  /* 0x0000002725257223 */ /* 0x180fe20000010832 */
[----:B------:R-:W-:-:S06]  /*12ca0*/  FFMA.FTZ R135, R41, R39, -R50 ;  /* 0x0000002729877223 */ /* 0x000fcc0000010832 */
[----:B------:R-:W-:Y:S08]  /*12cb0*/  MUFU.EX2 R28, R28 ;  /* 0x0000001c001c7308 */ /* 0x000ff00000000800 */
[----:B------:R-:W1:Y:S01]  /*12cc0*/  MUFU.EX2 R8, R8 ;  /* 0x0000000800087308 */ /* 0x000e620000000800 */
[----:B------:R-:W-:-:S07]  /*12cd0*/  F2FP.BF16.F32.PACK_AB R148, R148, R44 ;  /* 0x0000002c9494723e */ /* 0x000fce00000010ff */
[----:B------:R-:W1:Y:S08]  /*12ce0*/  MUFU.EX2 R132, R132 ;  /* 0x0000008400847308 */ /* 0x000e700000000800 */
[----:B------:R-:W1:Y:S08]  /*12cf0*/  MUFU.EX2 R133, R133 ;  /* 0x0000008500857308 */ /* 0x000e700000000800 */
[----:B------:R-:W1:Y:S08]  /*12d00*/  MUFU.EX2 R30, R30 ;  /* 0x0000001e001e7308 */ /* 0x000e700000000800 */
[----:B------:R-:W-:Y:S01]  /*12d10*/  MUFU.EX2 R134, R134 ;  /* 0x0000008600867308 */ /* 0x000fe20000000800 */
[----:B------:R-:W-:-:S02]  /*12d20*/  WARPGROUP.DEPBAR.LE gsb0, 0x0 ;  /* 0x00008000000079c5 */ /* 0x000fc40000010000 */
[----:B------:R5:W-:Y:S06]  /*12d30*/  BAR.ARV R35, 0x100 ;  /* 0x000400230000751d */ /* 0x000bec0000002000 */
[----:B------:R3:W-:Y:S01]  /*12d40*/  @!P1 SYNCS.ARRIVE.TRANS64.RED.A1T0 RZ, [R25+URZ], RZ ;  /* 0x000000ff19ff99a7 */ /* 0x0007e2000810043f */
[----:B------:R-:W-:Y:S01]  /*12d50*/  MUFU.EX2 R31, R31 ;  /* 0x0000001f001f7308 */ /* 0x000fe20000000800 */
[----:B---3--:R-:W-:Y:S01]  /*12d60*/  FADD.FTZ R25, R52, R3 ;  /* 0x0000000334197221 */ /* 0x008fe20000010000 */
[----:B------:R3:W-:Y:S06]  /*12d70*/  @!P1 SYNCS.ARRIVE.TRANS64.RED.A1T0 RZ, [R20+URZ], RZ ;  /* 0x000000ff14ff99a7 */ /* 0x0007ec000810043f */
[----:B------:R-:W-:Y:S01]  /*12d80*/  MUFU.EX2 R29, R29 ;  /* 0x0000001d001d7308 */ /* 0x000fe20000000800 */
[----:B0-----:R-:W-:-:S04]  /*12d90*/  FADD.FTZ R25, R54, R25 ;  /* 0x0000001936197221 */ /* 0x001fc80000010000 */
[----:B------:R-:W-:Y:S01]  /*12da0*/  FADD.FTZ R25, R53, R25 ;  /* 0x0000001935197221 */ /* 0x000fe20000010000 */
[----:B---3--:R-:W-:Y:S02]  /*12db0*/  FADD.FTZ R20, R144, R4 ;  /* 0x0000000490147221 */ /* 0x008fe40000010000 */
[----:B------:R-:W-:Y:S01]  /*12dc0*/  MUFU.EX2 R32, R32 ;  /* 0x0000002000207308 */ /* 0x000fe20000000800 */
[----:B------:R-:W-:Y:S01]  /*12dd0*/  FADD.FTZ R25, R71, R25 ;  /* 0x0000001947197221 */ /* 0x000fe20000010000 */
[----:B------:R-:W-:-:S03]  /*12de0*/  FADD.FTZ R20, R9, R20 ;  /* 0x0000001409147221 */ /* 0x000fc60000010000 */
[----:B--2---:R-:W-:Y:S01]  /*12df0*/  FADD.FTZ R25, R55, R25 ;  /* 0x0000001937197221 */ /* 0x004fe20000010000 */
[----:B-----5:R-:W-:Y:S02]  /*12e00*/  FADD.FTZ R35, R146, R20 ;  /* 0x0000001492237221 */ /* 0x020fe40000010000 */
[----:B------:R-:W-:Y:S01]  /*12e10*/  MUFU.EX2 R33, R33 ;  /* 0x0000002100217308 */ /* 0x000fe20000000800 */
[----:B------:R-:W-:Y:S01]  /*12e20*/  FADD.FTZ R25, R75, R25 ;  /* 0x000000194b197221 */ /* 0x000fe20000010000 */
[----:B------:R-:W-:-:S03]  /*12e30*/  FADD.FTZ R35, R21, R35 ;  /* 0x0000002315237221 */ /* 0x000fc60000010000 */
[----:B------:R-:W-:Y:S01]  /*12e40*/  FADD.FTZ R25, R69, R25 ;  /* 0x0000001945197221 */ /* 0x000fe20000010000 */
[----:B------:R-:W-:Y:S02]  /*12e50*/  FADD.FTZ R35, R140, R35 ;  /* 0x000000238c237221 */ /* 0x000fe40000010000 */
        /* <DEDUP_REMOVED lines=8> */
[----:B-1----:R-:W-:Y:S01]  /*12ee0*/  FADD.FTZ R25, R137, R25 ;  /* 0x0000001989197221 */ /* 0x002fe20000010000 */
[----:B------:R-:W-:Y:S02]  /*12ef0*/  FADD.FTZ R35, R136, R35 ;  /* 0x0000002388237221 */ /* 0x000fe40000010000 */
[----:B------:R-:W0:Y:S01]  /*12f00*/  MUFU.EX2 R24, R37 ;  /* 0x0000002500187308 */ /* 0x000e220000000800 */
[----:B------:R-:W-:Y:S01]  /*12f10*/  FADD.FTZ R44, R74, R25 ;  /* 0x000000194a2c7221 */ /* 0x000fe20000010000 */
[----:B------:R-:W-:Y:S01]  /*12f20*/  FADD.FTZ R35, R27, R35 ;  /* 0x000000231b237221 */ /* 0x000fe20000010000 */
[-CC-:B------:R-:W-:Y:S01]  /*12f30*/  FFMA.FTZ R56, R56, R39.reuse, -R50.reuse ;  /* 0x0000002738387223 */ /* 0x180fe20000010832 */
[-C--:B------:R-:W-:Y:S01]  /*12f40*/  FFMA.FTZ R129, R57, R39.reuse, -R50 ;  /* 0x0000002739817223 */ /* 0x080fe20000010832 */
[----:B------:R-:W-:Y:S01]  /*12f50*/  FADD.FTZ R25, R139, R44 ;  /* 0x0000002c8b197221 */ /* 0x000fe20000010000 */
[----:B------:R-:W-:Y:S02]  /*12f60*/  FADD.FTZ R35, R138, R35 ;  /* 0x000000238a237221 */ /* 0x000fe40000010000 */
[----:B------:R-:W1:Y:S01]  /*12f70*/  MUFU.EX2 R135, R135 ;  /* 0x0000008700877308 */ /* 0x000e620000000800 */
[----:B------:R-:W-:Y:S01]  /*12f80*/  FFMA.FTZ R4, R58, R39, -R50 ;  /* 0x000000273a047223 */ /* 0x000fe20000010832 */
[----:B------:R-:W-:Y:S01]  /*12f90*/  FADD.FTZ R44, R8, R25 ;  /* 0x00000019082c7221 */ /* 0x000fe20000010000 */
[----:B------:R-:W-:Y:S01]  /*12fa0*/  FADD.FTZ R35, R28, R35 ;  /* 0x000000231c237221 */ /* 0x000fe20000010000 */
[----:B------:R-:W-:-:S04]  /*12fb0*/  F2FP.BF16.F32.PACK_AB R146, R21, R146 ;  /* 0x000000921592723e */ /* 0x000fc800000010ff */
[----:B------:R-:W2:Y:S01]  /*12fc0*/  MUFU.EX2 R3, R56 ;  /* 0x0000003800037308 */ /* 0x000ea20000000800 */
[----:B------:R-:W-:Y:S01]  /*12fd0*/  FADD.FTZ R35, R132, R35 ;  /* 0x0000002384237221 */ /* 0x000fe20000010000 */
[----:B------:R-:W-:Y:S01]  /*12fe0*/  FADD.FTZ R21, R133, R44 ;  /* 0x0000002c85157221 */ /* 0x000fe20000010000 */
[----:B------:R-:W-:-:S05]  /*12ff0*/  FFMA.FTZ R131, R59, R39, -R50 ;  /* 0x000000273b837223 */ /* 0x000fca0000010832 */
[----:B------:R-:W3:Y:S01]  /*13000*/  MUFU.EX2 R129, R129 ;  /* 0x0000008100817308 */ /* 0x000ee20000000800 */
[----:B------:R-:W-:Y:S01]  /*13010*/  FADD.FTZ R35, R30, R35 ;  /* 0x000000231e237221 */ /* 0x000fe20000010000 */
[----:B0-----:R-:W-:Y:S01]  /*13020*/  FADD.FTZ R44, R24, R21 ;  /* 0x00000015182c7221 */ /* 0x001fe20000010000 */
[----:B------:R-:W-:Y:S01]  /*13030*/  FFMA.FTZ R20, R60, R39, -R50 ;  /* 0x000000273c147223 */ /* 0x000fe20000010832 */
[----:B------:R-:W-:-:S04]  /*13040*/  F2FP.BF16.F32.PACK_AB R140, R26, R140 ;  /* 0x0000008c1a8c723e */ /* 0x000fc800000010ff */
[----:B------:R-:W0:Y:S01]  /*13050*/  MUFU.EX2 R4, R4 ;  /* 0x0000000400047308 */ /* 0x000e220000000800 */
[----:B------:R-:W-:Y:S01]  /*13060*/  FADD.FTZ R26, R134, R35 ;  /* 0x00000023861a7221 */ /* 0x000fe20000010000 */
[----:B-1----:R-:W-:Y:S01]  /*13070*/  FADD.FTZ R44, R135, R44 ;  /* 0x0000002c872c7221 */ /* 0x002fe20000010000 */
[----:B------:R-:W-:-:S05]  /*13080*/  FFMA.FTZ R125, R61, R39, -R50 ;  /* 0x000000273d7d7223 */ /* 0x000fca0000010832 */
[----:B------:R-:W1:Y:S01]  /*13090*/  MUFU.EX2 R131, R131 ;  /* 0x0000008300837308 */ /* 0x000e620000000800 */
[----:B------:R-:W-:Y:S01]  /*130a0*/  FADD.FTZ R26, R31, R26 ;  /* 0x0000001a1f1a7221 */ /* 0x000fe20000010000 */
[----:B--2---:R-:W-:Y:S01]  /*130b0*/  FADD.FTZ R44, R3, R44 ;  /* 0x0000002c032c7221 */ /* 0x004fe20000010000 */
[----:B------:R-:W-:Y:S01]  /*130c0*/  FFMA.FTZ R62, R62, R39, -R50 ;  /* 0x000000273e3e7223 */ /* 0x000fe20000010832 */
[----:B------:R-:W-:-:S04]  /*130d0*/  F2FP.BF16.F32.PACK_AB R142, R15, R142 ;  /* 0x0000008e0f8e723e */ /* 0x000fc800000010ff */
[----:B------:R-:W2:Y:S01]  /*130e0*/  MUFU.EX2 R20, R20 ;  /* 0x0000001400147308 */ /* 0x000ea20000000800 */
[----:B------:R-:W-:Y:S01]  /*130f0*/  FADD.FTZ R15, R29, R26 ;  /* 0x0000001a1d0f7221 */ /* 0x000fe20000010000 */
[----:B---3--:R-:W-:Y:S01]  /*13100*/  FADD.FTZ R21, R129, R44 ;  /* 0x0000002c81157221 */ /* 0x008fe20000010000 */
[----:B------:R-:W-:Y:S01]  /*13110*/  FFMA.FTZ R63, R63, R39, -R50 ;  /* 0x000000273f3f7223 */ /* 0x000fe20000010832 */
[----:B------:R-:W-:-:S04]  /*13120*/  F2FP.BF16.F32.PACK_AB R144, R9, R144 ;  /* 0x000000900990723e */ /* 0x000fc800000010ff */
[----:B------:R-:W3:Y:S01]  /*13130*/  MUFU.EX2 R125, R125 ;  /* 0x0000007d007d7308 */ /* 0x000ee20000000800 */
[----:B------:R-:W-:Y:S01]  /*13140*/  FADD.FTZ R26, R32, R15 ;  /* 0x0000000f201a7221 */ /* 0x000fe20000010000 */
[----:B0-----:R-:W-:Y:S01]  /*13150*/  FADD.FTZ R44, R4, R21 ;  /* 0x00000015042c7221 */ /* 0x001fe20000010000 */
[----:B------:R-:W-:-:S05]  /*13160*/  FFMA.FTZ R64, R64, R39, -R50 ;  /* 0x0000002740407223 */ /* 0x000fca0000010832 */
[----:B------:R-:W0:Y:S01]  /*13170*/  MUFU.EX2 R38, R38 ;  /* 0x0000002600267308 */ /* 0x000e220000000800 */
[----:B------:R-:W-:Y:S01]  /*13180*/  FADD.FTZ R15, R33, R26 ;  /* 0x0000001a210f7221 */ /* 0x000fe20000010000 */
[----:B-1----:R-:W-:-:S06]  /*13190*/  FADD.FTZ R21, R131, R44 ;  /* 0x0000002c83157221 */ /* 0x002fcc0000010000 */
[----:B------:R-:W1:Y:S01]  /*131a0*/  MUFU.EX2 R9, R62 ;  /* 0x0000003e00097308 */ /* 0x000e620000000800 */
[----:B------:R-:W-:Y:S01]  /*131b0*/  FFMA.FTZ R65, R65, R39, -R50 ;  /* 0x0000002741417223 */ /* 0x000fe20000010832 */
[----:B------:R-:W-:Y:S01]  /*131c0*/  F2FP.BF16.F32.PACK_AB R139, R8, R139 ;  /* 0x0000008b088b723e */ /* 0x000fe200000010ff */
[----:B------:R-:W-:-:S05]  /*131d0*/  FADD.FTZ R15, R34, R15 ;  /* 0x0000000f220f7221 */ /* 0x000fca0000010000 */
[----:B------:R-:W5:Y:S01]  /*131e0*/  MUFU.EX2 R40, R40 ;  /* 0x0000002800287308 */ /* 0x000f620000000800 */
[----:B--2---:R-:W-:Y:S01]  /*131f0*/  FADD.FTZ R8, R20, R21 ;  /* 0x0000001514087221 */ /* 0x004fe20000010000 */
[----:B------:R-:W-:-:S06]  /*13200*/  FFMA.FTZ R66, R66, R39, -R50 ;  /* 0x0000002742427223 */ /* 0x000fcc0000010832 */
[----:B------:R-:W2:Y:S01]  /*13210*/  MUFU.EX2 R63, R63 ;  /* 0x0000003f003f7308 */ /* 0x000ea20000000800 */
[----:B------:R-:W-:Y:S01]  /*13220*/  FADD.FTZ R15, R36, R15 ;  /* 0x0000000f240f7221 */ /* 0x000fe20000010000 */
[----:B---3--:R-:W-:-:S06]  /*13230*/  FADD.FTZ R8, R125, R8 ;  /* 0x000000087d087221 */ /* 0x008fcc0000010000 */
[----:B------:R-:W3:Y:S01]  /*13240*/  MUFU.EX2 R42, R42 ;  /* 0x0000002a002a7308 */ /* 0x000ee20000000800 */
[----:B------:R-:W-:-:S07]  /*13250*/  FFMA.FTZ R67, R67, R39, -R50 ;  /* 0x0000002743437223 */ /* 0x000fce0000010832 */
[----:B------:R-:W4:Y:S01]  /*13260*/  MUFU.EX2 R64, R64 ;  /* 0x0000004000407308 */ /* 0x000f220000000800 */
[----:B0-----:R-:W-:Y:S01]  /*13270*/  FADD.FTZ R15, R38, R15 ;  /* 0x0000000f260f7221 */ /* 0x001fe20000010000 */
[----:B-1----:R-:W-:-:S06]  /*13280*/  FADD.FTZ R8, R9, R8 ;  /* 0x0000000809087221 */ /* 0x002fcc0000010000 */
[----:B------:R-:W0:Y:S01]  /*13290*/  MUFU.EX2 R43, R43 ;  /* 0x0000002b002b7308 */ /* 0x000e220000000800 */
[----:B------:R-:W-:-:S07]  /*132a0*/  FFMA.FTZ R50, R68, R39, -R50 ;  /* 0x0000002744327223 */ /* 0x000fce0000010832 */
[----:B------:R-:W1:Y:S01]  /*132b0*/  MUFU.EX2 R65, R65 ;  /* 0x0000004100417308 */ /* 0x000e620000000800 */
[----:B------:R-:W-:Y:S01]  /*132c0*/  F2FP.BF16.F32.PACK_AB R135, R3, R135 ;  /* 0x000000870387723e */ /* 0x000fe200000010ff */
[----:B-----5:R-:W-:Y:S01]  /*132d0*/  FADD.FTZ R15, R40, R15 ;  /* 0x0000000f280f7221 */ /* 0x020fe20000010000 */
[----:B--2---:R-:W-:-:S05]  /*132e0*/  FADD.FTZ R3, R63, R8 ;  /* 0x000000083f037221 */ /* 0x004fca0000010000 */
[----:B------:R-:W2:Y:S08]  /*132f0*/  MUFU.EX2 R46, R46 ;  /* 0x0000002e002e7308 */ /* 0x000eb00000000800 */
[----:B------:R-:W5:Y:S01]  /*13300*/  MUFU.EX2 R66, R66 ;  /* 0x0000004200427308 */ /* 0x000f620000000800 */
[----:B------:R-:W-:Y:S01]  /*13310*/  F2FP.BF16.F32.PACK_AB R129, R4, R129 ;  /* 0x000000810481723e */ /* 0x000fe200000010ff */
[----:B---3--:R-:W-:Y:S01]  /*13320*/  FADD.FTZ R4, R42, R15 ;  /* 0x0000000f2a047221 */ /* 0x008fe20000010000 */
[----:B----4-:R-:W-:-:S05]  /*13330*/  FADD.FTZ R8, R64, R3 ;  /* 0x0000000340087221 */ /* 0x010fca0000010000 */
[----:B------:R-:W3:Y:S01]  /*13340*/  MUFU.EX2 R47, R47 ;  /* 0x0000002f002f7308 */ /* 0x000ee20000000800 */
[----:B------:R-:W-:-:S07]  /*13350*/  ISETP.GT.AND P2, PT, R0, R76, PT ;  /* 0x0000004c0000720c */ /* 0x000fce0003f44270 */
[----:B------:R-:W4:Y:S01]  /*13360*/  MUFU.EX2 R67, R67 ;  /* 0x0000004300437308 */ /* 0x000f220000000800 */
[----:B0-----:R-:W-:Y:S01]  /*13370*/  FADD.FTZ R3, R43, R4 ;  /* 0x000000042b037221 */ /* 0x001fe20000010000 */
[----:B-1----:R-:W-:-:S06]  /*13380*/  FADD.FTZ R15, R65, R8 ;  /* 0x00000008410f7221 */ /* 0x002fcc0000010000 */
[----:B------:R-:W0:Y:S01]  /*13390*/  MUFU.EX2 R50, R50 ;  /* 0x0000003200327308 */ /* 0x000e220000000800 */
[----:B--2---:R-:W-:Y:S01]  /*133a0*/  FADD.FTZ R4, R46, R3 ;  /* 0x000000032e047221 */ /* 0x004fe20000010000 */
[----:B-----5:R-:W-:-:S03]  /*133b0*/  FADD.FTZ R8, R66, R15 ;  /* 0x0000000f42087221 */ /* 0x020fc60000010000 */
[----:B---3--:R-:W-:Y:S01]  /*133c0*/  FADD.FTZ R4, R47, R4 ;  /* 0x000000042f047221 */ /* 0x008fe20000010000 */
[----:B----4-:R-:W-:Y:S01]  /*133d0*/  FADD.FTZ R8, R67, R8 ;  /* 0x0000000843087221 */ /* 0x010fe20000010000 */
[----:B------:R-:W-:Y:S02]  /*133e0*/  F2FP.BF16.F32.PACK_AB R131, R20, R131 ;  /* 0x000000831483723e */ /* 0x000fe400000010ff */
[C---:B------:R-:W-:Y:S01]  /*133f0*/  FADD.FTZ R4, R13.reuse, R4 ;  /* 0x000000040d047221 */ /* 0x040fe20000010000 */
[----:B------:R-:W-:Y:S01]  /*13400*/  F2FP.BF16.F32.PACK_AB R122, R13, R47 ;  /* 0x0000002f0d7a723e */ /* 0x000fe200000010ff */
[-C--:B------:R-:W-:Y:S01]  /*13410*/  FMUL.FTZ R88, R88, R12.reuse ;  /* 0x0000000c58587220 */ /* 0x080fe20000410000 */
[-C--:B------:R-:W-:Y:S01]  /*13420*/  FMUL.FTZ R89, R89, R12.reuse ;  /* 0x0000000c59597220 */ /* 0x080fe20000410000 */
[-C--:B------:R-:W-:Y:S01]  /*13430*/  FMUL.FTZ R92, R92, R12.reuse ;  /* 0x0000000c5c5c7220 */ /* 0x080fe20000410000 */
[-C--:B------:R-:W-:Y:S01]  /*13440*/  FMUL.FTZ R93, R93, R12.reuse ;  /* 0x0000000c5d5d7220 */ /* 0x080fe20000410000 */
[----:B0-----:R-:W-:Y:S01]  /*13450*/  FADD.FTZ R3, R50, R8 ;  /* 0x0000000832037221 */ /* 0x001fe20000010000 */
        /* <DEDUP_REMOVED lines=12> */
[----:B------:R-:W-:Y:S01]  /*13520*/  F2FP.BF16.F32.PACK_AB R150, R45, R150 ;  /* 0x000000962d96723e */ /* 0x000fe200000010ff */
[----:B------:R-:W-:Y:S01]  /*13530*/  VIADD R0, R0, 0xffffffff ;  /* 0xffffffff00007836 */ /* 0x000fe20000000000 */
[----:B------:R-:W-:Y:S01]  /*13540*/  F2FP.BF16.F32.PACK_AB R149, R51, R49 ;  /* 0x000000313395723e */ /* 0x000fe200000010ff */
[----:B------:R-:W-:Y:S01]  /*13550*/  FMUL.FTZ R90, R90, R48 ;  /* 0x000000305a5a7220 */ /* 0x000fe20000410000 */
[----:B------:R-:W-:Y:S01]  /*13560*/  F2FP.BF16.F32.PACK_AB R151, R54, R52 ;  /* 0x000000343697723e */ /* 0x000fe200000010ff */
[-C--:B------:R-:W-:Y:S01]  /*13570*/  FMUL.FTZ R91, R91, R48.reuse ;  /* 0x000000305b5b7220 */ /* 0x080fe20000410000 */
[----:B------:R-:W-:Y:S01]  /*13580*/  F2FP.BF16.F32.PACK_AB R145, R71, R53 ;  /* 0x000000354791723e */ /* 0x000fe200000010ff */
[-C--:B------:R-:W-:Y:S01]  /*13590*/  FMUL.FTZ R94, R94, R48.reuse ;  /* 0x000000305e5e7220 */ /* 0x080fe20000410000 */
[----:B------:R-:W-:Y:S01]  /*135a0*/  F2FP.BF16.F32.PACK_AB R147, R75, R55 ;  /* 0x000000374b93723e */ /* 0x000fe200000010ff */
[-C--:B------:R-:W-:Y:S01]  /*135b0*/  FMUL.FTZ R95, R95, R48.reuse ;  /* 0x000000305f5f7220 */ /* 0x080fe20000410000 */
[----:B------:R-:W-:Y:S01]  /*135c0*/  F2FP.BF16.F32.PACK_AB R141, R72, R69 ;  /* 0x00000045488d723e */ /* 0x000fe200000010ff */
[----:B------:R-:W-:Y:S01]  /*135d0*/  FMUL.FTZ R98, R98, R48 ;  /* 0x0000003062627220 */ /* 0x000fe20000410000 */
[----:B------:R-:W-:Y:S01]  /*135e0*/  F2FP.BF16.F32.PACK_AB R143, R73, R70 ;  /* 0x00000046498f723e */ /* 0x000fe200000010ff */
[----:B------:R-:W-:Y:S01]  /*135f0*/  FMUL.FTZ R99, R99, R48 ;  /* 0x0000003063637220 */ /* 0x000fe20000410000 */
        /* <DEDUP_REMOVED lines=11> */
[-C--:B------:R-:W-:Y:S01]  /*136b0*/  FMUL.FTZ R111, R111, R48.reuse ;  /* 0x000000306f6f7220 */ /* 0x080fe20000410000 */
[----:B------:R-:W-:Y:S01]  /*136c0*/  F2FP.BF16.F32.PACK_AB R128, R32, R29 ;  /* 0x0000001d2080723e */ /* 0x000fe200000010ff */
[-C--:B------:R-:W-:Y:S01]  /*136d0*/  FMUL.FTZ R114, R114, R48.reuse ;  /* 0x0000003072727220 */ /* 0x080fe20000410000 */
[----:B------:R-:W-:Y:S01]  /*136e0*/  F2FP.BF16.F32.PACK_AB R130, R34, R33 ;  /* 0x000000212282723e */ /* 0x000fe200000010ff */
[----:B------:R-:W-:Y:S01]  /*136f0*/  FMUL.FTZ R115, R115, R48 ;  /* 0x0000003073737220 */ /* 0x000fe20000410000 */
[----:B------:R-:W-:Y:S01]  /*13700*/  F2FP.BF16.F32.PACK_AB R124, R38, R36 ;  /* 0x00000024267c723e */ /* 0x000fe200000010ff */
[-C--:B------:R-:W-:Y:S01]  /*13710*/  FMUL.FTZ R118, R118, R48.reuse ;  /* 0x0000003076767220 */ /* 0x080fe20000410000 */
[----:B------:R-:W-:Y:S01]  /*13720*/  F2FP.BF16.F32.PACK_AB R125, R9, R125 ;  /* 0x0000007d097d723e */ /* 0x000fe200000010ff */
[----:B------:R-:W-:Y:S01]  /*13730*/  FMUL.FTZ R119, R119, R48 ;  /* 0x0000003077777220 */ /* 0x000fe20000410000 */
        /* <DEDUP_REMOVED lines=8> */
[----:B------:R-:W-:Y:S01]  /*137c0*/  F2FP.BF16.F32.PACK_AB R123, R50, R67 ;  /* 0x00000043327b723e */ /* 0x000fe200000010ff */
[----:B------:R-:W-:Y:S06]  /*137d0*/  @P2 BRA `(.L_x_1500) ;  /* 0xffffffd800102947 */ /* 0x000fec000383ffff */
.L_x_1490:
[----:B------:R-:W2:Y:S02]  /*137e0*/  LDL R8, [R1+0x58] ;  /* 0x0000580001087983 */ /* 0x000ea40000100800 */
[----:B--2---:R-:W-:-:S13]  /*137f0*/  ISETP.GE.AND P2, PT, R0, R8, PT ;  /* 0x000000080000720c */ /* 0x004fda0003f46270 */
[----:B------:R-:W-:Y:S05]  /*13800*/  @!P2 BRA `(.L_x_1501) ;  /* 0x0000003400e8a947 */ /* 0x000fea0003800000 */
[----:B------:R-:W-:Y:S02]  /*13810*/  IMAD.MOV.U32 R15, RZ, RZ, R5 ;  /* 0x000000ffff0f7224 */ /* 0x000fe400078e0005 */
[----:B------:R-:W-:Y:S02]  /*13820*/  IMAD.MOV.U32 R20, RZ, RZ, R14 ;  /* 0x000000ffff147224 */ /* 0x000fe400078e000e */
[----:B------:R-:W-:Y:S02]  /*13830*/  IMAD.MOV.U32 R8, RZ, RZ, R154 ;  /* 0x000000ffff087224 */ /* 0x000fe400078e009a */
[----:B------:R-:W-:-:S07]  /*13840*/  IMAD.MOV.U32 R21, RZ, RZ, R16 ;  /* 0x000000ffff157224 */ /* 0x000fce00078e0010 */
.L_x_1519:
        /* <DEDUP_REMOVED lines=11> */
.L_x_1503:
[----:B------:R-:W-:Y:S01]  /*13900*/  IMAD R5, R16, 0x8, R2 ;  /* 0x0000000810057824 */ /* 0x000fe200078e0202 */
[----:B------:R-:W-:-:S04]  /*13910*/  SHF.L.U32 R12, R154, 0x1f, RZ ;  /* 0x0000001f9a0c7819 */ /* 0x000fc800000006ff */
[----:B------:R0:W1:Y:S01]  /*13920*/  SYNCS.PHASECHK.TRANS64.TRYWAIT P3, [R5+URZ+0x16830], R12 ;  /* 0x0168300c050075a7 */ /* 0x000062000806017f */
[----:B------:R-:W-:Y:S05]  /*13930*/  @!P0 BRA `(.L_x_1504) ;  /* 0x0000000000048947 */ /* 0x000fea0003800000 */
[----:B------:R-:W-:Y:S01]  /*13940*/  BPT.TRAP 0x1 ;  /* 0x000000040000795c */ /* 0x000fe20000300000 */
.L_x_1504:
[----:B------:R-:W-:Y:S04]  /*13950*/  BSSY B0, `(.L_x_1502) ;  /* 0x0000004000007945 */ /* 0x000fe80003800000 */
[----:B-1----:R-:W-:Y:S05]  /*13960*/  @P3 BRA `(.L_x_1505) ;  /* 0x0000000000083947 */ /* 0x002fea0003800000 */
[----:B------:R-:W1:Y:S02]  /*13970*/  SYNCS.PHASECHK.TRANS64.TRYWAIT P3, [R5+URZ+0x16830], R12 ;  /* 0x0168300c050075a7 */ /* 0x000e64000806017f */
[----:B-1----:R-:W-:Y:S05]  /*13980*/  @!P3 BRA `(.L_x_1506) ;  /* 0x000000ec0000b947 */ /* 0x002fea0003800000 */
.L_x_1505:
[----:B------:R-:W-:Y:S05]  /*13990*/  BSYNC B0 ;  /* 0x0000000000007941 */ /* 0x000fea0003800000 */
.L_x_1502:
        /* <DEDUP_REMOVED lines=45> */
.L_x_1508:
[----:B------:R-:W-:Y:S01]  /*13c70*/  SHF.L.U32 R5, R8, 0x1f, RZ ;  /* 0x0000001f08057819 */ /* 0x000fe200000006ff */
[----:B------:R-:W-:-:S04]  /*13c80*/  IMAD R8, R21, 0x8, R2 ;  /* 0x0000000815087824 */ /* 0x000fc800078e0202 */
[----:B------:R0:W1:Y:S01]  /*13c90*/  SYNCS.PHASECHK.TRANS64.TRYWAIT P2, [R8+URZ+0x16850], R5 ;  /* 0x01685005080075a7 */ /* 0x000062000804017f */
[----:B------:R-:W-:Y:S05]  /*13ca0*/  @!P0 BRA `(.L_x_1509) ;  /* 0x0000000000048947 */ /* 0x000fea0003800000 */
[----:B------:R-:W-:Y:S01]  /*13cb0*/  BPT.TRAP 0x1 ;  /* 0x000000040000795c */ /* 0x000fe20000300000 */
.L_x_1509:
[----:B-1----:R-:W-:Y:S05]  /*13cc0*/  @P2 BRA `(.L_x_1507) ;  /* 0x0000000000082947 */ /* 0x002fea0003800000 */
[----:B------:R-:W1:Y:S02]  /*13cd0*/  SYNCS.PHASECHK.TRANS64.TRYWAIT P2, [R8+URZ+0x16850], R5 ;  /* 0x01685005080075a7 */ /* 0x000e64000804017f */
[----:B-1----:R-:W-:Y:S05]  /*13ce0*/  @!P2 BRA `(.L_x_1510) ;  /* 0x000000e8003ca947 */ /* 0x002fea0003800000 */
.L_x_1507:
[----:B01----:R-:W-:Y:S01]  /*13cf0*/  VIADD R5, R2, 0x400 ;  /* 0x0000040002057836 */ /* 0x003fe20000000000 */
[----:B------:R-:W-:Y:S05]  /*13d00*/  WARPSYNC.ALL ;  /* 0x0000000000007948 */ /* 0x000fea0003800000 */
[----:B------:R-:W-:Y:S01]  /*13d10*/  SHF.R.U32.HI R5, RZ, 0x4, R5 ;  /* 0x00000004ff057819 */ /* 0x000fe20000011605 */
[----:B------:R-:W-:Y:S01]  /*13d20*/  IMAD.MOV.U32 R9, RZ, RZ, 0x40000040 ;  /* 0x40000040ff097424 */ /* 0x000fe200078e00ff */
[----:B------:R-:W-:Y:S02]  /*13d30*/  WARPGROUP.ARRIVE ;  /* 0x00000000000079c5 */ /* 0x000fe40000000000 */
[----:B------:R-:W-:-:S02]  /*13d40*/  LOP3.LUT R5, R5, 0x3fff, RZ, 0xc0, !PT ;  /* 0x00003fff05057812 */ /* 0x000fc400078ec0ff */
[----:B------:R-:W-:-:S03]  /*13d50*/  R2UR UR15, R9 ;  /* 0x00000000090f72ca */ /* 0x000fc600000e0000 */
        /* <DEDUP_REMOVED lines=11> */
[----:B------:R-:W2:Y:S04]  /*13e10*/  LDL R148, [R1+0x1c] ;  /* 0x00001c0001947983 */ /* 0x000ea80000100800 */
[----:B------:R-:W2:Y:S02]  /*13e20*/  LDL R149, [R1+0x4c] ;  /* 0x00004c0001957983 */ /* 0x000ea40000100800 */
[----:B------:R-:W-:Y:S01]  /*13e30*/  HGMMA.64x64x16.F32.BF16 R88, R144, gdesc[UR12].tnspB, R88, gsb0 ;  /* 0x40e0000c90587df0 */ /* 0x000fe20008001858 */
[----:B------:R-:W-:-:S02]  /*13e40*/  R2UR UR14, R12 ;  /* 0x000000000c0e72ca */ /* 0x000fc400000e0000 */
[----:B------:R-:W-:Y:S01]  /*13e50*/  R2UR UR15, R13 ;  /* 0x000000000d0f72ca */ /* 0x000fe200000e0000 */
[----:B------:R-:W-:Y:S01]  /*13e60*/  VIADD R12, R8, 0x180 ;  /* 0x00000180080c7836 */ /* 0x000fe20000000000 */
[----:B------:R-:W3:Y:S01]  /*13e70*/  LDL R150, [R1+0xc] ;  /* 0x00000c0001967983 */ /* 0x000ee20000100800 */
[----:B------:R-:W-:-:S03]  /*13e80*/  IMAD.MOV.U32 R13, RZ, RZ, 0x40000040 ;  /* 0x40000040ff0d7424 */ /* 0x000fc600078e00ff */
[----:B------:R-:W3:Y:S01]  /*13e90*/  LDL R151, [R1+0x8] ;  /* 0x0000080001977983 */ /* 0x000ee20000100800 */
        /* <DEDUP_REMOVED lines=33> */
[----:B------:R-:W-:-:S02]  /*140b0*/  @!P1 IMAD R80, R16, 0x8, R2 ;  /* 0x0000000810509824 */ /* 0x000fc400078e0202 */
        /* <DEDUP_REMOVED lines=8> */
[----:B------:R-:W-:Y:S02]  /*14140*/  @!P1 VIADD R80, R80, 0x16840 ;  /* 0x0001684050509836 */ /* 0x000fe40000000000 */
        /* <DEDUP_REMOVED lines=24> */
[----:B------:R-:W-:-:S02]  /*142d0*/  WARPGROUP.DEPBAR.LE gsb0, 0x0 ;  /* 0x00008000000079c5 */ /* 0x000fc40000010000 */
[----:B------:R-:W-:-:S05]  /*142e0*/  WARPGROUP.ARRIVE ;  /* 0x00000000000079c5 */ /* 0x000fca0000000000 */
[----:B------:R-:W1:Y:S01]  /*142f0*/  MUFU.TANH R9, R9 ;  /* 0x0000000900097308 */ /* 0x000e620000002400 */
[----:B------:R-:W-:Y:S01]  /*14300*/  HGMMA.64x64x16.F32.BF16 R88, R140, gdesc[UR12].tnspB, R88, gsb0 ;  /* 0x40e0000c8c587df0 */ /* 0x000fe20008001858 */
[----:B------:R-:W-:Y:S01]  /*14310*/  R2UR UR14, R12 ;  /* 0x000000000c0e72ca */ /* 0x000fe200000e0000 */
[----:B------:R-:W-:Y:S01]  /*14320*/  VIADD R12, R8, 0x200 ;  /* 0x00000200080c7836 */ /* 0x000fe20000000000 */
[----:B------:R-:W-:Y:S01]  /*14330*/  R2UR UR15, R13 ;  /* 0x000000000d0f72ca */ /* 0x000fe200000e0000 */
[----:B------:R-:W-:-:S03]  /*14340*/  IMAD.MOV.U32 R13, RZ, RZ, 0x40000040 ;  /* 0x40000040ff0d7424 */ /* 0x000fc600078e00ff */
        /* <DEDUP_REMOVED lines=55> */
[----:B--2---:R-:W-:-:S02]  /*146c0*/  IMAD.IADD R83, R149, 0x1, R148 ;  /* 0x0000000195537824 */ /* 0x004fc400078e0294 */
[----:B------:R-:W2:Y:S04]  /*146d0*/  S2R R148, SR_TID.X ;  /* 0x0000000000947919 */ /* 0x000ea80000002100 */
[----:B------:R-:W0:Y:S08]  /*146e0*/  MUFU.TANH R55, R55 ;  /* 0x0000003700377308 */ /* 0x000e300000002400 */
[----:B------:R-:W0:Y:S08]  /*146f0*/  MUFU.TANH R56, R56 ;  /* 0x0000003800387308 */ /* 0x000e300000002400 */
[----:B------:R-:W0:Y:S08]  /*14700*/  MUFU.TANH R57, R57 ;  /* 0x0000003900397308 */ /* 0x000e300000002400 */
[----:B------:R-:W0:Y:S01]  /*14710*/  MUFU.TANH R58, R58 ;  /* 0x0000003a003a7308 */ /* 0x000e220000002400 */
[----:B--2---:R-:W-:-:S02]  /*14720*/  SHF.R.U32.HI R149, RZ, 0x7, R148 ;  /* 0x00000007ff957819 */ /* 0x004fc40000011694 */
[----:B------:R-:W-:-:S05]  /*14730*/  ISETP.GE.U32.AND P2, PT, R148, 0x180, PT ;  /* 0x000001809400780c */ /* 0x000fca0003f46070 */
[----:B------:R-:W2:Y:S08]  /*14740*/  MUFU.TANH R59, R59 ;  /* 0x0000003b003b7308 */ /* 0x000eb00000002400 */
        /* <DEDUP_REMOVED lines=14> */
[----:B------:R-:W0:Y:S01]  /*14830*/  MUFU.TANH R67, R67 ;  /* 0x0000004300437308 */ /* 0x000e220000002400 */
[----:B-1----:R-:W-:-:S07]  /*14840*/  @P4 IMAD.HI.U32 R13, R83, R13, RZ ;  /* 0x0000000d530d4227 */ /* 0x002fce00078e00ff */
[----:B------:R-:W1:Y:S01]  /*14850*/  MUFU.TANH R68, R68 ;  /* 0x0000004400447308 */ /* 0x000e620000002400 */
[----:B-----5:R-:W-:Y:S01]  /*14860*/  @P4 SHF.R.U32.HI R83, RZ, R12, R13 ;  /* 0x0000000cff534219 */ /* 0x020fe2000001160d */
[----:B------:R-:W-:Y:S01]  /*14870*/  VIADD R13, R149, 0x9 ;  /* 0x00000009950d7836 */ /* 0x000fe20000000000 */
[----:B------:R-:W-:-:S04]  /*14880*/  IADD3 R12, -R155, 0x1, -R82 ;  /* 0x000000019b0c7810 */ /* 0x000fc80007ffe952 */
[----:B------:R-:W-:Y:S01]  /*14890*/  SEL R13, R13, 0x9, !P2 ;  /* 0x000000090d0d7807 */ /* 0x000fe20005000000 */
[----:B------:R-:W0:Y:S01]  /*148a0*/  MUFU.TANH R69, R69 ;  /* 0x0000004500457308 */ /* 0x000e220000002400 */
[----:B---3--:R-:W-:-:S07]  /*148b0*/  IADD3 R12, -R151, R12, R150 ;  /* 0x0000000c970c7210 */ /* 0x008fce0007ffe196 */
[----:B------:R-:W3:Y:S08]  /*148c0*/  MUFU.TANH R70, R70 ;  /* 0x0000004600467308 */ /* 0x000ef00000002400 */
        /* <DEDUP_REMOVED lines=16> */
[----:B------:R-:W5:Y:S01]  /*149d0*/  SHFL.IDX PT, R122, R83, RZ, 0x1c1f ;  /* 0x001c1fff537a7589 */ /* 0x000f6200000e0000 */
[C---:B------:R-:W-:Y:S02]  /*149e0*/  VIADD R121, R12.reuse, UR9 ;  /* 0x000000090c797c36 */ /* 0x040fe40008000000 */
[----:B------:R-:W-:Y:S01]  /*149f0*/  VIADD R120, R12, UR11 ;  /* 0x0000000b0c787c36 */ /* 0x000fe20008000000 */
[----:B------:R0:W-:Y:S06]  /*14a00*/  BAR.ARV R13, 0x100 ;  /* 0x0004000d0000751d */ /* 0x0001ec0000002000 */
[----:B------:R4:W-:Y:S02]  /*14a10*/  @!P1 SYNCS.ARRIVE.TRANS64.RED.A1T0 RZ, [R80+URZ], RZ ;  /* 0x000000ff50ff99a7 */ /* 0x0009e4000810043f */
[----:B----4-:R-:W-:-:S06]  /*14a20*/  FMUL.FTZ R80, R87, UR6 ;  /* 0x0000000657507c20 */ /* 0x010fcc0008410000 */
[----:B------:R-:W4:Y:S01]  /*14a30*/  MUFU.TANH R80, R80 ;  /* 0x0000005000507308 */ /* 0x000f220000002400 */
[--C-:B-----5:R-:W-:Y:S02]  /*14a40*/  IMAD.IADD R87, R121, 0x1, R122.reuse ;  /* 0x0000000179577824 */ /* 0x120fe400078e027a */
[----:B------:R-:W-:Y:S01]  /*14a50*/  IMAD.IADD R86, R120, 0x1, R122 ;  /* 0x0000000178567824 */ /* 0x000fe200078e027a */
[----:B0123--:R-:W-:Y:S06]  /*14a60*/  @!P5 BRA `(.L_x_1511) ;  /* 0x000000000058d947 */ /* 0x00ffec0003800000 */
[----:B------:R-:W-:Y:S01]  /*14a70*/  IADD3 R122, -R151, R150, R122 ;  /* 0x00000096977a7210 */ /* 0x000fe20007ffe17a */
[----:B------:R-:W-:Y:S03]  /*14a80*/  BSSY B0, `(.L_x_1512) ;  /* 0x0000010000007945 */ /* 0x000fe60003800000 */
        /* <DEDUP_REMOVED lines=10> */
.L_x_1513:
[----:B------:R-:W-:-:S05]  /*14b30*/  IMAD.U32 R123, RZ, RZ, UR5 ;  /* 0x00000005ff7b7e24 */ /* 0x000fca000f8e00ff */
[----:B------:R-:W-:-:S13]  /*14b40*/  ISETP.NE.AND P2, PT, R123, 0x1, PT ;  /* 0x000000017b00780c */ /* 0x000fda0003f45270 */
[----:B------:R-:W0:Y:S02]  /*14b50*/  @P2 LDC.64 R12, c[0x0][0x9e8] ;  /* 0x00027a00ff0c2b82 */ /* 0x000e240000000a00 */
[----:B0-----:R-:W-:-:S05]  /*14b60*/  @P2 IMAD.HI.U32 R12, R122, R12, RZ ;  /* 0x0000000c7a0c2227 */ /* 0x001fca00078e00ff */
[----:B------:R-:W-:-:S07]  /*14b70*/  @P2 SHF.R.U32.HI R122, RZ, R13, R12 ;  /* 0x0000000dff7a2219 */ /* 0x000fce000001160c */
.L_x_1514:
[----:B------:R-:W-:Y:S05]  /*14b80*/  BSYNC B0 ;  /* 0x0000000000007941 */ /* 0x000fea0003800000 */
.L_x_1512:
[----:B------:R-:W-:-:S04]  /*14b90*/  IMAD R122, R122, R123, -R82 ;  /* 0x0000007b7a7a7224 */ /* 0x000fc800078e0a52 */
[----:B------:R-:W-:-:S05]  /*14ba0*/  IMAD.IADD R122, R122, 0x1, -R155 ;  /* 0x000000017a7a7824 */ /* 0x000fca00078e0a9b */
[----:B------:R-:W-:Y:S02]  /*14bb0*/  VIMNMX R86, R86, R122, !PT ;  /* 0x0000007a56567248 */ /* 0x000fe40007fe0100 */
[----:B------:R-:W-:-:S07]  /*14bc0*/  VIADDMNMX R87, R122, R123, R87, PT ;  /* 0x0000007b7a577246 */ /* 0x000fce0003800157 */
.L_x_1511:
        /* <DEDUP_REMOVED lines=113> */
.L_x_1517:
[----:B------:R-:W-:-:S05]  /*152e0*/  IMAD.U32 R86, RZ, RZ, UR5 ;  /* 0x00000005ff567e24 */ /* 0x000fca000f8e00ff */
[----:B------:R-:W-:-:S13]  /*152f0*/  ISETP.NE.AND P2, PT, R86, 0x1, PT ;  /* 0x000000015600780c */ /* 0x000fda0003f45270 */
[----:B------:R-:W0:Y:S02]  /*15300*/  @P2 LDC.64 R12, c[0x0][0x9e8] ;  /* 0x00027a00ff0c2b82 */ /* 0x000e240000000a00 */
[----:B0-----:R-:W-:-:S05]  /*15310*/  @P2 IMAD.HI.U32 R12, R83, R12, RZ ;  /* 0x0000000c530c2227 */ /* 0x001fca00078e00ff */
[----:B------:R-:W-:-:S07]  /*15320*/  @P2 SHF.R.U32.HI R83, RZ, R13, R12 ;  /* 0x0000000dff532219 */ /* 0x000fce000001160c */
.L_x_1518:
[----:B------:R-:W-:Y:S05]  /*15330*/  BSYNC B0 ;  /* 0x0000000000007941 */ /* 0x000fea0003800000 */
.L_x_1516:
[----:B------:R-:W-:-:S04]  /*15340*/  IMAD R82, R83, R86, -R82 ;  /* 0x0000005653527224 */ /* 0x000fc800078e0a52 */
[----:B------:R-:W-:-:S05]  /*15350*/  IMAD.IADD R82, R82, 0x1, -R155 ;  /* 0x0000000152527824 */ /* 0x000fca00078e0a9b */
[----:B------:R-:W-:Y:S02]  /*15360*/  VIADDMNMX R121, R82, R86, R121, PT ;  /* 0x0000005652797246 */ /* 0x000fe40003800179 */
[----:B------:R-:W-:-:S07]  /*15370*/  VIMNMX R120, R120, R82, !PT ;  /* 0x0000005278787248 */ /* 0x000fce0007fe0100 */
.L_x_1515:
[----:B------:R-:W-:Y:S01]  /*15380*/  ISETP.GT.AND P2, PT, R120, 0x1, P3 ;  /* 0x000000017800780c */ /* 0x000fe20001f44270 */
[----:B------:R-:W2:Y:S01]  /*15390*/  LDL R87, [R1+0x58] ;  /* 0x0000580001577983 */ /* 0x000ea20000100800 */
[----:B------:R-:W-:Y:S01]  /*153a0*/  @!P1 IMAD R12, R21, 0x8, R2 ;  /* 0x00000008150c9824 */ /* 0x000fe200078e0202 */
[----:B------:R-:W-:Y:S02]  /*153b0*/  FMNMX.FTZ R82, R5, R20, !PT ;  /* 0x0000001405527209 */ /* 0x000fe40007810000 */
[----:B------:R-:W-:Y:S01]  /*153c0*/  ISETP.LT.OR P2, PT, R121, 0x2, P2 ;  /* 0x000000027900780c */ /* 0x000fe20001741670 */
[----:B------:R-:W-:Y:S01]  /*153d0*/  @!P1 VIADD R12, R12, 0x16860 ;  /* 0x000168600c0c9836 */ /* 0x000fe20000000000 */
[----:B------:R-:W-:Y:S02]  /*153e0*/  FMNMX.FTZ R82, R9, R82, !PT ;  /* 0x0000005209527209 */ /* 0x000fe40007810000 */
[----:B------:R-:W-:Y:S02]  /*153f0*/  FSEL R24, R24, -INF , !P2 ;  /* 0xff80000018187808 */ /* 0x000fe40005000000 */
[----:B------:R-:W-:-:S02]  /*15400*/  ISETP.GT.AND P2, PT, R120, 0x8, P3 ;  /* 0x000000087800780c */ /* 0x000fc40001f44270 */
[----:B------:R-:W-:Y:S02]  /*15410*/  @!P1 PRMT R12, RZ, 0x654, R12 ;  /* 0x00000654ff0c9816 */ /* 0x000fe4000000000c */
[----:B------:R-:W-:Y:S02]  /*15420*/  ISETP.LT.OR P2, PT, R121, 0x9, P2 ;  /* 0x000000097900780c */ /* 0x000fe40001741670 */
[----:B------:R0:W-:Y:S01]  /*15430*/  @!P1 SYNCS.ARRIVE.TRANS64.RED.A1T0 RZ, [R12+URZ], RZ ;  /* 0x000000ff0cff99a7 */ /* 0x0001e2000810043f */
[----:B------:R-:W-:Y:S02]  /*15440*/  FMNMX.FTZ R13, R25, R82, !PT ;  /* 0x00000052190d7209 */ /* 0x000fe40007810000 */
[----:B------:R-:W-:Y:S02]  /*15450*/  FSEL R27, R27, -INF , !P2 ;  /* 0xff8000001b1b7808 */ /* 0x000fe40005000000 */
[----:B------:R-:W-:Y:S02]  /*15460*/  ISETP.GT.AND P2, PT, R120, 0x9, P3 ;  /* 0x000000097800780c */ /* 0x000fe40001f44270 */
[----:B------:R-:W-:-:S02]  /*15470*/  FMNMX.FTZ R82, R26, R13, !PT ;  /* 0x0000000d1a527209 */ /* 0x000fc40007810000 */
[----:B------:R-:W-:Y:S02]  /*15480*/  ISETP.LT.OR P2, PT, R121, 0xa, P2 ;  /* 0x0000000a7900780c */ /* 0x000fe40001741670 */
[----:B------:R-:W-:Y:S02]  /*15490*/  FMNMX.FTZ R13, R29, R82, !PT ;  /* 0x000000521d0d7209 */ /* 0x000fe40007810000 */
[----:B------:R-:W-:Y:S02]  /*154a0*/  FSEL R28, R28, -INF , !P2 ;  /* 0xff8000001c1c7808 */ /* 0x000fe40005000000 */
[----:B------:R-:W-:Y:S02]  /*154b0*/  ISETP.GT.AND P2, PT, R120, 0x10, P3 ;  /* 0x000000107800780c */ /* 0x000fe40001f44270 */
[----:B------:R-:W-:Y:S02]  /*154c0*/  FMNMX.FTZ R82, R30, R13, !PT ;  /* 0x0000000d1e527209 */ /* 0x000fe40007810000 */
[----:B------:R-:W-:-:S02]  /*154d0*/  ISETP.LT.OR P2, PT, R121, 0x11, P2 ;  /* 0x000000117900780c */ /* 0x000fc40001741670 */
[----:B------:R-:W-:Y:S02]  /*154e0*/  FMNMX.FTZ R13, R33, R82, !PT ;  /* 0x00000052210d7209 */ /* 0x000fe40007810000 */
[----:B------:R-:W-:Y:S02]  /*154f0*/  FSEL R31, R31, -INF , !P2 ;  /* 0xff8000001f1f7808 */ /* 0x000fe40005000000 */
[----:B------:R-:W-:Y:S02]  /*15500*/  ISETP.GT.AND P2, PT, R120, 0x11, P3 ;  /* 0x000000117800780c */ /* 0x000fe40001f44270 */
[----:B------:R-:W-:Y:S02]  /*15510*/  FMNMX.FTZ R82, R34, R13, !PT ;  /* 0x0000000d22527209 */ /* 0x000fe40007810000 */
[----:B------:R-:W-:Y:S02]  /*15520*/  ISETP.LT.OR P2, PT, R121, 0x12, P2 ;  /* 0x000000127900780c */ /* 0x000fe40001741670 */
[----:B------:R-:W-:-:S02]  /*15530*/  FMNMX.FTZ R13, R37, R82, !PT ;  /* 0x00000052250d7209 */ /* 0x000fc40007810000 */
[----:B------:R-:W-:Y:S02]  /*15540*/  FSEL R32, R32, -INF , !P2 ;  /* 0xff80000020207808 */ /* 0x000fe40005000000 */
[----:B------:R-:W-:Y:S02]  /*15550*/  ISETP.GT.AND P2, PT, R120, 0x18, P3 ;  /* 0x000000187800780c */ /* 0x000fe40001f44270 */
[----:B------:R-:W-:Y:S02]  /*15560*/  FMNMX.FTZ R82, R38, R13, !PT ;  /* 0x0000000d26527209 */ /* 0x000fe40007810000 */
[----:B------:R-:W-:Y:S02]  /*15570*/  ISETP.LT.OR P2, PT, R121, 0x19, P2 ;  /* 0x000000197900780c */ /* 0x000fe40001741670 */
[----:B------:R-:W-:Y:S02]  /*15580*/  FMNMX.FTZ R13, R41, R82, !PT ;  /* 0x00000052290d7209 */ /* 0x000fe40007810000 */
[----:B------:R-:W-:-:S02]  /*15590*/  FSEL R35, R35, -INF , !P2 ;  /* 0xff80000023237808 */ /* 0x000fc40005000000 */
[----:B------:R-:W-:Y:S02]  /*155a0*/  ISETP.GT.AND P2, PT, R120, 0x19, P3 ;  /* 0x000000197800780c */ /* 0x000fe40001f44270 */
[----:B------:R-:W-:Y:S02]  /*155b0*/  FMNMX.FTZ R82, R42, R13, !PT ;  /* 0x0000000d2a527209 */ /* 0x000fe40007810000 */
[----:B------:R-:W-:Y:S02]  /*155c0*/  ISETP.LT.OR P2, PT, R121, 0x1a, P2 ;  /* 0x0000001a7900780c */ /* 0x000fe40001741670 */
[----:B------:R-:W-:Y:S02]  /*155d0*/  FMNMX.FTZ R13, R45, R82, !PT ;  /* 0x000000522d0d7209 */ /* 0x000fe40007810000 */
[----:B------:R-:W-:Y:S02]  /*155e0*/  FSEL R36, R36, -INF , !P2 ;  /* 0xff80000024247808 */ /* 0x000fe40005000000 */
[----:B------:R-:W-:-:S02]  /*155f0*/  ISETP.GT.AND P2, PT, R120, 0x20, P3 ;  /* 0x000000207800780c */ /* 0x000fc40001f44270 */
[----:B------:R-:W-:Y:S02]  /*15600*/  FMNMX.FTZ R82, R46, R13, !PT ;  /* 0x0000000d2e527209 */ /* 0x000fe40007810000 */
[----:B------:R-:W-:Y:S02]  /*15610*/  ISETP.LT.OR P2, PT, R121, 0x21, P2 ;  /* 0x000000217900780c */ /* 0x000fe40001741670 */
[----:B------:R-:W-:Y:S02]  /*15620*/  FMNMX.FTZ R13, R49, R82, !PT ;  /* 0x00000052310d7209 */ /* 0x000fe40007810000 */
[----:B0-----:R-:W-:Y:S02]  /*15630*/  FSEL R12, R39, -INF , !P2 ;  /* 0xff800000270c7808 */ /* 0x001fe40005000000 */
        /* <DEDUP_REMOVED lines=42> */
[----:B------:R-:W-:-:S03]  /*158e0*/  ISETP.LT.OR P2, PT, R121, 0x42, P2 ;  /* 0x000000427900780c */ /* 0x000fc60001741670 */
[----:B------:R-:W0:Y:S01]  /*158f0*/  SHFL.BFLY PT, R39, R21, 0x2, 0x1f ;  /* 0x0c401f0015277f89 */ /* 0x000e2200000e0000 */
        /* <DEDUP_REMOVED lines=19> */
[----:B------:R-:W-:-:S04]  /*15a30*/  ISETP.GT.AND P2, PT, R120, RZ, P3 ;  /* 0x000000ff7800720c */ /* 0x000fc80001f44270 */
[----:B------:R-:W-:-:S04]  /*15a40*/  ISETP.LT.OR P2, PT, R121, 0x1, P2 ;  /* 0x000000017900780c */ /* 0x000fc80001741670 */
[----:B------:R-:W-:Y:S02]  /*15a50*/  FSEL R13, R14, -INF , !P2 ;  /* 0xff8000000e0d7808 */ /* 0x000fe40005000000 */
[----:B0-----:R-:W-:Y:S02]  /*15a60*/  FMNMX.FTZ R14, R21, R39, !PT ;  /* 0x00000027150e7209 */ /* 0x001fe40007810000 */
[----:B------:R-:W-:Y:S02]  /*15a70*/  FMNMX.FTZ R21, R13, R15, !PT ;  /* 0x0000000f0d157209 */ /* 0x000fe40007810000 */
[----:B------:R-:W-:Y:S01]  /*15a80*/  ISETP.GT.AND P2, PT, R120, 0x60, P3 ;  /* 0x000000607800780c */ /* 0x000fe20001f44270 */
[----:B------:R-:W0:Y:S01]  /*15a90*/  SHFL.BFLY PT, R39, R14, 0x1, 0x1f ;  /* 0x0c201f000e277f89 */ /* 0x000e2200000e0000 */
[----:B------:R-:W-:Y:S02]  /*15aa0*/  FMNMX.FTZ R82, R24, R21, !PT ;  /* 0x0000001518527209 */ /* 0x000fe40007810000 */
[----:B------:R-:W-:-:S02]  /*15ab0*/  ISETP.LT.OR P2, PT, R121, 0x61, P2 ;  /* 0x000000617900780c */ /* 0x000fc40001741670 */
[----:B------:R-:W-:Y:S02]  /*15ac0*/  FMNMX.FTZ R21, R27, R82, !PT ;  /* 0x000000521b157209 */ /* 0x000fe40007810000 */
[----:B------:R-:W-:Y:S02]  /*15ad0*/  FSEL R71, R71, -INF , !P2 ;  /* 0xff80000047477808 */ /* 0x000fe40005000000 */
[----:B------:R-:W-:Y:S02]  /*15ae0*/  FMNMX.FTZ R82, R28, R21, !PT ;  /* 0x000000151c527209 */ /* 0x000fe40007810000 */
[----:B------:R-:W-:Y:S02]  /*15af0*/  ISETP.GT.AND P2, PT, R120, 0x61, P3 ;  /* 0x000000617800780c */ /* 0x000fe40001f44270 */
        /* <DEDUP_REMOVED lines=33> */
[----:B0-----:R-:W-:Y:S02]  /*15d10*/  FMNMX.FTZ R14, R14, R39, !PT ;  /* 0x000000270e0e7209 */ /* 0x001fe40007810000 */
[----:B------:R-:W-:Y:S02]  /*15d20*/  FMNMX.FTZ R82, R64, R21, !PT ;  /* 0x0000001540527209 */ /* 0x000fe40007810000 */
[----:B------:R-:W-:Y:S02]  /*15d30*/  FSEL R81, R81, -INF , !P2 ;  /* 0xff80000051517808 */ /* 0x000fe40005000000 */
[----:B------:R-:W-:Y:S02]  /*15d40*/  FMNMX.FTZ R21, R67, R82, !PT ;  /* 0x0000005243157209 */ /* 0x000fe40007810000 */
[----:B------:R-:W-:-:S02]  /*15d50*/  FSETP.NEU.FTZ.AND P2, PT, R14, -INF , PT ;  /* 0xff8000000e00780b */ /* 0x000fc40003f5d000 */
[----:B------:R-:W-:Y:S02]  /*15d60*/  FMNMX.FTZ R82, R68, R21, !PT ;  /* 0x0000001544527209 */ /* 0x000fe40007810000 */
[----:B------:R-:W-:Y:S02]  /*15d70*/  FSEL R39, R14, RZ, P2 ;  /* 0x000000ff0e277208 */ /* 0x000fe40001000000 */
[----:B------:R-:W-:Y:S02]  /*15d80*/  FMNMX.FTZ R21, R71, R82, !PT ;  /* 0x0000005247157209 */ /* 0x000fe40007810000 */
[----:B------:R-:W-:Y:S01]  /*15d90*/  ISETP.GT.AND P3, PT, R120, 0x79, P3 ;  /* 0x000000797800780c */ /* 0x000fe20001f64270 */
[----:B------:R-:W-:Y:S01]  /*15da0*/  FADD.FTZ R20, -R39, R20 ;  /* 0x0000001427147221 */ /* 0x000fe20000010100 */
[----:B------:R-:W-:Y:S01]  /*15db0*/  FMNMX.FTZ R82, R72, R21, !PT ;  /* 0x0000001548527209 */ /* 0x000fe20007810000 */
[----:B------:R-:W0:Y:S01]  /*15dc0*/  LDC R39, c[0x0][0x988] ;  /* 0x00026200ff277b82 */ /* 0x000e220000000800 */
[----:B------:R-:W-:-:S02]  /*15dd0*/  ISETP.LT.OR P3, PT, R121, 0x7a, P3 ;  /* 0x0000007a7900780c */ /* 0x000fc40001f61670 */
[----:B------:R-:W-:Y:S02]  /*15de0*/  FMNMX.FTZ R21, R75, R82, !PT ;  /* 0x000000524b157209 */ /* 0x000fe40007810000 */
[----:B----4-:R-:W-:Y:S02]  /*15df0*/  FSEL R80, R80, -INF , !P3 ;  /* 0xff80000050507808 */ /* 0x010fe40005800000 */
[----:B------:R-:W-:-:S04]  /*15e00*/  FMNMX.FTZ R21, R8, R21, !PT ;  /* 0x0000001508157209 */ /* 0x000fc80007810000 */
[----:B------:R-:W-:-:S04]  /*15e10*/  FMNMX.FTZ R82, R78, R21, !PT ;  /* 0x000000154e527209 */ /* 0x000fc80007810000 */
[----:B------:R-:W-:-:S04]  /*15e20*/  FMNMX.FTZ R21, R79, R82, !PT ;  /* 0x000000524f157209 */ /* 0x000fc80007810000 */
[----:B------:R-:W-:-:S04]  /*15e30*/  FMNMX.FTZ R21, R81, R21, !PT ;  /* 0x0000001551157209 */ /* 0x000fc80007810000 */
[----:B------:R-:W-:Y:S01]  /*15e40*/  FMNMX.FTZ R21, R80, R21, !PT ;  /* 0x0000001550157209 */ /* 0x000fe20007810000 */
[-C--:B0-----:R-:W-:Y:S01]  /*15e50*/  FMUL.FTZ R82, R14, R39.reuse ;  /* 0x000000270e527220 */ /* 0x081fe20000410000 */
[----:B------:R-:W-:-:S03]  /*15e60*/  FMUL.FTZ R20, R20, R39 ;  /* 0x0000002714147220 */ /* 0x000fc60000410000 */
[----:B------:R-:W0:Y:S01]  /*15e70*/  SHFL.BFLY PT, R83, R21, 0x2, 0x1f ;  /* 0x0c401f0015537f89 */ /* 0x000e2200000e0000 */
[----:B------:R-:W-:Y:S02]  /*15e80*/  FSEL R82, R82, RZ, P2 ;  /* 0x000000ff52527208 */ /* 0x000fe40001000000 */
[----:B------:R-:W-:Y:S03]  /*15e90*/  MUFU.EX2 R20, R20 ;  /* 0x0000001400147308 */ /* 0x000fe60000000800 */
[-CC-:B------:R-:W-:Y:S01]  /*15ea0*/  FFMA.FTZ R5, R5, R39.reuse, -R82.reuse ;  /* 0x0000002705057223 */ /* 0x180fe20000010852 */
[-CC-:B------:R-:W-:Y:S01]  /*15eb0*/  FFMA.FTZ R9, R9, R39.reuse, -R82.reuse ;  /* 0x0000002709097223 */ /* 0x180fe20000010852 */
[-CC-:B------:R-:W-:Y:S01]  /*15ec0*/  FFMA.FTZ R25, R25, R39.reuse, -R82.reuse ;  /* 0x0000002719197223 */ /* 0x180fe20000010852 */
[-CC-:B------:R-:W-:Y:S01]  /*15ed0*/  FFMA.FTZ R26, R26, R39.reuse, -R82.reuse ;  /* 0x000000271a1a7223 */ /* 0x180fe20000010852 */
[-CC-:B------:R-:W-:Y:S01]  /*15ee0*/  FFMA.FTZ R29, R29, R39.reuse, -R82.reuse ;  /* 0x000000271d1d7223 */ /* 0x180fe20000010852 */
[----:B------:R0:W1:Y:S01]  /*15ef0*/  MUFU.EX2 R148, R5 ;  /* 0x0000000500947308 */ /* 0x0000620000000800 */
[-CC-:B------:R-:W-:Y:S01]  /*15f00*/  FFMA.FTZ R30, R30, R39.reuse, -R82.reuse ;  /* 0x000000271e1e7223 */ /* 0x180fe20000010852 */
[-CC-:B------:R-:W-:Y:S01]  /*15f10*/  FFMA.FTZ R33, R33, R39.reuse, -R82.reuse ;  /* 0x0000002721217223 */ /* 0x180fe20000010852 */
[-CC-:B------:R-:W-:Y:S01]  /*15f20*/  FFMA.FTZ R34, R34, R39.reuse, -R82.reuse ;  /* 0x0000002722227223 */ /* 0x180fe20000010852 */
[-CC-:B------:R-:W-:Y:S01]  /*15f30*/  FFMA.FTZ R37, R37, R39.reuse, -R82.reuse ;  /* 0x0000002725257223 */ /* 0x180fe20000010852 */
[-CC-:B------:R-:W-:Y:S01]  /*15f40*/  FFMA.FTZ R38, R38, R39.reuse, -R82.reuse ;  /* 0x0000002726267223 */ /* 0x180fe20000010852 */
[-CC-:B------:R-:W-:Y:S01]  /*15f50*/  FFMA.FTZ R41, R41, R39.reuse, -R82.reuse ;  /* 0x0000002729297223 */ /* 0x180fe20000010852 */
[-CC-:B------:R-:W-:Y:S01]  /*15f60*/  FFMA.FTZ R42, R42, R39.reuse, -R82.reuse ;  /* 0x000000272a2a7223 */ /* 0x180fe20000010852 */
[----:B------:R-:W3:Y:S01]  /*15f70*/  MUFU.EX2 R9, R9 ;  /* 0x0000000900097308 */ /* 0x000ee20000000800 */
[-CC-:B------:R-:W-:Y:S01]  /*15f80*/  FFMA.FTZ R45, R45, R39.reuse, -R82.reuse ;  /* 0x000000272d2d7223 */ /* 0x180fe20000010852 */
[-CC-:B------:R-:W-:Y:S01]  /*15f90*/  FFMA.FTZ R46, R46, R39.reuse, -R82.reuse ;  /* 0x000000272e2e7223 */ /* 0x180fe20000010852 */
[-CC-:B------:R-:W-:Y:S01]  /*15fa0*/  FFMA.FTZ R49, R49, R39.reuse, -R82.reuse ;  /* 0x0000002731317223 */ /* 0x180fe20000010852 */
[--C-:B------:R-:W-:Y:S01]  /*15fb0*/  FFMA.FTZ R50, R50, R39, -R82.reuse ;  /* 0x0000002732327223 */ /* 0x100fe20000010852 */
[----:B0-----:R-:W-:Y:S01]  /*15fc0*/  FMNMX.FTZ R5, R21, R83, !PT ;  /* 0x0000005315057209 */ /* 0x001fe20007810000 */
[-CC-:B------:R-:W-:Y:S01]  /*15fd0*/  FFMA.FTZ R53, R53, R39.reuse, -R82.reuse ;  /* 0x0000002735357223 */ /* 0x180fe20000010852 */
[-C--:B------:R-:W-:Y:S01]  /*15fe0*/  FFMA.FTZ R54, R54, R39.reuse, -R82 ;  /* 0x0000002736367223 */ /* 0x080fe20000010852 */
[----:B------:R-:W-:Y:S01]  /*15ff0*/  MUFU.EX2 R25, R25 ;  /* 0x0000001900197308 */ /* 0x000fe20000000800 */
[----:B-1----:R-:W-:Y:S01]  /*16000*/  FFMA.FTZ R4, R20, R4, R148 ;  /* 0x0000000414047223 */ /* 0x002fe20000010094 */
[----:B------:R-:W0:Y:S01]  /*16010*/  SHFL.BFLY PT, R21, R5, 0x1, 0x1f ;  /* 0x0c201f0005157f89 */ /* 0x000e2200000e0000 */
[-CC-:B------:R-:W-:Y:S01]  /*16020*/  FFMA.FTZ R57, R57, R39.reuse, -R82.reuse ;  /* 0x0000002739397223 */ /* 0x180fe20000010852 */
[-CC-:B------:R-:W-:Y:S01]  /*16030*/  FFMA.FTZ R58, R58, R39.reuse, -R82.reuse ;  /* 0x000000273a3a7223 */ /* 0x180fe20000010852 */
[-CC-:B------:R-:W-:Y:S01]  /*16040*/  FFMA.FTZ R61, R61, R39.reuse, -R82.reuse ;  /* 0x000000273d3d7223 */ /* 0x180fe20000010852 */
[-CC-:B------:R-:W-:Y:S01]  /*16050*/  FFMA.FTZ R62, R62, R39.reuse, -R82.reuse ;  /* 0x000000273e3e7223 */ /* 0x180fe20000010852 */
[-C--:B------:R-:W-:Y:S01]  /*16060*/  FFMA.FTZ R65, R65, R39.reuse, -R82 ;  /* 0x0000002741417223 */ /* 0x080fe20000010852 */
[----:B------:R-:W1:Y:S01]  /*16070*/  MUFU.EX2 R26, R26 ;  /* 0x0000001a001a7308 */ /* 0x000e620000000800 */
[C---:B---3--:R-:W-:Y:S01]  /*16080*/  FADD.FTZ R4, R9.reuse, R4 ;  /* 0x0000000409047221 */ /* 0x048fe20000010000 */
[----:B------:R-:W-:Y:S01]  /*16090*/  F2FP.BF16.F32.PACK_AB R148, R9, R148 ;  /* 0x000000940994723e */ /* 0x000fe200000010ff */
        /* <DEDUP_REMOVED lines=9> */
[----:B------:R-:W-:Y:S01]  /*16130*/  FFMA.FTZ R82, R85, R39, -R82 ;  /* 0x0000002755527223 */ /* 0x000fe20000010852 */
[-C--:B------:R-:W-:Y:S01]  /*16140*/  FMUL.FTZ R88, R88, R20.reuse ;  /* 0x0000001458587220 */ /* 0x080fe20000410000 */
[-C--:B------:R-:W-:Y:S01]  /*16150*/  FMUL.FTZ R89, R89, R20.reuse ;  /* 0x0000001459597220 */ /* 0x080fe20000410000 */
[-C--:B------:R-:W-:Y:S01]  /*16160*/  FMUL.FTZ R92, R92, R20.reuse ;  /* 0x000000145c5c7220 */ /* 0x080fe20000410000 */
[----:B------:R-:W4:Y:S01]  /*16170*/  MUFU.EX2 R30, R30 ;  /* 0x0000001e001e7308 */ /* 0x000f220000000800 */
[----:B-1----:R-:W-:Y:S01]  /*16180*/  F2FP.BF16.F32.PACK_AB R150, R26, R25 ;  /* 0x000000191a96723e */ /* 0x002fe200000010ff */
[-C--:B------:R-:W-:Y:S01]  /*16190*/  FMUL.FTZ R93, R93, R20.reuse ;  /* 0x000000145d5d7220 */ /* 0x080fe20000410000 */
[----:B0-----:R-:W-:Y:S01]  /*161a0*/  FMNMX.FTZ R5, R5, R21, !PT ;  /* 0x0000001505057209 */ /* 0x001fe20007810000 */
[-C--:B------:R-:W-:Y:S01]  /*161b0*/  FMUL.FTZ R96, R96, R20.reuse ;  /* 0x0000001460607220 */ /* 0x080fe20000410000 */
[-C--:B------:R-:W-:Y:S01]  /*161c0*/  FMUL.FTZ R97, R97, R20.reuse ;  /* 0x0000001461617220 */ /* 0x080fe20000410000 */
[-C--:B------:R-:W-:Y:S01]  /*161d0*/  FMUL.FTZ R100, R100, R20.reuse ;  /* 0x0000001464647220 */ /* 0x080fe20000410000 */
[C---:B------:R-:W-:Y:S01]  /*161e0*/  FSETP.NEU.FTZ.AND P2, PT, R5.reuse, -INF , PT ;  /* 0xff8000000500780b */ /* 0x040fe20003f5d000 */
[-C--:B------:R-:W-:Y:S01]  /*161f0*/  FMUL.FTZ R86, R5, R39.reuse ;  /* 0x0000002705567220 */ /* 0x080fe20000410000 */
[----:B------:R-:W0:Y:S01]  /*16200*/  MUFU.EX2 R33, R33 ;  /* 0x0000002100217308 */ /* 0x000e220000000800 */
[-C--:B------:R-:W-:Y:S01]  /*16210*/  FMUL.FTZ R101, R101, R20.reuse ;  /* 0x0000001465657220 */ /* 0x080fe20000410000 */
[-C--:B------:R-:W-:Y:S01]  /*16220*/  FMUL.FTZ R104, R104, R20.reuse ;  /* 0x0000001468687220 */ /* 0x080fe20000410000 */
[-C--:B------:R-:W-:Y:S01]  /*16230*/  FMUL.FTZ R105, R105, R20.reuse ;  /* 0x0000001469697220 */ /* 0x080fe20000410000 */
[----:B------:R-:W-:Y:S01]  /*16240*/  FSEL R86, R86, RZ, P2 ;  /* 0x000000ff56567208 */ /* 0x000fe20001000000 */
[-C--:B------:R-:W-:Y:S01]  /*16250*/  FMUL.FTZ R108, R108, R20.reuse ;  /* 0x000000146c6c7220 */ /* 0x080fe20000410000 */
[-C--:B------:R-:W-:Y:S01]  /*16260*/  FMUL.FTZ R109, R109, R20.reuse ;  /* 0x000000146d6d7220 */ /* 0x080fe20000410000 */
[-C--:B------:R-:W-:Y:S01]  /*16270*/  FMUL.FTZ R112, R112, R20.reuse ;  /* 0x0000001470707220 */ /* 0x080fe20000410000 */
[----:B------:R-:W1:Y:S01]  /*16280*/  MUFU.EX2 R34, R34 ;  /* 0x0000002200227308 */ /* 0x000e620000000800 */
[-C--:B------:R-:W-:Y:S01]  /*16290*/  FFMA.FTZ R147, R35, R39.reuse, -R86 ;  /* 0x0000002723937223 */ /* 0x080fe20000010856 */
[----:B------:R-:W-:Y:S01]  /*162a0*/  FADD.FTZ R35, R25, R4 ;  /* 0x0000000419237221 */ /* 0x000fe20000010000 */
[-CC-:B------:R-:W-:Y:S01]  /*162b0*/  FFMA.FTZ R149, R13, R39.reuse, -R86.reuse ;  /* 0x000000270d957223 */ /* 0x180fe20000010856 */
[-CC-:B------:R-:W-:Y:S01]  /*162c0*/  FFMA.FTZ R13, R24, R39.reuse, -R86.reuse ;  /* 0x00000027180d7223 */ /* 0x180fe20000010856 */
[-CC-:B------:R-:W-:Y:S01]  /*162d0*/  FFMA.FTZ R24, R32, R39.reuse, -R86.reuse ;  /* 0x0000002720187223 */ /* 0x180fe20000010856 */
[-CC-:B------:R-:W-:Y:S01]  /*162e0*/  FFMA.FTZ R32, R8, R39.reuse, -R86.reuse ;  /* 0x0000002708207223 */ /* 0x180fe20000010856 */
[----:B------:R-:W-:Y:S01]  /*162f0*/  FADD.FTZ R4, R26, R35 ;  /* 0x000000231a047221 */ /* 0x000fe20000010000 */
[----:B------:R-:W-:Y:S01]  /*16300*/  FSEL R8, R5, RZ, P2 ;  /* 0x000000ff05087208 */ /* 0x000fe20001000000 */
[----:B------:R-:W5:Y:S01]  /*16310*/  MUFU.EX2 R37, R37 ;  /* 0x0000002500257308 */ /* 0x000f620000000800 */
[-C--:B------:R-:W-:Y:S01]  /*16320*/  FFMA.FTZ R151, R27, R39.reuse, -R86 ;  /* 0x000000271b977223 */ /* 0x080fe20000010856 */
[----:B---3--:R-:W-:Y:S01]  /*16330*/  FADD.FTZ R9, R29, R4 ;  /* 0x000000041d097221 */ /* 0x008fe20000010000 */
[-CC-:B------:R-:W-:Y:S01]  /*16340*/  FFMA.FTZ R21, R28, R39.reuse, -R86.reuse ;  /* 0x000000271c157223 */ /* 0x180fe20000010856 */
[----:B------:R-:W-:Y:S01]  /*16350*/  FADD.FTZ R8, -R8, R15 ;  /* 0x0000000f08087221 */ /* 0x000fe20000010100 */
[-CC-:B------:R-:W-:Y:S01]  /*16360*/  FFMA.FTZ R145, R31, R39.reuse, -R86.reuse ;  /* 0x000000271f917223 */ /* 0x180fe20000010856 */
[----:B----4-:R-:W-:Y:S01]  /*16370*/  FADD.FTZ R4, R30, R9 ;  /* 0x000000091e047221 */ /* 0x010fe20000010000 */
[-C--:B------:R-:W-:Y:S01]  /*16380*/  FFMA.FTZ R27, R36, R39.reuse, -R86 ;  /* 0x00000027241b7223 */ /* 0x080fe20000010856 */
[----:B------:R-:W3:Y:S01]  /*16390*/  MUFU.EX2 R38, R38 ;  /* 0x0000002600267308 */ /* 0x000ee20000000800 */
[-C--:B------:R-:W-:Y:S01]  /*163a0*/  FMUL.FTZ R8, R8, R39.reuse ;  /* 0x0000002708087220 */ /* 0x080fe20000410000 */
[----:B0-----:R-:W-:Y:S01]  /*163b0*/  FADD.FTZ R9, R33, R4 ;  /* 0x0000000421097221 */ /* 0x001fe20000010000 */
[-CC-:B------:R-:W-:Y:S01]  /*163c0*/  FFMA.FTZ R141, R12, R39.reuse, -R86.reuse ;  /* 0x000000270c8d7223 */ /* 0x180fe20000010856 */
[-CC-:B------:R-:W-:Y:S01]  /*163d0*/  FFMA.FTZ R12, R40, R39.reuse, -R86.reuse ;  /* 0x00000027280c7223 */ /* 0x180fe20000010856 */
[-CC-:B------:R-:W-:Y:S01]  /*163e0*/  FFMA.FTZ R143, R43, R39.reuse, -R86.reuse ;  /* 0x000000272b8f7223 */ /* 0x180fe20000010856 */
[----:B-1----:R-:W-:Y:S01]  /*163f0*/  FADD.FTZ R4, R34, R9 ;  /* 0x0000000922047221 */ /* 0x002fe20000010000 */
[-CC-:B------:R-:W-:Y:S01]  /*16400*/  FFMA.FTZ R28, R44, R39.reuse, -R86.reuse ;  /* 0x000000272c1c7223 */ /* 0x180fe20000010856 */
[----:B------:R-:W0:Y:S01]  /*16410*/  MUFU.EX2 R41, R41 ;  /* 0x0000002900297308 */ /* 0x000e220000000800 */
[-C--:B------:R-:W-:Y:S01]  /*16420*/  FFMA.FTZ R137, R47, R39.reuse, -R86 ;  /* 0x000000272f897223 */ /* 0x080fe20000010856 */
[----:B-----5:R-:W-:Y:S01]  /*16430*/  FADD.FTZ R9, R37, R4 ;  /* 0x0000000425097221 */ /* 0x020fe20000010000 */
[-CC-:B------:R-:W-:Y:S01]  /*16440*/  FFMA.FTZ R31, R48, R39.reuse, -R86.reuse ;  /* 0x00000027301f7223 */ /* 0x180fe20000010856 */
[-CC-:B------:R-:W-:Y:S01]  /*16450*/  FFMA.FTZ R51, R51, R39.reuse, -R86.reuse ;  /* 0x0000002733337223 */ /* 0x180fe20000010856 */
[-CC-:B------:R-:W-:Y:S01]  /*16460*/  FFMA.FTZ R52, R52, R39.reuse, -R86.reuse ;  /* 0x0000002734347223 */ /* 0x180fe20000010856 */
[-CC-:B------:R-:W-:Y:S01]  /*16470*/  FFMA.FTZ R55, R55, R39.reuse, -R86.reuse ;  /* 0x0000002737377223 */ /* 0x180fe20000010856 */
[-CC-:B------:R-:W-:Y:S01]  /*16480*/  FFMA.FTZ R56, R56, R39.reuse, -R86.reuse ;  /* 0x0000002738387223 */ /* 0x180fe20000010856 */
        /* <DEDUP_REMOVED lines=8> */
[----:B------:R-:W-:Y:S01]  /*16510*/  MUFU.EX2 R149, R149 ;  /* 0x0000009500957308 */ /* 0x000fe20000000800 */
[----:B0-----:R-:W-:Y:S01]  /*16520*/  FADD.FTZ R9, R41, R4 ;  /* 0x0000000429097221 */ /* 0x001fe20000010000 */
[-CC-:B------:R-:W-:Y:S01]  /*16530*/  FFMA.FTZ R71, R71, R39.reuse, -R86.reuse ;  /* 0x0000002747477223 */ /* 0x180fe20000010856 */
[-CC-:B------:R-:W-:Y:S01]  /*16540*/  FFMA.FTZ R72, R72, R39.reuse, -R86.reuse ;  /* 0x0000002748487223 */ /* 0x180fe20000010856 */
[-CC-:B------:R-:W-:Y:S01]  /*16550*/  FFMA.FTZ R75, R75, R39.reuse, -R86.reuse ;  /* 0x000000274b4b7223 */ /* 0x180fe20000010856 */
[-CC-:B------:R-:W-:Y:S01]  /*16560*/  FFMA.FTZ R78, R78, R39.reuse, -R86.reuse ;  /* 0x000000274e4e7223 */ /* 0x180fe20000010856 */
[-CC-:B------:R-:W-:Y:S01]  /*16570*/  FFMA.FTZ R79, R79, R39.reuse, -R86.reuse ;  /* 0x000000274f4f7223 */ /* 0x180fe20000010856 */
[-CC-:B------:R-:W-:Y:S01]  /*16580*/  FFMA.FTZ R81, R81, R39.reuse, -R86.reuse ;  /* 0x0000002751517223 */ /* 0x180fe20000010856 */
[----:B------:R-:W0:Y:S01]  /*16590*/  MUFU.EX2 R8, R8 ;  /* 0x0000000800087308 */ /* 0x000e220000000800 */
[----:B-1----:R-:W-:Y:S01]  /*165a0*/  FADD.FTZ R26, R42, R9 ;  /* 0x000000092a1a7221 */ /* 0x002fe20000010000 */
[----:B------:R-:W-:Y:S01]  /*165b0*/  FFMA.FTZ R80, R80, R39, -R86 ;  /* 0x0000002750507223 */ /* 0x000fe20000010856 */
[----:B--2---:R-:W-:Y:S01]  /*165c0*/  ISETP.GT.AND P2, PT, R0, R87, PT ;  /* 0x000000570000720c */ /* 0x004fe20003f44270 */
[-C--:B------:R-:W-:Y:S01]  /*165d0*/  FMUL.FTZ R113, R113, R20.reuse ;  /* 0x0000001471717220 */ /* 0x080fe20000410000 */
[-C--:B------:R-:W-:Y:S01]  /*165e0*/  FMUL.FTZ R116, R116, R20.reuse ;  /* 0x0000001474747220 */ /* 0x080fe20000410000 */
[----:B------:R-:W-:Y:S01]  /*165f0*/  FMUL.FTZ R117, R117, R20 ;  /* 0x0000001475757220 */ /* 0x000fe20000410000 */
[----:B------:R-:W-:Y:S01]  /*16600*/  F2FP.BF16.F32.PACK_AB R144, R30, R29 ;  /* 0x0000001d1e90723e */ /* 0x000fe200000010ff */
[----:B------:R-:W1:Y:S01]  /*16610*/  MUFU.EX2 R45, R45 ;  /* 0x0000002d002d7308 */ /* 0x000e620000000800 */
[----:B------:R-:W-:Y:S01]  /*16620*/  F2FP.BF16.F32.PACK_AB R146, R34, R33 ;  /* 0x000000212292723e */ /* 0x000fe200000010ff */
[----:B------:R-:W-:Y:S01]  /*16630*/  VIADD R0, R0, 0xffffffff ;  /* 0xffffffff00007836 */ /* 0x000fe20000000000 */
[----:B------:R-:W-:Y:S01]  /*16640*/  F2FP.BF16.F32.PACK_AB R140, R38, R37 ;  /* 0x00000025268c723e */ /* 0x000fe200000010ff */
[----:B------:R-:W-:Y:S01]  /*16650*/  IMAD.MOV.U32 R20, RZ, RZ, R14 ;  /* 0x000000ffff147224 */ /* 0x000fe200078e000e */
[----:B------:R-:W-:Y:S01]  /*16660*/  F2FP.BF16.F32.PACK_AB R142, R42, R41 ;  /* 0x000000292a8e723e */ /* 0x000fe200000010ff */
[----:B------:R-:W-:-:S02]  /*16670*/  IMAD.MOV.U32 R15, RZ, RZ, R5 ;  /* 0x000000ffff0f7224 */ /* 0x000fc400078e0005 */
[----:B------:R-:W2:Y:S01]  /*16680*/  MUFU.EX2 R13, R13 ;  /* 0x0000000d000d7308 */ /* 0x000ea20000000800 */
[----:B0-----:R-:W-:Y:S01]  /*16690*/  FFMA.FTZ R4, R8, R3, R149 ;  /* 0x0000000308047223 */ /* 0x001fe20000010095 */
[-C--:B------:R-:W-:Y:S01]  /*166a0*/  FMUL.FTZ R90, R90, R8.reuse ;  /* 0x000000085a5a7220 */ /* 0x080fe20000410000 */
[-C--:B------:R-:W-:Y:S01]  /*166b0*/  FMUL.FTZ R91, R91, R8.reuse ;  /* 0x000000085b5b7220 */ /* 0x080fe20000410000 */
[-C--:B------:R-:W-:Y:S01]  /*166c0*/  FMUL.FTZ R94, R94, R8.reuse ;  /* 0x000000085e5e7220 */ /* 0x080fe20000410000 */
[-C--:B------:R-:W-:Y:S01]  /*166d0*/  FMUL.FTZ R95, R95, R8.reuse ;  /* 0x000000085f5f7220 */ /* 0x080fe20000410000 */
[-C--:B------:R-:W-:Y:S01]  /*166e0*/  FMUL.FTZ R98, R98, R8.reuse ;  /* 0x0000000862627220 */ /* 0x080fe20000410000 */
        /* <DEDUP_REMOVED lines=9> */
[----:B------:R-:W1:Y:S01]  /*16780*/  MUFU.EX2 R151, R151 ;  /* 0x0000009700977308 */ /* 0x000e620000000800 */
[----:B--2---:R-:W-:Y:S01]  /*16790*/  FADD.FTZ R4, R13, R4 ;  /* 0x000000040d047221 */ /* 0x004fe20000010000 */
[-C--:B------:R-:W-:Y:S01]  /*167a0*/  FMUL.FTZ R114, R114, R8.reuse ;  /* 0x0000000872727220 */ /* 0x080fe20000410000 */
[-C--:B------:R-:W-:Y:S01]  /*167b0*/  FMUL.FTZ R115, R115, R8.reuse ;  /* 0x0000000873737220 */ /* 0x080fe20000410000 */
[-C--:B------:R-:W-:Y:S01]  /*167c0*/  FMUL.FTZ R118, R118, R8.reuse ;  /* 0x0000000876767220 */ /* 0x080fe20000410000 */
[----:B------:R-:W-:Y:S01]  /*167d0*/  FMUL.FTZ R119, R119, R8 ;  /* 0x0000000877777220 */ /* 0x000fe20000410000 */
[----:B------:R-:W-:Y:S01]  /*167e0*/  F2FP.BF16.F32.PACK_AB R149, R13, R149 ;  /* 0x000000950d95723e */ /* 0x000fe200000010ff */
[----:B------:R-:W-:Y:S01]  /*167f0*/  IMAD.MOV.U32 R8, RZ, RZ, R154 ;  /* 0x000000ffff087224 */ /* 0x000fe200078e009a */
        /* <DEDUP_REMOVED lines=9> */
[----:B------:R-:W-:Y:S01]  /*16890*/  F2FP.BF16.F32.PACK_AB R151, R21, R151 ;  /* 0x000000971597723e */ /* 0x000fe200000010ff */
[----:B------:R-:W-:-:S05]  /*168a0*/  IMAD.MOV.U32 R21, RZ, RZ, R16 ;  /* 0x000000ffff157224 */ /* 0x000fca00078e0010 */
        /* <DEDUP_REMOVED lines=106> */
[----:B-1----:R-:W-:Y:S01]  /*16f50*/  FADD.FTZ R12, R81, R12 ;  /* 0x0000000c510c7221 */ /* 0x002fe20000010000 */
[C---:B--2---:R-:W-:Y:S01]  /*16f60*/  FADD.FTZ R4, R82.reuse, R9 ;  /* 0x0000000952047221 */ /* 0x044fe20000010000 */
[----:B------:R-:W-:Y:S02]  /*16f70*/  F2FP.BF16.F32.PACK_AB R122, R82, R84 ;  /* 0x00000054527a723e */ /* 0x000fe400000010ff */
[C---:B0-----:R-:W-:Y:S01]  /*16f80*/  FADD.FTZ R3, R80.reuse, R12 ;  /* 0x0000000c50037221 */ /* 0x041fe20000010000 */
[----:B------:R-:W-:Y:S01]  /*16f90*/  F2FP.BF16.F32.PACK_AB R123, R80, R81 ;  /* 0x00000051507b723e */ /* 0x000fe200000010ff */
[----:B------:R-:W-:Y:S06]  /*16fa0*/  @P2 BRA `(.L_x_1519) ;  /* 0xffffffc800282947 */ /* 0x000fec000383ffff */
.L_x_1501:
[----:B------:R-:W-:Y:S05]  /*16fb0*/  WARPSYNC.ALL ;  /* 0x0000000000007948 */ /* 0x000fea0003800000 */
[----:B------:R-:W-:Y:S06]  /*16fc0*/  BAR.ARV 0x8, 0x200 ;  /* 0x0208000000007b1d */ /* 0x000fec0000002000 */
[----:B------:R-:W-:Y:S05]  /*16fd0*/  @!P0 BRA `(.L_x_1520) ;  /* 0x0000000000048947 */ /* 0x000fea0003800000 */
[----:B------:R-:W-:Y:S01]  /*16fe0*/  BPT.TRAP 0x1 ;  /* 0x000000040000795c */ /* 0x000fe20000300000 */
.L_x_1520:
[----:B------:R-:W-:Y:S01]  /*16ff0*/  IMAD R11, R16, 0x8, R2 ;  /* 0x00000008100b7824 */ /* 0x000fe200078e0202 */
[----:B------:R-:W-:-:S04]  /*17000*/  SHF.L.U32 R0, R154, 0x1f, RZ ;  /* 0x0000001f9a007819 */ /* 0x000fc800000006ff */
[----:B------:R0:W1:Y:S01]  /*17010*/  SYNCS.PHASECHK.TRANS64.TRYWAIT P2, [R11+URZ+0x16850], R0 ;  /* 0x016850000b0075a7 */ /* 0x000062000804017f */
[----:B------:R-:W-:Y:S05]  /*17020*/  @!P0 BRA `(.L_x_1521) ;  /* 0x0000000000048947 */ /* 0x000fea0003800000 */
[----:B------:R-:W-:Y:S01]  /*17030*/  BPT.TRAP 0x1 ;  /* 0x000000040000795c */ /* 0x000fe20000300000 */
.L_x_1521:
[----:B------:R-:W-:-:S05]  /*17040*/  VIADD R2, R2, 0x400 ;  /* 0x0000040002027836 */ /* 0x000fca0000000000 */
[----:B------:R-:W-:-:S04]  /*17050*/  SHF.R.U32.HI R2, RZ, 0x4, R2 ;  /* 0x00000004ff027819 */ /* 0x000fc80000011602 */
[----:B------:R-:W-:Y:S01]  /*17060*/  LOP3.LUT R7, R2, 0x3fff, RZ, 0xc0, !PT ;  /* 0x00003fff02077812 */ /* 0x000fe200078ec0ff */
[----:B-1----:R-:W-:Y:S06]  /*17070*/  @P2 BRA `(.L_x_1522) ;  /* 0x0000000000082947 */ /* 0x002fec0003800000 */
[----:B------:R-:W1:Y:S02]  /*17080*/  SYNCS.PHASECHK.TRANS64.TRYWAIT P0, [R11+URZ+0x16850], R0 ;  /* 0x016850000b0075a7 */ /* 0x000e64000800017f */
[----:B-1----:R-:W-:Y:S05]  /*17090*/  @!P0 BRA `(.L_x_1523) ;  /* 0x000000b400648947 */ /* 0x002fea0003800000 */
.L_x_1522:
[----:B------:R-:W-:Y:S01]  /*170a0*/  IMAD R6, R16, 0x400, R7 ;  /* 0x0000040010067824 */ /* 0x000fe200078e0207 */
[----:B------:R-:W2:Y:S01]  /*170b0*/  LDL.LU R13, [R1+0x70] ;  /* 0x00007000010d7983 */ /* 0x000ea20000300800 */
[----:B------:R-:W-:Y:S01]  /*170c0*/  IMAD.MOV.U32 R7, RZ, RZ, 0x40000040 ;  /* 0x40000040ff077424 */ /* 0x000fe200078e00ff */
[----:B------:R-:W-:Y:S05]  /*170d0*/  WARPSYNC.ALL ;  /* 0x0000000000007948 */ /* 0x000fea0003800000 */
[C---:B------:R-:W-:Y:S01]  /*170e0*/  R2UR UR6, R6.reuse ;  /* 0x00000000060672ca */ /* 0x040fe200000e0000 */
[----:B------:R-:W-:Y:S01]  /*170f0*/  WARPGROUP.ARRIVE ;  /* 0x00000000000079c5 */ /* 0x000fe20000000000 */
[----:B------:R-:W-:Y:S01]  /*17100*/  R2UR UR7, R7 ;  /* 0x00000000070772ca */ /* 0x000fe200000e0000 */
[----:B------:R-:W-:Y:S01]  /*17110*/  VIADD R8, R6, 0x80 ;  /* 0x0000008006087836 */ /* 0x000fe20000000000 */
[----:B01----:R-:W0:Y:S01]  /*17120*/  SHFL.BFLY PT, R0, R3, 0x2, 0x1f ;  /* 0x0c401f0003007f89 */ /* 0x003e2200000e0000 */
[----:B------:R-:W-:-:S02]  /*17130*/  IMAD.MOV.U32 R9, RZ, RZ, 0x40000040 ;  /* 0x40000040ff097424 */ /* 0x000fc400078e00ff */
[----:B------:R-:W-:Y:S02]  /*17140*/  IMAD.MOV.U32 R7, RZ, RZ, 0x40000040 ;  /* 0x40000040ff077424 */ /* 0x000fe400078e00ff */
[----:B------:R-:W-:-:S05]  /*17150*/  VIADD R16, R16, 0x1 ;  /* 0x0000000110107836 */ /* 0x000fca0000000000 */
[----:B------:R-:W-:Y:S01]  /*17160*/  ISETP.NE.AND P2, PT, R16, 0x2, PT ;  /* 0x000000021000780c */ /* 0x000fe20003f45270 */
[----:B------:R-:W-:Y:S01]  /*17170*/  HGMMA.64x64x16.F32.BF16 R88, R148, gdesc[UR4].tnspB, R88, gsb0 ;  /* 0x40e0000494587df0 */ /* 0x000fe20008001858 */
[----:B------:R-:W-:Y:S01]  /*17180*/  R2UR UR6, R8 ;  /* 0x00000000080672ca */ /* 0x000fe200000e0000 */
[----:B------:R-:W-:Y:S01]  /*17190*/  VIADD R8, R6, 0x100 ;  /* 0x0000010006087836 */ /* 0x000fe20000000000 */
[----:B------:R-:W-:Y:S01]  /*171a0*/  R2UR UR7, R9 ;  /* 0x00000000090772ca */ /* 0x000fe200000e0000 */
[----:B------:R-:W-:Y:S01]  /*171b0*/  IMAD.MOV.U32 R9, RZ, RZ, 0x40000040 ;  /* 0x40000040ff097424 */ /* 0x000fe200078e00ff */
[----:B------:R-:W-:Y:S01]  /*171c0*/  SEL R16, R16, RZ, P2 ;  /* 0x000000ff10107207 */ /* 0x000fe20001000000 */
[----:B0-----:R-:W-:Y:S01]  /*171d0*/  FADD.FTZ R2, R0, R3 ;  /* 0x0000000300027221 */ /* 0x001fe20000010000 */
[----:B------:R-:W-:-:S04]  /*171e0*/  SEL R3, RZ, 0x1, P2 ;  /* 0x00000001ff037807 */ /* 0x000fc80001000000 */
[----:B------:R-:W-:Y:S01]  /*171f0*/  LOP3.LUT R154, R154, R3, RZ, 0x3c, !PT ;  /* 0x000000039a9a7212 */ /* 0x000fe200078e3cff */
[----:B------:R-:W-:Y:S01]  /*17200*/  IMAD.MOV.U32 R3, RZ, RZ, -0x800000 ;  /* 0xff800000ff037424 */ /* 0x000fe200078e00ff */
[----:B------:R-:W-:Y:S02]  /*17210*/  WARPGROUP.DEPBAR.LE gsb0, 0x0 ;  /* 0x00008000000079c5 */ /* 0x000fe40000010000 */
[----:B------:R-:W-:-:S06]  /*17220*/  WARPGROUP.ARRIVE ;  /* 0x00000000000079c5 */ /* 0x000fcc0000000000 */
[----:B------:R-:W-:Y:S01]  /*17230*/  HGMMA.64x64x16.F32.BF16 R88, R144, gdesc[UR4].tnspB, R88, gsb0 ;  /* 0x40e0000490587df0 */ /* 0x000fe20008001858 */
[----:B------:R-:W-:Y:S01]  /*17240*/  R2UR UR6, R8 ;  /* 0x00000000080672ca */ /* 0x000fe200000e0000 */
[----:B------:R-:W-:Y:S01]  /*17250*/  VIADD R8, R6, 0x180 ;  /* 0x0000018006087836 */ /* 0x000fe20000000000 */
[----:B------:R-:W-:Y:S01]  /*17260*/  R2UR UR7, R9 ;  /* 0x00000000090772ca */ /* 0x000fe200000e0000 */
[----:B------:R-:W-:Y:S01]  /*17270*/  IMAD.MOV.U32 R9, RZ, RZ, 0x40000040 ;  /* 0x40000040ff097424 */ /* 0x000fe200078e00ff */
[----:B------:R-:W-:Y:S02]  /*17280*/  WARPGROUP.DEPBAR.LE gsb0, 0x0 ;  /* 0x00008000000079c5 */ /* 0x000fe40000010000 */
[----:B------:R-:W-:-:S09]  /*17290*/  WARPGROUP.ARRIVE ;  /* 0x00000000000079c5 */ /* 0x000fd20000000000 */
        /* <DEDUP_REMOVED lines=11> */
[----:B------:R-:W-:Y:S02]  /*17350*/  IMAD.MOV.U32 R9, RZ, RZ, 0x40000040 ;  /* 0x40000040ff097424 */ /* 0x000fe400078e00ff */
[----:B--2---:R-:W-:-:S05]  /*17360*/  VIADD R13, R13, 0x1 ;  /* 0x000000010d0d7836 */ /* 0x004fca0000000000 */
[----:B------:R-:W-:Y:S01]  /*17370*/  STL [R1+0x70], R13 ;  /* 0x0000700d01007387 */ /* 0x000fe20000100800 */
[----:B------:R-:W-:Y:S02]  /*17380*/  WARPGROUP.DEPBAR.LE gsb0, 0x0 ;  /* 0x00008000000079c5 */ /* 0x000fe40000010000 */
[----:B------:R-:W-:-:S06]  /*17390*/  WARPGROUP.ARRIVE ;  /* 0x00000000000079c5 */ /* 0x000fcc0000000000 */
[----:B------:R-:W-:Y:S01]  /*173a0*/  HGMMA.64x64x16.F32.BF16 R88, R132, gdesc[UR4].tnspB, R88, gsb0 ;  /* 0x40e0000484587df0 */ /* 0x000fe20008001858 */
[----:B------:R-:W-:Y:S01]  /*173b0*/  R2UR UR6, R8 ;  /* 0x00000000080672ca */ /* 0x000fe200000e0000 */
[C---:B------:R-:W-:Y:S01]  /*173c0*/  VIADD R8, R6.reuse, 0x300 ;  /* 0x0000030006087836 */ /* 0x040fe20000000000 */
[----:B------:R-:W-:Y:S01]  /*173d0*/  R2UR UR7, R9 ;  /* 0x00000000090772ca */ /* 0x000fe200000e0000 */
[----:B------:R-:W-:Y:S02]  /*173e0*/  IMAD.MOV.U32 R9, RZ, RZ, 0x40000040 ;  /* 0x40000040ff097424 */ /* 0x000fe400078e00ff */
[----:B------:R-:W-:Y:S01]  /*173f0*/  VIADD R6, R6, 0x380 ;  /* 0x0000038006067836 */ /* 0x000fe20000000000 */
[----:B------:R-:W-:Y:S02]  /*17400*/  WARPGROUP.DEPBAR.LE gsb0, 0x0 ;  /* 0x00008000000079c5 */ /* 0x000fe40000010000 */
[----:B------:R-:W-:-:S07]  /*17410*/  WARPGROUP.ARRIVE ;  /* 0x00000000000079c5 */ /* 0x000fce0000000000 */
[----:B------:R-:W-:Y:S01]  /*17420*/  HGMMA.64x64x16.F32.BF16 R88, R128, gdesc[UR4].tnspB, R88, gsb0 ;  /* 0x40e0000480587df0 */ /* 0x000fe20008001858 */
[----:B------:R-:W-:Y:S02]  /*17430*/  R2UR UR6, R8 ;  /* 0x00000000080672ca */ /* 0x000fe400000e0000 */
[----:B------:R-:W-:Y:S02]  /*17440*/  R2UR UR7, R9 ;  /* 0x00000000090772ca */ /* 0x000fe400000e0000 */
[----:B------:R-:W0:Y:S02]  /*17450*/  SHFL.BFLY PT, R9, R4, 0x2, 0x1f ;  /* 0x0c401f0004097f89 */ /* 0x000e2400000e0000 */
[----:B0-----:R-:W-:Y:S01]  /*17460*/  FADD.FTZ R9, R9, R4 ;  /* 0x0000000409097221 */ /* 0x001fe20000010000 */
[----:B------:R-:W-:-:S04]  /*17470*/  IMAD.MOV.U32 R4, RZ, RZ, RZ ;  /* 0x000000ffff047224 */ /* 0x000fc800078e00ff */
[----:B------:R-:W0:Y:S02]  /*17480*/  SHFL.BFLY PT, R0, R9, 0x1, 0x1f ;  /* 0x0c201f0009007f89 */ /* 0x000e2400000e0000 */
[----:B0-----:R-:W-:Y:S01]  /*17490*/  FADD.FTZ R10, R9, R0 ;  /* 0x00000000090a7221 */ /* 0x001fe20000010000 */
[----:B------:R-:W-:Y:S02]  /*174a0*/  @!P1 VIADD R9, R11, 0x16860 ;  /* 0x000168600b099836 */ /* 0x000fe40000000000 */
[----:B------:R-:W-:Y:S02]  /*174b0*/  IMAD.MOV.U32 R0, RZ, RZ, -0x800000 ;  /* 0xff800000ff007424 */ /* 0x000fe400078e00ff */
[----:B------:R-:W-:Y:S02]  /*174c0*/  FSETP.NE.FTZ.AND P0, PT, R10, RZ, PT ;  /* 0x000000ff0a00720b */ /* 0x000fe40003f15000 */
[----:B------:R-:W-:-:S11]  /*174d0*/  @!P1 PRMT R9, RZ, 0x654, R9 ;  /* 0x00000654ff099816 */ /* 0x000fd60000000009 */
[----:B------:R-:W-:Y:S01]  /*174e0*/  @P0 MUFU.RCP R4, R10 ;  /* 0x0000000a00040308 */ /* 0x000fe20000001000 */
[----:B------:R-:W-:Y:S02]  /*174f0*/  WARPGROUP.DEPBAR.LE gsb0, 0x0 ;  /* 0x00008000000079c5 */ /* 0x000fe40000010000 */
[----:B------:R-:W-:-:S06]  /*17500*/  WARPGROUP.ARRIVE ;  /* 0x00000000000079c5 */ /* 0x000fcc0000000000 */
[----:B------:R-:W-:Y:S01]  /*17510*/  HGMMA.64x64x16.F32.BF16 R88, R124, gdesc[UR4].tnspB, R88, gsb0 ;  /* 0x40e000047c587df0 */ /* 0x000fe20008001858 */
[----:B------:R-:W-:Y:S02]  /*17520*/  R2UR UR6, R6 ;  /* 0x00000000060672ca */ /* 0x000fe400000e0000 */
[----:B------:R-:W-:Y:S01]  /*17530*/  R2UR UR7, R7 ;  /* 0x00000000070772ca */ /* 0x000fe200000e0000 */
[----:B------:R-:W0:Y:S01]  /*17540*/  @P0 MUFU.LG2 R6, R10 ;  /* 0x0000000a00060308 */ /* 0x000e220000000c00 */
[----:B------:R-:W1:Y:S01]  /*17550*/  SHFL.BFLY PT, R7, R2, 0x1, 0x1f ;  /* 0x0c201f0002077f89 */ /* 0x000e6200000e0000 */
[----:B0-----:R-:W-:Y:S01]  /*17560*/  @P0 FMUL.FTZ R6, R6, 0.69314718246459960938 ;  /* 0x3f31721806060820 */ /* 0x001fe20000410000 */
[----:B-1----:R-:W-:Y:S01]  /*17570*/  FADD.FTZ R12, R2, R7 ;  /* 0x00000007020c7221 */ /* 0x002fe20000010000 */
[----:B------:R-:W-:Y:S02]  /*17580*/  IMAD.MOV.U32 R2, RZ, RZ, RZ ;  /* 0x000000ffff027224 */ /* 0x000fe400078e00ff */
[----:B------:R-:W-:-:S02]  /*17590*/  @P0 FMUL.FTZ R7, R39, 0.69314718246459960938 ;  /* 0x3f31721827070820 */ /* 0x000fc40000410000 */
[----:B------:R-:W-:Y:S02]  /*175a0*/  FSETP.NE.FTZ.AND P3, PT, R12, RZ, PT ;  /* 0x000000ff0c00720b */ /* 0x000fe40003f75000 */
[----:B------:R-:W-:Y:S01]  /*175b0*/  @P0 FFMA.FTZ R0, R7, R14, R6 ;  /* 0x0000000e07000223 */ /* 0x000fe20000010006 */
[----:B------:R-:W-:-:S10]  /*175c0*/  PLOP3.LUT P0, PT, PT, PT, PT, 0x8, 0x0 ;  /* 0x000000000000781c */ /* 0x000fd40003f0e170 */
[----:B------:R-:W0:Y:S01]  /*175d0*/  @P3 MUFU.LG2 R8, R12 ;  /* 0x0000000c00083308 */ /* 0x000e220000000c00 */
[----:B------:R-:W-:-:S07]  /*175e0*/  @P3 FMUL.FTZ R39, R39, 0.69314718246459960938 ;  /* 0x3f31721827273820 */ /* 0x000fce0000410000 */
[----:B------:R-:W1:Y:S01]  /*175f0*/  @P3 MUFU.RCP R2, R12 ;  /* 0x0000000c00023308 */ /* 0x000e620000001000 */
[----:B0-----:R-:W-:-:S04]  /*17600*/  @P3 FMUL.FTZ R8, R8, 0.69314718246459960938 ;  /* 0x3f31721808083820 */ /* 0x001fc80000410000 */
[----:B------:R-:W-:Y:S01]  /*17610*/  @P3 FFMA.FTZ R3, R39, R5, R8 ;  /* 0x0000000527033223 */ /* 0x000fe20000010008 */
[----:B------:R-:W-:Y:S02]  /*17620*/  WARPGROUP.DEPBAR.LE gsb0, 0x0 ;  /* 0x00008000000079c5 */ /* 0x000fe40000010000 */
[----:B------:R-:W-:-:S06]  /*17630*/  WARPGROUP.ARRIVE ;  /* 0x00000000000079c5 */ /* 0x000fcc0000000000 */
[----:B------:R-:W-:Y:S03]  /*17640*/  HGMMA.64x64x16.F32.BF16 R88, R120, gdesc[UR4].tnspB, R88, gsb0 ;  /* 0x40e0000478587df0 */ /* 0x000fe60008001858 */
        /* <DEDUP_REMOVED lines=33> */
[----:B0-----:R-:W-:-:S07]  /*17860*/  FMUL.FTZ R119, R119, R2 ;  /* 0x0000000277777220 */ /* 0x001fce0000410000 */
.L_x_1416:
[----:B------:R-:W0:Y:S01]  /*17870*/  S2R R2, SR_TID.X ;  /* 0x0000000000027919 */ /* 0x000e220000002100 */
[----:B------:R-:W-:Y:S05]  /*17880*/  WARPSYNC.ALL ;  /* 0x0000000000007948 */ /* 0x000fea0003800000 */
[----:B------:R-:W1:Y:S08]  /*17890*/  S2UR UR5, SR_CgaCtaId ;  /* 0x00000000000579c3 */ /* 0x000e700000008800 */
[----:B------:R-:W-:Y:S06]  /*178a0*/  BAR.SYNC.DEFER_BLOCKING 0x5, 0x200 ;  /* 0x0148000000007b1d */ /* 0x000fec0000010000 */
[----:B------:R-:W-:Y:S01]  /*178b0*/  UMOV UR4, 0x400 ;  /* 0x0000040000047882 */ /* 0x000fe20000000000 */
[----:B------:R-:W-:Y:S01]  /*178c0*/  BSSY B0, `(.L_x_1524) ;  /* 0x0000241000007945 */ /* 0x000fe20003800000 */
[----:B-1----:R-:W-:Y:S01]  /*178d0*/  ULEA UR4, UR5, UR4, 0x18 ;  /* 0x0000000405047291 */ /* 0x002fe2000f8ec03f */
[----:B0-----:R-:W-:-:S05]  /*178e0*/  VIADD R48, R2, 0xffffff80 ;  /* 0xffffff8002307836 */ /* 0x001fca0000000000 */
[----:B------:R-:W-:Y:S01]  /*178f0*/  IMAD.U32 R2, RZ, RZ, UR4 ;  /* 0x00000004ff027e24 */ /* 0x000fe2000f8e00ff */
[--C-:B------:R-:W-:Y:S02]  /*17900*/  SHF.R.S32.HI R46, RZ, 0x1f, R48.reuse ;  /* 0x0000001fff2e7819 */ /* 0x100fe40000011430 */
[----:B------:R-:W-:Y:S02]  /*17910*/  SHF.R.S32.HI R4, RZ, 0x1f, R48 ;  /* 0x0000001fff047819 */ /* 0x000fe40000011430 */
[-C--:B------:R-:W-:Y:S01]  /*17920*/  LEA.HI R46, R46, R48.reuse, RZ, 0x3 ;  /* 0x000000302e2e7211 */ /* 0x080fe200078f18ff */
[----:B------:R0:W1:Y:S01]  /*17930*/  LDS.128 R28, [R2+0x168d0] ;  /* 0x0168d000021c7984 */ /* 0x0000620000000c00 */
[----:B------:R-:W-:Y:S02]  /*17940*/  LEA.HI R4, R4, R48, RZ, 0x3 ;  /* 0x0000003004047211 */ /* 0x000fe400078f18ff */
[----:B------:R-:W-:Y:S02]  /*17950*/  LOP3.LUT R46, R46, 0xfffffff8, RZ, 0xc0, !PT ;  /* 0xfffffff82e2e7812 */ /* 0x000fe400078ec0ff */
[----:B------:R-:W-:-:S03]  /*17960*/  SHF.R.S32.HI R45, RZ, 0x3, R4 ;  /* 0x00000003ff2d7819 */ /* 0x000fc60000011404 */
[----:B------:R-:W-:-:S04]  /*17970*/  IMAD.IADD R46, R48, 0x1, -R46 ;  /* 0x00000001302e7824 */ /* 0x000fc800078e0a2e */
[----:B------:R-:W-:-:S05]  /*17980*/  IMAD.SHL.U32 R44, R46, 0x8, RZ ;  /* 0x000000082e2c7824 */ /* 0x000fca00078e00ff */
[----:B------:R-:W-:Y:S01]  /*17990*/  SHF.R.S32.HI R43, RZ, 0x1f, R44 ;  /* 0x0000001fff2b7819 */ /* 0x000fe2000001142c */
[----:B------:R-:W-:Y:S06]  /*179a0*/  BAR.ARV 0x4, 0x200 ;  /* 0x0108000000007b1d */ /* 0x000fec0000002000 */
[----:B0-----:R-:W-:Y:S05]  /*179b0*/  @P0 BRA `(.L_x_1525) ;  /* 0x0000001800340947 */ /* 0x001fea0003800000 */
[----:B------:R-:W2:Y:S01]  /*179c0*/  LDL R6, [R1+0x80] ;  /* 0x0000800001067983 */ /* 0x000ea20000100800 */
[----:B------:R-:W-:-:S03]  /*179d0*/  ULDC UR4, c[0x0][0xad4] ;  /* 0x0002b50000047ab9 */ /* 0x000fc60000000800 */
[----:B------:R-:W3:Y:S04]  /*179e0*/  LDL.LU R34, [R1+0x68] ;  /* 0x0000680001227983 */ /* 0x000ee80000300800 */
[----:B------:R-:W4:Y:S01]  /*179f0*/  LDL R40, [R1+0x6c] ;  /* 0x00006c0001287983 */ /* 0x000f220000100800 */
[----:B------:R-:W0:Y:S01]  /*17a00*/  S2R R5, SR_SWINHI ;  /* 0x0000000000057919 */ /* 0x000e220000002f00 */
[----:B-----5:R-:W-:Y:S02]  /*17a10*/  MOV R24, R2 ;  /* 0x0000000200187202 */ /* 0x020fe40000000f00 */
[----:B0-----:R-:W-:Y:S02]  /*17a20*/  MOV R25, R5 ;  /* 0x0000000500197202 */ /* 0x001fe40000000f00 */
[----:B------:R-:W-:Y:S01]  /*17a30*/  F2FP.BF16.F32.PACK_AB R14, R27, R26 ;  /* 0x0000001a1b0e723e */ /* 0x000fe200000010ff */
[----:B-1----:R-:W-:-:S02]  /*17a40*/  IMAD.MOV.U32 R28, RZ, RZ, RZ ;  /* 0x000000ffff1c7224 */ /* 0x002fc400078e00ff */
[----:B--2---:R-:W-:-:S03]  /*17a50*/  IMAD.WIDE R10, R6, 0x2, R24 ;  /* 0x00000002060a7825 */ /* 0x004fc600078e0218 */
[----:B------:R-:W-:-:S05]  /*17a60*/  IADD3 R33, P0, R10, 0x60, RZ ;  /* 0x000000600a217810 */ /* 0x000fca0007f1e0ff */
[----:B------:R-:W-:Y:S01]  /*17a70*/  IMAD.X R5, RZ, RZ, R11, P0 ;  /* 0x000000ffff057224 */ /* 0x000fe200000e060b */
[----:B---3--:R-:W-:-:S04]  /*17a80*/  ISETP.NE.AND P0, PT, R34, RZ, PT ;  /* 0x000000ff2200720c */ /* 0x008fc80003f05270 */
[----:B------:R-:W-:Y:S01]  /*17a90*/  SEL R39, R34, UR4, P0 ;  /* 0x0000000422277c07 */ /* 0x000fe20008000000 */
[----:B------:R-:W-:Y:S05]  /*17aa0*/  WARPSYNC.ALL ;  /* 0x0000000000007948 */ /* 0x000fea0003800000 */
[----:B------:R-:W-:Y:S01]  /*17ab0*/  BAR.SYNC.DEFER_BLOCKING 0x1, 0x180 ;  /* 0x0046000000007b1d */ /* 0x000fe20000010000 */
[C---:B------:R-:W-:Y:S02]  /*17ac0*/  IADD3 R13, P2, R10.reuse, 0x20, RZ ;  /* 0x000000200a0d7810 */ /* 0x040fe40007f5e0ff */
[C---:B------:R-:W-:Y:S02]  /*17ad0*/  IADD3 R15, P1, R10.reuse, 0x40, RZ ;  /* 0x000000400a0f7810 */ /* 0x040fe40007f3e0ff */
[----:B------:R-:W-:Y:S01]  /*17ae0*/  LOP3.LUT R9, R10, 0x380, RZ, 0xc0, !PT ;  /* 0x000003800a097812 */ /* 0x000fe200078ec0ff */
[----:B------:R-:W-:Y:S01]  /*17af0*/  ULDC.64 UR6, c[0x0][0xc08] ;  /* 0x0003020000067ab9 */ /* 0x000fe20000000a00 */
[----:B------:R-:W-:Y:S01]  /*17b00*/  LOP3.LUT R4, R13, 0x380, RZ, 0xc0, !PT ;  /* 0x000003800d047812 */ /* 0x000fe200078ec0ff */
[----:B------:R-:W-:Y:S01]  /*17b10*/  ULDC.64 UR4, c[0x0][0xc00] ;  /* 0x0003000000047ab9 */ /* 0x000fe20000000a00 */
[----:B------:R-:W-:-:S02]  /*17b20*/  LOP3.LUT R6, R15, 0x380, RZ, 0xc0, !PT ;  /* 0x000003800f067812 */ /* 0x000fc400078ec0ff */
[----:B------:R-:W-:Y:S02]  /*17b30*/  LOP3.LUT R12, R33, 0x380, RZ, 0xc0, !PT ;  /* 0x00000380210c7812 */ /* 0x000fe400078ec0ff */
[----:B------:R-:W-:Y:S02]  /*17b40*/  ISETP.NE.U32.AND P0, PT, RZ, UR6, PT ;  /* 0x00000006ff007c0c */ /* 0x000fe4000bf05070 */
[----:B------:R-:W-:Y:S02]  /*17b50*/  SHF.R.U64 R9, R9, 0x3, RZ ;  /* 0x0000000309097819 */ /* 0x000fe400000012ff */
[----:B------:R-:W-:Y:S02]  /*17b60*/  SHF.R.U64 R4, R4, 0x3, RZ ;  /* 0x0000000304047819 */ /* 0x000fe400000012ff */
[----:B------:R-:W-:Y:S02]  /*17b70*/  SHF.R.U64 R6, R6, 0x3, RZ ;  /* 0x0000000306067819 */ /* 0x000fe400000012ff */
[----:B------:R-:W-:-:S02]  /*17b80*/  SHF.R.U64 R12, R12, 0x3, RZ ;  /* 0x000000030c0c7819 */ /* 0x000fc400000012ff */
[----:B------:R-:W-:Y:S02]  /*17b90*/  ISETP.NE.AND.EX P0, PT, RZ, UR7, PT, P0 ;  /* 0x00000007ff007c0c */ /* 0x000fe4000bf05300 */
[----:B------:R-:W-:Y:S01]  /*17ba0*/  LOP3.LUT R10, R9, R10, RZ, 0x3c, !PT ;  /* 0x0000000a090a7212 */ /* 0x000fe200078e3cff */
[--C-:B------:R-:W-:Y:S01]  /*17bb0*/  IMAD.X R7, RZ, RZ, R11.reuse, P1 ;  /* 0x000000ffff077224 */ /* 0x100fe200008e060b */
[----:B------:R-:W-:Y:S01]  /*17bc0*/  LOP3.LUT R8, R4, R13, RZ, 0x3c, !PT ;  /* 0x0000000d04087212 */ /* 0x000fe200078e3cff */
[----:B------:R-:W-:Y:S01]  /*17bd0*/  IMAD.X R9, RZ, RZ, R11, P2 ;  /* 0x000000ffff097224 */ /* 0x000fe200010e060b */
[----:B------:R-:W-:Y:S02]  /*17be0*/  LOP3.LUT R6, R6, R15, RZ, 0x3c, !PT ;  /* 0x0000000f06067212 */ /* 0x000fe400078e3cff */
[----:B------:R-:W-:Y:S02]  /*17bf0*/  LOP3.LUT R4, R12, R33, RZ, 0x3c, !PT ;  /* 0x000000210c047212 */ /* 0x000fe400078e3cff */
[----:B------:R-:W-:Y:S01]  /*17c00*/  MOV R10, R10 ;  /* 0x0000000a000a7202 */ /* 0x000fe20000000f00 */
[----:B------:R-:W4:Y:S01]  /*17c10*/  LDC.64 R32, c[0x0][0xc00] ;  /* 0x00030000ff207b82 */ /* 0x000f220000000a00 */
[----:B------:R-:W-:-:S02]  /*17c20*/  F2FP.BF16.F32.PACK_AB R12, R21, R20 ;  /* 0x00000014150c723e */ /* 0x000fc400000010ff */
[----:B------:R-:W-:Y:S02]  /*17c30*/  F2FP.BF16.F32.PACK_AB R13, R91, R90 ;  /* 0x0000005a5b0d723e */ /* 0x000fe400000010ff */
[----:B------:R-:W-:Y:S02]  /*17c40*/  F2FP.BF16.F32.PACK_AB R15, R95, R94 ;  /* 0x0000005e5f0f723e */ /* 0x000fe400000010ff */
[----:B------:R-:W-:Y:S01]  /*17c50*/  MOV R37, R6 ;  /* 0x0000000600257202 */ /* 0x000fe20000000f00 */
[----:B------:R-:W0:Y:S01]  /*17c60*/  @P0 LDC.64 R34, c[0x0][0xc08] ;  /* 0x00030200ff220b82 */ /* 0x000e220000000a00 */
[----:B------:R-:W-:Y:S01]  /*17c70*/  MOV R36, R4 ;  /* 0x0000000400247202 */ /* 0x000fe20000000f00 */
[----:B------:R1:W-:Y:S01]  /*17c80*/  STSM.16.M88.4 [R10], R12 ;  /* 0x0000000c0a007844 */ /* 0x0003e20000000200 */
[----:B------:R-:W-:Y:S02]  /*17c90*/  MOV R38, R8 ;  /* 0x0000000800267202 */ /* 0x000fe40000000f00 */
[----:B------:R-:W-:-:S02]  /*17ca0*/  F2FP.BF16.F32.PACK_AB R4, R97, R96 ;  /* 0x000000606104723e */ /* 0x000fc400000010ff */
[----:B------:R-:W-:Y:S02]  /*17cb0*/  F2FP.BF16.F32.PACK_AB R5, R99, R98 ;  /* 0x000000626305723e */ /* 0x000fe400000010ff */
[----:B------:R-:W-:Y:S02]  /*17cc0*/  F2FP.BF16.F32.PACK_AB R6, R101, R100 ;  /* 0x000000646506723e */ /* 0x000fe400000010ff */
[----:B------:R-:W-:Y:S02]  /*17cd0*/  F2FP.BF16.F32.PACK_AB R7, R103, R102 ;  /* 0x000000666707723e */ /* 0x000fe400000010ff */
[----:B------:R-:W-:Y:S02]  /*17ce0*/  F2FP.BF16.F32.PACK_AB R8, R105, R104 ;  /* 0x000000686908723e */ /* 0x000fe400000010ff */
[----:B------:R-:W-:Y:S02]  /*17cf0*/  F2FP.BF16.F32.PACK_AB R9, R107, R106 ;  /* 0x0000006a6b09723e */ /* 0x000fe400000010ff */
[----:B------:R-:W-:-:S02]  /*17d00*/  F2FP.BF16.F32.PACK_AB R11, R111, R110 ;  /* 0x0000006e6f0b723e */ /* 0x000fc400000010ff */
[----:B-1----:R-:W-:Y:S02]  /*17d10*/  F2FP.BF16.F32.PACK_AB R10, R109, R108 ;  /* 0x0000006c6d0a723e */ /* 0x002fe400000010ff */
[----:B------:R-:W-:Y:S02]  /*17d20*/  F2FP.BF16.F32.PACK_AB R12, R113, R112 ;  /* 0x00000070710c723e */ /* 0x000fe400000010ff */
[----:B------:R-:W-:Y:S02]  /*17d30*/  F2FP.BF16.F32.PACK_AB R13, R115, R114 ;  /* 0x00000072730d723e */ /* 0x000fe400000010ff */
[----:B------:R-:W-:Y:S02]  /*17d40*/  F2FP.BF16.F32.PACK_AB R14, R117, R116 ;  /* 0x00000074750e723e */ /* 0x000fe400000010ff */
[----:B------:R-:W-:Y:S01]  /*17d50*/  F2FP.BF16.F32.PACK_AB R15, R119, R118 ;  /* 0x00000076770f723e */ /* 0x000fe200000010ff */
[----:B------:R-:W-:Y:S04]  /*17d60*/  STSM.16.M88.4 [R38], R4 ;  /* 0x0000000426007844 */ /* 0x000fe80000000200 */
[----:B------:R1:W-:Y:S04]  /*17d70*/  STSM.16.M88.4 [R37], R8 ;  /* 0x0000000825007844 */ /* 0x0003e80000000200 */
[----:B------:R2:W-:Y:S01]  /*17d80*/  STSM.16.M88.4 [R36], R12 ;  /* 0x0000000c24007844 */ /* 0x0005e20000000200 */
[----:B------:R-:W-:Y:S01]  /*17d90*/  BAR.SYNC.DEFER_BLOCKING 0x1, 0x180 ;  /* 0x0046000000007b1d */ /* 0x000fe20000010000 */
[----:B------:R-:W-:-:S04]  /*17da0*/  ISETP.NE.U32.AND P3, PT, RZ, UR4, PT ;  /* 0x00000004ff007c0c */ /* 0x000fc8000bf65070 */
[----:B------:R-:W-:Y:S01]  /*17db0*/  ISETP.NE.AND.EX P3, PT, RZ, UR5, PT, P3 ;  /* 0x00000005ff007c0c */ /* 0x000fe2000bf65330 */
[----:B------:R-:W-:Y:S01]  /*17dc0*/  ULDC UR6, c[0x0][0xa88] ;  /* 0x0002a20000067ab9 */ /* 0x000fe20000000800 */
[C---:B----4-:R-:W-:Y:S01]  /*17dd0*/  IMAD.WIDE R32, R40.reuse, 0x4, R32 ;  /* 0x0000000428207825 */ /* 0x050fe200078e0220 */
[----:B------:R-:W-:Y:S01]  /*17de0*/  ISETP.GT.AND P1, PT, R39, 0x1, PT ;  /* 0x000000012700780c */ /* 0x000fe20003f24270 */
[----:B-1----:R-:W1:Y:S02]  /*17df0*/  LDC R8, c[0x0][0xbe8] ;  /* 0x0002fa00ff087b82 */ /* 0x002e640000000800 */
[----:B------:R-:W-:Y:S02]  /*17e00*/  IMAD.U32 R47, RZ, RZ, UR6 ;  /* 0x00000006ff2f7e24 */ /* 0x000fe4000f8e00ff */
[----:B0-----:R-:W-:-:S05]  /*17e10*/  @P0 IMAD.WIDE R4, R40, 0x4, R34 ;  /* 0x0000000428040825 */ /* 0x001fca00078e0222 */
[----:B------:R0:W5:Y:S04]  /*17e20*/  @P3 LDG.E R28, desc[UR40][R32.64] ;  /* 0x00000028201c3981 */ /* 0x000168000c1e1900 */
[----:B------:R0:W5:Y:S01]  /*17e30*/  @P0 LDG.E R47, desc[UR40][R4.64] ;  /* 0x00000028042f0981 */ /* 0x000162000c1e1900 */
[----:B------:R-:W-:-:S05]  /*17e40*/  IMAD.MOV.U32 R34, RZ, RZ, 0x9b8 ;  /* 0x000009b8ff227424 */ /* 0x000fca00078e00ff */
[----:B------:R-:W-:-:S04]  /*17e50*/  SEL R34, R34, 0x978, P1 ;  /* 0x0000097822227807 */ /* 0x000fc80000800000 */
[----:B--2---:R0:W2:Y:S08]  /*17e60*/  LDC.64 R12, c[0x0][R34+0x220] ;  /* 0x00008800220c7b82 */ /* 0x0040b00000000a00 */
[----:B------:R0:W3:Y:S08]  /*17e70*/  LDC.64 R14, c[0x0][R34+0x218] ;  /* 0x00008600220e7b82 */ /* 0x0000f00000000a00 */
[----:B------:R0:W4:Y:S01]  /*17e80*/  LDC.64 R10, c[0x0][R34+0x228] ;  /* 0x00008a00220a7b82 */ /* 0x0001220000000a00 */
[----:B-1----:R-:W-:Y:S01]  /*17e90*/  ISETP.NE.AND P2, PT, R8, 0x1, PT ;  /* 0x000000010800780c */ /* 0x002fe20003f45270 */
[----:B0-----:R-:W-:-:S12]  /*17ea0*/  @P0 BRA `(.L_x_1526) ;  /* 0x0000000000100947 */ /* 0x001fd80003800000 */
[----:B------:R-:W-:Y:S05]  /*17eb0*/  @!P3 BRA `(.L_x_1526) ;  /* 0x00000000000cb947 */ /* 0x000fea0003800000 */
[----:B------:R-:W2:Y:S04]  /*17ec0*/  LDG.E R4, desc[UR40][R32.64] ;  /* 0x0000002820047981 */ /* 0x000ea8000c1e1900 */
[----:B-----5:R-:W2:Y:S02]  /*17ed0*/  LDG.E R47, desc[UR40][R32.64+0x4] ;  /* 0x00000428202f7981 */ /* 0x020ea4000c1e1900 */
[----:B--2---:R-:W-:-:S07]  /*17ee0*/  IMAD.IADD R47, R47, 0x1, -R4 ;  /* 0x000000012f2f7824 */ /* 0x004fce00078e0a04 */
.L_x_1526:
[----:B------:R-:W3:Y:S04]  /*17ef0*/  LDL R49, [R1+0x64] ;  /* 0x0000640001317983 */ /* 0x000ee80000100800 */
[----:B------:R-:W4:Y:S04]  /*17f00*/  LDL R38, [R1+0x4c] ;  /* 0x00004c0001267983 */ /* 0x000f280000100800 */
[----:B------:R-:W4:Y:S04]  /*17f10*/  LDL R50, [R1+0x1c] ;  /* 0x00001c0001327983 */ /* 0x000f280000100800 */
[----:B------:R-:W4:Y:S01]  /*17f20*/  LDL R48, [R1+0x74] ;  /* 0x0000740001307983 */ /* 0x000f220000100800 */
[----:B------:R-:W-:Y:S01]  /*17f30*/  ISETP.NE.U32.AND P0, PT, RZ, UR4, PT ;  /* 0x00000004ff007c0c */ /* 0x000fe2000bf05070 */
[----:B------:R0:W1:Y:S03]  /*17f40*/  LDC.64 R4, c[0x0][R34+0x210] ;  /* 0x0000840022047b82 */ /* 0x0000660000000a00 */
[----:B------:R-:W-:-:S02]  /*17f50*/  ISETP.NE.AND.EX P0, PT, RZ, UR5, PT, P0 ;  /* 0x00000005ff007c0c */ /* 0x000fc4000bf05300 */
[----:B------:R-:W-:Y:S02]  /*17f60*/  SHF.R.S32.HI R32, RZ, 0x1f, R40 ;  /* 0x0000001fff207819 */ /* 0x000fe40000011428 */
[----:B------:R-:W-:Y:S01]  /*17f70*/  SEL R9, R40, RZ, !P0 ;  /* 0x000000ff28097207 */ /* 0x000fe20004000000 */
[----:B------:R-:W1:Y:S01]  /*17f80*/  @P2 LDC R36, c[0x0][0xbec] ;  /* 0x0002fb00ff242b82 */ /* 0x000e620000000800 */
[----:B------:R-:W4:Y:S07]  /*17f90*/  LDL R40, [R1+0x7c] ;  /* 0x00007c0001287983 */ /* 0x000f2e0000100800 */
[----:B------:R-:W1:Y:S01]  /*17fa0*/  @P2 LDC R39, c[0x0][0xbf0] ;  /* 0x0002fc00ff272b82 */ /* 0x000e620000000800 */
[----:B------:R-:W-:-:S07]  /*17fb0*/  SEL R33, R32, RZ, !P0 ;  /* 0x000000ff20217207 */ /* 0x000fce0004000000 */
[----:B------:R-:W1:Y:S01]  /*17fc0*/  LDC.64 R6, c[0x0][0xba8] ;  /* 0x0002ea00ff067b82 */ /* 0x000e620000000a00 */
[----:B--2---:R-:W-:Y:S01]  /*17fd0*/  IMAD R13, R13, R9, RZ ;  /* 0x000000090d0d7224 */ /* 0x004fe200078e02ff */
[----:B0-----:R-:W0:Y:S03]  /*17fe0*/  S2R R34, SR_TID.X ;  /* 0x0000000000227919 */ /* 0x001e260000002100 */
[C---:B------:R-:W-:Y:S02]  /*17ff0*/  IMAD R37, R12.reuse, R33, R13 ;  /* 0x000000210c257224 */ /* 0x040fe400078e020d */
[----:B------:R-:W-:-:S04]  /*18000*/  IMAD.WIDE.U32 R12, R12, R9, RZ ;  /* 0x000000090c0c7225 */ /* 0x000fc800078e00ff */
[----:B------:R-:W-:Y:S01]  /*18010*/  IMAD.IADD R37, R13, 0x1, R37 ;  /* 0x000000010d257824 */ /* 0x000fe200078e0225 */
[----:B-1----:R-:W1:Y:S08]  /*18020*/  @!P1 LDC R6, c[0x0][0xb50] ;  /* 0x0002d400ff069b82 */ /* 0x002e700000000800 */
[----:B------:R-:W2:Y:S01]  /*18030*/  @!P1 LDC R7, c[0x0][0xb54] ;  /* 0x0002d500ff079b82 */ /* 0x000ea20000000800 */
[----:B0-----:R-:W-:-:S05]  /*18040*/  VIADD R42, R34, 0xffffff80 ;  /* 0xffffff80222a7836 */ /* 0x001fca0000000000 */
[----:B------:R-:W-:-:S04]  /*18050*/  SHF.R.S32.HI R34, RZ, 0x1f, R42 ;  /* 0x0000001fff227819 */ /* 0x000fc8000001142a */
[----:B------:R-:W-:-:S04]  /*18060*/  LEA.HI R34, R34, R42, RZ, 0x7 ;  /* 0x0000002a22227211 */ /* 0x000fc800078f38ff */
[----:B------:R-:W-:Y:S01]  /*18070*/  LOP3.LUT R34, R34, 0xffffff80, RZ, 0xc0, !PT ;  /* 0xffffff8022227812 */ /* 0x000fe200078ec0ff */
[----:B-----5:R-:W-:-:S04]  /*18080*/  IMAD R47, R47, R8, RZ ;  /* 0x000000082f2f7224 */ /* 0x020fc800078e02ff */
[----:B------:R-:W-:Y:S02]  /*18090*/  IMAD.IADD R34, R42, 0x1, -R34 ;  /* 0x000000012a227824 */ /* 0x000fe400078e0a22 */
[-C--:B---3--:R-:W-:Y:S02]  /*180a0*/  IMAD R35, R15, R49.reuse, RZ ;  /* 0x000000310f237224 */ /* 0x088fe400078e02ff */
[----:B------:R-:W-:-:S04]  /*180b0*/  IMAD.WIDE.U32 R14, R14, R49, RZ ;  /* 0x000000310e0e7225 */ /* 0x000fc800078e00ff */
[----:B----4-:R-:W-:Y:S01]  /*180c0*/  IMAD.IADD R41, R38, 0x1, R50 ;  /* 0x0000000126297824 */ /* 0x010fe200078e0232 */
[----:B------:R-:W-:Y:S02]  /*180d0*/  IADD3 R32, P0, P3, R12, R14, R28 ;  /* 0x0000000e0c207210 */ /* 0x000fe40007b1e01c */
[----:B------:R-:W-:Y:S01]  /*180e0*/  SEL R33, R48, RZ, P1 ;  /* 0x000000ff30217207 */ /* 0x000fe20000800000 */
[----:B------:R-:W-:-:S04]  /*180f0*/  @P2 IMAD.HI.U32 R14, R41, R36, RZ ;  /* 0x00000024290e2227 */ /* 0x000fc800078e00ff */
[----:B------:R-:W-:Y:S02]  /*18100*/  IMAD.IADD R38, R15, 0x1, R35 ;  /* 0x000000010f267824 */ /* 0x000fe400078e0223 */
[----:B------:R-:W-:Y:S01]  /*18110*/  IMAD.MOV.U32 R15, RZ, RZ, R41 ;  /* 0x000000ffff0f7224 */ /* 0x000fe200078e0029 */
[----:B------:R-:W-:Y:S01]  /*18120*/  @P2 SHF.R.U32.HI R15, RZ, R39, R14 ;  /* 0x00000027ff0f2219 */ /* 0x000fe2000001160e */
[-C--:B------:R-:W-:Y:S01]  /*18130*/  IMAD R35, R11, R33.reuse, RZ ;  /* 0x000000210b237224 */ /* 0x080fe200078e02ff */
[----:B------:R-:W-:Y:S01]  /*18140*/  SHF.R.S32.HI R11, RZ, 0x1f, R28 ;  /* 0x0000001fff0b7819 */ /* 0x000fe2000001141c */
[----:B------:R-:W-:-:S03]  /*18150*/  IMAD.WIDE.U32 R12, R10, R33, RZ ;  /* 0x000000210a0c7225 */ /* 0x000fc600078e00ff */
[----:B------:R-:W-:Y:S01]  /*18160*/  IADD3.X R33, R37, R38, R11, P0, P3 ;  /* 0x0000002625217210 */ /* 0x000fe200007e640b */
[----:B------:R-:W-:Y:S01]  /*18170*/  IMAD.MOV R37, RZ, RZ, -R15 ;  /* 0x000000ffff257224 */ /* 0x000fe200078e0a0f */
[----:B------:R-:W-:Y:S01]  /*18180*/  IADD3 R12, P0, P3, R15, R32, R12 ;  /* 0x000000200f0c7210 */ /* 0x000fe20007b1e00c */
[----:B------:R-:W-:Y:S01]  /*18190*/  IMAD.IADD R35, R13, 0x1, R35 ;  /* 0x000000010d237824 */ /* 0x000fe200078e0223 */
[----:B------:R-:W-:Y:S01]  /*181a0*/  SHF.R.S32.HI R10, RZ, 0x1f, R15 ;  /* 0x0000001fff0a7819 */ /* 0x000fe2000001140f */
[----:B------:R-:W-:-:S03]  /*181b0*/  IMAD R15, R8, R37, R41 ;  /* 0x00000025080f7224 */ /* 0x000fc600078e0229 */
[----:B------:R-:W-:Y:S01]  /*181c0*/  IADD3.X R13, R10, R33, R35, P0, P3 ;  /* 0x000000210a0d7210 */ /* 0x000fe200007e6423 */
[----:B------:R-:W-:Y:S01]  /*181d0*/  IMAD R5, R5, R15, RZ ;  /* 0x0000000f05057224 */ /* 0x000fe200078e02ff */
[----:B------:R-:W-:-:S05]  /*181e0*/  SHF.R.S32.HI R33, RZ, 0x1f, R15 ;  /* 0x0000001fff217819 */ /* 0x000fca000001140f */
[C---:B------:R-:W-:Y:S02]  /*181f0*/  IMAD R33, R4.reuse, R33, R5 ;  /* 0x0000002104217224 */ /* 0x040fe400078e0205 */
[----:B------:R-:W-:-:S04]  /*18200*/  IMAD.WIDE.U32 R4, R4, R15, R12 ;  /* 0x0000000f04047225 */ /* 0x000fc800078e000c */
[----:B------:R-:W-:Y:S01]  /*18210*/  IMAD.IADD R5, R5, 0x1, R33 ;  /* 0x0000000105057824 */ /* 0x000fe200078e0221 */
[----:B-1----:R-:W-:-:S04]  /*18220*/  LEA R14, P0, R4, R6, 0x2 ;  /* 0x00000006040e7211 */ /* 0x002fc800078010ff */
[----:B--2---:R-:W-:Y:S01]  /*18230*/  LEA.HI.X R7, R4, R7, R5, 0x2, P0 ;  /* 0x0000000704077211 */ /* 0x004fe200000f1405 */
[----:B------:R-:W-:Y:S01]  /*18240*/  SHFL.IDX PT, R12, R14, 0x1, 0x1c1f ;  /* 0x003c1f000e0c7f89 */ /* 0x000fe200000e0000 */
[----:B------:R-:W-:-:S03]  /*18250*/  IMAD.IADD R10, R40, 0x1, R50 ;  /* 0x00000001280a7824 */ /* 0x000fc600078e0232 */
[----:B------:R-:W-:Y:S04]  /*18260*/  SHFL.IDX PT, R4, R14, RZ, 0x1c1f ;  /* 0x001c1fff0e047589 */ /* 0x000fe800000e0000 */
[----:B------:R-:W0:Y:S04]  /*18270*/  SHFL.IDX PT, R5, R7, RZ, 0x1c1f ;  /* 0x001c1fff07057589 */ /* 0x000e2800000e0000 */
[----:B------:R-:W1:Y:S01]  /*18280*/  SHFL.IDX PT, R13, R7, 0x1, 0x1c1f ;  /* 0x003c1f00070d7f89 */ /* 0x000e6200000e0000 */
        /* <DEDUP_REMOVED lines=42> */
[----:B------:R-:W-:-:S03]  /*18530*/  IMAD.IADD R14, R50, 0x1, R0 ;  /* 0x00000001320e7824 */ /* 0x000fc600078e0200 */
[----:B------:R-:W5:Y:S01]  /*18540*/  LD.E.128 R36, desc[UR40][R36.64] ;  /* 0x0000002824247980 */ /* 0x000f62000c101d00 */
[----:B------:R-:W-:Y:S01]  /*18550*/  @!PT LDS RZ, [RZ] ;  /* 0x00000000fffff984 */ /* 0x000fe20000000800 */
[----:B------:R-:W-:Y:S01]  /*18560*/  @!PT LDS RZ, [RZ] ;  /* 0x00000000fffff984 */ /* 0x000fe20000000800 */
[----:B------:R-:W-:Y:S01]  /*18570*/  @!PT LDS RZ, [RZ] ;  /* 0x00000000fffff984 */ /* 0x000fe20000000800 */
[----:B------:R-:W-:Y:S01]  /*18580*/  @!PT LDS RZ, [RZ] ;  /* 0x00000000fffff984 */ /* 0x000fe20000000800 */
[----:B------:R2:W-:Y:S06]  /*18590*/  MEMBAR.ALL.CTA ;  /* 0x0000000000007992 */ /* 0x0005ec0000008000 */
[----:B--2---:R-:W2:Y:S01]  /*185a0*/  FENCE.VIEW.ASYNC.S ;  /* 0x00000000000073c6 */ /* 0x004ea20000000000 */
[----:B------:R-:W-:Y:S01]  /*185b0*/  IMAD R11, R49, UR5, R11 ;  /* 0x00000005310b7c24 */ /* 0x000fe2000f8e020b */
[----:B------:R-:W-:Y:S01]  /*185c0*/  ULDC.64 UR4, c[0x0][0xaf0] ;  /* 0x0002bc0000047ab9 */ /* 0x000fe20000000a00 */
[----:B0-----:R-:W-:-:S04]  /*185d0*/  @P2 IMAD.HI.U32 R0, R14, R13, RZ ;  /* 0x0000000d0e002227 */ /* 0x001fc800078e00ff */
[----:B------:R-:W-:Y:S02]  /*185e0*/  IMAD R12, R12, UR4, RZ ;  /* 0x000000040c0c7c24 */ /* 0x000fe4000f8e02ff */
[----:B------:R-:W-:Y:S01]  /*185f0*/  IMAD.MOV.U32 R3, RZ, RZ, R14 ;  /* 0x000000ffff037224 */ /* 0x000fe200078e000e */
[----:B-1----:R-:W-:Y:S01]  /*18600*/  @P2 SHF.R.U32.HI R3, RZ, R15, R0 ;  /* 0x0000000fff032219 */ /* 0x002fe20000011600 */
[C---:B------:R-:W-:Y:S02]  /*18610*/  IMAD R13, R9.reuse, UR5, R12 ;  /* 0x00000005090d7c24 */ /* 0x040fe4000f8e020c */
[----:B------:R-:W-:Y:S01]  /*18620*/  IMAD.WIDE.U32 R10, R9, UR4, R10 ;  /* 0x00000004090a7c25 */ /* 0x000fe2000f8e000a */
[----:B------:R-:W-:Y:S01]  /*18630*/  SHF.R.S32.HI R9, RZ, 0x1f, R3 ;  /* 0x0000001fff097819 */ /* 0x000fe20000011403 */
[----:B------:R-:W-:Y:S02]  /*18640*/  ULDC.64 UR4, c[0x0][0xae0] ;  /* 0x0002b80000047ab9 */ /* 0x000fe40000000a00 */
[----:B------:R-:W-:-:S02]  /*18650*/  IMAD.IADD R11, R11, 0x1, R13 ;  /* 0x000000010b0b7824 */ /* 0x000fc400078e020d */
[----:B------:R-:W-:Y:S02]  /*18660*/  VIADD R0, R2, 0x16820 ;  /* 0x0001682002007836 */ /* 0x000fe40000000000 */
        /* <DEDUP_REMOVED lines=21> */
[----:B------:R-:W-:Y:S01]  /*187c0*/  IMAD.IADD R42, R45, 0x1, R50 ;  /* 0x000000012d2a7824 */ /* 0x000fe200078e0232 */
        /* <DEDUP_REMOVED lines=13> */
[C---:B--2---:R-:W-:Y:S02]  /*188a0*/  @!P2 LEA.HI.X R3, R44.reuse, R0, R43, 0x1, P5 ;  /* 0x000000002c03a211 */ /* 0x044fe400028f0c2b */
[----:B------:R-:W0:Y:S01]  /*188b0*/  SHFL.IDX PT, R0, R41, 0x3, 0x181f ;  /* 0x00781f0029007f89 */ /* 0x000e2200000e0000 */
[C---:B---3--:R-:W-:Y:S02]  /*188c0*/  @!P4 LEA R45, P5, R44.reuse, R14, 0x1 ;  /* 0x0000000e2c2dc211 */ /* 0x048fe400078a08ff */
[----:B------:R-:W-:Y:S01]  /*188d0*/  @!P2 IMAD.MOV.U32 R9, RZ, RZ, R3 ;  /* 0x000000ffff09a224 */ /* 0x000fe200078e0003 */
[----:B------:R-:W1:Y:S01]  /*188e0*/  SHFL.IDX PT, R14, R40, 0x3, 0x181f ;  /* 0x00781f00280e7f89 */ /* 0x000e6200000e0000 */
[C-C-:B----4-:R-:W-:Y:S01]  /*188f0*/  @!P3 LEA.HI.X R21, R44.reuse, R8, R43.reuse, 0x1, P1 ;  /* 0x000000082c15b211 */ /* 0x150fe200008f0c2b */
[----:B------:R-:W-:Y:S01]  /*18900*/  @!P2 IMAD.MOV.U32 R8, RZ, RZ, R28 ;  /* 0x000000ffff08a224 */ /* 0x000fe200078e001c */
[----:B------:R-:W-:-:S04]  /*18910*/  @!P4 LEA.HI.X R10, R44, R10, R43, 0x1, P5 ;  /* 0x0000000a2c0ac211 */ /* 0x000fc800028f0c2b */
[----:B-----5:R2:W-:Y:S04]  /*18920*/  @!P2 ST.E.128 desc[UR40][R8.64], R4 ;  /* 0x000000040800a985 */ /* 0x0205e8000c101d28 */
[----:B------:R3:W-:Y:S01]  /*18930*/  @!P3 ST.E.128 desc[UR40][R20.64], R24 ;  /* 0x000000181400b985 */ /* 0x0007e2000c101d28 */
[----:B--2---:R-:W-:Y:S02]  /*18940*/  @!P4 IMAD.MOV.U32 R4, RZ, RZ, R45 ;  /* 0x000000ffff04c224 */ /* 0x004fe400078e002d */
[----:B------:R-:W-:-:S05]  /*18950*/  @!P4 IMAD.MOV.U32 R5, RZ, RZ, R10 ;  /* 0x000000ffff05c224 */ /* 0x000fca00078e000a */
[----:B01----:R3:W-:Y:S02]  /*18960*/  @!P4 ST.E.128 desc[UR40][R4.64], R32 ;  /* 0x000000200400c985 */ /* 0x0037e4000c101d28 */
.L_x_1740:
[----:B------:R-:W-:-:S05]  /*18970*/  VIADD R42, R42, 0x90 ;  /* 0x000000902a2a7836 */ /* 0x000fca0000000000 */
[----:B------:R-:W-:-:S13]  /*18980*/  ISETP.GE.OR P0, PT, R42, R47, P0 ;  /* 0x0000002f2a00720c */ /* 0x000fda0000706670 */
[----:B------:R-:W-:Y:S05]  /*18990*/  @P0 BRA `(.L_x_1529) ;  /* 0x0000001000cc0947 */ /* 0x000fea0003800000 */
[----:B------:R-:W-:-:S04]  /*189a0*/  LEA R14, P0, R44, R14, 0x1 ;  /* 0x0000000e2c0e7211 */ /* 0x000fc800078008ff */
[----:B------:R-:W-:-:S05]  /*189b0*/  LEA.HI.X R15, R44, R0, R43, 0x1, P0 ;  /* 0x000000002c0f7211 */ /* 0x000fca00000f0c2b */
[----:B------:R4:W-:Y:S01]  /*189c0*/  ST.E.128 desc[UR40][R14.64], R36 ;  /* 0x000000240e007985 */ /* 0x0009e2000c101d28 */
[----:B------:R-:W-:Y:S05]  /*189d0*/  BRA `(.L_x_1529) ;  /* 0x0000001000bc7947 */ /* 0x000fea0003800000 */
.L_x_1527:
        /* <DEDUP_REMOVED lines=11> */
[----:B------:R-:W-:Y:S02]  /*18a90*/  VIADD R35, R155, 0x10 ;  /* 0x000000109b237836 */ /* 0x000fe40000000000 */
[----:B------:R-:W-:-:S03]  /*18aa0*/  IMAD.WIDE.U32 R4, R49, UR4, R4 ;  /* 0x0000000431047c25 */ /* 0x000fc6000f8e0004 */
[----:B------:R-:W-:Y:S01]  /*18ab0*/  SHF.R.S32.HI R28, RZ, 0x1f, R35 ;  /* 0x0000001fff1c7819 */ /* 0x000fe20000011423 */
[----:B------:R-:W-:Y:S01]  /*18ac0*/  IMAD R5, R49, UR5, R5 ;  /* 0x0000000531057c24 */ /* 0x000fe2000f8e0205 */
[----:B------:R-:W-:Y:S01]  /*18ad0*/  ULDC.64 UR4, c[0x0][0xb40] ;  /* 0x0002d00000047ab9 */ /* 0x000fe20000000a00 */
[----:B------:R-:W-:Y:S02]  /*18ae0*/  VIADD R37, R155, 0x18 ;  /* 0x000000189b257836 */ /* 0x000fe40000000000 */
[----:B------:R-:W-:Y:S02]  /*18af0*/  IMAD R0, R0, UR4, RZ ;  /* 0x0000000400007c24 */ /* 0x000fe4000f8e02ff */
[----:B0-----:R-:W-:Y:S01]  /*18b00*/  @P2 IMAD.HI.U32 R12, R41, R12, RZ ;  /* 0x0000000c290c2227 */ /* 0x001fe200078e00ff */
[----:B------:R-:W-:-:S03]  /*18b10*/  SHF.R.S32.HI R34, RZ, 0x1f, R37 ;  /* 0x0000001fff227819 */ /* 0x000fc60000011425 */
[C---:B------:R-:W-:Y:S01]  /*18b20*/  IMAD R7, R9.reuse, UR5, R0 ;  /* 0x0000000509077c24 */ /* 0x040fe2000f8e0200 */
[----:B-1----:R-:W-:Y:S01]  /*18b30*/  @P2 SHF.R.U32.HI R3, RZ, R13, R12 ;  /* 0x0000000dff032219 */ /* 0x002fe2000001160c */
[----:B------:R-:W-:Y:S01]  /*18b40*/  IMAD.WIDE.U32 R4, R9, UR4, R4 ;  /* 0x0000000409047c25 */ /* 0x000fe2000f8e0004 */
[----:B------:R-:W-:Y:S02]  /*18b50*/  ULDC.64 UR4, c[0x0][0xb48] ;  /* 0x0002d20000047ab9 */ /* 0x000fe40000000a00 */
[----:B------:R-:W-:Y:S01]  /*18b60*/  SHF.R.S32.HI R0, RZ, 0x1f, R3 ;  /* 0x0000001fff007819 */ /* 0x000fe20000011403 */
[----:B------:R-:W-:Y:S02]  /*18b70*/  IMAD.IADD R5, R5, 0x1, R7 ;  /* 0x0000000105057824 */ /* 0x000fe400078e0207 */
[----:B------:R-:W-:Y:S02]  /*18b80*/  IMAD.MOV R7, RZ, RZ, -R3 ;  /* 0x000000ffff077224 */ /* 0x000fe400078e0a03 */
[----:B------:R-:W-:-:S04]  /*18b90*/  IMAD.WIDE.U32 R4, R48, UR4, R4 ;  /* 0x0000000430047c25 */ /* 0x000fc8000f8e0004 */
[----:B------:R-:W-:Y:S02]  /*18ba0*/  IMAD R7, R8, R7, R41 ;  /* 0x0000000708077224 */ /* 0x000fe400078e0229 */
[----:B------:R-:W-:Y:S02]  /*18bb0*/  IMAD R0, R0, UR6, RZ ;  /* 0x0000000600007c24 */ /* 0x000fe4000f8e02ff */
[----:B------:R-:W-:Y:S01]  /*18bc0*/  IMAD R5, R48, UR5, R5 ;  /* 0x0000000530057c24 */ /* 0x000fe2000f8e0205 */
[----:B------:R-:W-:Y:S01]  /*18bd0*/  ULDC.64 UR4, c[0x0][0xb28] ;  /* 0x0002ca0000047ab9 */ /* 0x000fe20000000a00 */
[C---:B------:R-:W-:Y:S01]  /*18be0*/  IMAD R9, R3.reuse, UR7, R0 ;  /* 0x0000000703097c24 */ /* 0x040fe2000f8e0200 */
[----:B------:R-:W-:Y:S01]  /*18bf0*/  SHF.R.S32.HI R0, RZ, 0x1f, R7 ;  /* 0x0000001fff007819 */ /* 0x000fe20000011407 */
[----:B------:R-:W-:-:S04]  /*18c00*/  IMAD.WIDE.U32 R4, R3, UR6, R4 ;  /* 0x0000000603047c25 */ /* 0x000fc8000f8e0004 */
[----:B------:R-:W-:Y:S02]  /*18c10*/  IMAD R0, R0, UR4, RZ ;  /* 0x0000000400007c24 */ /* 0x000fe4000f8e02ff */
[----:B------:R-:W-:Y:S02]  /*18c20*/  IMAD.IADD R5, R5, 0x1, R9 ;  /* 0x0000000105057824 */ /* 0x000fe400078e0209 */
[----:B------:R-:W-:Y:S02]  /*18c30*/  VIADD R8, R2, 0x16820 ;  /* 0x0001682002087836 */ /* 0x000fe40000000000 */
[C---:B------:R-:W-:Y:S02]  /*18c40*/  IMAD R3, R7.reuse, UR5, R0 ;  /* 0x0000000507037c24 */ /* 0x040fe4000f8e0200 */
[----:B------:R-:W-:Y:S01]  /*18c50*/  IMAD.WIDE.U32 R4, R7, UR4, R4 ;  /* 0x0000000407047c25 */ /* 0x000fe2000f8e0004 */
[----:B------:R-:W-:Y:S01]  /*18c60*/  ULDC.64 UR4, c[0x0][0xb00] ;  /* 0x0002c00000047ab9 */ /* 0x000fe20000000a00 */
[----:B------:R-:W-:-:S02]  /*18c70*/  PRMT R8, RZ, 0x654, R8 ;  /* 0x00000654ff087816 */ /* 0x000fc40000000008 */
[----:B------:R-:W-:Y:S01]  /*18c80*/  IMAD.IADD R5, R5, 0x1, R3 ;  /* 0x0000000105057824 */ /* 0x000fe200078e0203 */
[C---:B------:R-:W-:Y:S01]  /*18c90*/  LEA R3, P0, R4.reuse, UR4, 0x2 ;  /* 0x0000000404037c11 */ /* 0x040fe2000f8010ff */
[C---:B------:R-:W-:Y:S01]  /*18ca0*/  VIADD R39, R155.reuse, 0x20 ;  /* 0x000000209b277836 */ /* 0x040fe20000000000 */
[----:B------:R-:W-:Y:S01]  /*18cb0*/  UMOV UR4, 0xffffffff ;  /* 0xffffffff00047882 */ /* 0x000fe20000000000 */
[C---:B------:R-:W-:Y:S01]  /*18cc0*/  VIADD R41, R155.reuse, 0x28 ;  /* 0x000000289b297836 */ /* 0x040fe20000000000 */
[----:B------:R0:W-:Y:S01]  /*18cd0*/  SYNCS.ARRIVE.TRANS64.RED.A1T0 RZ, [R8+URZ], RZ ;  /* 0x000000ff08ff79a7 */ /* 0x0001e2000810043f */
[C---:B------:R-:W-:Y:S01]  /*18ce0*/  VIADD R43, R155.reuse, 0x30 ;  /* 0x000000309b2b7836 */ /* 0x040fe20000000000 */
[----:B------:R-:W-:Y:S01]  /*18cf0*/  LEA.HI.X R4, R4, UR5, R5, 0x2, P0 ;  /* 0x0000000504047c11 */ /* 0x000fe200080f1405 */
[C---:B------:R-:W-:Y:S01]  /*18d00*/  VIADD R45, R155.reuse, 0x38 ;  /* 0x000000389b2d7836 */ /* 0x040fe20000000000 */
[----:B------:R-:W-:Y:S01]  /*18d10*/  SHF.R.S32.HI R5, RZ, 0x1f, R155 ;  /* 0x0000001fff057819 */ /* 0x000fe2000001149b */
[----:B------:R-:W-:Y:S01]  /*18d20*/  VIADD R7, R155, 0x8 ;  /* 0x000000089b077836 */ /* 0x000fe20000000000 */
[----:B------:R-:W-:-:S02]  /*18d30*/  SHF.R.S32.HI R36, RZ, 0x1f, R39 ;  /* 0x0000001fff247819 */ /* 0x000fc40000011427 */
[----:B------:R-:W-:Y:S02]  /*18d40*/  SHF.R.S32.HI R38, RZ, 0x1f, R41 ;  /* 0x0000001fff267819 */ /* 0x000fe40000011429 */
[----:B------:R-:W-:Y:S02]  /*18d50*/  SHF.R.S32.HI R40, RZ, 0x1f, R43 ;  /* 0x0000001fff287819 */ /* 0x000fe4000001142b */
[----:B------:R-:W-:Y:S02]  /*18d60*/  SHF.R.S32.HI R42, RZ, 0x1f, R45 ;  /* 0x0000001fff2a7819 */ /* 0x000fe4000001142d */
[----:B------:R-:W-:Y:S01]  /*18d70*/  SHF.R.S32.HI R44, RZ, 0x1f, R7 ;  /* 0x0000001fff2c7819 */ /* 0x000fe20000011407 */
[----:B0-----:R-:W-:Y:S06]  /*18d80*/  BRA.DIV UR4, `(.L_x_1530) ;  /* 0x0000009e04447947 */ /* 0x001fec000b800000 */
[----:B------:R0:W1:Y:S04]  /*18d90*/  SHFL.IDX PT, R0, R4, RZ, 0x1c1f ;  /* 0x001c1fff04007589 */ /* 0x00006800000e0000 */
[----:B------:R0:W2:Y:S02]  /*18da0*/  SHFL.IDX PT, R14, R3, RZ, 0x1c1f ;  /* 0x001c1fff030e7589 */ /* 0x0000a400000e0000 */
.L_x_1743:
        /* <DEDUP_REMOVED lines=8> */
[-C--:B--2---:R-:W-:Y:S02]  /*18e30*/  @!P1 LEA R8, P3, R155, R14.reuse, 0x2 ;  /* 0x0000000e9b089211 */ /* 0x084fe400078610ff */
[----:B------:R-:W-:Y:S02]  /*18e40*/  @!P2 LEA R10, P4, R7, R14, 0x2 ;  /* 0x0000000e070aa211 */ /* 0x000fe400078810ff */
[-C--:B-1----:R-:W-:Y:S02]  /*18e50*/  @!P1 LEA.HI.X R9, R155, R0.reuse, R5, 0x2, P3 ;  /* 0x000000009b099211 */ /* 0x082fe400018f1405 */
[----:B------:R-:W-:Y:S02]  /*18e60*/  @!P2 LEA.HI.X R11, R7, R0, R44, 0x2, P4 ;  /* 0x00000000070ba211 */ /* 0x000fe400020f142c */
[----:B------:R-:W-:Y:S01]  /*18e70*/  @!P5 LEA R12, P3, R35, R14, 0x2 ;  /* 0x0000000e230cd211 */ /* 0x000fe200078610ff */
[----:B------:R1:W-:Y:S01]  /*18e80*/  @!P1 ST.E.64 desc[UR40][R8.64], R20 ;  /* 0x0000001408009985 */ /* 0x0003e2000c101b28 */
[----:B------:R-:W-:-:S02]  /*18e90*/  ISETP.GE.AND P1, PT, R39, UR4, PT ;  /* 0x0000000427007c0c */ /* 0x000fc4000bf26270 */
[----:B------:R-:W-:Y:S01]  /*18ea0*/  @!P5 LEA.HI.X R13, R35, R0, R28, 0x2, P3 ;  /* 0x00000000230dd211 */ /* 0x000fe200018f141c */
[----:B------:R2:W-:Y:S01]  /*18eb0*/  @!P2 ST.E.64 desc[UR40][R10.64], R26 ;  /* 0x0000001a0a00a985 */ /* 0x0005e2000c101b28 */
[----:B------:R-:W-:Y:S02]  /*18ec0*/  ISETP.GE.AND P2, PT, R41, UR4, PT ;  /* 0x0000000429007c0c */ /* 0x000fe4000bf46270 */
[----:B------:R-:W-:Y:S01]  /*18ed0*/  @!P0 LEA R24, P4, R37, R14, 0x2 ;  /* 0x0000000e25188211 */ /* 0x000fe200078810ff */
[----:B------:R3:W-:Y:S01]  /*18ee0*/  @!P5 ST.E.64 desc[UR40][R12.64], R96 ;  /* 0x000000600c00d985 */ /* 0x0007e2000c101b28 */
[----:B------:R-:W-:Y:S02]  /*18ef0*/  ISETP.GE.AND P3, PT, R43, UR4, PT ;  /* 0x000000042b007c0c */ /* 0x000fe4000bf66270 */
[----:B------:R-:W-:Y:S02]  /*18f00*/  ISETP.GE.AND P5, PT, R45, UR4, PT ;  /* 0x000000042d007c0c */ /* 0x000fe4000bfa6270 */
[----:B------:R-:W-:-:S02]  /*18f10*/  @!P0 LEA.HI.X R25, R37, R0, R34, 0x2, P4 ;  /* 0x0000000025198211 */ /* 0x000fc400020f1422 */
[----:B------:R-:W-:-:S03]  /*18f20*/  @!P1 LEA R32, P4, R39, R14, 0x2 ;  /* 0x0000000e27209211 */ /* 0x000fc600078810ff */
[----:B------:R3:W-:Y:S01]  /*18f30*/  @!P0 ST.E.64 desc[UR40][R24.64], R100 ;  /* 0x0000006418008985 */ /* 0x0007e2000c101b28 */
[----:B-1----:R-:W-:Y:S02]  /*18f40*/  @!P2 LEA R8, P0, R41, R14, 0x2 ;  /* 0x0000000e2908a211 */ /* 0x002fe400078010ff */
[----:B------:R-:W-:Y:S02]  /*18f50*/  @!P1 LEA.HI.X R33, R39, R0, R36, 0x2, P4 ;  /* 0x0000000027219211 */ /* 0x000fe400020f1424 */
[----:B--2---:R-:W-:Y:S02]  /*18f60*/  @!P3 LEA R10, P4, R43, R14, 0x2 ;  /* 0x0000000e2b0ab211 */ /* 0x004fe400078810ff */
[----:B------:R-:W-:Y:S01]  /*18f70*/  @!P2 LEA.HI.X R9, R41, R0, R38, 0x2, P0 ;  /* 0x000000002909a211 */ /* 0x000fe200000f1426 */
[----:B------:R3:W-:Y:S01]  /*18f80*/  @!P1 ST.E.64 desc[UR40][R32.64], R104 ;  /* 0x0000006820009985 */ /* 0x0007e2000c101b28 */
[----:B------:R-:W-:Y:S02]  /*18f90*/  @!P5 LEA R14, P0, R45, R14, 0x2 ;  /* 0x0000000e2d0ed211 */ /* 0x000fe400078010ff */
[-C--:B------:R-:W-:Y:S01]  /*18fa0*/  @!P3 LEA.HI.X R11, R43, R0.reuse, R40, 0x2, P4 ;  /* 0x000000002b0bb211 */ /* 0x080fe200020f1428 */
[----:B------:R3:W-:Y:S01]  /*18fb0*/  @!P2 ST.E.64 desc[UR40][R8.64], R108 ;  /* 0x0000006c0800a985 */ /* 0x0007e2000c101b28 */
[----:B------:R-:W-:-:S03]  /*18fc0*/  @!P5 LEA.HI.X R15, R45, R0, R42, 0x2, P0 ;  /* 0x000000002d0fd211 */ /* 0x000fc600000f142a */
[----:B------:R3:W-:Y:S04]  /*18fd0*/  @!P3 ST.E.64 desc[UR40][R10.64], R112 ;  /* 0x000000700a00b985 */ /* 0x0007e8000c101b28 */
[----:B------:R3:W-:Y:S02]  /*18fe0*/  @!P5 ST.E.64 desc[UR40][R14.64], R116 ;  /* 0x000000740e00d985 */ /* 0x0007e4000c101b28 */
.L_x_1532:
[----:B------:R-:W-:Y:S05]  /*18ff0*/  BSYNC B1 ;  /* 0x0000000000017941 */ /* 0x000fea0003800000 */
.L_x_1531:
[----:B------:R-:W-:-:S03]  /*19000*/  UMOV UR4, 0xffffffff ;  /* 0xffffffff00047882 */ /* 0x000fc60000000000 */
[----:B------:R-:W-:Y:S05]  /*19010*/  BRA.DIV UR4, `(.L_x_1533) ;  /* 0x0000009a04d47947 */ /* 0x000fea000b800000 */
[----:B-1----:R1:W4:Y:S04]  /*19020*/  SHFL.IDX PT, R0, R4, 0x1, 0x1c1f ;  /* 0x003c1f0004007f89 */ /* 0x00232800000e0000 */
[----:B--23--:R1:W2:Y:S02]  /*19030*/  SHFL.IDX PT, R14, R3, 0x1, 0x1c1f ;  /* 0x003c1f00030e7f89 */ /* 0x00c2a400000e0000 */
.L_x_1747:
[----:B------:R-:W-:-:S13]  /*19040*/  ISETP.GE.AND P0, PT, R6, R47, PT ;  /* 0x0000002f0600720c */ /* 0x000fda0003f06270 */
[----:B------:R-:W-:Y:S05]  /*19050*/  @P0 BRA `(.L_x_1529) ;  /* 0x0000000c001c0947 */ /* 0x000fea0003800000 */
[----:B------:R-:W-:Y:S02]  /*19060*/  ULDC UR4, c[0x0][0xac8] ;  /* 0x0002b20000047ab9 */ /* 0x000fe40000000800 */
[----:B------:R-:W-:Y:S02]  /*19070*/  ISETP.GE.AND P0, PT, R155, UR4, PT ;  /* 0x000000049b007c0c */ /* 0x000fe4000bf06270 */
[----:B------:R-:W-:Y:S02]  /*19080*/  ISETP.GE.AND P5, PT, R7, UR4, PT ;  /* 0x0000000407007c0c */ /* 0x000fe4000bfa6270 */
[----:B------:R-:W-:Y:S02]  /*19090*/  ISETP.GE.AND P3, PT, R35, UR4, PT ;  /* 0x0000000423007c0c */ /* 0x000fe4000bf66270 */
[----:B------:R-:W-:-:S07]  /*190a0*/  ISETP.GE.AND P2, PT, R37, UR4, PT ;  /* 0x0000000425007c0c */ /* 0x000fce000bf46270 */
[-C--:B012---:R-:W-:Y:S02]  /*190b0*/  @!P0 LEA R4, P1, R155, R14.reuse, 0x2 ;  /* 0x0000000e9b048211 */ /* 0x087fe400078210ff */
[----:B------:R-:W-:Y:S02]  /*190c0*/  @!P5 LEA R6, P4, R7, R14, 0x2 ;  /* 0x0000000e0706d211 */ /* 0x000fe400078810ff */
[-C--:B----4-:R-:W-:Y:S02]  /*190d0*/  @!P0 LEA.HI.X R5, R155, R0.reuse, R5, 0x2, P1 ;  /* 0x000000009b058211 */ /* 0x090fe400008f1405 */
[----:B------:R-:W-:Y:S02]  /*190e0*/  ISETP.GE.AND P1, PT, R39, UR4, PT ;  /* 0x0000000427007c0c */ /* 0x000fe4000bf26270 */
[----:B------:R-:W-:Y:S01]  /*190f0*/  @!P5 LEA.HI.X R7, R7, R0, R44, 0x2, P4 ;  /* 0x000000000707d211 */ /* 0x000fe200020f142c */
[----:B------:R0:W-:Y:S01]  /*19100*/  @!P0 ST.E.64 desc[UR40][R4.64], R90 ;  /* 0x0000005a04008985 */ /* 0x0001e2000c101b28 */
[----:B------:R-:W-:-:S02]  /*19110*/  ISETP.GE.AND P0, PT, R41, UR4, PT ;  /* 0x0000000429007c0c */ /* 0x000fc4000bf06270 */
[-C--:B------:R-:W-:Y:S01]  /*19120*/  @!P3 LEA R8, P4, R35, R14.reuse, 0x2 ;  /* 0x0000000e2308b211 */ /* 0x080fe200078810ff */
[----:B------:R1:W-:Y:S01]  /*19130*/  @!P5 ST.E.64 desc[UR40][R6.64], R94 ;  /* 0x0000005e0600d985 */ /* 0x0003e2000c101b28 */
[----:B------:R-:W-:Y:S02]  /*19140*/  @!P2 LEA R10, P5, R37, R14, 0x2 ;  /* 0x0000000e250aa211 */ /* 0x000fe400078a10ff */
[-C--:B------:R-:W-:Y:S02]  /*19150*/  @!P3 LEA.HI.X R9, R35, R0.reuse, R28, 0x2, P4 ;  /* 0x000000002309b211 */ /* 0x080fe400020f141c */
[----:B------:R-:W-:Y:S02]  /*19160*/  ISETP.GE.AND P4, PT, R43, UR4, PT ;  /* 0x000000042b007c0c */ /* 0x000fe4000bf86270 */
[----:B------:R-:W-:Y:S01]  /*19170*/  @!P2 LEA.HI.X R11, R37, R0, R34, 0x2, P5 ;  /* 0x00000000250ba211 */ /* 0x000fe200028f1422 */
[----:B------:R1:W-:Y:S01]  /*19180*/  @!P3 ST.E.64 desc[UR40][R8.64], R98 ;  /* 0x000000620800b985 */ /* 0x0003e2000c101b28 */
[----:B------:R-:W-:-:S03]  /*19190*/  @!P1 LEA R12, P5, R39, R14, 0x2 ;  /* 0x0000000e270c9211 */ /* 0x000fc600078a10ff */
[----:B------:R1:W-:Y:S01]  /*191a0*/  @!P2 ST.E.64 desc[UR40][R10.64], R102 ;  /* 0x000000660a00a985 */ /* 0x0003e2000c101b28 */
[----:B------:R-:W-:Y:S02]  /*191b0*/  @!P1 LEA.HI.X R13, R39, R0, R36, 0x2, P5 ;  /* 0x00000000270d9211 */ /* 0x000fe400028f1424 */
[----:B------:R-:W-:-:S03]  /*191c0*/  @!P0 LEA R20, P5, R41, R14, 0x2 ;  /* 0x0000000e29148211 */ /* 0x000fc600078a10ff */
[----:B------:R1:W-:Y:S01]  /*191d0*/  @!P1 ST.E.64 desc[UR40][R12.64], R106 ;  /* 0x0000006a0c009985 */ /* 0x0003e2000c101b28 */
[----:B------:R-:W-:Y:S02]  /*191e0*/  @!P0 LEA.HI.X R21, R41, R0, R38, 0x2, P5 ;  /* 0x0000000029158211 */ /* 0x000fe400028f1426 */
[----:B0-----:R-:W-:-:S03]  /*191f0*/  @!P4 LEA R4, P5, R43, R14, 0x2 ;  /* 0x0000000e2b04c211 */ /* 0x001fc600078a10ff */
[----:B------:R1:W-:Y:S01]  /*19200*/  @!P0 ST.E.64 desc[UR40][R20.64], R110 ;  /* 0x0000006e14008985 */ /* 0x0003e2000c101b28 */
[----:B------:R-:W-:Y:S02]  /*19210*/  @!P4 LEA.HI.X R5, R43, R0, R40, 0x2, P5 ;  /* 0x000000002b05c211 */ /* 0x000fe400028f1428 */
[----:B------:R-:W-:-:S03]  /*19220*/  ISETP.GE.AND P0, PT, R45, UR4, PT ;  /* 0x000000042d007c0c */ /* 0x000fc6000bf06270 */
[----:B------:R1:W-:Y:S10]  /*19230*/  @!P4 ST.E.64 desc[UR40][R4.64], R114 ;  /* 0x000000720400c985 */ /* 0x0003f4000c101b28 */
[----:B------:R-:W-:Y:S05]  /*19240*/  @P0 BRA `(.L_x_1529) ;  /* 0x0000000800a00947 */ /* 0x000fea0003800000 */
[----:B------:R-:W-:-:S04]  /*19250*/  LEA R14, P0, R45, R14, 0x2 ;  /* 0x0000000e2d0e7211 */ /* 0x000fc800078010ff */
[----:B------:R-:W-:-:S05]  /*19260*/  LEA.HI.X R15, R45, R0, R42, 0x2, P0 ;  /* 0x000000002d0f7211 */ /* 0x000fca00000f142a */
[----:B------:R0:W-:Y:S01]  /*19270*/  ST.E.64 desc[UR40][R14.64], R118 ;  /* 0x000000760e007985 */ /* 0x0001e2000c101b28 */
[----:B------:R-:W-:Y:S05]  /*19280*/  BRA `(.L_x_1529) ;  /* 0x0000000800907947 */ /* 0x000fea0003800000 */
.L_x_1525:
[----:B------:R-:W2:Y:S01]  /*19290*/  LDL R0, [R1+0x6c] ;  /* 0x00006c0001007983 */ /* 0x000ea20000100800 */
[----:B------:R-:W-:Y:S01]  /*192a0*/  ULDC.64 UR4, c[0x0][0xc08] ;  /* 0x0003020000047ab9 */ /* 0x000fe20000000a00 */
[----:B------:R-:W2:Y:S01]  /*192b0*/  LDC.64 R4, c[0x0][0xc00] ;  /* 0x00030000ff047b82 */ /* 0x000ea20000000a00 */
[----:B------:R-:W-:Y:S01]  /*192c0*/  ISETP.NE.U32.AND P0, PT, RZ, UR4, PT ;  /* 0x00000004ff007c0c */ /* 0x000fe2000bf05070 */
[----:B------:R-:W3:Y:S01]  /*192d0*/  LDL R8, [R1+0x68] ;  /* 0x0000680001087983 */ /* 0x000ee20000100800 */
[----:B------:R-:W-:Y:S02]  /*192e0*/  IMAD.MOV.U32 R3, RZ, RZ, RZ ;  /* 0x000000ffff037224 */ /* 0x000fe400078e00ff */
[----:B------:R-:W-:Y:S01]  /*192f0*/  ISETP.NE.AND.EX P1, PT, RZ, UR5, PT, P0 ;  /* 0x00000005ff007c0c */ /* 0x000fe2000bf25300 */
[----:B------:R-:W-:Y:S02]  /*19300*/  ULDC.64 UR4, c[0x0][0xc00] ;  /* 0x0003000000047ab9 */ /* 0x000fe40000000a00 */
[----:B------:R-:W-:-:S04]  /*19310*/  ISETP.NE.U32.AND P0, PT, RZ, UR4, PT ;  /* 0x00000004ff007c0c */ /* 0x000fc8000bf05070 */
[----:B------:R-:W-:-:S06]  /*19320*/  ISETP.NE.AND.EX P0, PT, RZ, UR5, PT, P0 ;  /* 0x00000005ff007c0c */ /* 0x000fcc000bf05300 */
[----:B------:R-:W0:Y:S01]  /*19330*/  @P1 LDC.64 R6, c[0x0][0xc08] ;  /* 0x00030200ff061b82 */ /* 0x000e220000000a00 */
[----:B------:R-:W-:Y:S02]  /*19340*/  ULDC UR4, c[0x0][0xa88] ;  /* 0x0002a20000047ab9 */ /* 0x000fe40000000800 */
[----:B-----5:R-:W-:Y:S02]  /*19350*/  IMAD.U32 R24, RZ, RZ, UR4 ;  /* 0x00000004ff187e24 */ /* 0x020fe4000f8e00ff */
[----:B--2---:R-:W-:-:S04]  /*19360*/  IMAD.WIDE R4, R0, 0x4, R4 ;  /* 0x0000000400047825 */ /* 0x004fc800078e0204 */
[----:B0-----:R-:W-:Y:S01]  /*19370*/  @P1 IMAD.WIDE R6, R0, 0x4, R6 ;  /* 0x0000000400061825 */ /* 0x001fe200078e0206 */
[----:B------:R0:W5:Y:S04]  /*19380*/  @P0 LDG.E R3, desc[UR40][R4.64] ;  /* 0x0000002804030981 */ /* 0x000168000c1e1900 */
[----:B------:R0:W5:Y:S01]  /*19390*/  @P1 LDG.E R24, desc[UR40][R6.64] ;  /* 0x0000002806181981 */ /* 0x000162000c1e1900 */
[----:B---3--:R-:W-:Y:S02]  /*193a0*/  ISETP.NE.AND P2, PT, R8, RZ, PT ;  /* 0x000000ff0800720c */ /* 0x008fe40003f45270 */
[----:B------:R-:W-:Y:S02]  /*193b0*/  ISETP.GT.AND P3, PT, R48, 0xbf, PT ;  /* 0x000000bf3000780c */ /* 0x000fe40003f64270 */
[----:B-1----:R-:W-:-:S09]  /*193c0*/  SHF.R.S32.HI R28, RZ, 0x1f, R0 ;  /* 0x0000001fff1c7819 */ /* 0x002fd20000011400 */
[----:B------:R-:W1:Y:S02]  /*193d0*/  @!P2 LDC R8, c[0x0][0xad4] ;  /* 0x0002b500ff08ab82 */ /* 0x000e640000000800 */
[----:B-1----:R0:W-:Y:S01]  /*193e0*/  @!P2 STL [R1+0x68], R8 ;  /* 0x000068080100a387 */ /* 0x0021e20000100800 */
[----:B------:R-:W-:Y:S01]  /*193f0*/  ISETP.GT.AND P2, PT, R8, 0x1, PT ;  /* 0x000000010800780c */ /* 0x000fe20003f44270 */
[----:B------:R-:W-:-:S12]  /*19400*/  @P1 BRA `(.L_x_1534) ;  /* 0x0000000000101947 */ /* 0x000fd80003800000 */
[----:B------:R-:W-:Y:S05]  /*19410*/  @!P0 BRA `(.L_x_1534) ;  /* 0x00000000000c8947 */ /* 0x000fea0003800000 */
[----:B0-----:R-:W2:Y:S04]  /*19420*/  LDG.E R7, desc[UR40][R4.64] ;  /* 0x0000002804077981 */ /* 0x001ea8000c1e1900 */
[----:B-----5:R-:W2:Y:S02]  /*19430*/  LDG.E R24, desc[UR40][R4.64+0x4] ;  /* 0x0000042804187981 */ /* 0x020ea4000c1e1900 */
[----:B--2---:R-:W-:-:S07]  /*19440*/  IMAD.IADD R24, R24, 0x1, -R7 ;  /* 0x0000000118187824 */ /* 0x004fce00078e0a07 */
.L_x_1534:
[----:B------:R-:W-:Y:S01]  /*19450*/  BSSY B1, `(.L_x_1535) ;  /* 0x000003a000017945 */ /* 0x000fe20003800000 */
[----:B------:R-:W-:Y:S02]  /*19460*/  SEL R33, R0, RZ, !P0 ;  /* 0x000000ff00217207 */ /* 0x000fe40004000000 */
[----:B------:R-:W-:Y:S02]  /*19470*/  SEL R28, R28, RZ, !P0 ;  /* 0x000000ff1c1c7207 */ /* 0x000fe40004000000 */
[----:B-----5:R-:W-:Y:S01]  /*19480*/  SHF.R.S32.HI R26, RZ, 0x1f, R3 ;  /* 0x0000001fff1a7819 */ /* 0x020fe20000011403 */
[----:B------:R-:W-:Y:S06]  /*19490*/  @P3 BRA `(.L_x_1536) ;  /* 0x0000000000d43947 */ /* 0x000fec0003800000 */
[----:B------:R-:W2:Y:S01]  /*194a0*/  LDL R0, [R1+0x1c] ;  /* 0x00001c0001007983 */ /* 0x000ea20000100800 */
[----:B------:R-:W1:Y:S01]  /*194b0*/  LDC R37, c[0x0][0xbe8] ;  /* 0x0002fa00ff257b82 */ /* 0x000e620000000800 */
[----:B0-----:R-:W0:Y:S01]  /*194c0*/  S2R R5, SR_TID.X ;  /* 0x0000000000057919 */ /* 0x001e220000002100 */
[----:B--2---:R-:W-:Y:S02]  /*194d0*/  IMAD.MOV.U32 R4, RZ, RZ, R0 ;  /* 0x000000ffff047224 */ /* 0x004fe400078e0000 */
[----:B-1----:R-:W-:-:S03]  /*194e0*/  IMAD R0, R24, R37, RZ ;  /* 0x0000002518007224 */ /* 0x002fc600078e02ff */
[----:B0-----:R-:W-:-:S04]  /*194f0*/  IADD3 R35, R4, -0x80, R5 ;  /* 0xffffff8004237810 */ /* 0x001fc80007ffe005 */
[----:B------:R-:W-:-:S13]  /*19500*/  ISETP.GE.AND P0, PT, R35, R0, PT ;  /* 0x000000002300720c */ /* 0x000fda0003f06270 */
[----:B------:R-:W-:Y:S05]  /*19510*/  @P0 BRA `(.L_x_1536) ;  /* 0x0000000000b40947 */ /* 0x000fea0003800000 */
[----:B------:R-:W2:Y:S01]  /*19520*/  LDL R14, [R1+0x64] ;  /* 0x00006400010e7983 */ /* 0x000ea20000100800 */
[----:B------:R-:W-:Y:S01]  /*19530*/  IMAD.MOV.U32 R20, RZ, RZ, 0x9b8 ;  /* 0x000009b8ff147424 */ /* 0x000fe200078e00ff */
[----:B------:R-:W-:Y:S01]  /*19540*/  ISETP.GT.AND P0, PT, R8, 0x1, PT ;  /* 0x000000010800780c */ /* 0x000fe20003f04270 */
[----:B------:R-:W0:Y:S01]  /*19550*/  LDC.64 R4, c[0x0][0xba8] ;  /* 0x0002ea00ff047b82 */ /* 0x000e220000000a00 */
[----:B------:R-:W3:Y:S01]  /*19560*/  LDL.LU R32, [R1+0x74] ;  /* 0x0000740001207983 */ /* 0x000ee20000300800 */
[----:B------:R-:W-:Y:S01]  /*19570*/  ISETP.NE.AND P1, PT, R37, 0x1, PT ;  /* 0x000000012500780c */ /* 0x000fe20003f25270 */
[----:B------:R-:W-:Y:S01]  /*19580*/  IMAD.MOV.U32 R21, RZ, RZ, R35 ;  /* 0x000000ffff157224 */ /* 0x000fe200078e0023 */
        /* <DEDUP_REMOVED lines=36> */
[----:B-1----:R-:W-:-:S05]  /*197d0*/  LEA.HI.X R5, R6, R5, R0, 0x2, P0 ;  /* 0x0000000506057211 */ /* 0x002fca00000f1400 */
[----:B------:R1:W-:Y:S02]  /*197e0*/  STG.E desc[UR40][R4.64], R7 ;  /* 0x0000000704007986 */ /* 0x0003e4000c101928 */
.L_x_1536:
[----:B------:R-:W-:Y:S05]  /*197f0*/  BSYNC B1 ;  /* 0x0000000000017941 */ /* 0x000fea0003800000 */
.L_x_1535:
[----:B------:R-:W-:Y:S05]  /*19800*/  @P2 BRA `(.L_x_1529) ;  /* 0x0000000400302947 */ /* 0x000fea0003800000 */
[----:B------:R-:W2:Y:S01]  /*19810*/  LDL.LU R10, [R1+0x64] ;  /* 0x00006400010a7983 */ /* 0x000ea20000300800 */
[----:B------:R-:W3:Y:S01]  /*19820*/  LDC R9, c[0x0][0xbe8] ;  /* 0x0002fa00ff097b82 */ /* 0x000ee20000000800 */
[----:B------:R-:W-:Y:S01]  /*19830*/  ULDC.64 UR4, c[0x0][0xaa0] ;  /* 0x0002a80000047ab9 */ /* 0x000fe20000000a00 */
[----:B------:R-:W-:Y:S01]  /*19840*/  ULDC.64 UR6, c[0x0][0xaf0] ;  /* 0x0002bc0000067ab9 */ /* 0x000fe20000000a00 */
[----:B------:R-:W4:Y:S01]  /*19850*/  LDL R27, [R1+0x1c] ;  /* 0x00001c00011b7983 */ /* 0x000f220000100800 */
[----:B------:R-:W-:Y:S02]  /*19860*/  IMAD R0, R26, UR4, RZ ;  /* 0x000000041a007c24 */ /* 0x000fe4000f8e02ff */
[----:B01----:R-:W-:-:S04]  /*19870*/  IMAD.WIDE.U32 R4, R3, UR4, RZ ;  /* 0x0000000403047c25 */ /* 0x003fc8000f8e00ff */
[----:B------:R-:W-:Y:S01]  /*19880*/  IMAD R7, R3, UR5, R0 ;  /* 0x0000000503077c24 */ /* 0x000fe2000f8e0200 */
[----:B------:R-:W-:Y:S01]  /*19890*/  ULDC.64 UR4, c[0x0][0xae8] ;  /* 0x0002ba0000047ab9 */ /* 0x000fe20000000a00 */
[----:B------:R-:W-:Y:S02]  /*198a0*/  IMAD R0, R46, 0x30, R45 ;  /* 0x000000302e007824 */ /* 0x000fe400078e022d */
[----:B------:R-:W-:Y:S02]  /*198b0*/  IMAD.IADD R5, R5, 0x1, R7 ;  /* 0x0000000105057824 */ /* 0x000fe400078e0207 */
[----:B------:R-:W-:-:S04]  /*198c0*/  IMAD R6, R28, UR6, RZ ;  /* 0x000000061c067c24 */ /* 0x000fc8000f8e02ff */
[----:B------:R-:W-:Y:S01]  /*198d0*/  IMAD R7, R33, UR7, R6 ;  /* 0x0000000721077c24 */ /* 0x000fe2000f8e0206 */
[----:B---3--:R-:W-:-:S13]  /*198e0*/  ISETP.NE.AND P0, PT, R9, 0x1, PT ;  /* 0x000000010900780c */ /* 0x008fda0003f05270 */
[----:B------:R-:W0:Y:S08]  /*198f0*/  @P0 LDC R11, c[0x0][0xbec] ;  /* 0x0002fb00ff0b0b82 */ /* 0x000e300000000800 */
[----:B------:R-:W1:Y:S01]  /*19900*/  @P0 LDC R13, c[0x0][0xbf0] ;  /* 0x0002fc00ff0d0b82 */ /* 0x000e620000000800 */
[----:B--2---:R-:W-:-:S04]  /*19910*/  IMAD.WIDE.U32 R4, R10, UR4, R4 ;  /* 0x000000040a047c25 */ /* 0x004fc8000f8e0004 */
[----:B----4-:R-:W-:Y:S02]  /*19920*/  IMAD.IADD R8, R27, 0x1, R0 ;  /* 0x000000011b087824 */ /* 0x010fe400078e0200 */
[----:B------:R-:W-:Y:S01]  /*19930*/  IMAD R5, R10, UR5, R5 ;  /* 0x000000050a057c24 */ /* 0x000fe2000f8e0205 */
[----:B------:R-:W-:Y:S01]  /*19940*/  ULDC.64 UR4, c[0x0][0xae0] ;  /* 0x0002b80000047ab9 */ /* 0x000fe20000000a00 */
[----:B0-----:R-:W-:-:S04]  /*19950*/  @P0 IMAD.HI.U32 R0, R8, R11, RZ ;  /* 0x0000000b08000227 */ /* 0x001fc800078e00ff */
[----:B------:R-:W-:Y:S01]  /*19960*/  IMAD.MOV.U32 R3, RZ, RZ, R8 ;  /* 0x000000ffff037224 */ /* 0x000fe200078e0008 */
[----:B-1----:R-:W-:Y:S01]  /*19970*/  @P0 SHF.R.U32.HI R3, RZ, R13, R0 ;  /* 0x0000000dff030219 */ /* 0x002fe20000011600 */
[----:B------:R-:W-:Y:S01]  /*19980*/  IMAD.WIDE.U32 R4, R33, UR6, R4 ;  /* 0x0000000621047c25 */ /* 0x000fe2000f8e0004 */
[----:B------:R-:W-:Y:S02]  /*19990*/  ULDC.64 UR6, c[0x0][0xa80] ;  /* 0x0002a00000067ab9 */ /* 0x000fe40000000a00 */
        /* <DEDUP_REMOVED lines=8> */
[----:B------:R-:W-:Y:S02]  /*19a20*/  ULDC.64 UR4, c[0x0][0xad8] ;  /* 0x0002b60000047ab9 */ /* 0x000fe40000000a00 */
[----:B------:R-:W-:Y:S02]  /*19a30*/  IMAD.IADD R5, R5, 0x1, R7 ;  /* 0x0000000105057824 */ /* 0x000fe400078e0207 */
[----:B------:R-:W-:-:S04]  /*19a40*/  IMAD R0, R0, UR4, RZ ;  /* 0x0000000400007c24 */ /* 0x000fc8000f8e02ff */
        /* <DEDUP_REMOVED lines=11> */
[----:B------:R-:W-:Y:S01]  /*19b00*/  IMAD.IADD R24, R45, 0x1, R27 ;  /* 0x000000012d187824 */ /* 0x000fe200078e021b */
        /* <DEDUP_REMOVED lines=11> */
[C---:B-1----:R-:W-:Y:S02]  /*19bc0*/  @!P2 LEA.HI.X R3, R44.reuse, R0, R43, 0x1, P5 ;  /* 0x000000002c03a211 */ /* 0x042fe400028f0c2b */
[----:B------:R0:W1:Y:S01]  /*19bd0*/  SHFL.IDX PT, R0, R20, 0x3, 0x181f ;  /* 0x00781f0014007f89 */ /* 0x00006200000e0000 */
[C---:B--2---:R-:W-:Y:S02]  /*19be0*/  @!P3 LEA R8, P1, R44.reuse, R5, 0x1 ;  /* 0x000000052c08b211 */ /* 0x044fe400078208ff */
[----:B------:R-:W-:Y:S01]  /*19bf0*/  @!P2 IMAD.MOV.U32 R11, RZ, RZ, R3 ;  /* 0x000000ffff0ba224 */ /* 0x000fe200078e0003 */
[----:B---3--:R-:W-:-:S04]  /*19c00*/  @!P4 LEA R25, P5, R44, R14, 0x1 ;  /* 0x0000000e2c19c211 */ /* 0x008fc800078a08ff */
[----:B------:R0:W-:Y:S01]  /*19c10*/  @!P2 ST.E.128 desc[UR40][R10.64], RZ ;  /* 0x000000ff0a00a985 */ /* 0x0001e2000c101d28 */
[C---:B----4-:R-:W-:Y:S01]  /*19c20*/  @!P3 LEA.HI.X R9, R44.reuse, R4, R43, 0x1, P1 ;  /* 0x000000042c09b211 */ /* 0x050fe200008f0c2b */
[----:B------:R-:W-:Y:S02]  /*19c30*/  @!P4 IMAD.MOV.U32 R4, RZ, RZ, R25 ;  /* 0x000000ffff04c224 */ /* 0x000fe400078e0019 */
[----:B------:R0:W2:Y:S01]  /*19c40*/  SHFL.IDX PT, R14, R7, 0x3, 0x181f ;  /* 0x00781f00070e7f89 */ /* 0x0000a200000e0000 */
[----:B-----5:R-:W-:-:S03]  /*19c50*/  @!P4 LEA.HI.X R5, R44, R6, R43, 0x1, P5 ;  /* 0x000000062c05c211 */ /* 0x020fc600028f0c2b */
[----:B------:R0:W-:Y:S04]  /*19c60*/  @!P3 ST.E.128 desc[UR40][R8.64], RZ ;  /* 0x000000ff0800b985 */ /* 0x0001e8000c101d28 */
[----:B------:R0:W-:Y:S02]  /*19c70*/  @!P4 ST.E.128 desc[UR40][R4.64], RZ ;  /* 0x000000ff0400c985 */ /* 0x0001e4000c101d28 */
.L_x_1756:
[----:B------:R-:W-:-:S05]  /*19c80*/  VIADD R24, R24, 0x90 ;  /* 0x0000009018187836 */ /* 0x000fca0000000000 */
[----:B------:R-:W-:-:S13]  /*19c90*/  ISETP.GE.OR P0, PT, R24, R21, P0 ;  /* 0x000000151800720c */ /* 0x000fda0000706670 */
[----:B--2---:R-:W-:-:S04]  /*19ca0*/  @!P0 LEA R14, P1, R44, R14, 0x1 ;  /* 0x0000000e2c0e8211 */ /* 0x004fc800078208ff */
[----:B-1----:R-:W-:-:S05]  /*19cb0*/  @!P0 LEA.HI.X R15, R44, R0, R43, 0x1, P1 ;  /* 0x000000002c0f8211 */ /* 0x002fca00008f0c2b */
[----:B------:R2:W-:Y:S04]  /*19cc0*/  @!P0 ST.E.128 desc[UR40][R14.64], RZ ;  /* 0x000000ff0e008985 */ /* 0x0005e8000c101d28 */
.L_x_1529:
[----:B------:R-:W-:Y:S05]  /*19cd0*/  BSYNC B0 ;  /* 0x0000000000007941 */ /* 0x000fea0003800000 */
.L_x_1524:
[----:B------:R-:W-:Y:S02]  /*19ce0*/  ULDC UR4, c[0x0][0xc3c] ;  /* 0x00030f0000047ab9 */ /* 0x000fe40000000800 */
[----:B------:R-:W-:-:S13]  /*19cf0*/  ISETP.GE.AND P0, PT, R31, UR4, PT ;  /* 0x000000041f007c0c */ /* 0x000fda000bf06270 */
[----:B------:R-:W-:Y:S05]  /*19d00*/  @!P0 BRA `(.L_x_1538) ;  /* 0xfffffe7000c88947 */ /* 0x000fea000383ffff */
[----:B------:R-:W-:Y:S05]  /*19d10*/  BRA `(.L_x_1336) ;  /* 0x0000007800a47947 */ /* 0x000fea0003800000 */
.L_x_1334:
[----:B------:R-:W-:-:S08]  /*19d20*/  NOP ;  /* 0x0000000000007918 */ /* 0x000fd00000000000 */
[----:B--2---:R-:W0:-:S00]  /*19d30*/  USETMAXREG.DEALLOC.CTAPOOL 0x20 ;  /* 0x00000020000079c8 */ /* 0x004e0000080e0500 */
[----:B0-----:R-:W-:Y:S01]  /*19d40*/  LOP3.LUT R0, R0, 0x3, RZ, 0xc0, !PT ;  /* 0x0000000300007812 */ /* 0x001fe200078ec0ff */
[----:B------:R-:W-:Y:S01]  /*19d50*/  IMAD.MOV.U32 R25, RZ, RZ, RZ ;  /* 0x000000ffff197224 */ /* 0x000fe200078e00ff */
[----:B------:R-:W-:-:S04]  /*19d60*/  LOP3.LUT R22, R22, 0xfffffffd, RZ, 0xc0, !PT ;  /* 0xfffffffd16167812 */ /* 0x000fc800078ec0ff */
[----:B------:R-:W0:Y:S02]  /*19d70*/  SHFL.IDX PT, R0, R0, RZ, 0x1f ;  /* 0x00001fff00007589 */ /* 0x000e2400000e0000 */
[----:B0-----:R-:W-:-:S13]  /*19d80*/  ISETP.NE.AND P0, PT, R0, RZ, PT ;  /* 0x000000ff0000720c */ /* 0x001fda0003f05270 */
[----:B------:R-:W-:Y:S01]  /*19d90*/  @P0 LOP3.LUT R22, R22, 0x2, RZ, 0xfc, !PT ;  /* 0x0000000216160812 */ /* 0x000fe200078efcff */
[----:B------:R-:W-:Y:S06]  /*19da0*/  @!P0 BRA `(.L_x_1539) ;  /* 0x00000000001c8947 */ /* 0x000fec0003800000 */
[----:B------:R-:W0:Y:S08]  /*19db0*/  S2UR UR5, SR_CgaCtaId ;  /* 0x00000000000579c3 */ /* 0x000e300000008800 */
[----:B------:R-:W-:Y:S06]  /*19dc0*/  BAR.SYNC.DEFER_BLOCKING 0x5, 0x200 ;  /* 0x0148000000007b1d */ /* 0x000fec0000010000 */
[----:B------:R-:W-:-:S02]  /*19dd0*/  UMOV UR4, 0x400 ;  /* 0x0000040000047882 */ /* 0x000fc40000000000 */
[----:B0-----:R-:W-:-:S09]  /*19de0*/  ULEA UR4, UR5, UR4, 0x18 ;  /* 0x0000000405047291 */ /* 0x001fd2000f8ec03f */
[----:B------:R-:W1:Y:S01]  /*19df0*/  LDS.128 R24, [UR4+0x168d0] ;  /* 0x0168d004ff187984 */ /* 0x000e620008000c00 */
[----:B------:R-:W-:Y:S06]  /*19e00*/  BAR.ARV 0x4, 0x200 ;  /* 0x0108000000007b1d */ /* 0x000fec0000002000 */
[----:B------:R-:W-:Y:S05]  /*19e10*/  BRA `(.L_x_1540) ;  /* 0x0000000c008c7947 */ /* 0x000fea0003800000 */
.L_x_1539:
[----:B------:R-:W0:Y:S01]  /*19e20*/  S2R R0, SR_TID.X ;  /* 0x0000000000007919 */ /* 0x000e220000002100 */
        /* <DEDUP_REMOVED lines=43> */
.L_x_1543:
        /* <DEDUP_REMOVED lines=37> */
.L_x_1541:
        /* <DEDUP_REMOVED lines=13> */
.L_x_1544:
        /* <DEDUP_REMOVED lines=17> */
[----:B------:R-:W-:Y:S02]  /*1a510*/  IMAD.MOV R11, RZ, RZ, -R10 ;  /* 0x000000ffff0b7224 */ /* 0x000fe400078e0a0a */
[----:B------:R-:W-:-:S04]  /*1a520*/  IMAD.HI.U32 R2, R3, R8, RZ ;  /* 0x0000000803027227 */ /* 0x000fc800078e00ff */
[----:B------:R-:W-:-:S05]  /*1a530*/  IMAD R8, R2, R11, R8 ;  /* 0x0000000b02087224 */ /* 0x000fca00078e0208 */
        /* <DEDUP_REMOVED lines=14> */
[----:B0-----:R-:W-:-:S04]  /*1a620*/  IMAD.MOV R8, RZ, RZ, -R3 ;  /* 0x000000ffff087224 */ /* 0x001fc800078e0a03 */
[----:B------:R-:W-:Y:S01]  /*1a630*/  IMAD.MOV.U32 R2, RZ, RZ, R8 ;  /* 0x000000ffff027224 */ /* 0x000fe200078e0008 */
[----:B------:R-:W-:-:S03]  /*1a640*/  IABS R8, R6 ;  /* 0x0000000600087213 */ /* 0x000fc60000000000 */
[----:B------:R-:W-:Y:S02]  /*1a650*/  IMAD R9, R2, R5, RZ ;  /* 0x0000000502097224 */ /* 0x000fe400078e02ff */
[----:B------:R-:W-:Y:S02]  /*1a660*/  IMAD.MOV.U32 R2, RZ, RZ, RZ ;  /* 0x000000ffff027224 */ /* 0x000fe400078e00ff */
[----:B------:R-:W-:Y:S02]  /*1a670*/  IMAD.MOV R8, RZ, RZ, -R8 ;  /* 0x000000ffff087224 */ /* 0x000fe400078e0a08 */
[----:B------:R-:W-:Y:S01]  /*1a680*/  IMAD.HI.U32 R2, R3, R9, R2 ;  /* 0x0000000903027227 */ /* 0x000fe200078e0002 */
[----:B------:R-:W-:-:S05]  /*1a690*/  IABS R3, R7 ;  /* 0x0000000700037213 */ /* 0x000fca0000000000 */
[----:B------:R-:W-:-:S04]  /*1a6a0*/  IMAD.HI.U32 R2, R2, R3, RZ ;  /* 0x0000000302027227 */ /* 0x000fc800078e00ff */
[----:B------:R-:W-:Y:S01]  /*1a6b0*/  IMAD R8, R2, R8, R3 ;  /* 0x0000000802087224 */ /* 0x000fe200078e0203 */
[----:B------:R-:W-:-:S04]  /*1a6c0*/  LOP3.LUT R3, R7, R6, RZ, 0x3c, !PT ;  /* 0x0000000607037212 */ /* 0x000fc800078e3cff */
[----:B------:R-:W-:Y:S02]  /*1a6d0*/  ISETP.GT.U32.AND P1, PT, R5, R8, PT ;  /* 0x000000080500720c */ /* 0x000fe40003f24070 */
[----:B------:R-:W-:Y:S01]  /*1a6e0*/  ISETP.GE.AND P2, PT, R3, RZ, PT ;  /* 0x000000ff0300720c */ /* 0x000fe20003f46270 */
[----:B------:R-:W-:-:S10]  /*1a6f0*/  IMAD.MOV R3, RZ, RZ, -R7 ;  /* 0x000000ffff037224 */ /* 0x000fd400078e0a07 */
        /* <DEDUP_REMOVED lines=13> */
.L_x_1545:
[----:B0-----:R-:W0:Y:S02]  /*1a7d0*/  LDC.64 R2, c[0x0][0xc90] ;  /* 0x00032400ff027b82 */ /* 0x001e240000000a00 */
        /* <DEDUP_REMOVED lines=10> */
[----:B------:R-:W-:-:S04]  /*1a880*/  IMAD R9, R9, R10, RZ ;  /* 0x0000000a09097224 */ /* 0x000fc800078e02ff */
[----:B------:R-:W-:Y:S01]  /*1a890*/  IMAD.HI.U32 R2, R3, R9, R2 ;  /* 0x0000000903027227 */ /* 0x000fe200078e0002 */
[----:B------:R-:W-:Y:S02]  /*1a8a0*/  IABS R9, R4 ;  /* 0x0000000400097213 */ /* 0x000fe40000000000 */
[----:B------:R-:W-:-:S03]  /*1a8b0*/  IABS R3, R5 ;  /* 0x0000000500037213 */ /* 0x000fc60000000000 */
[----:B------:R-:W-:-:S04]  /*1a8c0*/  IMAD.HI.U32 R2, R2, R9, RZ ;  /* 0x0000000902027227 */ /* 0x000fc800078e00ff */
[----:B------:R-:W-:-:S04]  /*1a8d0*/  IMAD.MOV R3, RZ, RZ, -R3 ;  /* 0x000000ffff037224 */ /* 0x000fc800078e0a03 */
        /* <DEDUP_REMOVED lines=16> */
[----:B------:R-:W-:-:S04]  /*1a9e0*/  VIADDMNMX R7, R7, UR5, R8, PT ;  /* 0x0000000507077c46 */ /* 0x000fc8000b800108 */
[----:B------:R-:W-:Y:S01]  /*1a9f0*/  IABS R8, R7 ;  /* 0x0000000700087213 */ /* 0x000fe20000000000 */
[----:B------:R-:W-:-:S03]  /*1aa00*/  IMAD.MOV R26, RZ, RZ, -R7 ;  /* 0x000000ffff1a7224 */ /* 0x000fc600078e0a07 */
[----:B------:R-:W0:Y:S08]  /*1aa10*/  I2F.RP R9, R8 ;  /* 0x0000000800097306 */ /* 0x000e300000209400 */
[----:B0-----:R-:W0:Y:S02]  /*1aa20*/  MUFU.RCP R9, R9 ;  /* 0x0000000900097308 */ /* 0x001e240000001000 */
[----:B0-----:R-:W-:Y:S01]  /*1aa30*/  VIADD R3, R9, 0xffffffe ;  /* 0x0ffffffe09037836 */ /* 0x001fe20000000000 */
[----:B------:R-:W-:-:S05]  /*1aa40*/  IABS R9, R7 ;  /* 0x0000000700097213 */ /* 0x000fca0000000000 */
[----:B------:R-:W0:Y:S02]  /*1aa50*/  F2I.FTZ.U32.TRUNC.NTZ R3, R3 ;  /* 0x0000000300037305 */ /* 0x000e24000021f000 */
[----:B0-----:R-:W-:-:S04]  /*1aa60*/  IMAD.MOV R11, RZ, RZ, -R3 ;  /* 0x000000ffff0b7224 */ /* 0x001fc800078e0a03 */
[----:B------:R-:W-:-:S04]  /*1aa70*/  IMAD R5, R11, R8, RZ ;  /* 0x000000080b057224 */ /* 0x000fc800078e02ff */
        /* <DEDUP_REMOVED lines=11> */
[----:B------:R-:W-:Y:S02]  /*1ab30*/  ISETP.GE.AND P2, PT, R3, RZ, PT ;  /* 0x000000ff0300720c */ /* 0x000fe40003f46270 */
[----:B------:R-:W-:-:S05]  /*1ab40*/  IADD3 R3, R6, 0x1000000, R4 ;  /* 0x0100000006037810 */ /* 0x000fca0007ffe004 */
[----:B------:R-:W-:-:S06]  /*1ab50*/  @P0 VIADD R2, R2, 0x1 ;  /* 0x0000000102020836 */ /* 0x000fcc0000000000 */
[----:B------:R-:W-:Y:S01]  /*1ab60*/  @!P2 IMAD.MOV R2, RZ, RZ, -R2 ;  /* 0x000000ffff02a224 */ /* 0x000fe200078e0a02 */
[----:B------:R-:W-:-:S05]  /*1ab70*/  @!P1 LOP3.LUT R2, RZ, R7, RZ, 0x33, !PT ;  /* 0x00000007ff029212 */ /* 0x000fca00078e33ff */
[----:B------:R-:W-:-:S07]  /*1ab80*/  IMAD R26, R2, R26, R3 ;  /* 0x0000001a021a7224 */ /* 0x000fce00078e0203 */
.L_x_1546:
[----:B------:R-:W-:-:S05]  /*1ab90*/  LOP3.LUT R2, RZ, R2, RZ, 0x33, !PT ;  /* 0x00000002ff027212 */ /* 0x000fca00078e33ff */
[----:B------:R-:W-:Y:S01]  /*1aba0*/  IMAD.IADD R25, R25, 0x1, R2 ;  /* 0x0000000119197824 */ /* 0x000fe200078e0202 */
[----:B------:R-:W-:Y:S06]  /*1abb0*/  BRA `(.L_x_1547) ;  /* 0x00000000000c7947 */ /* 0x000fec0003800000 */
.L_x_1542:
[----:B------:R-:W-:Y:S02]  /*1abc0*/  IMAD.MOV.U32 R25, RZ, RZ, RZ ;  /* 0x000000ffff197224 */ /* 0x000fe400078e00ff */
[----:B------:R-:W-:Y:S02]  /*1abd0*/  IMAD.U32 R24, RZ, RZ, UR6 ;  /* 0x00000006ff187e24 */ /* 0x000fe4000f8e00ff */
[----:B------:R-:W-:-:S07]  /*1abe0*/  IMAD.MOV.U32 R26, RZ, RZ, RZ ;  /* 0x000000ffff1a7224 */ /* 0x000fce00078e00ff */
.L_x_1547:
[----:B------:R-:W-:-:S13]  /*1abf0*/  ISETP.NE.AND P0, PT, R0, RZ, PT ;  /* 0x000000ff0000720c */ /* 0x000fda0003f05270 */
[----:B------:R-:W0:Y:S01]  /*1ac00*/  @!P0 S2R R3, SR_CgaCtaId ;  /* 0x0000000000038919 */ /* 0x000e220000008800 */
[----:B------:R-:W-:-:S04]  /*1ac10*/  @!P0 MOV R0, 0x400 ;  /* 0x0000040000008802 */ /* 0x000fc80000000f00 */
[----:B0-----:R-:W-:-:S05]  /*1ac20*/  @!P0 LEA R0, R3, R0, 0x18 ;  /* 0x0000000003008211 */ /* 0x001fca00078ec0ff */
[----:B------:R0:W-:Y:S01]  /*1ac30*/  @!P0 STS.128 [R0+0x168d0], R24 ;  /* 0x0168d01800008388 */ /* 0x0001e20000000c00 */
[----:B------:R-:W-:Y:S06]  /*1ac40*/  BAR.ARV 0x5, 0x200 ;  /* 0x0148000000007b1d */ /* 0x000fec0000002000 */
.L_x_1540:
[----:B------:R2:W-:Y:S01]  /*1ac50*/  STL [R1+0x34], RZ ;  /* 0x000034ff01007387 */ /* 0x0005e20000100800 */
[----:B------:R-:W-:Y:S01]  /*1ac60*/  ULDC UR4, c[0x0][0xc3c] ;  /* 0x00030f0000047ab9 */ /* 0x000fe20000000800 */
[----:B------:R-:W-:Y:S01]  /*1ac70*/  IMAD.MOV.U32 R28, RZ, RZ, 0x1 ;  /* 0x00000001ff1c7424 */ /* 0x000fe200078e00ff */
[----:B-1----:R-:W-:Y:S01]  /*1ac80*/  ISETP.GE.AND P0, PT, R27, UR4, PT ;  /* 0x000000041b007c0c */ /* 0x002fe2000bf06270 */
[----:B------:R-:W-:-:S12]  /*1ac90*/  IMAD.MOV.U32 R18, RZ, RZ, RZ ;  /* 0x000000ffff127224 */ /* 0x000fd800078e00ff */
[----:B--2---:R-:W-:Y:S05]  /*1aca0*/  @P0 BRA `(.L_x_1548) ;  /* 0x0000006400e40947 */ /* 0x004fea0003800000 */
[----:B------:R-:W1:Y:S01]  /*1acb0*/  S2R R5, SR_TID.X ;  /* 0x0000000000057919 */ /* 0x000e620000002100 */
[----:B------:R-:W2:Y:S01]  /*1acc0*/  S2UR UR5, SR_CgaCtaId ;  /* 0x00000000000579c3 */ /* 0x000ea20000008800 */
        /* <DEDUP_REMOVED lines=8> */
[----:B--2---:R-:W-:-:S06]  /*1ad50*/  ULEA UR4, UR5, UR4, 0x18 ;  /* 0x0000000405047291 */ /* 0x004fcc000f8ec03f */
[----:B------:R-:W-:Y:S01]  /*1ad60*/  IMAD.U32 R17, RZ, RZ, UR4 ;  /* 0x00000004ff117e24 */ /* 0x000fe2000f8e00ff */
[C---:B-1----:R-:W-:Y:S01]  /*1ad70*/  LOP3.LUT R4, R5.reuse, 0x7f, RZ, 0xc0, !PT ;  /* 0x0000007f05047812 */ /* 0x042fe200078ec0ff */
[----:B0-----:R-:W-:-:S04]  /*1ad80*/  IMAD.SHL.U32 R0, R5, 0x8, RZ ;  /* 0x0000000805007824 */ /* 0x001fc800078e00ff */
[----:B------:R-:W-:Y:S01]  /*1ad90*/  IMAD.SHL.U32 R3, R4, 0x8, RZ ;  /* 0x0000000804037824 */ /* 0x000fe200078e00ff */
[----:B------:R-:W-:Y:S01]  /*1ada0*/  LOP3.LUT R2, R0, 0x1f8, RZ, 0xc0, !PT ;  /* 0x000001f800027812 */ /* 0x000fe200078ec0ff */
[----:B------:R-:W-:Y:S01]  /*1adb0*/  IMAD.MOV.U32 R0, RZ, RZ, 0x1 ;  /* 0x00000001ff007424 */ /* 0x000fe200078e00ff */
[----:B------:R-:W-:Y:S02]  /*1adc0*/  SHF.R.U32.HI R4, RZ, 0x3, R4 ;  /* 0x00000003ff047819 */ /* 0x000fe40000011604 */
[----:B------:R-:W-:Y:S02]  /*1add0*/  LOP3.LUT R2, R2, 0x38, R5, 0x78, !PT ;  /* 0x0000003802027812 */ /* 0x000fe400078e7805 */
[----:B------:R0:W-:Y:S02]  /*1ade0*/  STL [R1], R0 ;  /* 0x0000000001007387 */ /* 0x0001e40000100800 */
[----:B------:R-:W-:Y:S01]  /*1adf0*/  LOP3.LUT R2, R2, 0x200, R3, 0xf8, !PT ;  /* 0x0000020002027812 */ /* 0x000fe200078ef803 */
[----:B------:R-:W-:-:S05]  /*1ae00*/  IMAD.SHL.U32 R3, R5, 0x10, RZ ;  /* 0x0000001005037824 */ /* 0x000fca00078e00ff */
[----:B------:R-:W-:Y:S01]  /*1ae10*/  LOP3.LUT R3, R4, 0x70, R3, 0xf8, !PT ;  /* 0x0000007004037812 */ /* 0x000fe200078ef803 */
[----:B0-----:R-:W-:-:S05]  /*1ae20*/  IMAD R0, R2, 0x2, R17 ;  /* 0x0000000202007824 */ /* 0x001fca00078e0211 */
[----:B------:R0:W-:Y:S02]  /*1ae30*/  STL [R1+0xc], R0 ;  /* 0x00000c0001007387 */ /* 0x0001e40000100800 */
.L_x_1690:
[----:B------:R-:W-:Y:S05]  /*1ae40*/  YIELD ;  /* 0x0000000000007946 */ /* 0x000fea0003800000 */
[----:B------:R-:W-:Y:S01]  /*1ae50*/  ULDC.64 UR4, c[0x0][0xa28] ;  /* 0x00028a0000047ab9 */ /* 0x000fe20000000a00 */
[----:B------:R-:W-:Y:S02]  /*1ae60*/  CS2R R6, SRZ ;  /* 0x0000000000067805 */ /* 0x000fe4000001ff00 */
[----:B------:R-:W-:Y:S01]  /*1ae70*/  ISETP.NE.U32.AND P0, PT, RZ, UR4, PT ;  /* 0x00000004ff007c0c */ /* 0x000fe2000bf05070 */
[----:B-1----:R-:W1:Y:S01]  /*1ae80*/  LDC.64 R10, c[0x0][0xa00] ;  /* 0x00028000ff0a7b82 */ /* 0x002e620000000a00 */
[----:B0-----:R-:W-:Y:S01]  /*1ae90*/  IMAD.MOV.U32 R0, RZ, RZ, RZ ;  /* 0x000000ffff007224 */ /* 0x001fe200078e00ff */
[----:B------:R-:W-:Y:S01]  /*1aea0*/  ULDC.64 UR6, c[0x0][0xa08] ;  /* 0x0002820000067ab9 */ /* 0x000fe20000000a00 */
[----:B------:R-:W-:Y:S01]  /*1aeb0*/  ISETP.NE.AND.EX P0, PT, RZ, UR5, PT, P0 ;  /* 0x00000005ff007c0c */ /* 0x000fe2000bf05300 */
[----:B------:R-:W-:Y:S01]  /*1aec0*/  ULDC.64 UR4, c[0x0][0xa18] ;  /* 0x0002860000047ab9 */ /* 0x000fe20000000a00 */
[----:B------:R-:W-:-:S03]  /*1aed0*/  ULDC.64 UR8, c[0x0][0xa10] ;  /* 0x0002840000087ab9 */ /* 0x000fc60000000a00 */
[----:B------:R-:W0:Y:S08]  /*1aee0*/  LDC.64 R4, c[0x0][0xa08] ;  /* 0x00028200ff047b82 */ /* 0x000e300000000a00 */
[----:B------:R-:W2:Y:S02]  /*1aef0*/  @P0 LDC.64 R2, c[0x0][0xa28] ;  /* 0x00028a00ff020b82 */ /* 0x000ea40000000a00 */
[----:B--2---:R-:W-:-:S05]  /*1af00*/  @P0 IMAD.WIDE R2, R27, 0x4, R2 ;  /* 0x000000041b020825 */ /* 0x004fca00078e0202 */
[----:B------:R2:W5:Y:S01]  /*1af10*/  @P0 LDG.E R7, desc[UR40][R2.64] ;  /* 0x0000002802070981 */ /* 0x000562000c1e1900 */
[----:B------:R-:W-:Y:S01]  /*1af20*/  ISETP.NE.U32.AND P0, PT, RZ, UR4, PT ;  /* 0x00000004ff007c0c */ /* 0x000fe2000bf05070 */
[C---:B-1----:R-:W-:Y:S01]  /*1af30*/  IMAD.WIDE R10, R27.reuse, 0x4, R10 ;  /* 0x000000041b0a7825 */ /* 0x042fe200078e020a */
[----:B------:R-:W-:Y:S02]  /*1af40*/  ISETP.NE.U32.AND P2, PT, RZ, UR6, PT ;  /* 0x00000006ff007c0c */ /* 0x000fe4000bf45070 */
[----:B------:R-:W-:Y:S01]  /*1af50*/  ISETP.NE.AND.EX P0, PT, RZ, UR5, PT, P0 ;  /* 0x00000005ff007c0c */ /* 0x000fe2000bf05300 */
[----:B------:R-:W-:Y:S01]  /*1af60*/  ULDC.64 UR4, c[0x0][0xa00] ;  /* 0x0002800000047ab9 */ /* 0x000fe20000000a00 */
[----:B------:R-:W-:Y:S01]  /*1af70*/  ISETP.NE.U32.AND P4, PT, RZ, UR8, PT ;  /* 0x00000008ff007c0c */ /* 0x000fe2000bf85070 */
[----:B------:R-:W-:Y:S01]  /*1af80*/  IMAD.MOV.U32 R12, RZ, RZ, RZ ;  /* 0x000000ffff0c7224 */ /* 0x000fe200078e00ff */
[----:B------:R-:W-:Y:S01]  /*1af90*/  ISETP.NE.U32.AND P1, PT, RZ, UR4, PT ;  /* 0x00000004ff007c0c */ /* 0x000fe2000bf25070 */
[----:B--2---:R-:W1:Y:S01]  /*1afa0*/  LDC.64 R2, c[0x0][0xa10] ;  /* 0x00028400ff027b82 */ /* 0x004e620000000a00 */
[----:B0-----:R-:W-:-:S02]  /*1afb0*/  IMAD.WIDE R4, R27, 0x4, R4 ;  /* 0x000000041b047825 */ /* 0x001fc400078e0204 */
[----:B------:R-:W-:-:S05]  /*1afc0*/  ISETP.NE.AND.EX P3, PT, RZ, UR5, PT, P1 ;  /* 0x00000005ff007c0c */ /* 0x000fca000bf65310 */
[----:B------:R-:W0:Y:S01]  /*1afd0*/  @P0 LDC.64 R8, c[0x0][0xa18] ;  /* 0x00028600ff080b82 */ /* 0x000e220000000a00 */
[----:B------:R-:W-:Y:S01]  /*1afe0*/  ULDC UR4, c[0x0][0x288] ;  /* 0x0000a20000047ab9 */ /* 0x000fe20000000800 */
[----:B------:R-:W-:Y:S02]  /*1aff0*/  ISETP.NE.AND.EX P1, PT, RZ, UR7, PT, P2 ;  /* 0x00000007ff007c0c */ /* 0x000fe4000bf25320 */
[----:B------:R-:W-:-:S04]  /*1b000*/  ISETP.NE.AND.EX P2, PT, RZ, UR9, PT, P4 ;  /* 0x00000009ff007c0c */ /* 0x000fc8000bf45340 */
[----:B------:R-:W2:Y:S07]  /*1b010*/  @P3 LDG.E R0, desc[UR40][R10.64] ;  /* 0x000000280a003981 */ /* 0x000eae000c1e1900 */
[----:B------:R-:W5:Y:S01]  /*1b020*/  @P1 LDG.E R12, desc[UR40][R4.64] ;  /* 0x00000028040c1981 */ /* 0x000f62000c1e1900 */
[----:B-1----:R-:W-:-:S05]  /*1b030*/  IMAD.WIDE R2, R27, 0x4, R2 ;  /* 0x000000041b027825 */ /* 0x002fca00078e0202 */
[----:B------:R-:W5:Y:S01]  /*1b040*/  @P2 LDG.E R6, desc[UR40][R2.64] ;  /* 0x0000002802062981 */ /* 0x000f62000c1e1900 */
[----:B0-----:R-:W-:-:S03]  /*1b050*/  @P0 IMAD.WIDE R8, R27, 0x4, R8 ;  /* 0x000000041b080825 */ /* 0x001fc600078e0208 */
[----:B--2---:R0:W-:Y:S02]  /*1b060*/  STL [R1+0x28], R0 ;  /* 0x0000280001007387 */ /* 0x0041e40000100800 */
[----:B0-----:R-:W-:Y:S01]  /*1b070*/  IMAD.U32 R0, RZ, RZ, UR4 ;  /* 0x00000004ff007e24 */ /* 0x001fe2000f8e00ff */
        /* <DEDUP_REMOVED lines=8> */
[----:B------:R-:W-:Y:S02]  /*1b100*/  ULDC UR5, c[0x0][0x348] ;  /* 0x0000d20000057ab9 */ /* 0x000fe40000000800 */
[----:B0-----:R-:W-:Y:S02]  /*1b110*/  IMAD.U32 R8, RZ, RZ, UR5 ;  /* 0x00000005ff087e24 */ /* 0x001fe4000f8e00ff */
[----:B------:R-:W-:Y:S01]  /*1b120*/  IMAD.U32 R9, RZ, RZ, UR4 ;  /* 0x00000004ff097e24 */ /* 0x000fe2000f8e00ff */
[----:B--2---:R0:W-:Y:S01]  /*1b130*/  STL [R1+0x18], R0 ;  /* 0x0000180001007387 */ /* 0x0041e20000100800 */
[----:B------:R-:W-:Y:S01]  /*1b140*/  IMAD.MOV.U32 R13, RZ, RZ, R0 ;  /* 0x000000ffff0d7224 */ /* 0x000fe200078e0000 */
[----:B---3--:R-:W-:Y:S06]  /*1b150*/  @P0 BRA `(.L_x_1549) ;  /* 0x0000000000140947 */ /* 0x008fec0003800000 */
[----:B------:R-:W-:Y:S05]  /*1b160*/  @!P3 BRA `(.L_x_1549) ;  /* 0x000000000010b947 */ /* 0x000fea0003800000 */
[----:B0-----:R-:W2:Y:S04]  /*1b170*/  LDG.E R0, desc[UR40][R10.64] ;  /* 0x000000280a007981 */ /* 0x001ea8000c1e1900 */
[----:B------:R-:W2:Y:S02]  /*1b180*/  LDG.E R10, desc[UR40][R10.64+0x4] ;  /* 0x000004280a0a7981 */ /* 0x000ea4000c1e1900 */
[----:B--2---:R-:W-:-:S05]  /*1b190*/  IMAD.IADD R13, R10, 0x1, -R0 ;  /* 0x000000010a0d7824 */ /* 0x004fca00078e0a00 */
[----:B------:R1:W-:Y:S02]  /*1b1a0*/  STL [R1+0x18], R13 ;  /* 0x0000180d01007387 */ /* 0x0003e40000100800 */
.L_x_1549:
        /* <DEDUP_REMOVED lines=14> */
.L_x_1550:
[----:B------:R-:W-:Y:S05]  /*1b290*/  @!P1 BRA `(.L_x_1551) ;  /* 0x00000000000c9947 */ /* 0x000fea0003800000 */
[----:B------:R-:W2:Y:S04]  /*1b2a0*/  LDG.E R9, desc[UR40][R4.64] ;  /* 0x0000002804097981 */ /* 0x000ea8000c1e1900 */
[----:B------:R-:W2:Y:S02]  /*1b2b0*/  LDG.E R4, desc[UR40][R4.64+0x4] ;  /* 0x0000042804047981 */ /* 0x000ea4000c1e1900 */
[----:B--2---:R-:W-:-:S07]  /*1b2c0*/  IMAD.IADD R9, R4, 0x1, -R9 ;  /* 0x0000000104097824 */ /* 0x004fce00078e0a09 */
.L_x_1551:
[----:B0-----:R-:W2:Y:S04]  /*1b2d0*/  @P2 LDG.E R4, desc[UR40][R2.64] ;  /* 0x0000002802042981 */ /* 0x001ea8000c1e1900 */
[----:B------:R0:W2:Y:S01]  /*1b2e0*/  @P2 LDG.E R5, desc[UR40][R2.64+0x4] ;  /* 0x0000042802052981 */ /* 0x0000a2000c1e1900 */
[----:B------:R-:W-:Y:S02]  /*1b2f0*/  IMAD R14, R25, 0xc0, RZ ;  /* 0x000000c0190e7824 */ /* 0x000fe400078e02ff */
[----:B-----5:R-:W-:Y:S02]  /*1b300*/  IMAD.IADD R7, R9, 0x1, -R7 ;  /* 0x0000000109077824 */ /* 0x020fe400078e0a07 */
[----:B------:R-:W-:Y:S01]  /*1b310*/  VIADD R10, R14, 0xbf ;  /* 0x000000bf0e0a7836 */ /* 0x000fe20000000000 */
[----:B------:R3:W-:Y:S01]  /*1b320*/  STL [R1+0x10], R14 ;  /* 0x0000100e01007387 */ /* 0x0007e20000100800 */
[----:B0-----:R-:W0:Y:S02]  /*1b330*/  LDC R2, c[0x0][0x448] ;  /* 0x00011200ff027b82 */ /* 0x001e240000000800 */
[----:B0-----:R-:W-:-:S13]  /*1b340*/  ISETP.NE.AND P1, PT, R2, 0x1, PT ;  /* 0x000000010200780c */ /* 0x001fda0003f25270 */
[----:B------:R-:W0:Y:S08]  /*1b350*/  @P1 LDC R3, c[0x0][0x44c] ;  /* 0x00011300ff031b82 */ /* 0x000e300000000800 */
[----:B------:R-:W4:Y:S01]  /*1b360*/  @P1 LDC R2, c[0x0][0x450] ;  /* 0x00011400ff021b82 */ /* 0x000f220000000800 */
[----:B0-----:R-:W-:-:S05]  /*1b370*/  @P1 IMAD.HI.U32 R3, R10, R3, RZ ;  /* 0x000000030a031227 */ /* 0x001fca00078e00ff */
[----:B----4-:R-:W-:Y:S01]  /*1b380*/  @P1 SHF.R.U32.HI R10, RZ, R2, R3 ;  /* 0x00000002ff0a1219 */ /* 0x010fe20000011603 */
[----:B--2---:R-:W-:-:S04]  /*1b390*/  @P2 IMAD.IADD R8, R5, 0x1, -R4 ;  /* 0x0000000105082824 */ /* 0x004fc800078e0a04 */
[----:B------:R-:W-:-:S04]  /*1b3a0*/  IMAD.IADD R19, R7, 0x1, R8 ;  /* 0x0000000107137824 */ /* 0x000fc800078e0208 */
[C---:B------:R-:W-:Y:S01]  /*1b3b0*/  VIADD R4, R19.reuse, 0x7f ;  /* 0x0000007f13047836 */ /* 0x040fe20000000000 */
[----:B------:R-:W-:-:S04]  /*1b3c0*/  IADD3 R9, R19, 0x1, -R13 ;  /* 0x0000000113097810 */ /* 0x000fc80007ffe80d */
[----:B------:R-:W-:Y:S01]  /*1b3d0*/  SHF.R.S32.HI R2, RZ, 0x1f, R4 ;  /* 0x0000001fff027819 */ /* 0x000fe20000011404 */
[----:B------:R-:W-:-:S03]  /*1b3e0*/  IMAD.IADD R10, R9, 0x1, R10 ;  /* 0x00000001090a7824 */ /* 0x000fc600078e020a */
[----:B------:R-:W-:Y:S02]  /*1b3f0*/  LEA.HI R4, R2, R4, RZ, 0x7 ;  /* 0x0000000402047211 */ /* 0x000fe400078f38ff */
[----:B------:R-:W0:Y:S02]  /*1b400*/  LDC.64 R2, c[0x0][0x9e0] ;  /* 0x00027800ff027b82 */ /* 0x000e240000000a00 */
[----:B------:R-:W-:-:S05]  /*1b410*/  SHF.R.S32.HI R12, RZ, 0x7, R4 ;  /* 0x00000007ff0c7819 */ /* 0x000fca0000011404 */
[----:B------:R3:W-:Y:S01]  /*1b420*/  STL [R1+0x44], R12 ;  /* 0x0000440c01007387 */ /* 0x0007e20000100800 */
[----:B0-----:R-:W-:Y:S01]  /*1b430*/  ISETP.GE.AND P3, PT, R3, 0x1, PT ;  /* 0x000000010300780c */ /* 0x001fe20003f66270 */
[----:B------:R-:W-:-:S12]  /*1b440*/  IMAD.IADD R2, R10, 0x1, R2 ;  /* 0x000000010a027824 */ /* 0x000fd800078e0202 */
[----:B---3--:R-:W-:Y:S05]  /*1b450*/  @!P3 BRA `(.L_x_1552) ;  /* 0x000000000048b947 */ /* 0x008fea0003800000 */
        /* <DEDUP_REMOVED lines=11> */
.L_x_1554:
[----:B------:R-:W-:-:S13]  /*1b510*/  ISETP.NE.AND P0, PT, R3, 0x1, PT ;  /* 0x000000010300780c */ /* 0x000fda0003f05270 */
[----:B------:R-:W0:Y:S02]  /*1b520*/  @P0 LDC.64 R4, c[0x0][0x9e8] ;  /* 0x00027a00ff040b82 */ /* 0x000e240000000a00 */
[----:B0-----:R-:W-:-:S05]  /*1b530*/  @P0 IMAD.HI.U32 R4, R11, R4, RZ ;  /* 0x000000040b040227 */ /* 0x001fca00078e00ff */
[----:B------:R-:W-:-:S07]  /*1b540*/  @P0 SHF.R.U32.HI R11, RZ, R5, R4 ;  /* 0x00000005ff0b0219 */ /* 0x000fce0000011604 */
.L_x_1555:
[----:B------:R-:W-:Y:S05]  /*1b550*/  BSYNC B0 ;  /* 0x0000000000007941 */ /* 0x000fea0003800000 */
.L_x_1553:
[----:B------:R-:W-:-:S05]  /*1b560*/  IMAD R11, R11, R3, R3 ;  /* 0x000000030b0b7224 */ /* 0x000fca00078e0203 */
[----:B------:R-:W-:-:S07]  /*1b570*/  VIMNMX R2, R2, R11, PT ;  /* 0x0000000b02027248 */ /* 0x000fce0003fe0100 */
.L_x_1552:
[----:B------:R-:W0:Y:S01]  /*1b580*/  @P1 LDC R10, c[0x0][0x44c] ;  /* 0x00011300ff0a1b82 */ /* 0x000e220000000800 */
[----:B------:R-:W-:Y:S01]  /*1b590*/  VIADD R2, R2, 0x7f ;  /* 0x0000007f02027836 */ /* 0x000fe20000000000 */
[----:B------:R-:W-:Y:S01]  /*1b5a0*/  ULDC UR4, c[0x0][0x9dc] ;  /* 0x0002770000047ab9 */ /* 0x000fe20000000800 */
[----:B------:R-:W-:Y:S02]  /*1b5b0*/  IMAD.MOV.U32 R4, RZ, RZ, R14 ;  /* 0x000000ffff047224 */ /* 0x000fe400078e000e */
[----:B------:R-:W-:-:S03]  /*1b5c0*/  IMAD.IADD R19, R19, 0x1, -R13 ;  /* 0x0000000113137824 */ /* 0x000fc600078e0a0d */
[----:B------:R-:W2:Y:S01]  /*1b5d0*/  @P1 LDC R5, c[0x0][0x450] ;  /* 0x00011400ff051b82 */ /* 0x000ea20000000800 */
[----:B0-----:R-:W-:-:S05]  /*1b5e0*/  @P1 IMAD.HI.U32 R10, R14, R10, RZ ;  /* 0x0000000a0e0a1227 */ /* 0x001fca00078e00ff */
[----:B--2---:R-:W-:Y:S02]  /*1b5f0*/  @P1 SHF.R.U32.HI R4, RZ, R5, R10 ;  /* 0x00000005ff041219 */ /* 0x004fe4000001160a */
[----:B------:R-:W-:-:S03]  /*1b600*/  SHF.R.S32.HI R5, RZ, 0x1f, R2 ;  /* 0x0000001fff057819 */ /* 0x000fc60000011402 */
[----:B------:R-:W-:Y:S01]  /*1b610*/  IMAD.IADD R11, R19, 0x1, R4 ;  /* 0x00000001130b7824 */ /* 0x000fe200078e0204 */
[----:B------:R-:W-:-:S03]  /*1b620*/  LEA.HI R5, R5, R2, RZ, 0x7 ;  /* 0x0000000205057211 */ /* 0x000fc600078f38ff */
[----:B------:R-:W-:Y:S01]  /*1b630*/  VIADD R2, R11, -UR4 ;  /* 0x800000040b027c36 */ /* 0x000fe20008000000 */
[----:B------:R-:W-:-:S04]  /*1b640*/  SHF.R.S32.HI R5, RZ, 0x7, R5 ;  /* 0x00000007ff057819 */ /* 0x000fc80000011405 */
[----:B------:R-:W-:Y:S01]  /*1b650*/  VIMNMX R10, R12, R5, PT ;  /* 0x000000050c0a7248 */ /* 0x000fe20003fe0100 */
        /* <DEDUP_REMOVED lines=11> */
.L_x_1558:
[----:B------:R-:W-:-:S13]  /*1b710*/  ISETP.NE.AND P0, PT, R3, 0x1, PT ;  /* 0x000000010300780c */ /* 0x000fda0003f05270 */
[----:B------:R-:W0:Y:S02]  /*1b720*/  @P0 LDC.64 R4, c[0x0][0x9e8] ;  /* 0x00027a00ff040b82 */ /* 0x000e240000000a00 */
[----:B0-----:R-:W-:-:S05]  /*1b730*/  @P0 IMAD.HI.U32 R4, R11, R4, RZ ;  /* 0x000000040b040227 */ /* 0x001fca00078e00ff */
[----:B------:R-:W-:-:S07]  /*1b740*/  @P0 SHF.R.U32.HI R11, RZ, R5, R4 ;  /* 0x00000005ff0b0219 */ /* 0x000fce0000011604 */
.L_x_1559:
[----:B------:R-:W-:Y:S05]  /*1b750*/  BSYNC B0 ;  /* 0x0000000000007941 */ /* 0x000fea0003800000 */
.L_x_1557:
[----:B------:R-:W-:-:S05]  /*1b760*/  IMAD R3, R11, R3, RZ ;  /* 0x000000030b037224 */ /* 0x000fca00078e02ff */
[----:B------:R-:W-:-:S07]  /*1b770*/  VIMNMX R2, R2, R3, !PT ;  /* 0x0000000302027248 */ /* 0x000fce0007fe0100 */
.L_x_1556:
[----:B------:R-:W-:Y:S01]  /*1b780*/  SHF.R.S32.HI R3, RZ, 0x1f, R2 ;  /* 0x0000001fff037819 */ /* 0x000fe20000011402 */
[----:B------:R-:W-:Y:S01]  /*1b790*/  BSSY B0, `(.L_x_1560) ;  /* 0x0000027000007945 */ /* 0x000fe20003800000 */
[----:B------:R-:W-:Y:S01]  /*1b7a0*/  LOP3.LUT R14, R0, 0xff, RZ, 0xc0, !PT ;  /* 0x000000ff000e7812 */ /* 0x000fe200078ec0ff */
[----:B-1----:R-:W-:Y:S01]  /*1b7b0*/  IMAD.MOV.U32 R13, RZ, RZ, RZ ;  /* 0x000000ffff0d7224 */ /* 0x002fe200078e00ff */
[----:B------:R-:W-:Y:S02]  /*1b7c0*/  LEA.HI R3, R3, R2, RZ, 0x7 ;  /* 0x0000000203037211 */ /* 0x000fe400078f38ff */
[----:B------:R-:W-:Y:S01]  /*1b7d0*/  SHF.R.U32.HI R0, RZ, 0x10, R0 ;  /* 0x00000010ff007819 */ /* 0x000fe20000011600 */
[----:B------:R0:W-:Y:S01]  /*1b7e0*/  STL [R1+0x40], R14 ;  /* 0x0000400e01007387 */ /* 0x0001e20000100800 */
[----:B------:R-:W-:-:S04]  /*1b7f0*/  SHF.R.S32.HI R3, RZ, 0x7, R3 ;  /* 0x00000007ff037819 */ /* 0x000fc80000011403 */
[----:B------:R-:W-:-:S04]  /*1b800*/  VIMNMX R4, RZ, R3, !PT ;  /* 0x00000003ff047248 */ /* 0x000fc80007fe0100 */
[----:B------:R-:W-:-:S13]  /*1b810*/  ISETP.GT.AND P0, PT, R10, R4, PT ;  /* 0x000000040a00720c */ /* 0x000fda0003f04270 */
[----:B0-----:R-:W-:Y:S05]  /*1b820*/  @!P0 BRA `(.L_x_1561) ;  /* 0x0000000000748947 */ /* 0x001fea0003800000 */
[----:B------:R-:W-:Y:S01]  /*1b830*/  ISETP.NE.AND P0, PT, R0, RZ, PT ;  /* 0x000000ff0000720c */ /* 0x000fe20003f05270 */
[----:B------:R-:W-:-:S03]  /*1b840*/  ULDC UR4, c[0x0][0x9f0] ;  /* 0x00027c0000047ab9 */ /* 0x000fc60000000800 */
[----:B------:R-:W-:-:S04]  /*1b850*/  SEL R5, R0, UR4, P0 ;  /* 0x0000000400057c07 */ /* 0x000fc80008000000 */
[----:B------:R-:W-:Y:S02]  /*1b860*/  IABS R12, R5 ;  /* 0x00000005000c7213 */ /* 0x000fe40000000000 */
[----:B------:R-:W-:Y:S02]  /*1b870*/  IADD3 R11, R5, -0x1, R10 ;  /* 0xffffffff050b7810 */ /* 0x000fe40007ffe00a */
[----:B------:R-:W0:Y:S03]  /*1b880*/  I2F.RP R2, R12 ;  /* 0x0000000c00027306 */ /* 0x000e260000209400 */
[----:B------:R-:W-:-:S05]  /*1b890*/  IMAD.IADD R11, R11, 0x1, -R4 ;  /* 0x000000010b0b7824 */ /* 0x000fca00078e0a04 */
[----:B0-----:R-:W0:Y:S02]  /*1b8a0*/  MUFU.RCP R2, R2 ;  /* 0x0000000200027308 */ /* 0x001e240000001000 */
[----:B0-----:R-:W-:-:S06]  /*1b8b0*/  VIADD R2, R2, 0xffffffe ;  /* 0x0ffffffe02027836 */ /* 0x001fcc0000000000 */
[----:B------:R0:W1:Y:S02]  /*1b8c0*/  F2I.FTZ.U32.TRUNC.NTZ R3, R2 ;  /* 0x0000000200037305 */ /* 0x000064000021f000 */
[----:B0-----:R-:W-:-:S04]  /*1b8d0*/  LOP3.LUT R2, R11, R5, RZ, 0x3c, !PT ;  /* 0x000000050b027212 */ /* 0x001fc800078e3cff */
[----:B------:R-:W-:Y:S01]  /*1b8e0*/  ISETP.GE.AND P3, PT, R2, RZ, PT ;  /* 0x000000ff0200720c */ /* 0x000fe20003f66270 */
[----:B-1----:R-:W-:-:S04]  /*1b8f0*/  IMAD.MOV R2, RZ, RZ, -R3 ;  /* 0x000000ffff027224 */ /* 0x002fc800078e0a03 */
[----:B------:R-:W-:Y:S02]  /*1b900*/  IMAD R13, R2, R12, RZ ;  /* 0x0000000c020d7224 */ /* 0x000fe400078e02ff */
[----:B------:R-:W-:-:S04]  /*1b910*/  IMAD.MOV.U32 R2, RZ, RZ, RZ ;  /* 0x000000ffff027224 */ /* 0x000fc800078e00ff */
        /* <DEDUP_REMOVED lines=13> */
[----:B------:R-:W-:-:S07]  /*1b9f0*/  @!P1 LOP3.LUT R13, RZ, R5, RZ, 0x33, !PT ;  /* 0x00000005ff0d9212 */ /* 0x000fce00078e33ff */
.L_x_1561:
[----:B------:R-:W-:Y:S05]  /*1ba00*/  BSYNC B0 ;  /* 0x0000000000007941 */ /* 0x000fea0003800000 */
.L_x_1560:
[-C--:B------:R-:W-:Y:S01]  /*1ba10*/  IMAD R4, R14, R13.reuse, R4 ;  /* 0x0000000d0e047224 */ /* 0x080fe200078e0204 */
[----:B------:R-:W-:Y:S04]  /*1ba20*/  BSSY B0, `(.L_x_1562) ;  /* 0x00000dc000007945 */ /* 0x000fe80003800000 */
[C---:B------:R-:W-:Y:S01]  /*1ba30*/  VIADDMNMX R10, R4.reuse, R13, R10, PT ;  /* 0x0000000d040a7246 */ /* 0x040fe2000380010a */
[----:B------:R-:W-:-:S04]  /*1ba40*/  IMAD R4, R4, 0x80, -R7 ;  /* 0x0000008004047824 */ /* 0x000fc800078e0a07 */
[----:B------:R-:W-:Y:S01]  /*1ba50*/  IMAD R10, R10, 0x80, -R7 ;  /* 0x000000800a0a7824 */ /* 0x000fe200078e0a07 */
[----:B------:R-:W-:-:S04]  /*1ba60*/  VIMNMX R4, RZ, R4, !PT ;  /* 0x00000004ff047248 */ /* 0x000fc80007fe0100 */
[----:B------:R-:W-:-:S04]  /*1ba70*/  VIMNMX R10, R10, R8, PT ;  /* 0x000000080a0a7248 */ /* 0x000fc80003fe0100 */
[----:B------:R-:W-:Y:S02]  /*1ba80*/  ISETP.GT.AND P0, PT, R10, R4, PT ;  /* 0x000000040a00720c */ /* 0x000fe40003f04270 */
[----:B------:R-:W-:-:S11]  /*1ba90*/  SHF.R.U32.HI R4, RZ, 0x7, R4 ;  /* 0x00000007ff047819 */ /* 0x000fd60000011604 */
[----:B------:R-:W-:-:S05]  /*1baa0*/  @P0 VIADD R2, R10, 0x7f ;  /* 0x0000007f0a020836 */ /* 0x000fca0000000000 */
[----:B------:R-:W-:-:S04]  /*1bab0*/  @P0 SHF.R.S32.HI R3, RZ, 0x1f, R2 ;  /* 0x0000001fff030819 */ /* 0x000fc80000011402 */
[----:B------:R-:W-:Y:S01]  /*1bac0*/  @P0 LEA.HI R2, R3, R2, RZ, 0x7 ;  /* 0x0000000203020211 */ /* 0x000fe200078f38ff */
[----:B------:R-:W-:-:S03]  /*1bad0*/  IMAD.MOV.U32 R3, RZ, RZ, R4 ;  /* 0x000000ffff037224 */ /* 0x000fc600078e0004 */
[----:B------:R-:W-:Y:S02]  /*1bae0*/  @P0 SHF.R.S32.HI R3, RZ, 0x7, R2 ;  /* 0x00000007ff030819 */ /* 0x000fe40000011402 */
[----:B------:R-:W-:Y:S02]  /*1baf0*/  PLOP3.LUT P0, PT, PT, PT, PT, 0x80, 0x0 ;  /* 0x000000000000781c */ /* 0x000fe40003f0f070 */
[----:B------:R-:W-:-:S13]  /*1bb00*/  ISETP.GT.AND P1, PT, R3, R4, PT ;  /* 0x000000040300720c */ /* 0x000fda0003f24270 */
[----:B------:R-:W-:Y:S05]  /*1bb10*/  @!P1 BRA `(.L_x_1563) ;  /* 0x0000000c00309947 */ /* 0x000fea0003800000 */
[----:B------:R-:W-:Y:S01]  /*1bb20*/  UMOV UR4, 0xffffffff ;  /* 0xffffffff00047882 */ /* 0x000fe20000000000 */
[----:B------:R-:W-:Y:S02]  /*1bb30*/  SEL R2, R27, RZ, !P2 ;  /* 0x000000ff1b027207 */ /* 0x000fe40005000000 */
[----:B------:R-:W-:Y:S05]  /*1bb40*/  BRA.DIV UR4, `(.L_x_1564) ;  /* 0x0000007604507947 */ /* 0x000fea000b800000 */
[----:B------:R-:W0:Y:S02]  /*1bb50*/  S2R R5, SR_TID.X ;  /* 0x0000000000057919 */ /* 0x000e240000002100 */
[----:B0-----:R-:W-:-:S04]  /*1bb60*/  SHF.R.U32.HI R5, RZ, 0x5, R5 ;  /* 0x00000005ff057819 */ /* 0x001fc80000011605 */
[----:B------:R-:W-:-:S05]  /*1bb70*/  LOP3.LUT R5, R5, 0x3, RZ, 0xc0, !PT ;  /* 0x0000000305057812 */ /* 0x000fca00078ec0ff */
[----:B------:R0:W1:Y:S02]  /*1bb80*/  SHFL.IDX PT, R14, R5, RZ, 0x1f ;  /* 0x00001fff050e7589 */ /* 0x00006400000e0000 */
.L_x_1759:
[----:B-1----:R-:W-:Y:S02]  /*1bb90*/  ISETP.NE.AND P0, PT, R14, RZ, PT ;  /* 0x000000ff0e00720c */ /* 0x002fe40003f05270 */
[----:B------:R-:W-:-:S11]  /*1bba0*/  PLOP3.LUT P6, PT, PT, PT, PT, 0x8, 0x0 ;  /* 0x000000000000781c */ /* 0x000fd60003fce170 */
[----:B------:R-:W-:Y:S05]  /*1bbb0*/  @P0 BRA `(.L_x_1565) ;  /* 0x00000000000c0947 */ /* 0x000fea0003800000 */
[----:B------:R-:W-:-:S03]  /*1bbc0*/  UMOV UR4, 0xffffffff ;  /* 0xffffffff00047882 */ /* 0x000fc60000000000 */
[----:B------:R-:W-:Y:S05]  /*1bbd0*/  BRA.DIV UR4, `(.L_x_1566) ;  /* 0x0000007604607947 */ /* 0x000fea000b800000 */
[----:B------:R-:W-:-:S13]  /*1bbe0*/  ELECT P6, URZ, PT ;  /* 0x00000000003f782f */ /* 0x000fda00038c0000 */
.L_x_1565:
[----:B0-----:R-:W2:Y:S01]  /*1bbf0*/  LDL R5, [R1+0x34] ;  /* 0x0000340001057983 */ /* 0x001ea20000100800 */
[----:B------:R-:W-:Y:S01]  /*1bc00*/  BSSY B1, `(.L_x_1567) ;  /* 0x0000008000017945 */ /* 0x000fe20003800000 */
[----:B--2---:R-:W-:-:S05]  /*1bc10*/  VIADD R5, R5, 0x1 ;  /* 0x0000000105057836 */ /* 0x004fca0000000000 */
[----:B------:R-:W-:-:S04]  /*1bc20*/  LEA.HI R7, R5, R5, RZ, 0x1 ;  /* 0x0000000505077211 */ /* 0x000fc800078f08ff */
[----:B------:R-:W-:-:S05]  /*1bc30*/  LOP3.LUT R7, R7, 0xfffffffe, RZ, 0xc0, !PT ;  /* 0xfffffffe07077812 */ /* 0x000fca00078ec0ff */
[----:B------:R-:W-:-:S05]  /*1bc40*/  IMAD.IADD R5, R5, 0x1, -R7 ;  /* 0x0000000105057824 */ /* 0x000fca00078e0a07 */
[----:B------:R-:W-:-:S04]  /*1bc50*/  SHF.L.U32 R5, R5, 0x1f, RZ ;  /* 0x0000001f05057819 */ /* 0x000fc800000006ff */
[----:B------:R-:W0:Y:S02]  /*1bc60*/  SYNCS.PHASECHK.TRANS64.TRYWAIT P0, [R17+URZ+0x16820], R5 ;  /* 0x01682005110075a7 */ /* 0x000e24000800017f */
[----:B0-----:R-:W-:Y:S05]  /*1bc70*/  @!P0 BRA `(.L_x_1568) ;  /* 0x0000007400588947 */ /* 0x001fea0003800000 */
.L_x_1762:
[----:B------:R-:W-:Y:S05]  /*1bc80*/  BSYNC B1 ;  /* 0x0000000000017941 */ /* 0x000fea0003800000 */
.L_x_1567:
[----:B------:R-:W-:Y:S04]  /*1bc90*/  BSSY B1, `(.L_x_1569) ;  /* 0x0000050000017945 */ /* 0x000fe80003800000 */
[----:B------:R-:W-:Y:S05]  /*1bca0*/  @!P6 BRA `(.L_x_1570) ;  /* 0x000000040038e947 */ /* 0x000fea0003800000 */
[----:B------:R-:W2:Y:S01]  /*1bcb0*/  LDL R7, [R1] ;  /* 0x0000000001077983 */ /* 0x000ea20000100800 */
[----:B0-----:R-:W-:Y:S01]  /*1bcc0*/  IMAD R5, R29, 0x8, R17 ;  /* 0x000000081d057824 */ /* 0x001fe200078e0211 */
[----:B------:R-:W0:Y:S01]  /*1bcd0*/  S2R R8, SR_TID.X ;  /* 0x0000000000087919 */ /* 0x000e220000002100 */
[----:B------:R-:W-:Y:S01]  /*1bce0*/  BSSY B2, `(.L_x_1571) ;  /* 0x0000006000027945 */ /* 0x000fe20003800000 */
[----:B0-----:R-:W-:-:S04]  /*1bcf0*/  LOP3.LUT R8, R8, 0x7f, RZ, 0xc0, !PT ;  /* 0x0000007f08087812 */ /* 0x001fc800078ec0ff */
[----:B------:R-:W-:Y:S02]  /*1bd00*/  ISETP.NE.AND P1, PT, R8, RZ, PT ;  /* 0x000000ff0800720c */ /* 0x000fe40003f25270 */
[----:B--2---:R-:W-:-:S04]  /*1bd10*/  SHF.L.U32 R7, R7, 0x1f, RZ ;  /* 0x0000001f07077819 */ /* 0x004fc800000006ff */
[----:B------:R-:W0:Y:S02]  /*1bd20*/  SYNCS.PHASECHK.TRANS64.TRYWAIT P0, [R5+URZ+0x168a0], R7 ;  /* 0x0168a007050075a7 */ /* 0x000e24000800017f */
[----:B0-----:R-:W-:Y:S05]  /*1bd30*/  @!P0 BRA `(.L_x_1572) ;  /* 0x00000074003c8947 */ /* 0x001fea0003800000 */
.L_x_1763:
[----:B------:R-:W-:Y:S05]  /*1bd40*/  BSYNC B2 ;  /* 0x0000000000027941 */ /* 0x000fea0003800000 */
.L_x_1571:
[----:B------:R-:W-:Y:S04]  /*1bd50*/  BSSY B2, `(.L_x_1573) ;  /* 0x0000009000027945 */ /* 0x000fe80003800000 */
[----:B------:R-:W-:Y:S05]  /*1bd60*/  @P1 BRA `(.L_x_1574) ;  /* 0x00000000001c1947 */ /* 0x000fea0003800000 */
[----:B------:R-:W1:Y:S02]  /*1bd70*/  S2R R8, SR_TID.X ;  /* 0x0000000000087919 */ /* 0x000e640000002100 */
[----:B-1----:R-:W-:Y:S01]  /*1bd80*/  LOP3.LUT R10, R8, 0x1f, RZ, 0xc0, !PT ;  /* 0x0000001f080a7812 */ /* 0x002fe200078ec0ff */
[----:B------:R-:W-:-:S03]  /*1bd90*/  IMAD.MOV.U32 R8, RZ, RZ, 0x4000 ;  /* 0x00004000ff087424 */ /* 0x000fc600078e00ff */
[----:B------:R-:W-:Y:S01]  /*1bda0*/  ISETP.NE.AND P0, PT, R10, RZ, PT ;  /* 0x000000ff0a00720c */ /* 0x000fe20003f05270 */
[----:B------:R1:W-:-:S12]  /*1bdb0*/  SYNCS.ARRIVE.TRANS64 RZ, [R5+URZ+0x16890], R8 ;  /* 0x0168900805ff79a7 */ /* 0x0003d8000800003f */
[----:B-1----:R-:W-:Y:S05]  /*1bdc0*/  @!P0 BRA `(.L_x_1574) ;  /* 0x0000000000048947 */ /* 0x002fea0003800000 */
[----:B------:R-:W-:Y:S01]  /*1bdd0*/  BPT.TRAP 0x1 ;  /* 0x000000040000795c */ /* 0x000fe20000300000 */
.L_x_1574:
[----:B------:R-:W-:Y:S05]  /*1bde0*/  BSYNC B2 ;  /* 0x0000000000027941 */ /* 0x000fea0003800000 */
.L_x_1573:
[----:B------:R-:W-:Y:S01]  /*1bdf0*/  IMAD.MOV.U32 R13, RZ, RZ, RZ ;  /* 0x000000ffff0d7224 */ /* 0x000fe200078e00ff */
        /* <DEDUP_REMOVED lines=9> */
[----:B------:R-:W-:Y:S01]  /*1be90*/  IMAD.SHL.U32 R11, R29, 0x2000, RZ ;  /* 0x000020001d0b7824 */ /* 0x000fe200078e00ff */
[----:B------:R-:W-:Y:S01]  /*1bea0*/  UMOV UR7, 0x12f00000 ;  /* 0x12f0000000077882 */ /* 0x000fe20000000000 */
[----:B------:R-:W-:-:S08]  /*1beb0*/  VIADD R12, R5, 0x16890 ;  /* 0x00016890050c7836 */ /* 0x000fd00000000000 */
.L_x_1575:
        /* <DEDUP_REMOVED lines=9> */
[----:B-1----:R-:W-:Y:S05]  /*1bf50*/  @P0 BRA.U.ANY `(.L_x_1575) ;  /* 0xfffffffd00d80947 */ /* 0x002fea000393ffff */
[----:B------:R-:W1:Y:S01]  /*1bf60*/  SYNCS.PHASECHK.TRANS64.TRYWAIT P0, [R5+URZ+0x168c0], R7 ;  /* 0x0168c007050075a7 */ /* 0x000e62000800017f */
[----:B------:R-:W-:Y:S04]  /*1bf70*/  BSSY B2, `(.L_x_1576) ;  /* 0x0000002000027945 */ /* 0x000fe80003800000 */
[----:B-1----:R-:W-:Y:S05]  /*1bf80*/  @!P0 BRA `(.L_x_1577) ;  /* 0x0000007000bc8947 */ /* 0x002fea0003800000 */
.L_x_1764:
[----:B------:R-:W-:Y:S05]  /*1bf90*/  BSYNC B2 ;  /* 0x0000000000027941 */ /* 0x000fea0003800000 */
.L_x_1576:
[----:B------:R-:W-:Y:S01]  /*1bfa0*/  BSSY B2, `(.L_x_1578) ;  /* 0x000000b000027945 */ /* 0x000fe20003800000 */
[----:B------:R-:W-:Y:S02]  /*1bfb0*/  IMAD.MOV.U32 R14, RZ, RZ, 0x0 ;  /* 0x00000000ff0e7424 */ /* 0x000fe400078e00ff */
[----:B------:R-:W-:Y:S01]  /*1bfc0*/  IMAD.MOV.U32 R15, RZ, RZ, 0x12f00000 ;  /* 0x12f00000ff0f7424 */ /* 0x000fe200078e00ff */
[----:B------:R-:W-:Y:S06]  /*1bfd0*/  @P1 BRA `(.L_x_1579) ;  /* 0x00000000001c1947 */ /* 0x000fec0003800000 */
[----:B------:R-:W2:Y:S01]  /*1bfe0*/  S2R R10, SR_TID.X ;  /* 0x00000000000a7919 */ /* 0x000ea20000002100 */
[----:B01----:R-:W-:-:S04]  /*1bff0*/  IMAD.MOV.U32 R7, RZ, RZ, 0x4000 ;  /* 0x00004000ff077424 */ /* 0x003fc800078e00ff */
[----:B------:R3:W-:Y:S01]  /*1c000*/  SYNCS.ARRIVE.TRANS64 RZ, [R5+URZ+0x168b0], R7 ;  /* 0x0168b00705ff79a7 */ /* 0x0007e2000800003f */
[----:B--2---:R-:W-:-:S04]  /*1c010*/  LOP3.LUT R10, R10, 0x1f, RZ, 0xc0, !PT ;  /* 0x0000001f0a0a7812 */ /* 0x004fc800078ec0ff */
[----:B------:R-:W-:-:S13]  /*1c020*/  ISETP.NE.AND P0, PT, R10, RZ, PT ;  /* 0x000000ff0a00720c */ /* 0x000fda0003f05270 */
[----:B---3--:R-:W-:Y:S05]  /*1c030*/  @!P0 BRA `(.L_x_1579) ;  /* 0x0000000000048947 */ /* 0x008fea0003800000 */
[----:B------:R-:W-:Y:S01]  /*1c040*/  BPT.TRAP 0x1 ;  /* 0x000000040000795c */ /* 0x000fe20000300000 */
.L_x_1579:
[----:B------:R-:W-:Y:S05]  /*1c050*/  BSYNC B2 ;  /* 0x0000000000027941 */ /* 0x000fea0003800000 */
.L_x_1578:
[----:B------:R-:W-:Y:S01]  /*1c060*/  R2UR UR10, R13 ;  /* 0x000000000d0a72ca */ /* 0x000fe200000e0000 */
[----:B------:R-:W-:Y:S01]  /*1c070*/  IMAD R11, R11, 0x2, R17 ;  /* 0x000000020b0b7824 */ /* 0x000fe200078e0211 */
[----:B------:R-:W-:Y:S01]  /*1c080*/  R2UR UR6, R14 ;  /* 0x000000000e0672ca */ /* 0x000fe200000e0000 */
[----:B------:R-:W-:Y:S01]  /*1c090*/  UIADD3 UR4, UP0, UR38, 0x670, URZ ;  /* 0x0000067026047890 */ /* 0x000fe2000ff1e03f */
[----:B------:R-:W-:Y:S01]  /*1c0a0*/  R2UR UR7, R15 ;  /* 0x000000000f0772ca */ /* 0x000fe200000e0000 */
[----:B01----:R-:W-:Y:S01]  /*1c0b0*/  VIADD R5, R5, 0x168b0 ;  /* 0x000168b005057836 */ /* 0x003fe20000000000 */
[----:B------:R-:W-:Y:S01]  /*1c0c0*/  PLOP3.LUT P0, PT, PT, PT, PT, 0x80, 0x0 ;  /* 0x000000000000781c */ /* 0x000fe20003f0f070 */
[----:B------:R-:W-:Y:S01]  /*1c0d0*/  VIADD R11, R11, 0x400 ;  /* 0x000004000b0b7836 */ /* 0x000fe20000000000 */
[----:B------:R-:W-:-:S12]  /*1c0e0*/  UIADD3.X UR5, URZ, UR39, URZ, UP0, !UPT ;  /* 0x000000273f057290 */ /* 0x000fd800087fe43f */
.L_x_1580:
        /* <DEDUP_REMOVED lines=10> */
.L_x_1570:
[----:B------:R-:W-:Y:S05]  /*1c190*/  BSYNC B1 ;  /* 0x0000000000017941 */ /* 0x000fea0003800000 */
.L_x_1569:
[----:B------:R-:W2:Y:S01]  /*1c1a0*/  LDL.LU R7, [R1] ;  /* 0x0000000001077983 */ /* 0x000ea20000300800 */
[----:B------:R-:W-:Y:S01]  /*1c1b0*/  VIADD R29, R29, 0x1 ;  /* 0x000000011d1d7836 */ /* 0x000fe20000000000 */
[----:B------:R-:W-:Y:S01]  /*1c1c0*/  PLOP3.LUT P0, PT, PT, PT, PT, 0x8, 0x0 ;  /* 0x000000000000781c */ /* 0x000fe20003f0e170 */
[----:B------:R-:W-:-:S03]  /*1c1d0*/  VIADD R3, R3, 0xfffffffe ;  /* 0xfffffffe03037836 */ /* 0x000fc60000000000 */
[----:B------:R-:W-:Y:S02]  /*1c1e0*/  ISETP.NE.AND P1, PT, R29, 0x2, PT ;  /* 0x000000021d00780c */ /* 0x000fe40003f25270 */
[----:B------:R-:W-:Y:S02]  /*1c1f0*/  ISETP.GE.AND P2, PT, R3, R4, PT ;  /* 0x000000040300720c */ /* 0x000fe40003f46270 */
[----:B0-----:R-:W-:Y:S02]  /*1c200*/  SEL R5, RZ, 0x1, P1 ;  /* 0x00000001ff057807 */ /* 0x001fe40000800000 */
[----:B------:R-:W-:Y:S02]  /*1c210*/  SEL R29, R29, RZ, P1 ;  /* 0x000000ff1d1d7207 */ /* 0x000fe40000800000 */
[----:B--2---:R-:W-:-:S05]  /*1c220*/  LOP3.LUT R7, R7, R5, RZ, 0x3c, !PT ;  /* 0x0000000507077212 */ /* 0x004fca00078e3cff */
[----:B------:R0:W-:Y:S02]  /*1c230*/  STL [R1], R7 ;  /* 0x0000000701007387 */ /* 0x0001e40000100800 */
[----:B------:R-:W-:Y:S05]  /*1c240*/  @!P2 BRA `(.L_x_1563) ;  /* 0x000000040064a947 */ /* 0x000fea0003800000 */
.L_x_1593:
[----:B------:R-:W-:Y:S05]  /*1c250*/  YIELD ;  /* 0x0000000000007946 */ /* 0x000fea0003800000 */
[----:B------:R-:W-:Y:S04]  /*1c260*/  BSSY B1, `(.L_x_1581) ;  /* 0x000004d000017945 */ /* 0x000fe80003800000 */
[----:B-1----:R-:W-:Y:S05]  /*1c270*/  @!P6 BRA `(.L_x_1582) ;  /* 0x00000004002ce947 */ /* 0x002fea0003800000 */
[----:B0-----:R-:W2:Y:S01]  /*1c280*/  LDL R7, [R1] ;  /* 0x0000000001077983 */ /* 0x001ea20000100800 */
[----:B------:R-:W0:Y:S02]  /*1c290*/  S2R R5, SR_TID.X ;  /* 0x0000000000057919 */ /* 0x000e240000002100 */
[----:B0-----:R-:W-:Y:S01]  /*1c2a0*/  LOP3.LUT R8, R5, 0x7f, RZ, 0xc0, !PT ;  /* 0x0000007f05087812 */ /* 0x001fe200078ec0ff */
[----:B------:R-:W-:Y:S01]  /*1c2b0*/  IMAD R5, R29, 0x8, R17 ;  /* 0x000000081d057824 */ /* 0x000fe200078e0211 */
[----:B------:R-:W-:Y:S02]  /*1c2c0*/  BSSY B2, `(.L_x_1583) ;  /* 0x0000005000027945 */ /* 0x000fe40003800000 */
[----:B------:R-:W-:Y:S02]  /*1c2d0*/  ISETP.NE.AND P2, PT, R8, RZ, PT ;  /* 0x000000ff0800720c */ /* 0x000fe40003f45270 */
[----:B--2---:R-:W-:-:S04]  /*1c2e0*/  SHF.L.U32 R7, R7, 0x1f, RZ ;  /* 0x0000001f07077819 */ /* 0x004fc800000006ff */
[----:B------:R-:W0:Y:S02]  /*1c2f0*/  SYNCS.PHASECHK.TRANS64.TRYWAIT P1, [R5+URZ+0x168a0], R7 ;  /* 0x0168a007050075a7 */ /* 0x000e24000802017f */
[----:B0-----:R-:W-:Y:S05]  /*1c300*/  @!P1 BRA `(.L_x_1584) ;  /* 0x0000006c00f09947 */ /* 0x001fea0003800000 */
.L_x_1765:
[----:B------:R-:W-:Y:S05]  /*1c310*/  BSYNC B2 ;  /* 0x0000000000027941 */ /* 0x000fea0003800000 */
.L_x_1583:
        /* <DEDUP_REMOVED lines=9> */
.L_x_1586:
[----:B------:R-:W-:Y:S05]  /*1c3b0*/  BSYNC B2 ;  /* 0x0000000000027941 */ /* 0x000fea0003800000 */
.L_x_1585:
        /* <DEDUP_REMOVED lines=10> */
[----:B------:R-:W-:-:S10]  /*1c460*/  UMOV UR7, 0x12f00000 ;  /* 0x12f0000000077882 */ /* 0x000fd40000000000 */
.L_x_1587:
        /* <DEDUP_REMOVED lines=13> */
.L_x_1766:
[----:B------:R-:W-:Y:S05]  /*1c540*/  BSYNC B2 ;  /* 0x0000000000027941 */ /* 0x000fea0003800000 */
.L_x_1588:
        /* <DEDUP_REMOVED lines=11> */
.L_x_1591:
[----:B------:R-:W-:Y:S05]  /*1c600*/  BSYNC B2 ;  /* 0x0000000000027941 */ /* 0x000fea0003800000 */
.L_x_1590:
        /* <DEDUP_REMOVED lines=8> */
.L_x_1592:
        /* <DEDUP_REMOVED lines=10> */
.L_x_1582:
[----:B------:R-:W-:Y:S05]  /*1c730*/  BSYNC B1 ;  /* 0x0000000000017941 */ /* 0x000fea0003800000 */
.L_x_1581:
[----:B0-----:R-:W2:Y:S01]  /*1c740*/  LDL.LU R7, [R1] ;  /* 0x0000000001077983 */ /* 0x001ea20000300800 */
[----:B------:R-:W-:Y:S01]  /*1c750*/  VIADD R29, R29, 0x1 ;  /* 0x000000011d1d7836 */ /* 0x000fe20000000000 */
[C---:B------:R-:W-:Y:S01]  /*1c760*/  ISETP.GT.AND P2, PT, R3.reuse, R4, PT ;  /* 0x000000040300720c */ /* 0x040fe20003f44270 */
[----:B------:R-:W-:-:S03]  /*1c770*/  VIADD R3, R3, 0xffffffff ;  /* 0xffffffff03037836 */ /* 0x000fc60000000000 */
[----:B------:R-:W-:-:S04]  /*1c780*/  ISETP.NE.AND P1, PT, R29, 0x2, PT ;  /* 0x000000021d00780c */ /* 0x000fc80003f25270 */
[----:B------:R-:W-:Y:S02]  /*1c790*/  SEL R5, RZ, 0x1, P1 ;  /* 0x00000001ff057807 */ /* 0x000fe40000800000 */
[----:B------:R-:W-:Y:S02]  /*1c7a0*/  SEL R29, R29, RZ, P1 ;  /* 0x000000ff1d1d7207 */ /* 0x000fe40000800000 */
[----:B--2---:R-:W-:-:S05]  /*1c7b0*/  LOP3.LUT R7, R7, R5, RZ, 0x3c, !PT ;  /* 0x0000000507077212 */ /* 0x004fca00078e3cff */
[----:B------:R1:W-:Y:S01]  /*1c7c0*/  STL [R1], R7 ;  /* 0x0000000701007387 */ /* 0x0003e20000100800 */
[----:B------:R-:W-:Y:S05]  /*1c7d0*/  @P2 BRA `(.L_x_1593) ;  /* 0xfffffff8009c2947 */ /* 0x000fea000383ffff */
.L_x_1563:
[----:B------:R-:W-:Y:S05]  /*1c7e0*/  BSYNC B0 ;  /* 0x0000000000007941 */ /* 0x000fea0003800000 */
.L_x_1562:
[----:B01----:R-:W2:Y:S01]  /*1c7f0*/  LDL R7, [R1+0x10] ;  /* 0x0000100001077983 */ /* 0x003ea20000100800 */
[----:B------:R-:W0:Y:S01]  /*1c800*/  LDC R2, c[0x0][0x448] ;  /* 0x00011200ff027b82 */ /* 0x000e220000000800 */
[----:B------:R-:W-:Y:S07]  /*1c810*/  @!P0 WARPSYNC.ALL ;  /* 0x0000000000008948 */ /* 0x000fee0003800000 */
[----:B------:R-:W-:Y:S01]  /*1c820*/  @!P0 BAR.SYNC.DEFER_BLOCKING 0xc, 0x200 ;  /* 0x0308000000008b1d */ /* 0x000fe20000010000 */
[----:B0-----:R-:W-:-:S13]  /*1c830*/  ISETP.NE.AND P1, PT, R2, 0x1, PT ;  /* 0x000000010200780c */ /* 0x001fda0003f25270 */
[----:B------:R-:W0:Y:S08]  /*1c840*/  @P1 LDC R4, c[0x0][0x44c] ;  /* 0x00011300ff041b82 */ /* 0x000e300000000800 */
[----:B------:R-:W1:Y:S01]  /*1c850*/  @P1 LDC R2, c[0x0][0x450] ;  /* 0x00011400ff021b82 */ /* 0x000e620000000800 */
[----:B--2---:R-:W-:-:S04]  /*1c860*/  VIADD R3, R7, 0xbf ;  /* 0x000000bf07037836 */ /* 0x004fc80000000000 */
[----:B0-----:R-:W-:-:S05]  /*1c870*/  @P1 IMAD.HI.U32 R4, R3, R4, RZ ;  /* 0x0000000403041227 */ /* 0x001fca00078e00ff */
[----:B-1----:R-:W-:-:S05]  /*1c880*/  @P1 SHF.R.U32.HI R3, RZ, R2, R4 ;  /* 0x00000002ff031219 */ /* 0x002fca0000011604 */
[----:B------:R-:W-:Y:S02]  /*1c890*/  IMAD.IADD R9, R9, 0x1, R3 ;  /* 0x0000000109097824 */ /* 0x000fe400078e0203 */
[----:B------:R-:W0:Y:S02]  /*1c8a0*/  LDC.64 R2, c[0x0][0x9e0] ;  /* 0x00027800ff027b82 */ /* 0x000e240000000a00 */
[----:B0-----:R-:W-:Y:S01]  /*1c8b0*/  ISETP.GE.AND P2, PT, R3, 0x1, PT ;  /* 0x000000010300780c */ /* 0x001fe20003f46270 */
[----:B------:R-:W-:-:S12]  /*1c8c0*/  IMAD.IADD R2, R9, 0x1, R2 ;  /* 0x0000000109027824 */ /* 0x000fd800078e0202 */
        /* <DEDUP_REMOVED lines=12> */
.L_x_1596:
[----:B------:R-:W-:-:S13]  /*1c990*/  ISETP.NE.AND P0, PT, R3, 0x1, PT ;  /* 0x000000010300780c */ /* 0x000fda0003f05270 */
[----:B------:R-:W0:Y:S02]  /*1c9a0*/  @P0 LDC.64 R4, c[0x0][0x9e8] ;  /* 0x00027a00ff040b82 */ /* 0x000e240000000a00 */
[----:B0-----:R-:W-:-:S05]  /*1c9b0*/  @P0 IMAD.HI.U32 R4, R6, R4, RZ ;  /* 0x0000000406040227 */ /* 0x001fca00078e00ff */
[----:B------:R-:W-:-:S07]  /*1c9c0*/  @P0 SHF.R.U32.HI R6, RZ, R5, R4 ;  /* 0x00000005ff060219 */ /* 0x000fce0000011604 */
.L_x_1597:
[----:B------:R-:W-:Y:S05]  /*1c9d0*/  BSYNC B0 ;  /* 0x0000000000007941 */ /* 0x000fea0003800000 */
.L_x_1595:
[----:B------:R-:W-:-:S05]  /*1c9e0*/  IMAD R5, R6, R3, R3 ;  /* 0x0000000306057224 */ /* 0x000fca00078e0203 */
[----:B------:R-:W-:-:S07]  /*1c9f0*/  VIMNMX R2, R2, R5, PT ;  /* 0x0000000502027248 */ /* 0x000fce0003fe0100 */
.L_x_1594:
[----:B------:R-:W2:Y:S01]  /*1ca00*/  LDL R8, [R1+0x44] ;  /* 0x0000440001087983 */ /* 0x000ea20000100800 */
[----:B------:R-:W0:Y:S01]  /*1ca10*/  @P1 LDC R5, c[0x0][0x44c] ;  /* 0x00011300ff051b82 */ /* 0x000e220000000800 */
[----:B------:R-:W-:Y:S01]  /*1ca20*/  VIADD R2, R2, 0x7f ;  /* 0x0000007f02027836 */ /* 0x000fe20000000000 */
[----:B------:R-:W-:Y:S01]  /*1ca30*/  ULDC UR4, c[0x0][0x9dc] ;  /* 0x0002770000047ab9 */ /* 0x000fe20000000800 */
[----:B------:R-:W-:-:S05]  /*1ca40*/  IMAD.MOV.U32 R6, RZ, RZ, R7 ;  /* 0x000000ffff067224 */ /* 0x000fca00078e0007 */
[----:B------:R-:W1:Y:S01]  /*1ca50*/  @P1 LDC R4, c[0x0][0x450] ;  /* 0x00011400ff041b82 */ /* 0x000e620000000800 */
[----:B0-----:R-:W-:-:S05]  /*1ca60*/  @P1 IMAD.HI.U32 R5, R7, R5, RZ ;  /* 0x0000000507051227 */ /* 0x001fca00078e00ff */
[----:B-1----:R-:W-:Y:S02]  /*1ca70*/  @P1 SHF.R.U32.HI R6, RZ, R4, R5 ;  /* 0x00000004ff061219 */ /* 0x002fe40000011605 */
[----:B------:R-:W-:-:S03]  /*1ca80*/  SHF.R.S32.HI R5, RZ, 0x1f, R2 ;  /* 0x0000001fff057819 */ /* 0x000fc60000011402 */
[----:B------:R-:W-:Y:S01]  /*1ca90*/  IMAD.IADD R7, R19, 0x1, R6 ;  /* 0x0000000113077824 */ /* 0x000fe200078e0206 */
[----:B------:R-:W-:-:S03]  /*1caa0*/  LEA.HI R5, R5, R2, RZ, 0x7 ;  /* 0x0000000205057211 */ /* 0x000fc600078f38ff */
[----:B------:R-:W-:Y:S01]  /*1cab0*/  VIADD R2, R7, -UR4 ;  /* 0x8000000407027c36 */ /* 0x000fe20008000000 */
[----:B------:R-:W-:-:S05]  /*1cac0*/  SHF.R.S32.HI R9, RZ, 0x7, R5 ;  /* 0x00000007ff097819 */ /* 0x000fca0000011405 */
[----:B------:R0:W-:Y:S01]  /*1cad0*/  STL [R1+0x48], R9 ;  /* 0x0000480901007387 */ /* 0x0001e20000100800 */
[----:B--2---:R-:W-:Y:S01]  /*1cae0*/  VIMNMX R6, R8, R9, PT ;  /* 0x0000000908067248 */ /* 0x004fe20003fe0100 */
[----:B0-----:R-:W-:Y:S06]  /*1caf0*/  @!P2 BRA `(.L_x_1598) ;  /* 0x000000000044a947 */ /* 0x001fec0003800000 */
        /* <DEDUP_REMOVED lines=10> */
.L_x_1600:
[----:B------:R-:W-:-:S13]  /*1cba0*/  ISETP.NE.AND P0, PT, R3, 0x1, PT ;  /* 0x000000010300780c */ /* 0x000fda0003f05270 */
[----:B------:R-:W0:Y:S02]  /*1cbb0*/  @P0 LDC.64 R4, c[0x0][0x9e8] ;  /* 0x00027a00ff040b82 */ /* 0x000e240000000a00 */
[----:B0-----:R-:W-:-:S05]  /*1cbc0*/  @P0 IMAD.HI.U32 R4, R7, R4, RZ ;  /* 0x0000000407040227 */ /* 0x001fca00078e00ff */
[----:B------:R-:W-:-:S07]  /*1cbd0*/  @P0 SHF.R.U32.HI R7, RZ, R5, R4 ;  /* 0x00000005ff070219 */ /* 0x000fce0000011604 */
.L_x_1601:
[----:B------:R-:W-:Y:S05]  /*1cbe0*/  BSYNC B0 ;  /* 0x0000000000007941 */ /* 0x000fea0003800000 */
.L_x_1599:
[----:B------:R-:W-:-:S05]  /*1cbf0*/  IMAD R3, R7, R3, RZ ;  /* 0x0000000307037224 */ /* 0x000fca00078e02ff */
[----:B------:R-:W-:-:S07]  /*1cc00*/  VIMNMX R2, R2, R3, !PT ;  /* 0x0000000302027248 */ /* 0x000fce0007fe0100 */
.L_x_1598:
[----:B------:R-:W-:Y:S01]  /*1cc10*/  SHF.R.S32.HI R3, RZ, 0x1f, R2 ;  /* 0x0000001fff037819 */ /* 0x000fe20000011402 */
[----:B------:R-:W-:Y:S01]  /*1cc20*/  BSSY B0, `(.L_x_1602) ;  /* 0x0000025000007945 */ /* 0x000fe20003800000 */
[----:B------:R-:W-:Y:S02]  /*1cc30*/  ISETP.NE.AND P1, PT, R0, RZ, PT ;  /* 0x000000ff0000720c */ /* 0x000fe40003f25270 */
[----:B------:R-:W-:-:S04]  /*1cc40*/  LEA.HI R3, R3, R2, RZ, 0x7 ;  /* 0x0000000203037211 */ /* 0x000fc800078f38ff */
[----:B------:R-:W-:-:S04]  /*1cc50*/  SHF.R.S32.HI R3, RZ, 0x7, R3 ;  /* 0x00000007ff037819 */ /* 0x000fc80000011403 */
[----:B------:R-:W-:-:S03]  /*1cc60*/  VIMNMX R8, RZ, R3, !PT ;  /* 0x00000003ff087248 */ /* 0x000fc60007fe0100 */
[----:B------:R-:W0:Y:S01]  /*1cc70*/  @!P1 LDC R0, c[0x0][0x9f0] ;  /* 0x00027c00ff009b82 */ /* 0x000e220000000800 */
[----:B------:R-:W-:Y:S01]  /*1cc80*/  ISETP.GT.AND P0, PT, R6, R8, PT ;  /* 0x000000080600720c */ /* 0x000fe20003f04270 */
[----:B------:R1:W-:Y:S04]  /*1cc90*/  STL [R1+0x20], R8 ;  /* 0x0000200801007387 */ /* 0x0003e80000100800 */
[----:B------:R1:W-:Y:S08]  /*1cca0*/  STL [R1+0x24], RZ ;  /* 0x000024ff01007387 */ /* 0x0003f00000100800 */
[----:B-1----:R-:W-:Y:S05]  /*1ccb0*/  @!P0 BRA `(.L_x_1603) ;  /* 0x00000000006c8947 */ /* 0x002fea0003800000 */
[-C--:B0-----:R-:W-:Y:S02]  /*1ccc0*/  IABS R4, R0.reuse ;  /* 0x0000000000047213 */ /* 0x081fe40000000000 */
[----:B------:R-:W-:Y:S02]  /*1ccd0*/  IABS R7, R0 ;  /* 0x0000000000077213 */ /* 0x000fe40000000000 */
[----:B------:R-:W0:Y:S03]  /*1cce0*/  I2F.RP R2, R4 ;  /* 0x0000000400027306 */ /* 0x000e260000209400 */
        /* <DEDUP_REMOVED lines=23> */
[----:B------:R1:W-:Y:S02]  /*1ce60*/  STL [R1+0x24], R5 ;  /* 0x0000240501007387 */ /* 0x0003e40000100800 */
.L_x_1603:
[----:B------:R-:W-:Y:S05]  /*1ce70*/  BSYNC B0 ;  /* 0x0000000000007941 */ /* 0x000fea0003800000 */
.L_x_1602:
[----:B------:R-:W2:Y:S04]  /*1ce80*/  LDL R2, [R1+0x24] ;  /* 0x0000240001027983 */ /* 0x000ea80000100800 */
[----:B0-----:R-:W2:Y:S01]  /*1ce90*/  LDL R0, [R1+0x40] ;  /* 0x0000400001007983 */ /* 0x001ea20000100800 */
[----:B------:R-:W-:Y:S01]  /*1cea0*/  BSSY B7, `(.L_x_1604) ;  /* 0x0000355000077945 */ /* 0x000fe20003800000 */
[----:B--2---:R-:W-:-:S05]  /*1ceb0*/  IMAD R0, R0, R2, R8 ;  /* 0x0000000200007224 */ /* 0x004fca00078e0208 */
        /* <DEDUP_REMOVED lines=9> */
[----:B-1----:R-:W0:Y:S01]  /*1cf50*/  S2R R5, SR_LANEID ;  /* 0x0000000000057919 */ /* 0x002e220000000000 */
        /* <DEDUP_REMOVED lines=10> */
[----:B0-----:R-:W-:Y:S01]  /*1d000*/  IADD3 R24, R0, UR36, R7 ;  /* 0x0000002400187c10 */ /* 0x001fe2000fffe007 */
[----:B------:R-:W-:Y:S06]  /*1d010*/  BRA `(.L_x_1606) ;  /* 0x0000003000f47947 */ /* 0x000fec0003800000 */
.L_x_1605:
        /* <DEDUP_REMOVED lines=8> */
[----:B------:R-:W-:Y:S02]  /*1d0a0*/  IMAD.U32 R4, RZ, RZ, UR6 ;  /* 0x00000006ff047e24 */ /* 0x000fe4000f8e00ff */
[----:B------:R-:W0:Y:S01]  /*1d0b0*/  LDC.64 R2, c[0x4][R2] ;  /* 0x0100000002027b82 */ /* 0x000e220000000a00 */
[----:B-1----:R-:W-:Y:S02]  /*1d0c0*/  IMAD.U32 R5, RZ, RZ, UR7 ;  /* 0x00000007ff057e24 */ /* 0x002fe4000f8e00ff */
        /* <DEDUP_REMOVED lines=9> */
.L_x_1608:
[----:B------:R-:W-:Y:S05]  /*1d160*/  BSYNC B6 ;  /* 0x0000000000067941 */ /* 0x000fea0003800000 */
.L_x_1607:
        /* <DEDUP_REMOVED lines=9> */
[----:B------:R-:W-:Y:S02]  /*1d200*/  IMAD.U32 R4, RZ, RZ, UR6 ;  /* 0x00000006ff047e24 */ /* 0x000fe4000f8e00ff */
[----:B-1----:R-:W-:Y:S02]  /*1d210*/  IMAD.U32 R5, RZ, RZ, UR7 ;  /* 0x00000007ff057e24 */ /* 0x002fe4000f8e00ff */
        /* <DEDUP_REMOVED lines=8> */
[----:B--2---:R-:W-:Y:S05]  /*1d2a0*/  CALL.ABS.NOINC R2 ;  /* 0x0000000002007343 */ /* 0x004fea0003c00000 */
.L_x_1611:
        /* <DEDUP_REMOVED lines=15> */
.L_x_1610:
[----:B------:R-:W-:Y:S05]  /*1d3a0*/  BSYNC B6 ;  /* 0x0000000000067941 */ /* 0x000fea0003800000 */
.L_x_1609:
[----:B------:R-:W-:Y:S01]  /*1d3b0*/  ULDC.64 UR4, c[0x0][0x9f8] ;  /* 0x00027e0000047ab9 */ /* 0x000fe20000000a00 */
[----:B------:R-:W-:Y:S01]  /*1d3c0*/  IMAD.MOV.U32 R25, RZ, RZ, R27 ;  /* 0x000000ffff197224 */ /* 0x000fe200078e001b */
[----:B------:R-:W-:-:S04]  /*1d3d0*/  ISETP.NE.U32.AND P0, PT, RZ, UR4, PT ;  /* 0x00000004ff007c0c */ /* 0x000fc8000bf05070 */
[----:B------:R-:W-:Y:S01]  /*1d3e0*/  ISETP.NE.AND.EX P0, PT, RZ, UR5, PT, P0 ;  /* 0x00000005ff007c0c */ /* 0x000fe2000bf05300 */
[----:B------:R-:W-:-:S12]  /*1d3f0*/  ULDC.64 UR4, c[0x0][0xa08] ;  /* 0x0002820000047ab9 */ /* 0x000fd80000000a00 */
[----:B------:R-:W0:Y:S02]  /*1d400*/  @P0 LDC.64 R2, c[0x0][0x9f8] ;  /* 0x00027e00ff020b82 */ /* 0x000e240000000a00 */
[----:B0-----:R-:W-:-:S05]  /*1d410*/  @P0 IMAD.WIDE R2, R27, 0x4, R2 ;  /* 0x000000041b020825 */ /* 0x001fca00078e0202 */
[----:B------:R0:W2:Y:S01]  /*1d420*/  @P0 LDG.E R25, desc[UR40][R2.64] ;  /* 0x0000002802190981 */ /* 0x0000a2000c1e1900 */
[----:B------:R-:W-:Y:S01]  /*1d430*/  VIADD R23, R23, 0xffffffff ;  /* 0xffffffff17177836 */ /* 0x000fe20000000000 */
[----:B0-----:R-:W0:Y:S02]  /*1d440*/  LDC.64 R2, c[0x0][0x418] ;  /* 0x00010600ff027b82 */ /* 0x001e240000000a00 */
[----:B0-----:R-:W-:Y:S01]  /*1d450*/  LOP3.LUT P0, RZ, R2, UR4, RZ, 0xfc, !PT ;  /* 0x0000000402ff7c12 */ /* 0x001fe2000f80fcff */
[----:B------:R-:W-:-:S03]  /*1d460*/  UMOV UR4, 0xffffffff ;  /* 0xffffffff00047882 */ /* 0x000fc60000000000 */
[----:B------:R-:W-:Y:S02]  /*1d470*/  LOP3.LUT P0, RZ, R3, UR5, RZ, 0xfc, P0 ;  /* 0x0000000503ff7c12 */ /* 0x000fe4000800fcff */
[----:B--2---:R-:W-:Y:S02]  /*1d480*/  SHF.R.S32.HI R7, RZ, 0x1f, R25 ;  /* 0x0000001fff077819 */ /* 0x004fe40000011419 */
[----:B------:R-:W-:-:S03]  /*1d490*/  SEL R19, R25, RZ, !P0 ;  /* 0x000000ff19137207 */ /* 0x000fc60004000000 */
[----:B------:R0:W-:Y:S01]  /*1d4a0*/  STL [R1+0x4], R7 ;  /* 0x0000040701007387 */ /* 0x0001e20000100800 */
[----:B------:R-:W-:Y:S05]  /*1d4b0*/  BRA.DIV UR4, `(.L_x_1612) ;  /* 0x0000005e04ac7947 */ /* 0x000fea000b800000 */
[----:B------:R-:W2:Y:S02]  /*1d4c0*/  S2R R0, SR_TID.X ;  /* 0x0000000000007919 */ /* 0x000ea40000002100 */
[----:B--2---:R-:W-:-:S04]  /*1d4d0*/  SHF.R.U32.HI R0, RZ, 0x5, R0 ;  /* 0x00000005ff007819 */ /* 0x004fc80000011600 */
[----:B------:R-:W-:-:S05]  /*1d4e0*/  LOP3.LUT R0, R0, 0x3, RZ, 0xc0, !PT ;  /* 0x0000000300007812 */ /* 0x000fca00078ec0ff */
[----:B------:R2:W3:Y:S02]  /*1d4f0*/  SHFL.IDX PT, R14, R0, RZ, 0x1f ;  /* 0x00001fff000e7589 */ /* 0x0004e400000e0000 */
.L_x_1769:
[----:B---3--:R-:W-:Y:S02]  /*1d500*/  ISETP.NE.AND P0, PT, R14, RZ, PT ;  /* 0x000000ff0e00720c */ /* 0x008fe40003f05270 */
[----:B------:R-:W-:Y:S02]  /*1d510*/  PLOP3.LUT P1, PT, PT, PT, PT, 0x8, 0x0 ;  /* 0x000000000000781c */ /* 0x000fe40003f2e170 */
[----:B------:R-:W-:-:S11]  /*1d520*/  LOP3.LUT R22, R22, 0xfffffffe, RZ, 0xc0, !PT ;  /* 0xfffffffe16167812 */ /* 0x000fd600078ec0ff */
[----:B------:R-:W-:Y:S01]  /*1d530*/  @P1 LOP3.LUT R22, R22, 0x1, RZ, 0xfc, !PT ;  /* 0x0000000116161812 */ /* 0x000fe200078efcff */
[----:B------:R-:W-:Y:S06]  /*1d540*/  @P0 BRA `(.L_x_1613) ;  /* 0x0000000000f00947 */ /* 0x000fec0003800000 */
[----:B------:R-:W-:-:S03]  /*1d550*/  UMOV UR4, 0xffffffff ;  /* 0xffffffff00047882 */ /* 0x000fc60000000000 */
[----:B------:R-:W-:Y:S05]  /*1d560*/  BRA.DIV UR4, `(.L_x_1614) ;  /* 0x0000005e04b47947 */ /* 0x000fea000b800000 */
[----:B------:R-:W-:-:S13]  /*1d570*/  ELECT P6, URZ, PT ;  /* 0x00000000003f782f */ /* 0x000fda00038c0000 */
.L_x_1772:
[----:B------:R-:W-:Y:S05]  /*1d580*/  @!P6 BRA `(.L_x_1613) ;  /* 0x0000000000e0e947 */ /* 0x000fea0003800000 */
[----:B------:R-:W-:-:S04]  /*1d590*/  ISETP.NE.U32.AND P0, PT, R2, RZ, PT ;  /* 0x000000ff0200720c */ /* 0x000fc80003f05070 */
[----:B------:R-:W-:-:S13]  /*1d5a0*/  ISETP.NE.AND.EX P0, PT, R3, RZ, PT, P0 ;  /* 0x000000ff0300720c */ /* 0x000fda0003f05300 */
[----:B------:R-:W-:Y:S05]  /*1d5b0*/  @!P0 BRA `(.L_x_1615) ;  /* 0x0000000000488947 */ /* 0x000fea0003800000 */
[----:B------:R-:W3:Y:S01]  /*1d5c0*/  LDC R6, c[0x0][0x43c] ;  /* 0x00010f00ff067b82 */ /* 0x000ee20000000800 */
[----:B--2---:R-:W-:Y:S01]  /*1d5d0*/  IMAD.MOV.U32 R0, RZ, RZ, R23 ;  /* 0x000000ffff007224 */ /* 0x004fe200078e0017 */
[----:B------:R-:W-:Y:S01]  /*1d5e0*/  ULDC.64 UR4, c[0x0][0x428] ;  /* 0x00010a0000047ab9 */ /* 0x000fe20000000a00 */
[----:B---3--:R-:W-:-:S13]  /*1d5f0*/  ISETP.NE.AND P0, PT, R6, 0x1, PT ;  /* 0x000000010600780c */ /* 0x008fda0003f05270 */
[----:B-1----:R-:W1:Y:S02]  /*1d600*/  @P0 LDC.64 R4, c[0x0][0x440] ;  /* 0x00011000ff040b82 */ /* 0x002e640000000a00 */
[----:B-1----:R-:W-:-:S05]  /*1d610*/  @P0 IMAD.HI.U32 R4, R23, R4, RZ ;  /* 0x0000000417040227 */ /* 0x002fca00078e00ff */
        /* <DEDUP_REMOVED lines=12> */
.L_x_1615:
[----:B--2---:R-:W-:Y:S01]  /*1d6e0*/  IMAD R0, R18, 0x8, R17 ;  /* 0x0000000812007824 */ /* 0x004fe200078e0211 */
[----:B---3--:R-:W-:-:S04]  /*1d6f0*/  SHF.L.U32 R2, R28, 0x1f, RZ ;  /* 0x0000001f1c027819 */ /* 0x008fc800000006ff */
[----:B------:R-:W2:Y:S02]  /*1d700*/  SYNCS.PHASECHK.TRANS64.TRYWAIT P0, [R0+URZ+0x16840], R2 ;  /* 0x01684002000075a7 */ /* 0x000ea4000800017f */
[----:B--2---:R-:W-:Y:S05]  /*1d710*/  @!P0 BRA `(.L_x_1616) ;  /* 0x0000005c00688947 */ /* 0x004fea0003800000 */
.L_x_1773:
[----:B------:R-:W3:Y:S02]  /*1d720*/  S2R R3, SR_TID.X ;  /* 0x0000000000037919 */ /* 0x000ee40000002100 */
[----:B---3--:R-:W-:-:S04]  /*1d730*/  LOP3.LUT R3, R3, 0x7f, RZ, 0xc0, !PT ;  /* 0x0000007f03037812 */ /* 0x008fc800078ec0ff */
[----:B------:R-:W-:-:S13]  /*1d740*/  ISETP.NE.AND P0, PT, R3, RZ, PT ;  /* 0x000000ff0300720c */ /* 0x000fda0003f05270 */
[----:B------:R-:W-:Y:S05]  /*1d750*/  @P0 BRA `(.L_x_1617) ;  /* 0x00000000001c0947 */ /* 0x000fea0003800000 */
[----:B------:R-:W3:Y:S01]  /*1d760*/  S2R R3, SR_TID.X ;  /* 0x0000000000037919 */ /* 0x000ee20000002100 */
[----:B--2---:R-:W-:-:S04]  /*1d770*/  IMAD.MOV.U32 R2, RZ, RZ, 0x4000 ;  /* 0x00004000ff027424 */ /* 0x004fc800078e00ff */
[----:B------:R4:W-:Y:S01]  /*1d780*/  SYNCS.ARRIVE.TRANS64 RZ, [R0+URZ+0x16830], R2 ;  /* 0x0168300200ff79a7 */ /* 0x0009e2000800003f */
[----:B---3--:R-:W-:-:S04]  /*1d790*/  LOP3.LUT R3, R3, 0x1f, RZ, 0xc0, !PT ;  /* 0x0000001f03037812 */ /* 0x008fc800078ec0ff */
[----:B------:R-:W-:-:S13]  /*1d7a0*/  ISETP.NE.AND P0, PT, R3, RZ, PT ;  /* 0x000000ff0300720c */ /* 0x000fda0003f05270 */
[----:B----4-:R-:W-:Y:S05]  /*1d7b0*/  @!P0 BRA `(.L_x_1617) ;  /* 0x0000000000048947 */ /* 0x010fea0003800000 */
[----:B------:R-:W-:Y:S01]  /*1d7c0*/  BPT.TRAP 0x1 ;  /* 0x000000040000795c */ /* 0x000fe20000300000 */
.L_x_1617:
[----:B------:R-:W-:Y:S01]  /*1d7d0*/  R2UR UR9, R0 ;  /* 0x00000000000972ca */ /* 0x000fe200000e0000 */
[----:B--2---:R-:W-:Y:S01]  /*1d7e0*/  IMAD R0, R18, 0x4000, R17 ;  /* 0x0000400012007824 */ /* 0x004fe200078e0211 */
        /* <DEDUP_REMOVED lines=10> */
[----:B------:R-:W-:Y:S01]  /*1d890*/  UIADD3 UR9, UR9, 0x16830, URZ ;  /* 0x0001683009097890 */ /* 0x000fe2000fffe03f */
[----:B------:R-:W-:-:S03]  /*1d8a0*/  LOP3.LUT R22, R22, 0xfffffffe, RZ, 0xc0, !PT ;  /* 0xfffffffe16167812 */ /* 0x000fc600078ec0ff */
[----:B------:R-:W-:Y:S02]  /*1d8b0*/  ULEA UR11, UR11, UR4, 0x7 ;  /* 0x000000040b0b7291 */ /* 0x000fe4000f8e383f */
[----:B------:R-:W-:Y:S01]  /*1d8c0*/  UIADD3 UR8, UR8, 0xe400, URZ ;  /* 0x0000e40008087890 */ /* 0x000fe2000fffe03f */
[----:B------:R-:W-:-:S05]  /*1d8d0*/  UMOV UR4, 0x0 ;  /* 0x0000000000047882 */ /* 0x000fca0000000000 */
[----:B------:R-:W-:-:S03]  /*1d8e0*/  @P0 LOP3.LUT R22, R22, 0x1, RZ, 0xfc, !PT ;  /* 0x0000000116160812 */ /* 0x000fc600078efcff */
[----:B------:R3:W-:Y:S02]  /*1d8f0*/  UTMALDG.4D [UR8], [UR6], desc[UR4] ;  /* 0x00000408060075b4 */ /* 0x0007e40008019000 */
[----:B---3--:R-:W-:Y:S02]  /*1d900*/  NOP ;  /* 0x0000000000007918 */ /* 0x008fe40000000000 */
.L_x_1613:
[----:B------:R-:W3:Y:S01]  /*1d910*/  LDL.LU R3, [R1+0x28] ;  /* 0x0000280001037983 */ /* 0x000ee20000300800 */
[----:B------:R-:W-:Y:S05]  /*1d920*/  WARPSYNC.ALL ;  /* 0x0000000000007948 */ /* 0x000fea0003800000 */
[----:B------:R-:W-:Y:S01]  /*1d930*/  ULDC.64 UR4, c[0x0][0x298] ;  /* 0x0000a60000047ab9 */ /* 0x000fe20000000a00 */
[----:B--2---:R-:W-:Y:S01]  /*1d940*/  VIADD R0, R17, 0x8400 ;  /* 0x0000840011007836 */ /* 0x004fe20000000000 */
[----:B------:R-:W-:Y:S01]  /*1d950*/  ULDC.64 UR6, c[0x0][0xa00] ;  /* 0x0002800000067ab9 */ /* 0x000fe20000000a00 */
[----:B------:R-:W-:Y:S01]  /*1d960*/  BSSY B6, `(.L_x_1618) ;  /* 0x0000022000067945 */ /* 0x000fe20003800000 */
[----:B------:R-:W-:Y:S01]  /*1d970*/  BAR.SYNC.DEFER_BLOCKING 0x8, 0x200 ;  /* 0x0208000000007b1d */ /* 0x000fe20000010000 */
[----:B------:R-:W-:-:S02]  /*1d980*/  ISETP.NE.U32.AND P0, PT, RZ, UR6, PT ;  /* 0x00000006ff007c0c */ /* 0x000fc4000bf05070 */
[----:B------:R-:W-:Y:S02]  /*1d990*/  LOP3.LUT P1, RZ, R0, 0x3ff, RZ, 0xc0, !PT ;  /* 0x000003ff00ff7812 */ /* 0x000fe4000782c0ff */
[----:B------:R-:W-:Y:S02]  /*1d9a0*/  ISETP.NE.AND.EX P0, PT, RZ, UR7, PT, P0 ;  /* 0x00000007ff007c0c */ /* 0x000fe4000bf05300 */
[----:B---3--:R-:W-:Y:S01]  /*1d9b0*/  SHF.R.S32.HI R2, RZ, 0x1f, R3 ;  /* 0x0000001fff027819 */ /* 0x008fe20000011403 */
[----:B-1----:R-:W-:-:S04]  /*1d9c0*/  IMAD.WIDE.U32 R4, R3, UR4, RZ ;  /* 0x0000000403047c25 */ /* 0x002fc8000f8e00ff */
        /* <DEDUP_REMOVED lines=11> */
[----:B-1----:R-:W-:Y:S01]  /*1da80*/  MOV R2, 0x0 ;  /* 0x0000000000027802 */ /* 0x002fe20000000f00 */
[----:B------:R-:W-:Y:S01]  /*1da90*/  ULDC.64 UR4, c[0x4][0xa8] ;  /* 0x01002a0000047ab9 */ /* 0x000fe20000000a00 */
[----:B------:R-:W-:Y:S01]  /*1daa0*/  ULDC.64 UR6, c[0x4][0xb0] ;  /* 0x01002c0000067ab9 */ /* 0x000fe20000000a00 */
[----:B------:R-:W-:Y:S01]  /*1dab0*/  ULDC.64 UR8, c[0x4][0x20] ;  /* 0x0100080000087ab9 */ /* 0x000fe20000000a00 */
[----:B------:R-:W-:Y:S02]  /*1dac0*/  IMAD.U32 R4, RZ, RZ, UR4 ;  /* 0x00000004ff047e24 */ /* 0x000fe4000f8e00ff */
[----:B------:R-:W1:Y:S01]  /*1dad0*/  LDC.64 R2, c[0x4][R2] ;  /* 0x0100000002027b82 */ /* 0x000e620000000a00 */
[----:B------:R-:W-:Y:S02]  /*1dae0*/  IMAD.U32 R5, RZ, RZ, UR5 ;  /* 0x00000005ff057e24 */ /* 0x000fe4000f8e00ff */
[----:B------:R-:W-:Y:S02]  /*1daf0*/  IMAD.U32 R6, RZ, RZ, UR6 ;  /* 0x00000006ff067e24 */ /* 0x000fe4000f8e00ff */
[----:B0-----:R-:W-:-:S02]  /*1db00*/  IMAD.U32 R7, RZ, RZ, UR7 ;  /* 0x00000007ff077e24 */ /* 0x001fc4000f8e00ff */
[----:B------:R-:W-:Y:S02]  /*1db10*/  IMAD.U32 R10, RZ, RZ, UR8 ;  /* 0x00000008ff0a7e24 */ /* 0x000fe4000f8e00ff */
[----:B------:R-:W-:Y:S02]  /*1db20*/  IMAD.U32 R11, RZ, RZ, UR9 ;  /* 0x00000009ff0b7e24 */ /* 0x000fe4000f8e00ff */
[----:B------:R-:W-:Y:S02]  /*1db30*/  IMAD.MOV.U32 R8, RZ, RZ, 0x70 ;  /* 0x00000070ff087424 */ /* 0x000fe400078e00ff */
[----:B------:R-:W-:Y:S02]  /*1db40*/  IMAD.MOV.U32 R12, RZ, RZ, 0x1 ;  /* 0x00000001ff0c7424 */ /* 0x000fe400078e00ff */
[----:B------:R-:W-:-:S07]  /*1db50*/  IMAD.MOV.U32 R13, RZ, RZ, RZ ;  /* 0x000000ffff0d7224 */ /* 0x000fce00078e00ff */
[----:B------:R-:W-:-:S07]  /*1db60*/  LEPC R20, `(.L_x_1619) ;  /* 0x000000001014794e */ /* 0x000fce0000000000 */
[----:B-1----:R-:W-:Y:S05]  /*1db70*/  CALL.ABS.NOINC R2 ;  /* 0x0000000002007343 */ /* 0x002fea0003c00000 */
.L_x_1619:
[----:B------:R-:W-:Y:S05]  /*1db80*/  BSYNC B6 ;  /* 0x0000000000067941 */ /* 0x000fea0003800000 */
.L_x_1618:
[----:B------:R-:W2:Y:S01]  /*1db90*/  LDL.LU R20, [R1+0x38] ;  /* 0x0000380001147983 */ /* 0x000ea20000300800 */
[----:B------:R-:W-:Y:S01]  /*1dba0*/  ULDC.64 UR6, c[0x0][0x2e0] ;  /* 0x0000b80000067ab9 */ /* 0x000fe20000000a00 */
[----:B------:R-:W3:Y:S01]  /*1dbb0*/  LDC R9, c[0x0][0x448] ;  /* 0x00011200ff097b82 */ /* 0x000ee20000000800 */
[----:B------:R-:W-:Y:S01]  /*1dbc0*/  ULDC.64 UR4, c[0x0][0x2d8] ;  /* 0x0000b60000047ab9 */ /* 0x000fe20000000a00 */
[----:B-1----:R-:W2:Y:S01]  /*1dbd0*/  LDL.LU.64 R2, [R1+0x28] ;  /* 0x0000280001027983 */ /* 0x002ea20000300a00 */
[----:B------:R-:W-:-:S03]  /*1dbe0*/  ULDC.64 UR8, c[0x0][0x280] ;  /* 0x0000a00000087ab9 */ /* 0x000fc60000000a00 */
[----:B------:R-:W4:Y:S04]  /*1dbf0*/  LDL.LU R21, [R1+0x3c] ;  /* 0x00003c0001157983 */ /* 0x000f280000300800 */
[----:B------:R-:W4:Y:S04]  /*1dc00*/  LDL.LU R4, [R1+0x30] ;  /* 0x0000300001047983 */ /* 0x000f280000300800 */
[----:B------:R-:W4:Y:S01]  /*1dc10*/  LDL R12, [R1+0x10] ;  /* 0x00001000010c7983 */ /* 0x000f220000100800 */
[----:B---3--:R-:W-:-:S13]  /*1dc20*/  ISETP.NE.AND P1, PT, R9, 0x1, PT ;  /* 0x000000010900780c */ /* 0x008fda0003f25270 */
[----:B------:R-:W1:Y:S08]  /*1dc30*/  @P1 LDC R5, c[0x0][0x450] ;  /* 0x00011400ff051b82 */ /* 0x000e700000000800 */
[----:B------:R-:W3:Y:S01]  /*1dc40*/  @P1 LDC R8, c[0x0][0x450] ;  /* 0x00011400ff081b82 */ /* 0x000ee20000000800 */
[----:B--2---:R-:W-:Y:S02]  /*1dc50*/  IMAD.MOV.U32 R3, RZ, RZ, R20 ;  /* 0x000000ffff037224 */ /* 0x004fe400078e0014 */
[----:B------:R-:W2:Y:S01]  /*1dc60*/  S2R R20, SR_TID.X ;  /* 0x0000000000147919 */ /* 0x000ea20000002100 */
        /* <DEDUP_REMOVED lines=9> */
[C---:B--2---:R-:W-:Y:S01]  /*1dd00*/  LOP3.LUT R21, R20.reuse, 0x7f, RZ, 0xc0, !PT ;  /* 0x0000007f14157812 */ /* 0x044fe200078ec0ff */
[----:B------:R-:W-:-:S03]  /*1dd10*/  IMAD.SHL.U32 R20, R20, 0x10, RZ ;  /* 0x0000001014147824 */ /* 0x000fc600078e00ff */
[----:B------:R-:W-:-:S04]  /*1dd20*/  SHF.R.U32.HI R21, RZ, 0x3, R21 ;  /* 0x00000003ff157819 */ /* 0x000fc80000011615 */
[----:B------:R-:W-:-:S05]  /*1dd30*/  LOP3.LUT R20, R21, 0x70, R20, 0xf8, !PT ;  /* 0x0000007015147812 */ /* 0x000fca00078ef814 */
[----:B------:R-:W-:Y:S02]  /*1dd40*/  IMAD.IADD R6, R20, 0x1, R12 ;  /* 0x0000000114067824 */ /* 0x000fe400078e020c */
[----:B------:R2:W5:Y:S02]  /*1dd50*/  LDL R20, [R1+0xc] ;  /* 0x00000c0001147983 */ /* 0x0005640000100800 */
[----:B----4-:R-:W-:Y:S01]  /*1dd60*/  @P1 IMAD.HI.U32 R0, R6, R4, RZ ;  /* 0x0000000406001227 */ /* 0x010fe200078e00ff */
[----:B------:R-:W4:Y:S03]  /*1dd70*/  S2R R10, SR_TID.X ;  /* 0x00000000000a7919 */ /* 0x000f260000002100 */
[----:B------:R-:W-:Y:S01]  /*1dd80*/  IMAD.MOV.U32 R4, RZ, RZ, R6 ;  /* 0x000000ffff047224 */ /* 0x000fe200078e0006 */
[----:B-1----:R-:W-:-:S04]  /*1dd90*/  @P1 SHF.R.U32.HI R4, RZ, R5, R0 ;  /* 0x00000005ff041219 */ /* 0x002fc80000011600 */
[--C-:B------:R-:W-:Y:S01]  /*1dda0*/  SHF.R.S32.HI R0, RZ, 0x1f, R4.reuse ;  /* 0x0000001fff007819 */ /* 0x100fe20000011404 */
[----:B0-----:R-:W-:-:S04]  /*1ddb0*/  IMAD.MOV R7, RZ, RZ, -R4 ;  /* 0x000000ffff077224 */ /* 0x001fc800078e0a04 */
[----:B------:R-:W-:-:S04]  /*1ddc0*/  IMAD R0, R0, UR4, RZ ;  /* 0x0000000400007c24 */ /* 0x000fc8000f8e02ff */
[C---:B------:R-:W-:Y:S02]  /*1ddd0*/  IMAD R0, R4.reuse, UR5, R0 ;  /* 0x0000000504007c24 */ /* 0x040fe4000f8e0200 */
[----:B------:R-:W-:-:S04]  /*1dde0*/  IMAD.WIDE.U32 R4, R4, UR4, R2 ;  /* 0x0000000404047c25 */ /* 0x000fc8000f8e0002 */
[----:B------:R-:W-:Y:S02]  /*1ddf0*/  IMAD.IADD R5, R5, 0x1, R0 ;  /* 0x0000000105057824 */ /* 0x000fe400078e0200 */
[----:B------:R-:W-:-:S04]  /*1de00*/  IMAD R0, R9, R7, R6 ;  /* 0x0000000709007224 */ /* 0x000fc800078e0206 */
[----:B------:R-:W-:Y:S01]  /*1de10*/  IMAD.WIDE.U32 R4, R0, UR6, R4 ;  /* 0x0000000600047c25 */ /* 0x000fe2000f8e0004 */
[----:B------:R-:W-:-:S03]  /*1de20*/  SHF.R.S32.HI R7, RZ, 0x1f, R0 ;  /* 0x0000001fff077819 */ /* 0x000fc60000011400 */
[----:B----4-:R-:W-:Y:S02]  /*1de30*/  IMAD.SHL.U32 R21, R10, 0x8, RZ ;  /* 0x000000080a157824 */ /* 0x010fe400078e00ff */
[----:B------:R-:W-:-:S03]  /*1de40*/  IMAD R7, R7, UR6, RZ ;  /* 0x0000000607077c24 */ /* 0x000fc6000f8e02ff */
[----:B------:R-:W-:Y:S01]  /*1de50*/  LOP3.LUT R21, R21, 0x38, RZ, 0xc0, !PT ;  /* 0x0000003815157812 */ /* 0x000fe200078ec0ff */
[----:B------:R-:W-:Y:S01]  /*1de60*/  IMAD R7, R0, UR7, R7 ;  /* 0x0000000700077c24 */ /* 0x000fe2000f8e0207 */
[----:B------:R-:W-:-:S03]  /*1de70*/  LEA R0, P0, R4, UR8, 0x1 ;  /* 0x0000000804007c11 */ /* 0x000fc6000f8008ff */
[----:B------:R-:W-:Y:S02]  /*1de80*/  IMAD.IADD R5, R5, 0x1, R7 ;  /* 0x0000000105057824 */ /* 0x000fe400078e0207 */
[----:B------:R-:W0:Y:S03]  /*1de90*/  @P1 LDC R7, c[0x0][0x44c] ;  /* 0x00011300ff071b82 */ /* 0x000e260000000800 */
[----:B------:R-:W-:Y:S01]  /*1dea0*/  LEA.HI.X R4, R4, UR9, R5, 0x1, P0 ;  /* 0x0000000904047c11 */ /* 0x000fe200080f0c05 */
[----:B------:R-:W-:-:S04]  /*1deb0*/  VIADD R5, R6, 0x80 ;  /* 0x0000008006057836 */ /* 0x000fc80000000000 */
[----:B------:R-:W-:Y:S02]  /*1dec0*/  IMAD.MOV.U32 R6, RZ, RZ, R5 ;  /* 0x000000ffff067224 */ /* 0x000fe400078e0005 */
[----:B0-----:R-:W-:-:S05]  /*1ded0*/  @P1 IMAD.HI.U32 R7, R5, R7, RZ ;  /* 0x0000000705071227 */ /* 0x001fca00078e00ff */
[----:B---3--:R-:W-:-:S05]  /*1dee0*/  @P1 SHF.R.U32.HI R6, RZ, R8, R7 ;  /* 0x00000008ff061219 */ /* 0x008fca0000011607 */
        /* <DEDUP_REMOVED lines=23> */
[----:B------:R-:W-:Y:S01]  /*1e060*/  SHFL.IDX PT, R8, R4, RZ, 0x181f ;  /* 0x00181fff04087589 */ /* 0x000fe200000e0000 */
[----:B--2---:R-:W-:-:S03]  /*1e070*/  IMAD R3, R7, R9, RZ ;  /* 0x0000000907037224 */ /* 0x004fc600078e02ff */
[----:B------:R-:W0:Y:S01]  /*1e080*/  SHFL.IDX PT, R7, R0, RZ, 0x181f ;  /* 0x00181fff00077589 */ /* 0x000e2200000e0000 */
[----:B---3--:R-:W-:-:S03]  /*1e090*/  IMAD.IADD R6, R10, 0x1, R11 ;  /* 0x000000010a067824 */ /* 0x008fc600078e020b */
[----:B------:R-:W-:Y:S02]  /*1e0a0*/  SHFL.IDX PT, R10, R2, RZ, 0x181f ;  /* 0x00181fff020a7589 */ /* 0x000fe400000e0000 */
[----:B------:R-:W-:-:S13]  /*1e0b0*/  ISETP.GE.AND P1, PT, R6, R3, PT ;  /* 0x000000030600720c */ /* 0x000fda0003f26270 */
[----:B0-----:R-:W-:-:S05]  /*1e0c0*/  @!P1 LEA R7, P2, R21, R7, 0x1 ;  /* 0x0000000715079211 */ /* 0x001fca00078408ff */
[----:B------:R-:W-:-:S04]  /*1e0d0*/  @!P1 IMAD.X R8, RZ, RZ, R8, P2 ;  /* 0x000000ffff089224 */ /* 0x000fc800010e0608 */
[----:B------:R-:W-:Y:S02]  /*1e0e0*/  @!P1 IMAD.MOV.U32 R9, RZ, RZ, R8 ;  /* 0x000000ffff099224 */ /* 0x000fe400078e0008 */
[----:B------:R-:W-:Y:S02]  /*1e0f0*/  @!P1 IMAD.MOV.U32 R8, RZ, RZ, R7 ;  /* 0x000000ffff089224 */ /* 0x000fe400078e0007 */
[----:B------:R-:W-:-:S03]  /*1e100*/  VIADD R7, R6, 0x10 ;  /* 0x0000001006077836 */ /* 0x000fc60000000000 */
        /* <DEDUP_REMOVED lines=48> */
[----:B------:R0:W1:Y:S04]  /*1e410*/  SHFL.IDX PT, R7, R0, 0x7, 0x181f ;  /* 0x00f81f0000077f89 */ /* 0x00006800000e0000 */
[----:B------:R2:W-:Y:S01]  /*1e420*/  @!P1 LDGSTS.E.BYPASS.LTC128B.128 [R20+0xb400], desc[UR40][R8.64], !P0 ;  /* 0x0b40000008149fae */ /* 0x0005e2000c101d68 */
[----:B0-----:R-:W-:-:S05]  /*1e430*/  VIADD R0, R6, 0x80 ;  /* 0x0000008006007836 */ /* 0x001fca0000000000 */
[----:B------:R-:W-:Y:S01]  /*1e440*/  ISETP.GE.AND P2, PT, R0, R3, PT ;  /* 0x000000030000720c */ /* 0x000fe20003f46270 */
[----:B------:R-:W-:-:S05]  /*1e450*/  VIADD R0, R6, 0x70 ;  /* 0x0000007006007836 */ /* 0x000fca0000000000 */
[----:B------:R-:W-:Y:S02]  /*1e460*/  ISETP.GE.AND P1, PT, R0, R3, PT ;  /* 0x000000030000720c */ /* 0x000fe40003f26270 */
[----:B------:R-:W0:Y:S11]  /*1e470*/  SHFL.IDX PT, R0, R5, RZ, 0x181f ;  /* 0x00181fff05007589 */ /* 0x000e3600000e0000 */
[----:B-1----:R-:W-:-:S05]  /*1e480*/  @!P1 LEA R7, P3, R21, R7, 0x1 ;  /* 0x0000000715079211 */ /* 0x002fca00078608ff */
[----:B------:R-:W-:Y:S02]  /*1e490*/  @!P1 IMAD.X R4, RZ, RZ, R4, P3 ;  /* 0x000000ffff049224 */ /* 0x000fe400018e0604 */
[----:B--2---:R-:W-:Y:S02]  /*1e4a0*/  @!P1 IMAD.MOV.U32 R8, RZ, RZ, R7 ;  /* 0x000000ffff089224 */ /* 0x004fe400078e0007 */
[----:B------:R-:W-:-:S05]  /*1e4b0*/  @!P1 IMAD.MOV.U32 R9, RZ, RZ, R4 ;  /* 0x000000ffff099224 */ /* 0x000fca00078e0004 */
[----:B------:R1:W-:Y:S01]  /*1e4c0*/  @!P1 LDGSTS.E.BYPASS.LTC128B.128 [R20+0xbc00], desc[UR40][R8.64], !P0 ;  /* 0x0bc0000008149fae */ /* 0x0003e2000c101d68 */
[----:B0-----:R-:W-:-:S05]  /*1e4d0*/  @!P2 LEA R0, P1, R21, R0, 0x1 ;  /* 0x000000001500a211 */ /* 0x001fca00078208ff */
[----:B-1----:R-:W-:-:S04]  /*1e4e0*/  @!P2 IMAD.X R8, RZ, RZ, R10, P1 ;  /* 0x000000ffff08a224 */ /* 0x002fc800008e060a */
        /* <DEDUP_REMOVED lines=21> */
.L_x_1798:
        /* <DEDUP_REMOVED lines=11> */
.L_x_1621:
        /* <DEDUP_REMOVED lines=18> */
.L_x_1799:
[----:B------:R-:W-:Y:S05]  /*1e810*/  BSYNC B0 ;  /* 0x0000000000007941 */ /* 0x000fea0003800000 */
.L_x_1622:
        /* <DEDUP_REMOVED lines=19> */
[----:B------:R-:W-:Y:S02]  /*1e950*/  LOP3.LUT R3, RZ, R5, RZ, 0x33, !PT ;  /* 0x00000005ff037212 */ /* 0x000fe400078e33ff */
[----:B------:R-:W-:Y:S02]  /*1e960*/  LOP3.LUT R2, RZ, R4, RZ, 0x33, !PT ;  /* 0x00000004ff027212 */ /* 0x000fe400078e33ff */
[----:B------:R-:W-:-:S05]  /*1e970*/  VIADDMNMX R10, R4, 0x2, R3, !PT ;  /* 0x00000002040a7846 */ /* 0x000fca0007800103 */
[----:B------:R-:W-:-:S05]  /*1e980*/  IMAD.IADD R2, R10, 0x1, R2 ;  /* 0x000000010a027824 */ /* 0x000fca00078e0202 */
[----:B------:R-:W-:-:S04]  /*1e990*/  LOP3.LUT R2, R2, 0x1, RZ, 0xc0, !PT ;  /* 0x0000000102027812 */ /* 0x000fc800078ec0ff */
[----:B------:R-:W-:-:S13]  /*1e9a0*/  ISETP.NE.U32.AND P0, PT, R2, 0x1, PT ;  /* 0x000000010200780c */ /* 0x000fda0003f05070 */
[----:B------:R-:W-:Y:S05]  /*1e9b0*/  @P0 BRA `(.L_x_1627) ;  /* 0x0000000400d80947 */ /* 0x000fea0003800000 */
[----:B------:R-:W-:Y:S01]  /*1e9c0*/  LOP3.LUT P1, RZ, R22, 0x1, RZ, 0xc0, !PT ;  /* 0x0000000116ff7812 */ /* 0x000fe2000782c0ff */
[----:B------:R-:W-:Y:S01]  /*1e9d0*/  VIADD R5, R18, 0x1 ;  /* 0x0000000112057836 */ /* 0x000fe20000000000 */
[----:B------:R-:W-:Y:S04]  /*1e9e0*/  BSSY B1, `(.L_x_1628) ;  /* 0x000006f000017945 */ /* 0x000fe80003800000 */
[----:B------:R-:W-:-:S04]  /*1e9f0*/  ISETP.NE.AND P0, PT, R5, 0x2, PT ;  /* 0x000000020500780c */ /* 0x000fc80003f05270 */
[----:B------:R-:W-:Y:S02]  /*1ea00*/  SEL R9, RZ, 0x1, P0 ;  /* 0x00000001ff097807 */ /* 0x000fe40000000000 */
[----:B------:R-:W-:Y:S02]  /*1ea10*/  SEL R5, R5, RZ, P0 ;  /* 0x000000ff05057207 */ /* 0x000fe40000000000 */
[----:B------:R-:W-:Y:S01]  /*1ea20*/  LOP3.LUT R9, R28, R9, RZ, 0x3c, !PT ;  /* 0x000000091c097212 */ /* 0x000fe200078e3cff */
[----:B------:R-:W-:Y:S06]  /*1ea30*/  @!P1 BRA `(.L_x_1629) ;  /* 0x0000000400a49947 */ /* 0x000fec0003800000 */
        /* <DEDUP_REMOVED lines=23> */
.L_x_1630:
[----:B------:R-:W-:Y:S01]  /*1ebb0*/  IMAD R2, R5, 0x8, R17 ;  /* 0x0000000805027824 */ /* 0x000fe200078e0211 */
[----:B------:R-:W-:Y:S01]  /*1ebc0*/  SHF.L.U32 R3, R9, 0x1f, RZ ;  /* 0x0000001f09037819 */ /* 0x000fe200000006ff */
[----:B------:R-:W-:Y:S03]  /*1ebd0*/  BSSY B3, `(.L_x_1631) ;  /* 0x0000003000037945 */ /* 0x000fe60003800000 */
[----:B------:R-:W1:Y:S02]  /*1ebe0*/  SYNCS.PHASECHK.TRANS64.TRYWAIT P0, [R2+URZ+0x16840], R3 ;  /* 0x01684003020075a7 */ /* 0x000e64000800017f */
[----:B-1----:R-:W-:Y:S05]  /*1ebf0*/  @!P0 BRA `(.L_x_1632) ;  /* 0x0000005800208947 */ /* 0x002fea0003800000 */
.L_x_1800:
[----:B------:R-:W-:Y:S05]  /*1ec00*/  BSYNC B3 ;  /* 0x0000000000037941 */ /* 0x000fea0003800000 */
.L_x_1631:
        /* <DEDUP_REMOVED lines=12> */
.L_x_1634:
[----:B------:R-:W-:Y:S05]  /*1ecd0*/  BSYNC B3 ;  /* 0x0000000000037941 */ /* 0x000fea0003800000 */
.L_x_1633:
        /* <DEDUP_REMOVED lines=11> */
.L_x_1635:
        /* <DEDUP_REMOVED lines=15> */
.L_x_1801:
[----:B------:R-:W-:Y:S05]  /*1ee80*/  BSYNC B3 ;  /* 0x0000000000037941 */ /* 0x000fea0003800000 */
.L_x_1636:
        /* <DEDUP_REMOVED lines=12> */
.L_x_1639:
[----:B------:R-:W-:Y:S05]  /*1ef50*/  BSYNC B3 ;  /* 0x0000000000037941 */ /* 0x000fea0003800000 */
.L_x_1638:
        /* <DEDUP_REMOVED lines=11> */
.L_x_1640:
        /* <DEDUP_REMOVED lines=12> */
.L_x_1629:
[----:B------:R-:W-:Y:S05]  /*1f0d0*/  BSYNC B1 ;  /* 0x0000000000017941 */ /* 0x000fea0003800000 */
.L_x_1628:
[----:B------:R-:W2:Y:S01]  /*1f0e0*/  LDL.LU R0, [R1+0x1c] ;  /* 0x00001c0001007983 */ /* 0x000ea20000300800 */
[----:B------:R-:W-:Y:S02]  /*1f0f0*/  IMAD.MOV.U32 R18, RZ, RZ, R5 ;  /* 0x000000ffff127224 */ /* 0x000fe400078e0005 */
[----:B------:R-:W-:Y:S02]  /*1f100*/  IMAD.MOV.U32 R28, RZ, RZ, R9 ;  /* 0x000000ffff1c7224 */ /* 0x000fe400078e0009 */
[----:B--2---:R-:W-:-:S07]  /*1f110*/  VIADD R0, R0, 0xfffffffd ;  /* 0xfffffffd00007836 */ /* 0x004fce0000000000 */
.L_x_1627:
[----:B------:R-:W-:Y:S05]  /*1f120*/  BSYNC B2 ;  /* 0x0000000000027941 */ /* 0x000fea0003800000 */
.L_x_1626:
[----:B------:R-:W-:-:S05]  /*1f130*/  VIADD R3, R10, 0xfffffffe ;  /* 0xfffffffe0a037836 */ /* 0x000fca0000000000 */
[----:B------:R-:W-:-:S13]  /*1f140*/  ISETP.NE.AND P0, PT, R3, R4, PT ;  /* 0x000000040300720c */ /* 0x000fda0003f05270 */
[----:B------:R-:W-:Y:S05]  /*1f150*/  @!P0 BRA `(.L_x_1625) ;  /* 0x0000000c00a08947 */ /* 0x000fea0003800000 */
[----:B------:R-:W-:-:S07]  /*1f160*/  IMAD.MOV.U32 R4, RZ, RZ, R19 ;  /* 0x000000ffff047224 */ /* 0x000fce00078e0013 */
.L_x_1667:
[----:B------:R-:W-:Y:S01]  /*1f170*/  LOP3.LUT P1, RZ, R22, 0x1, RZ, 0xc0, !PT ;  /* 0x0000000116ff7812 */ /* 0x000fe2000782c0ff */
[----:B------:R-:W-:Y:S01]  /*1f180*/  VIADD R6, R18, 0x1 ;  /* 0x0000000112067836 */ /* 0x000fe20000000000 */
[----:B------:R-:W-:Y:S05]  /*1f190*/  YIELD ;  /* 0x0000000000007946 */ /* 0x000fea0003800000 */
[----:B------:R-:W-:Y:S01]  /*1f1a0*/  ISETP.NE.AND P0, PT, R6, 0x2, PT ;  /* 0x000000020600780c */ /* 0x000fe20003f05270 */
[----:B------:R-:W-:Y:S03]  /*1f1b0*/  BSSY B1, `(.L_x_1641) ;  /* 0x000006c000017945 */ /* 0x000fe60003800000 */
[----:B------:R-:W-:-:S02]  /*1f1c0*/  SEL R7, RZ, 0x1, P0 ;  /* 0x00000001ff077807 */ /* 0x000fc40000000000 */
        /* <DEDUP_REMOVED lines=26> */
.L_x_1643:
[----:B------:R-:W-:Y:S01]  /*1f370*/  IMAD R2, R6, 0x8, R17 ;  /* 0x0000000806027824 */ /* 0x000fe200078e0211 */
[----:B------:R-:W-:Y:S01]  /*1f380*/  SHF.L.U32 R3, R7, 0x1f, RZ ;  /* 0x0000001f07037819 */ /* 0x000fe200000006ff */
[----:B------:R-:W-:Y:S03]  /*1f390*/  BSSY B2, `(.L_x_1644) ;  /* 0x0000003000027945 */ /* 0x000fe60003800000 */
[----:B------:R-:W1:Y:S02]  /*1f3a0*/  SYNCS.PHASECHK.TRANS64.TRYWAIT P0, [R2+URZ+0x16840], R3 ;  /* 0x01684003020075a7 */ /* 0x000e64000800017f */
[----:B-1----:R-:W-:Y:S05]  /*1f3b0*/  @!P0 BRA `(.L_x_1645) ;  /* 0x0000005000588947 */ /* 0x002fea0003800000 */
.L_x_1802:
[----:B------:R-:W-:Y:S05]  /*1f3c0*/  BSYNC B2 ;  /* 0x0000000000027941 */ /* 0x000fea0003800000 */
.L_x_1644:
        /* <DEDUP_REMOVED lines=12> */
.L_x_1647:
[----:B------:R-:W-:Y:S05]  /*1f490*/  BSYNC B2 ;  /* 0x0000000000027941 */ /* 0x000fea0003800000 */
.L_x_1646:
        /* <DEDUP_REMOVED lines=11> */
.L_x_1648:
        /* <DEDUP_REMOVED lines=15> */
.L_x_1803:
[----:B------:R-:W-:Y:S05]  /*1f640*/  BSYNC B2 ;  /* 0x0000000000027941 */ /* 0x000fea0003800000 */
.L_x_1649:
        /* <DEDUP_REMOVED lines=11> */
.L_x_1652:
[----:B------:R-:W-:Y:S05]  /*1f700*/  BSYNC B2 ;  /* 0x0000000000027941 */ /* 0x000fea0003800000 */
.L_x_1651:
        /* <DEDUP_REMOVED lines=10> */
.L_x_1653:
        /* <DEDUP_REMOVED lines=12> */
.L_x_1642:
[----:B------:R-:W-:Y:S05]  /*1f870*/  BSYNC B1 ;  /* 0x0000000000017941 */ /* 0x000fea0003800000 */
.L_x_1641:
[----:B------:R-:W-:Y:S01]  /*1f880*/  LOP3.LUT P1, RZ, R22, 0x1, RZ, 0xc0, !PT ;  /* 0x0000000116ff7812 */ /* 0x000fe2000782c0ff */
[----:B------:R-:W-:Y:S01]  /*1f890*/  VIADD R18, R6, 0x1 ;  /* 0x0000000106127836 */ /* 0x000fe20000000000 */
[----:B------:R-:W-:Y:S01]  /*1f8a0*/  BSSY B1, `(.L_x_1654) ;  /* 0x000006f000017945 */ /* 0x000fe20003800000 */
[----:B------:R-:W-:-:S03]  /*1f8b0*/  VIADD R9, R0, 0xffffffff ;  /* 0xffffffff00097836 */ /* 0x000fc60000000000 */
        /* <DEDUP_REMOVED lines=28> */
.L_x_1656:
[----:B------:R-:W-:Y:S01]  /*1fa80*/  IMAD R2, R18, 0x8, R17 ;  /* 0x0000000812027824 */ /* 0x000fe200078e0211 */
[----:B------:R-:W-:Y:S01]  /*1fa90*/  SHF.L.U32 R3, R28, 0x1f, RZ ;  /* 0x0000001f1c037819 */ /* 0x000fe200000006ff */
[----:B------:R-:W-:Y:S03]  /*1faa0*/  BSSY B2, `(.L_x_1657) ;  /* 0x0000003000027945 */ /* 0x000fe60003800000 */
[----:B------:R-:W1:Y:S02]  /*1fab0*/  SYNCS.PHASECHK.TRANS64.TRYWAIT P0, [R2+URZ+0x16840], R3 ;  /* 0x01684003020075a7 */ /* 0x000e64000800017f */
[----:B-1----:R-:W-:Y:S05]  /*1fac0*/  @!P0 BRA `(.L_x_1658) ;  /* 0x0000004800bc8947 */ /* 0x002fea0003800000 */
.L_x_1804:
[----:B------:R-:W-:Y:S05]  /*1fad0*/  BSYNC B2 ;  /* 0x0000000000027941 */ /* 0x000fea0003800000 */
.L_x_1657:
        /* <DEDUP_REMOVED lines=12> */
.L_x_1660:
[----:B------:R-:W-:Y:S05]  /*1fba0*/  BSYNC B2 ;  /* 0x0000000000027941 */ /* 0x000fea0003800000 */
.L_x_1659:
[----:B-1----:R-:W-:Y:S01]  /*1fbb0*/  IMAD.MOV.U32 R2, RZ, RZ, RZ ;  /* 0x000000ffff027224 */ /* 0x002fe200078e00ff */
[----:B------:R-:W-:Y:S01]  /*1fbc0*/  UIADD3 UR4, UP0, UR38, 0x370, URZ ;  /* 0x0000037026047890 */ /* 0x000fe2000ff1e03f */
[C---:B------:R-:W-:Y:S01]  /*1fbd0*/  IMAD R3, R18.reuse, 0x4000, R17 ;  /* 0x0000400012037824 */ /* 0x040fe200078e0211 */
        /* <DEDUP_REMOVED lines=9> */
.L_x_1661:
        /* <DEDUP_REMOVED lines=15> */
.L_x_1805:
[----:B------:R-:W-:Y:S05]  /*1fd60*/  BSYNC B2 ;  /* 0x0000000000027941 */ /* 0x000fea0003800000 */
.L_x_1662:
        /* <DEDUP_REMOVED lines=11> */
.L_x_1665:
[----:B------:R-:W-:Y:S05]  /*1fe20*/  BSYNC B2 ;  /* 0x0000000000027941 */ /* 0x000fea0003800000 */
.L_x_1664:
        /* <DEDUP_REMOVED lines=10> */
.L_x_1666:
        /* <DEDUP_REMOVED lines=12> */
.L_x_1655:
[----:B------:R-:W-:Y:S05]  /*1ff90*/  BSYNC B1 ;  /* 0x0000000000017941 */ /* 0x000fea0003800000 */
.L_x_1654:
[----:B------:R-:W2:Y:S01]  /*1ffa0*/  LDL R2, [R1+0x8] ;  /* 0x0000080001027983 */ /* 0x000ea20000100800 */
[----:B------:R-:W-:Y:S01]  /*1ffb0*/  VIADD R0, R0, 0xfffffffe ;  /* 0xfffffffe00007836 */ /* 0x000fe20000000000 */
[----:B--2---:R-:W-:-:S13]  /*1ffc0*/  ISETP.GT.AND P0, PT, R9, R2, PT ;  /* 0x000000020900720c */ /* 0x004fda0003f04270 */
[----:B------:R-:W-:Y:S05]  /*1ffd0*/  @P0 BRA `(.L_x_1667) ;  /* 0xfffffff000640947 */ /* 0x000fea000383ffff */
.L_x_1625:
[----:B------:R-:W-:Y:S05]  /*1ffe0*/  BSYNC B0 ;  /* 0x0000000000007941 */ /* 0x000fea0003800000 */
.L_x_1624:
        /* <DEDUP_REMOVED lines=17> */
.L_x_1669:
[----:B------:R-:W-:Y:S05]  /*20100*/  BSYNC B0 ;  /* 0x0000000000007941 */ /* 0x000fea0003800000 */
.L_x_1668:
[----:B------:R-:W-:Y:S01]  /*20110*/  LOP3.LUT P0, RZ, R22, 0x1, RZ, 0xc0, !PT ;  /* 0x0000000116ff7812 */ /* 0x000fe2000780c0ff */
[----:B------:R-:W-:-:S12]  /*20120*/  BSSY B0, `(.L_x_1670) ;  /* 0x0000027000007945 */ /* 0x000fd80003800000 */
[----:B------:R-:W-:Y:S05]  /*20130*/  @!P0 BRA `(.L_x_1671) ;  /* 0x0000000000948947 */ /* 0x000fea0003800000 */
[----:B------:R-:W-:Y:S01]  /*20140*/  IMAD R3, R18, 0x8, R17 ;  /* 0x0000000812037824 */ /* 0x000fe200078e0211 */
[----:B------:R-:W-:Y:S01]  /*20150*/  SHF.L.U32 R0, R28, 0x1f, RZ ;  /* 0x0000001f1c007819 */ /* 0x000fe200000006ff */
[----:B------:R-:W-:Y:S01]  /*20160*/  BSSY B1, `(.L_x_1672) ;  /* 0x0000004000017945 */ /* 0x000fe20003800000 */
[----:B------:R-:W-:Y:S02]  /*20170*/  ISETP.NE.AND P1, PT, R6, RZ, PT ;  /* 0x000000ff0600720c */ /* 0x000fe40003f25270 */
[----:B------:R-:W0:Y:S02]  /*20180*/  SYNCS.PHASECHK.TRANS64.TRYWAIT P0, [R3+URZ+0x16860], R0 ;  /* 0x01686000030075a7 */ /* 0x000e24000800017f */
[----:B0-----:R-:W-:Y:S09]  /*20190*/  @!P0 BRA `(.L_x_1673) ;  /* 0x0000004400308947 */ /* 0x001ff20003800000 */
.L_x_1806:
[----:B------:R-:W-:Y:S05]  /*201a0*/  BSYNC B1 ;  /* 0x0000000000017941 */ /* 0x000fea0003800000 */
.L_x_1672:
        /* <DEDUP_REMOVED lines=9> */
.L_x_1675:
[----:B------:R-:W-:Y:S05]  /*20240*/  BSYNC B1 ;  /* 0x0000000000017941 */ /* 0x000fea0003800000 */
.L_x_1674:
        /* <DEDUP_REMOVED lines=10> */
.L_x_1676:
        /* <DEDUP_REMOVED lines=10> */
.L_x_1671:
[----:B------:R-:W-:Y:S05]  /*20390*/  BSYNC B0 ;  /* 0x0000000000007941 */ /* 0x000fea0003800000 */
.L_x_1670:
[----:B------:R-:W-:-:S05]  /*203a0*/  VIADD R18, R18, 0x1 ;  /* 0x0000000112127836 */ /* 0x000fca0000000000 */
[----:B------:R-:W-:-:S04]  /*203b0*/  ISETP.NE.AND P0, PT, R18, 0x2, PT ;  /* 0x000000021200780c */ /* 0x000fc80003f05270 */
[----:B------:R-:W-:Y:S02]  /*203c0*/  SEL R3, RZ, 0x1, P0 ;  /* 0x00000001ff037807 */ /* 0x000fe40000000000 */
[----:B------:R-:W-:Y:S02]  /*203d0*/  SEL R18, R18, RZ, P0 ;  /* 0x000000ff12127207 */ /* 0x000fe40000000000 */
[----:B------:R-:W-:-:S07]  /*203e0*/  LOP3.LUT R28, R28, R3, RZ, 0x3c, !PT ;  /* 0x000000031c1c7212 */ /* 0x000fce00078e3cff */
.L_x_1606:
[----:B------:R-:W-:Y:S05]  /*203f0*/  BSYNC B7 ;  /* 0x0000000000077941 */ /* 0x000fea0003800000 */
.L_x_1604:
[----:B------:R-:W-:-:S13]  /*20400*/  LOP3.LUT P0, RZ, R22, 0x2, RZ, 0xc0, !PT ;  /* 0x0000000216ff7812 */ /* 0x000fda000780c0ff */
[----:B------:R-:W-:Y:S05]  /*20410*/  @!P0 BRA `(.L_x_1677) ;  /* 0x0000000000248947 */ /* 0x000fea0003800000 */
[----:B------:R-:W-:Y:S05]  /*20420*/  WARPSYNC.ALL ;  /* 0x0000000000007948 */ /* 0x000fea0003800000 */
[----:B------:R-:W0:Y:S08]  /*20430*/  S2UR UR5, SR_CgaCtaId ;  /* 0x00000000000579c3 */ /* 0x000e300000008800 */
[----:B------:R-:W-:Y:S06]  /*20440*/  BAR.SYNC.DEFER_BLOCKING 0x5, 0x200 ;  /* 0x0148000000007b1d */ /* 0x000fec0000010000 */
[----:B------:R-:W-:-:S02]  /*20450*/  UMOV UR4, 0x400 ;  /* 0x0000040000047882 */ /* 0x000fc40000000000 */
[----:B0-----:R-:W-:-:S06]  /*20460*/  ULEA UR4, UR5, UR4, 0x18 ;  /* 0x0000000405047291 */ /* 0x001fcc000f8ec03f */
[----:B------:R-:W-:-:S05]  /*20470*/  IMAD.U32 R17, RZ, RZ, UR4 ;  /* 0x00000004ff117e24 */ /* 0x000fca000f8e00ff */
[----:B------:R0:W2:Y:S01]  /*20480*/  LDS.128 R24, [R17+0x168d0] ;  /* 0x0168d00011187984 */ /* 0x0000a20000000c00 */
[----:B------:R-:W-:Y:S06]  /*20490*/  BAR.ARV 0x4, 0x200 ;  /* 0x0108000000007b1d */ /* 0x000fec0000002000 */
[----:B------:R-:W-:Y:S05]  /*204a0*/  BRA `(.L_x_1678) ;  /* 0x0000000c00d47947 */ /* 0x000fea0003800000 */
.L_x_1677:
[----:B------:R-:W0:Y:S01]  /*204b0*/  S2R R0, SR_TID.X ;  /* 0x0000000000007919 */ /* 0x000e220000002100 */
[----:B------:R-:W-:Y:S01]  /*204c0*/  UMOV UR4, 0xffffffff ;  /* 0xffffffff00047882 */ /* 0x000fe20000000000 */
[----:B0-----:R-:W-:-:S04]  /*204d0*/  LOP3.LUT R8, R0, 0x1f, RZ, 0xc0, !PT ;  /* 0x0000001f00087812 */ /* 0x001fc800078ec0ff */
[----:B------:R-:W-:Y:S01]  /*204e0*/  ISETP.NE.AND P0, PT, R8, 0x1f, PT ;  /* 0x0000001f0800780c */ /* 0x000fe20003f05270 */
[----:B------:R-:W-:-:S12]  /*204f0*/  BRA.DIV UR4, `(.L_x_1679) ;  /* 0x00000042046c7947 */ /* 0x000fd8000b800000 */
[----:B------:R-:W-:Y:S01]  /*20500*/  IMAD.IADD R9, R27, 0x1, R8 ;  /* 0x000000011b097824 */ /* 0x000fe200078e0208 */
[----:B------:R-:W-:-:S04]  /*20510*/  ULDC UR4, c[0x0][0xc3c] ;  /* 0x00030f0000047ab9 */ /* 0x000fc80000000800 */
[----:B------:R-:W-:-:S13]  /*20520*/  ISETP.GE.OR P1, PT, R9, UR4, !P0 ;  /* 0x0000000409007c0c */ /* 0x000fda000c726670 */
[----:B------:R-:W0:Y:S08]  /*20530*/  @!P1 LDC.64 R2, c[0x0][0xc80] ;  /* 0x00032000ff029b82 */ /* 0x000e300000000a00 */
[----:B-1----:R-:W1:Y:S01]  /*20540*/  @!P1 LDC.64 R4, c[0x0][0xc78] ;  /* 0x00031e00ff049b82 */ /* 0x002e620000000a00 */
        /* <DEDUP_REMOVED lines=33> */
.L_x_1816:
[----:B------:R-:W-:Y:S02]  /*20760*/  ULDC UR4, c[0x0][0xc38] ;  /* 0x00030e0000047ab9 */ /* 0x000fe40000000800 */
[----:B------:R-:W-:-:S04]  /*20770*/  IMAD.U32 R4, RZ, RZ, UR4 ;  /* 0x00000004ff047e24 */ /* 0x000fc8000f8e00ff */
[----:B-1----:R-:W-:-:S04]  /*20780*/  IMAD R3, R14, R4, RZ ;  /* 0x000000040e037224 */ /* 0x002fc800078e02ff */
[----:B------:R-:W-:-:S05]  /*20790*/  IMAD.IADD R6, R6, 0x1, R3 ;  /* 0x0000000106067824 */ /* 0x000fca00078e0203 */
[----:B------:R-:W-:-:S13]  /*207a0*/  ISETP.GT.AND P6, PT, R6, R0, PT ;  /* 0x000000000600720c */ /* 0x000fda0003fc4270 */
[----:B------:R-:W-:Y:S05]  /*207b0*/  @P6 BRA `(.L_x_1680) ;  /* 0x0000000000a46947 */ /* 0x000fea0003800000 */
.L_x_1683:
[----:B0-----:R-:W0:Y:S01]  /*207c0*/  LDC R2, c[0x0][0xc3c] ;  /* 0x00030f00ff027b82 */ /* 0x001e220000000800 */
[----:B------:R-:W-:-:S05]  /*207d0*/  VIADD R27, R27, 0x1f ;  /* 0x0000001f1b1b7836 */ /* 0x000fca0000000000 */
[----:B0-----:R-:W-:-:S13]  /*207e0*/  ISETP.GE.AND P6, PT, R27, R2, PT ;  /* 0x000000021b00720c */ /* 0x001fda0003fc6270 */
[----:B------:R-:W-:Y:S05]  /*207f0*/  @P6 BRA `(.L_x_1681) ;  /* 0x0000000800bc6947 */ /* 0x000fea0003800000 */
[----:B------:R-:W0:Y:S01]  /*20800*/  S2R R3, SR_TID.X ;  /* 0x0000000000037919 */ /* 0x000e220000002100 */
        /* <DEDUP_REMOVED lines=30> */
.L_x_1824:
[----:B------:R-:W-:Y:S02]  /*209f0*/  ULDC UR4, c[0x0][0xc38] ;  /* 0x00030e0000047ab9 */ /* 0x000fe40000000800 */
[----:B------:R-:W-:-:S04]  /*20a00*/  IMAD.U32 R4, RZ, RZ, UR4 ;  /* 0x00000004ff047e24 */ /* 0x000fc8000f8e00ff */
[----:B-1----:R-:W-:-:S04]  /*20a10*/  IMAD R3, R14, R4, RZ ;  /* 0x000000040e037224 */ /* 0x002fc800078e02ff */
[----:B------:R-:W-:-:S05]  /*20a20*/  IMAD.IADD R6, R3, 0x1, R6 ;  /* 0x0000000103067824 */ /* 0x000fca00078e0206 */
[----:B------:R-:W-:-:S13]  /*20a30*/  ISETP.GT.AND P6, PT, R6, R0, PT ;  /* 0x000000000600720c */ /* 0x000fda0003fc4270 */
[----:B------:R-:W-:Y:S05]  /*20a40*/  @!P6 BRA `(.L_x_1683) ;  /* 0xfffffffc005ce947 */ /* 0x000fea000383ffff */
.L_x_1680:
[----:B------:R-:W-:Y:S01]  /*20a50*/  IMAD.IADD R6, R6, 0x1, -R3 ;  /* 0x0000000106067824 */ /* 0x000fe200078e0a03 */
[----:B------:R-:W-:-:S03]  /*20a60*/  UMOV UR4, 0xffffffff ;  /* 0xffffffff00047882 */ /* 0x000fc60000000000 */
[----:B------:R-:W-:-:S05]  /*20a70*/  IMAD R3, R2, R4, R6 ;  /* 0x0000000402037224 */ /* 0x000fca00078e0206 */
[----:B------:R-:W-:Y:S01]  /*20a80*/  ISETP.GT.AND P6, PT, R3, R0, PT ;  /* 0x000000000300720c */ /* 0x000fe20003fc4270 */
[----:B------:R-:W-:-:S12]  /*20a90*/  BRA.DIV UR4, `(.L_x_1684) ;  /* 0x0000004204f47947 */ /* 0x000fd8000b800000 */
[----:B------:R-:W-:-:S04]  /*20aa0*/  VOTE.ANY R3, PT, !P6 ;  /* 0x0000000000037806 */ /* 0x000fc800070e0100 */
[----:B------:R-:W1:Y:S02]  /*20ab0*/  POPC R7, R3 ;  /* 0x0000000300077309 */ /* 0x000e640000000000 */
[----:B-1----:R1:W2:Y:S01]  /*20ac0*/  SHFL.IDX PT, R25, R25, R7, 0x1f ;  /* 0x00001f0719197589 */ /* 0x0022a200000e0000 */
[----:B------:R-:W-:-:S03]  /*20ad0*/  IMAD.IADD R27, R7, 0x1, R27 ;  /* 0x00000001071b7824 */ /* 0x000fc600078e021b */
[----:B------:R1:W3:Y:S04]  /*20ae0*/  SHFL.IDX PT, R5, R5, R7, 0x1f ;  /* 0x00001f0705057589 */ /* 0x0002e800000e0000 */
.L_x_1829:
[----:B------:R-:W-:-:S13]  /*20af0*/  ISETP.NE.AND P0, PT, R3, RZ, PT ;  /* 0x000000ff0300720c */ /* 0x000fda0003f05270 */
[----:B------:R-:W-:Y:S05]  /*20b00*/  @!P0 BRA `(.L_x_1685) ;  /* 0x0000000000108947 */ /* 0x000fea0003800000 */
[----:B------:R-:W-:Y:S01]  /*20b10*/  UMOV UR4, 0xffffffff ;  /* 0xffffffff00047882 */ /* 0x000fe20000000000 */
[----:B------:R-:W-:Y:S02]  /*20b20*/  VIADD R12, R7, 0xffffffff ;  /* 0xffffffff070c7836 */ /* 0x000fe40000000000 */
[----:B------:R-:W-:Y:S05]  /*20b30*/  BRA.DIV UR4, `(.L_x_1686) ;  /* 0x00000046042c7947 */ /* 0x000fea000b800000 */
[----:B------:R4:W0:Y:S02]  /*20b40*/  SHFL.IDX PT, R24, R2, R12, 0x1f ;  /* 0x00001f0c02187589 */ /* 0x00082400000e0000 */
.L_x_1685:
[----:B---3--:R-:W-:Y:S01]  /*20b50*/  ISETP.NE.AND P0, PT, R5, 0x1, PT ;  /* 0x000000010500780c */ /* 0x008fe20003f05270 */
[----:B0-----:R-:W-:-:S04]  /*20b60*/  IMAD R24, R24, R4, R6 ;  /* 0x0000000418187224 */ /* 0x001fc800078e0206 */
[----:B------:R-:W-:-:S08]  /*20b70*/  IMAD.IADD R0, R0, 0x1, -R24 ;  /* 0x0000000100007824 */ /* 0x000fd000078e0a18 */
[----:B------:R-:W-:Y:S05]  /*20b80*/  @!P0 BRA `(.L_x_1687) ;  /* 0x0000000000dc8947 */ /* 0x000fea0003800000 */
[----:B--2---:R-:W-:Y:S01]  /*20b90*/  IABS R6, R25 ;  /* 0x0000001900067213 */ /* 0x004fe20000000000 */
[----:B----4-:R-:W-:Y:S01]  /*20ba0*/  IMAD.MOV.U32 R2, RZ, RZ, RZ ;  /* 0x000000ffff027224 */ /* 0x010fe200078e00ff */
[----:B------:R-:W-:Y:S02]  /*20bb0*/  IABS R4, R5 ;  /* 0x0000000500047213 */ /* 0x000fe40000000000 */
[----:B-1----:R-:W0:Y:S08]  /*20bc0*/  I2F.RP R7, R6 ;  /* 0x0000000600077306 */ /* 0x002e300000209400 */
[----:B------:R-:W-:Y:S08]  /*20bd0*/  I2F.RP R10, R4 ;  /* 0x00000004000a7306 */ /* 0x000ff00000209400 */
[----:B0-----:R-:W0:Y:S02]  /*20be0*/  MUFU.RCP R7, R7 ;  /* 0x0000000700077308 */ /* 0x001e240000001000 */
[----:B0-----:R-:W-:Y:S01]  /*20bf0*/  VIADD R8, R7, 0xffffffe ;  /* 0x0ffffffe07087836 */ /* 0x001fe20000000000 */
[----:B------:R-:W-:-:S05]  /*20c00*/  IABS R7, R25 ;  /* 0x0000001900077213 */ /* 0x000fca0000000000 */
[----:B------:R0:W1:Y:S02]  /*20c10*/  F2I.FTZ.U32.TRUNC.NTZ R3, R8 ;  /* 0x0000000800037305 */ /* 0x000064000021f000 */
[----:B0-----:R-:W-:Y:S01]  /*20c20*/  IABS R8, R0 ;  /* 0x0000000000087213 */ /* 0x001fe20000000000 */
[----:B-1----:R-:W-:-:S04]  /*20c30*/  IMAD.MOV R9, RZ, RZ, -R3 ;  /* 0x000000ffff097224 */ /* 0x002fc800078e0a03 */
        /* <DEDUP_REMOVED lines=10> */
[----:B------:R-:W-:-:S02]  /*20ce0*/  @!P1 IMAD.IADD R9, R9, 0x1, -R6 ;  /* 0x0000000109099824 */ /* 0x000fc400078e0a06 */
[----:B------:R-:W-:Y:S01]  /*20cf0*/  @!P1 VIADD R7, R7, 0x1 ;  /* 0x0000000107079836 */ /* 0x000fe20000000000 */
[----:B------:R-:W-:Y:S02]  /*20d00*/  ISETP.NE.AND P1, PT, R25, RZ, PT ;  /* 0x000000ff1900720c */ /* 0x000fe40003f25270 */
[----:B------:R-:W-:Y:S02]  /*20d10*/  ISETP.GE.U32.AND P0, PT, R9, R6, PT ;  /* 0x000000060900720c */ /* 0x000fe40003f06070 */
[----:B------:R-:W-:Y:S01]  /*20d20*/  IABS R6, R5 ;  /* 0x0000000500067213 */ /* 0x000fe20000000000 */
[----:B0-----:R-:W-:-:S04]  /*20d30*/  IMAD.MOV R9, RZ, RZ, -R3 ;  /* 0x000000ffff097224 */ /* 0x001fc800078e0a03 */
[----:B------:R-:W-:Y:S02]  /*20d40*/  IMAD.MOV R6, RZ, RZ, -R6 ;  /* 0x000000ffff067224 */ /* 0x000fe400078e0a06 */
[----:B------:R-:W-:-:S04]  /*20d50*/  IMAD R9, R9, R4, RZ ;  /* 0x0000000409097224 */ /* 0x000fc800078e02ff */
[----:B------:R-:W-:Y:S01]  /*20d60*/  IMAD.HI.U32 R2, R3, R9, R2 ;  /* 0x0000000903027227 */ /* 0x000fe200078e0002 */
[----:B------:R-:W-:-:S03]  /*20d70*/  LOP3.LUT R3, R0, R25, RZ, 0x3c, !PT ;  /* 0x0000001900037212 */ /* 0x000fc600078e3cff */
[----:B------:R-:W-:Y:S01]  /*20d80*/  @P0 VIADD R7, R7, 0x1 ;  /* 0x0000000107070836 */ /* 0x000fe20000000000 */
[----:B------:R-:W-:-:S13]  /*20d90*/  ISETP.GE.AND P2, PT, R3, RZ, PT ;  /* 0x000000ff0300720c */ /* 0x000fda0003f46270 */
        /* <DEDUP_REMOVED lines=11> */
[----:B------:R-:W-:Y:S01]  /*20e50*/  ISETP.GE.AND P2, PT, R3, RZ, PT ;  /* 0x000000ff0300720c */ /* 0x000fe20003f46270 */
[----:B------:R-:W-:-:S04]  /*20e60*/  IMAD.MOV R3, RZ, RZ, -R7 ;  /* 0x000000ffff037224 */ /* 0x000fc800078e0a07 */
[----:B------:R-:W-:Y:S02]  /*20e70*/  IMAD R3, R25, R3, R0 ;  /* 0x0000000319037224 */ /* 0x000fe400078e0200 */
        /* <DEDUP_REMOVED lines=8> */
.L_x_1687:
[----:B----4-:R-:W0:Y:S02]  /*20f00*/  LDC.64 R2, c[0x0][0xc90] ;  /* 0x00032400ff027b82 */ /* 0x010e240000000a00 */
[----:B0-----:R-:W-:-:S05]  /*20f10*/  IMAD.WIDE R2, R27, 0x4, R2 ;  /* 0x000000041b027825 */ /* 0x001fca00078e0202 */
[----:B------:R0:W2:Y:S02]  /*20f20*/  LDG.E R6, desc[UR40][R2.64] ;  /* 0x0000002802067981 */ /* 0x0000a4000c1e1900 */
[----:B0-----:R-:W-:Y:S02]  /*20f30*/  IMAD.MOV.U32 R2, RZ, RZ, RZ ;  /* 0x000000ffff027224 */ /* 0x001fe400078e00ff */
[----:B--2---:R-:W-:-:S05]  /*20f40*/  IMAD R5, R25, R6, RZ ;  /* 0x0000000619057224 */ /* 0x004fca00078e02ff */
[----:B-1----:R-:W-:-:S04]  /*20f50*/  IABS R7, R5 ;  /* 0x0000000500077213 */ /* 0x002fc80000000000 */
        /* <DEDUP_REMOVED lines=54> */
.L_x_1688:
[----:B------:R-:W-:-:S05]  /*212c0*/  LOP3.LUT R0, RZ, R3, RZ, 0x33, !PT ;  /* 0x00000003ff007212 */ /* 0x000fca00078e33ff */
[----:B------:R-:W-:Y:S01]  /*212d0*/  IMAD.IADD R25, R25, 0x1, R0 ;  /* 0x0000000119197824 */ /* 0x000fe200078e0200 */
[----:B------:R-:W-:Y:S06]  /*212e0*/  BRA `(.L_x_1689) ;  /* 0x00000000001c7947 */ /* 0x000fec0003800000 */
.L_x_1681:
[----:B------:R-:W-:Y:S01]  /*212f0*/  UMOV UR4, URZ ;  /* 0x0000003f00047c82 */ /* 0x000fe20008000000 */
[----:B------:R-:W-:Y:S01]  /*21300*/  UMOV UR5, URZ ;  /* 0x0000003f00057c82 */ /* 0x000fe20008000000 */
[----:B------:R-:W-:Y:S01]  /*21310*/  ULDC UR6, c[0x0][0xc3c] ;  /* 0x00030f0000067ab9 */ /* 0x000fe20000000800 */
[----:B------:R-:W-:Y:S02]  /*21320*/  IMAD.MOV.U32 R24, RZ, RZ, R0 ;  /* 0x000000ffff187224 */ /* 0x000fe400078e0000 */
[----:B------:R-:W-:Y:S02]  /*21330*/  IMAD.U32 R25, RZ, RZ, UR4 ;  /* 0x00000004ff197e24 */ /* 0x000fe4000f8e00ff */
[----:B------:R-:W-:Y:S02]  /*21340*/  IMAD.U32 R26, RZ, RZ, UR5 ;  /* 0x00000005ff1a7e24 */ /* 0x000fe4000f8e00ff */
[----:B------:R-:W-:-:S07]  /*21350*/  IMAD.U32 R27, RZ, RZ, UR6 ;  /* 0x00000006ff1b7e24 */ /* 0x000fce000f8e00ff */
.L_x_1689:
[----:B------:R-:W0:Y:S01]  /*21360*/  S2R R0, SR_TID.X ;  /* 0x0000000000007919 */ /* 0x000e220000002100 */
[----:B------:R-:W-:Y:S05]  /*21370*/  WARPSYNC.ALL ;  /* 0x0000000000007948 */ /* 0x000fea0003800000 */
[----:B------:R-:W-:Y:S01]  /*21380*/  BAR.SYNC.DEFER_BLOCKING 0x4, 0x200 ;  /* 0x0108000000007b1d */ /* 0x000fe20000010000 */
[----:B0-----:R-:W-:-:S04]  /*21390*/  LOP3.LUT R0, R0, 0x1f, RZ, 0xc0, !PT ;  /* 0x0000001f00007812 */ /* 0x001fc800078ec0ff */
[----:B------:R-:W-:-:S13]  /*213a0*/  ISETP.NE.AND P0, PT, R0, RZ, PT ;  /* 0x000000ff0000720c */ /* 0x000fda0003f05270 */
[----:B------:R-:W0:Y:S01]  /*213b0*/  @!P0 S2R R3, SR_CgaCtaId ;  /* 0x0000000000038919 */ /* 0x000e220000008800 */
[----:B------:R-:W-:-:S04]  /*213c0*/  @!P0 MOV R0, 0x400 ;  /* 0x0000040000008802 */ /* 0x000fc80000000f00 */
[----:B0-----:R-:W-:-:S05]  /*213d0*/  @!P0 LEA R17, R3, R0, 0x18 ;  /* 0x0000000003118211 */ /* 0x001fca00078ec0ff */
[----:B------:R3:W-:Y:S01]  /*213e0*/  @!P0 STS.128 [R17+0x168d0], R24 ;  /* 0x0168d01811008388 */ /* 0x0007e20000000c00 */
[----:B------:R-:W-:Y:S06]  /*213f0*/  BAR.ARV 0x5, 0x200 ;  /* 0x0148000000007b1d */ /* 0x000fec0000002000 */
.L_x_1678:
[----:B------:R-:W-:Y:S02]  /*21400*/  ULDC UR4, c[0x0][0xc3c] ;  /* 0x00030f0000047ab9 */ /* 0x000fe40000000800 */
[----:B--2---:R-:W-:-:S13]  /*21410*/  ISETP.GE.AND P0, PT, R27, UR4, PT ;  /* 0x000000041b007c0c */ /* 0x004fda000bf06270 */
[----:B------:R-:W-:Y:S05]  /*21420*/  @!P0 BRA `(.L_x_1690) ;  /* 0xffffff9800848947 */ /* 0x000fea000383ffff */
[----:B------:R-:W-:Y:S05]  /*21430*/  BSYNC B8 ;  /* 0x0000000000087941 */ /* 0x000fea0003800000 */
.L_x_1548:
[----:B0-----:R-:W2:Y:S01]  /*21440*/  LDL.LU R0, [R1+0x34] ;  /* 0x0000340001007983 */ /* 0x001ea20000300800 */
        /* <DEDUP_REMOVED lines=11> */
.L_x_1832:
[----:B------:R-:W-:Y:S05]  /*21500*/  BSYNC B0 ;  /* 0x0000000000007941 */ /* 0x000fea0003800000 */
.L_x_1691:
[----:B------:R-:W-:-:S03]  /*21510*/  UMOV UR4, 0xffffffff ;  /* 0xffffffff00047882 */ /* 0x000fc60000000000 */
[----:B------:R-:W-:Y:S05]  /*21520*/  BRA.DIV UR4, `(.L_x_1693) ;  /* 0x0000003a04ec7947 */ /* 0x000fea000b800000 */
[----:B0-----:R-:W0:Y:S02]  /*21530*/  S2R R0, SR_TID.X ;  /* 0x0000000000007919 */ /* 0x001e240000002100 */
[----:B0-----:R-:W-:-:S04]  /*21540*/  SHF.R.U32.HI R0, RZ, 0x5, R0 ;  /* 0x00000005ff007819 */ /* 0x001fc80000011600 */
[----:B------:R-:W-:-:S05]  /*21550*/  LOP3.LUT R0, R0, 0x3, RZ, 0xc0, !PT ;  /* 0x0000000300007812 */ /* 0x000fca00078ec0ff */
[----:B------:R0:W1:Y:S02]  /*21560*/  SHFL.IDX PT, R14, R0, RZ, 0x1f ;  /* 0x00001fff000e7589 */ /* 0x00006400000e0000 */
.L_x_1835:
[----:B-1----:R-:W-:-:S13]  /*21570*/  ISETP.NE.AND P0, PT, R14, RZ, PT ;  /* 0x000000ff0e00720c */ /* 0x002fda0003f05270 */
[----:B------:R-:W-:Y:S05]  /*21580*/  @P0 BRA `(.L_x_1336) ;  /* 0x0000000000880947 */ /* 0x000fea0003800000 */
[----:B------:R-:W-:-:S03]  /*21590*/  UMOV UR4, 0xffffffff ;  /* 0xffffffff00047882 */ /* 0x000fc60000000000 */
[----:B------:R-:W-:Y:S05]  /*215a0*/  BRA.DIV UR4, `(.L_x_1694) ;  /* 0x0000003e04007947 */ /* 0x000fea000b800000 */
[----:B------:R-:W-:-:S13]  /*215b0*/  ELECT P6, URZ, PT ;  /* 0x00000000003f782f */ /* 0x000fda00038c0000 */
.L_x_1838:
[----:B------:R-:W-:Y:S05]  /*215c0*/  @!P6 BRA `(.L_x_1336) ;  /* 0x000000000078e947 */ /* 0x000fea0003800000 */
[----:B0-----:R-:W2:Y:S02]  /*215d0*/  LDL.LU R0, [R1+0x54] ;  /* 0x0000540001007983 */ /* 0x001ea40000300800 */
[----:B--2---:R-:W-:-:S04]  /*215e0*/  LOP3.LUT R0, R0, 0x2, RZ, 0xfc, !PT ;  /* 0x0000000200007812 */ /* 0x004fc800078efcff */
[----:B------:R-:W-:-:S13]  /*215f0*/  ISETP.NE.AND P2, PT, R0, 0x3, PT ;  /* 0x000000030000780c */ /* 0x000fda0003f45270 */
[----:B------:R-:W-:Y:S05]  /*21600*/  @!P2 BRA `(.L_x_1695) ;  /* 0x000000000004a947 */ /* 0x000fea0003800000 */
[----:B------:R-:W-:Y:S01]  /*21610*/  BPT.TRAP 0x1 ;  /* 0x000000040000795c */ /* 0x000fe20000300000 */
.L_x_1695:
[----:B------:R-:W-:Y:S01]  /*21620*/  VIADD R3, R9, 0x16840 ;  /* 0x0001684009037836 */ /* 0x000fe20000000000 */
[----:B------:R-:W-:Y:S01]  /*21630*/  SHF.L.U32 R2, R28, 0x1f, RZ ;  /* 0x0000001f1c027819 */ /* 0x000fe200000006ff */
[C---:B------:R-:W-:Y:S02]  /*21640*/  VIADD R0, R18.reuse, 0x1 ;  /* 0x0000000112007836 */ /* 0x040fe40000000000 */
        /* <DEDUP_REMOVED lines=9> */
.L_x_1839:
[----:B------:R-:W1:Y:S02]  /*216e0*/  SYNCS.PHASECHK.TRANS64.TRYWAIT P0, [R3+URZ], R0 ;  /* 0x00000000030075a7 */ /* 0x000e64000800017f */
[----:B-1----:R-:W-:Y:S05]  /*216f0*/  @!P0 BRA `(.L_x_1697) ;  /* 0x0000003800e08947 */ /* 0x002fea0003800000 */
.L_x_1840:
[----:B------:R-:W-:Y:S05]  /*21700*/  @!P2 BRA `(.L_x_1698) ;  /* 0x000000000004a947 */ /* 0x000fea0003800000 */
[----:B------:R-:W-:Y:S01]  /*21710*/  BPT.TRAP 0x1 ;  /* 0x000000040000795c */ /* 0x000fe20000300000 */
.L_x_1698:
[----:B-1----:R-:W-:-:S04]  /*21720*/  VIADD R3, R9, 0x16860 ;  /* 0x0001686009037836 */ /* 0x002fc80000000000 */
[----:B------:R-:W-:-:S04]  /*21730*/  IMAD R5, R18, 0x8, R3 ;  /* 0x0000000812057824 */ /* 0x000fc800078e0203 */
[----:B------:R-:W1:Y:S02]  /*21740*/  SYNCS.PHASECHK.TRANS64.TRYWAIT P0, [R5+URZ], R2 ;  /* 0x00000002050075a7 */ /* 0x000e64000800017f */
[----:B-1----:R-:W-:Y:S05]  /*21750*/  @!P0 BRA `(.L_x_1699) ;  /* 0x0000003800dc8947 */ /* 0x002fea0003800000 */
.L_x_1841:
[----:B------:R-:W-:-:S07]  /*21760*/  IMAD R3, R4, 0x8, R3 ;  /* 0x0000000804037824 */ /* 0x000fce00078e0203 */
.L_x_1700:
[----:B--2---:R2:W4:Y:S02]  /*21770*/  SYNCS.PHASECHK.TRANS64.TRYWAIT P0, [R3+URZ], R0 ;  /* 0x00000000030075a7 */ /* 0x004524000800017f */
[----:B----4-:R-:W-:Y:S05]  /*21780*/  @!P0 NANOSLEEP.SYNCS 0x989680 ;  /* 0x009896800000895d */ /* 0x010fea0003900000 */
[----:B------:R-:W4:Y:S02]  /*21790*/  @!P0 SYNCS.PHASECHK.TRANS64 P0, [R3+URZ], R0 ;  /* 0x00000000030085a7 */ /* 0x000f24000800007f */
[----:B----4-:R-:W-:Y:S05]  /*217a0*/  @!P0 BRA `(.L_x_1700) ;  /* 0xfffffffc00f08947 */ /* 0x010fea000383ffff */
.L_x_1336:
[----:B------:R-:W-:Y:S05]  /*217b0*/  BSYNC B9 ;  /* 0x0000000000097941 */ /* 0x000fea0003800000 */
.L_x_1333:
[----:B------:R-:W-:Y:S05]  /*217c0*/  EXIT ;  /* 0x000000000000794d */ /* 0x000fea0003800000 */
.L_x_1364:
[----:B0-----:R0:W1:Y:S02]  /*217d0*/  SYNCS.PHASECHK.TRANS64.TRYWAIT P6, [R78+URZ+0x16890], R90 ;  /* 0x0168905a4e0075a7 */ /* 0x00106400080c017f */
[----:B-1----:R-:W-:Y:S05]  /*217e0*/  @!P6 NANOSLEEP.SYNCS 0x989680 ;  /* 0x009896800000e95d */ /* 0x002fea0003900000 */
[----:B------:R-:W1:Y:S02]  /*217f0*/  @!P6 SYNCS.PHASECHK.TRANS64 P6, [R78+URZ+0x16890], R90 ;  /* 0x0168905a4e00e5a7 */ /* 0x000e6400080c007f */
[----:B-1----:R-:W-:Y:S05]  /*21800*/  @!P6 BRA `(.L_x_1364) ;  /* 0xfffffffc00f0e947 */ /* 0x002fea000383ffff */
[----:B------:R-:W-:Y:S05]  /*21810*/  BRA `(.L_x_1701) ;  /* 0xfffffe1800747947 */ /* 0x000fea000383ffff */
.L_x_1384:
[----:B0-----:R0:W1:Y:S02]  /*21820*/  SYNCS.PHASECHK.TRANS64.TRYWAIT P5, [R78+URZ+0x16890], R90 ;  /* 0x0168905a4e0075a7 */ /* 0x00106400080a017f */
[----:B-1----:R-:W-:Y:S05]  /*21830*/  @!P5 NANOSLEEP.SYNCS 0x989680 ;  /* 0x009896800000d95d */ /* 0x002fea0003900000 */
[----:B------:R-:W1:Y:S02]  /*21840*/  @!P5 SYNCS.PHASECHK.TRANS64 P5, [R78+URZ+0x16890], R90 ;  /* 0x0168905a4e00d5a7 */ /* 0x000e6400080a007f */
[----:B-1----:R-:W-:Y:S05]  /*21850*/  @!P5 BRA `(.L_x_1384) ;  /* 0xfffffffc00f0d947 */ /* 0x002fea000383ffff */
[----:B------:R-:W-:Y:S05]  /*21860*/  BRA `(.L_x_1702) ;  /* 0xfffffe2c004c7947 */ /* 0x000fea000383ffff */
.L_x_1393:
[----:B0-----:R0:W1:Y:S02]  /*21870*/  SYNCS.PHASECHK.TRANS64.TRYWAIT P4, [R78+URZ+0x16890], R90 ;  /* 0x0168905a4e0075a7 */ /* 0x001064000808017f */
[----:B-1----:R-:W-:Y:S05]  /*21880*/  @!P4 NANOSLEEP.SYNCS 0x989680 ;  /* 0x009896800000c95d */ /* 0x002fea0003900000 */
[----:B------:R-:W1:Y:S02]  /*21890*/  @!P4 SYNCS.PHASECHK.TRANS64 P4, [R78+URZ+0x16890], R90 ;  /* 0x0168905a4e00c5a7 */ /* 0x000e64000808007f */
[----:B-1----:R-:W-:Y:S05]  /*218a0*/  @!P4 BRA `(.L_x_1393) ;  /* 0xfffffffc00f0c947 */ /* 0x002fea000383ffff */
[----:B------:R-:W-:Y:S05]  /*218b0*/  BRA `(.L_x_1703) ;  /* 0xfffffe3c00ac7947 */ /* 0x000fea000383ffff */
.L_x_1399:
[----:B--2---:R2:W3:Y:S02]  /*218c0*/  SYNCS.PHASECHK.TRANS64.TRYWAIT P3, [R78+URZ+0x168b0], R90 ;  /* 0x0168b05a4e0075a7 */ /* 0x0044e4000806017f */
[----:B---3--:R-:W-:Y:S05]  /*218d0*/  @!P3 NANOSLEEP.SYNCS 0x989680 ;  /* 0x009896800000b95d */ /* 0x008fea0003900000 */
[----:B------:R-:W3:Y:S02]  /*218e0*/  @!P3 SYNCS.PHASECHK.TRANS64 P3, [R78+URZ+0x168b0], R90 ;  /* 0x0168b05a4e00b5a7 */ /* 0x000ee4000806007f */
[----:B---3--:R-:W-:Y:S05]  /*218f0*/  @!P3 BRA `(.L_x_1399) ;  /* 0xfffffffc00f0b947 */ /* 0x008fea000383ffff */
[----:B------:R-:W-:Y:S05]  /*21900*/  BRA `(.L_x_1704) ;  /* 0xfffffe4000407947 */ /* 0x000fea000383ffff */
.L_x_1417:
[----:B------:R-:W0:Y:S01]  /*21910*/  S2R R4, SR_TID.X ;  /* 0x0000000000047919 */ /* 0x000e220000002100 */
[----:B------:R-:W-:Y:S01]  /*21920*/  BSSY B0, `(.L_x_1705) ;  /* 0x000000c000007945 */ /* 0x000fe20003800000 */
[----:B------:R-:W-:Y:S02]  /*21930*/  IMAD.MOV.U32 R12, RZ, RZ, RZ ;  /* 0x000000ffff0c7224 */ /* 0x000fe400078e00ff */
[----:B------:R-:W-:Y:S02]  /*21940*/  IMAD.MOV.U32 R11, RZ, RZ, 0x1f ;  /* 0x0000001fff0b7424 */ /* 0x000fe400078e00ff */
[----:B------:R-:W-:Y:S02]  /*21950*/  IMAD.MOV.U32 R15, RZ, RZ, -0x1 ;  /* 0xffffffffff0f7424 */ /* 0x000fe400078e00ff */
[----:B0-----:R-:W-:-:S05]  /*21960*/  VIADD R5, R4, 0xffffff80 ;  /* 0xffffff8004057836 */ /* 0x001fca0000000000 */
[----:B------:R-:W-:-:S04]  /*21970*/  SHF.R.S32.HI R4, RZ, 0x1f, R5 ;  /* 0x0000001fff047819 */ /* 0x000fc80000011405 */
[----:B------:R-:W-:-:S04]  /*21980*/  LEA.HI R4, R4, R5, RZ, 0x7 ;  /* 0x0000000504047211 */ /* 0x000fc800078f38ff */
[----:B------:R-:W-:-:S05]  /*21990*/  SHF.R.S32.HI R4, RZ, 0x7, R4 ;  /* 0x00000007ff047819 */ /* 0x000fca0000011404 */
[----:B------:R-:W-:-:S07]  /*219a0*/  IMAD.MOV.U32 R13, RZ, RZ, R4 ;  /* 0x000000ffff0d7224 */ /* 0x000fce00078e0004 */
[----:B-----5:R-:W-:Y:S05]  /*219b0*/  WARPSYNC.COLLECTIVE R15, `(.L_x_1706) ;  /* 0x000000000f087348 */ /* 0x020fea0003c00000 */
[----:B------:R0:W1:Y:S02]  /*219c0*/  SHFL.IDX P6, R14, R13, R12, R11 ;  /* 0x0000000c0d0e7389 */ /* 0x00006400000c000b */
[----:B01---5:R-:W-:Y:S01]  /*219d0*/  ENDCOLLECTIVE ;  /* 0x000000000000791b */ /* 0x023fe20003800000 */
.L_x_1706:
[----:B------:R-:W-:Y:S05]  /*219e0*/  BSYNC B0 ;  /* 0x0000000000007941 */ /* 0x000fea0003800000 */
.L_x_1705:
[----:B------:R0:W-:Y:S01]  /*219f0*/  STL [R1+0x24], R14 ;  /* 0x0000240e01007387 */ /* 0x0001e20000100800 */
[----:B------:R-:W-:Y:S05]  /*21a00*/  BRA `(.L_x_1707) ;  /* 0xfffffe4c00347947 */ /* 0x000fea000383ffff */
.L_x_1429:
[----:B------:R-:W-:Y:S01]  /*21a10*/  BSSY B1, `(.L_x_1708) ;  /* 0x0000008000017945 */ /* 0x000fe20003800000 */
[----:B------:R-:W-:Y:S02]  /*21a20*/  IMAD.MOV.U32 R13, RZ, RZ, R6 ;  /* 0x000000ffff0d7224 */ /* 0x000fe400078e0006 */
[----:B------:R-:W-:Y:S02]  /*21a30*/  IMAD.MOV.U32 R12, RZ, RZ, RZ ;  /* 0x000000ffff0c7224 */ /* 0x000fe400078e00ff */
[----:B------:R-:W-:Y:S02]  /*21a40*/  IMAD.MOV.U32 R11, RZ, RZ, 0x1c1f ;  /* 0x00001c1fff0b7424 */ /* 0x000fe400078e00ff */
[----:B------:R-:W-:-:S07]  /*21a50*/  IMAD.MOV.U32 R15, RZ, RZ, -0x1 ;  /* 0xffffffffff0f7424 */ /* 0x000fce00078e00ff */
[----:B0-----:R-:W-:Y:S05]  /*21a60*/  WARPSYNC.COLLECTIVE R15, `(.L_x_1709) ;  /* 0x000000000f087348 */ /* 0x001fea0003c00000 */
[----:B0-----:R0:W1:Y:S02]  /*21a70*/  SHFL.IDX P6, R14, R13, R12, R11 ;  /* 0x0000000c0d0e7389 */ /* 0x00106400000c000b */
[----:B01----:R-:W-:Y:S01]  /*21a80*/  ENDCOLLECTIVE ;  /* 0x000000000000791b */ /* 0x003fe20003800000 */
.L_x_1709:
[----:B------:R-:W-:Y:S05]  /*21a90*/  BSYNC B1 ;  /* 0x0000000000017941 */ /* 0x000fea0003800000 */
.L_x_1708:
        /* <DEDUP_REMOVED lines=8> */
.L_x_1710:
[----:B------:R-:W-:Y:S02]  /*21b20*/  IMAD.MOV.U32 R13, RZ, RZ, R8 ;  /* 0x000000ffff0d7224 */ /* 0x000fe400078e0008 */
[----:B------:R-:W-:-:S07]  /*21b30*/  IMAD.MOV.U32 R0, RZ, RZ, R14 ;  /* 0x000000ffff007224 */ /* 0x000fce00078e000e */
[----:B------:R-:W-:Y:S05]  /*21b40*/  WARPSYNC.COLLECTIVE R15, `(.L_x_1711) ;  /* 0x000000000f087348 */ /* 0x000fea0003c00000 */
[----:B------:R0:W1:Y:S02]  /*21b50*/  SHFL.IDX P6, R14, R13, R12, R11 ;  /* 0x0000000c0d0e7389 */ /* 0x00006400000c000b */
[----:B01----:R-:W-:Y:S01]  /*21b60*/  ENDCOLLECTIVE ;  /* 0x000000000000791b */ /* 0x003fe20003800000 */
.L_x_1711:
[----:B------:R-:W-:Y:S02]  /*21b70*/  IMAD.MOV.U32 R13, RZ, RZ, R7 ;  /* 0x000000ffff0d7224 */ /* 0x000fe400078e0007 */
[----:B------:R-:W-:-:S07]  /*21b80*/  IMAD.MOV.U32 R5, RZ, RZ, R14 ;  /* 0x000000ffff057224 */ /* 0x000fce00078e000e */
[----:B------:R-:W-:Y:S05]  /*21b90*/  WARPSYNC.COLLECTIVE R15, `(.L_x_1712) ;  /* 0x000000000f087348 */ /* 0x000fea0003c00000 */
[----:B------:R0:W1:Y:S02]  /*21ba0*/  SHFL.IDX P6, R14, R13, R12, R11 ;  /* 0x0000000c0d0e7389 */ /* 0x00006400000c000b */
[----:B01----:R-:W-:Y:S01]  /*21bb0*/  ENDCOLLECTIVE ;  /* 0x000000000000791b */ /* 0x003fe20003800000 */
.L_x_1712:
[----:B------:R-:W-:Y:S05]  /*21bc0*/  BRA `(.L_x_1713) ;  /* 0xfffffe5000c07947 */ /* 0x000fea000383ffff */
.L_x_1432:
[----:B------:R-:W-:Y:S01]  /*21bd0*/  BSSY B1, `(.L_x_1714) ;  /* 0x0000008000017945 */ /* 0x000fe20003800000 */
[----:B------:R-:W-:Y:S02]  /*21be0*/  IMAD.MOV.U32 R13, RZ, RZ, R6 ;  /* 0x000000ffff0d7224 */ /* 0x000fe400078e0006 */
[----:B------:R-:W-:Y:S02]  /*21bf0*/  IMAD.MOV.U32 R12, RZ, RZ, 0x1 ;  /* 0x00000001ff0c7424 */ /* 0x000fe400078e00ff */
[----:B------:R-:W-:Y:S02]  /*21c00*/  IMAD.MOV.U32 R11, RZ, RZ, 0x1c1f ;  /* 0x00001c1fff0b7424 */ /* 0x000fe400078e00ff */
[----:B------:R-:W-:-:S07]  /*21c10*/  IMAD.MOV.U32 R15, RZ, RZ, -0x1 ;  /* 0xffffffffff0f7424 */ /* 0x000fce00078e00ff */
[----:B-1----:R-:W-:Y:S05]  /*21c20*/  WARPSYNC.COLLECTIVE R15, `(.L_x_1715) ;  /* 0x000000000f087348 */ /* 0x002fea0003c00000 */
[----:B------:R0:W2:Y:S02]  /*21c30*/  SHFL.IDX P6, R14, R13, R12, R11 ;  /* 0x0000000c0d0e7389 */ /* 0x0000a400000c000b */
[----:B012---:R-:W-:Y:S01]  /*21c40*/  ENDCOLLECTIVE ;  /* 0x000000000000791b */ /* 0x007fe20003800000 */
.L_x_1715:
[----:B------:R-:W-:Y:S05]  /*21c50*/  BSYNC B1 ;  /* 0x0000000000017941 */ /* 0x000fea0003800000 */
.L_x_1714:
[----:B------:R-:W-:Y:S02]  /*21c60*/  IMAD.MOV.U32 R13, RZ, RZ, R4 ;  /* 0x000000ffff0d7224 */ /* 0x000fe400078e0004 */
[----:B------:R-:W-:Y:S02]  /*21c70*/  IMAD.MOV.U32 R12, RZ, RZ, 0x1 ;  /* 0x00000001ff0c7424 */ /* 0x000fe400078e00ff */
[----:B------:R-:W-:Y:S02]  /*21c80*/  IMAD.MOV.U32 R11, RZ, RZ, 0x1c1f ;  /* 0x00001c1fff0b7424 */ /* 0x000fe400078e00ff */
[----:B------:R-:W-:Y:S02]  /*21c90*/  IMAD.MOV.U32 R15, RZ, RZ, -0x1 ;  /* 0xffffffffff0f7424 */ /* 0x000fe400078e00ff */
[----:B------:R-:W-:-:S07]  /*21ca0*/  IMAD.MOV.U32 R3, RZ, RZ, R14 ;  /* 0x000000ffff037224 */ /* 0x000fce00078e000e */
[----:B------:R-:W-:Y:S05]  /*21cb0*/  WARPSYNC.COLLECTIVE R15, `(.L_x_1716) ;  /* 0x000000000f087348 */ /* 0x000fea0003c00000 */
[----:B------:R0:W1:Y:S02]  /*21cc0*/  SHFL.IDX P6, R14, R13, R12, R11 ;  /* 0x0000000c0d0e7389 */ /* 0x00006400000c000b */
[----:B01----:R-:W-:Y:S01]  /*21cd0*/  ENDCOLLECTIVE ;  /* 0x000000000000791b */ /* 0x003fe20003800000 */
.L_x_1716:
[----:B------:R-:W-:Y:S02]  /*21ce0*/  IMAD.MOV.U32 R13, RZ, RZ, R8 ;  /* 0x000000ffff0d7224 */ /* 0x000fe400078e0008 */
[----:B------:R-:W-:-:S07]  /*21cf0*/  IMAD.MOV.U32 R0, RZ, RZ, R14 ;  /* 0x000000ffff007224 */ /* 0x000fce00078e000e */
[----:B------:R-:W-:Y:S05]  /*21d00*/  WARPSYNC.COLLECTIVE R15, `(.L_x_1717) ;  /* 0x000000000f087348 */ /* 0x000fea0003c00000 */
[----:B------:R0:W1:Y:S02]  /*21d10*/  SHFL.IDX P6, R14, R13, R12, R11 ;  /* 0x0000000c0d0e7389 */ /* 0x00006400000c000b */
[----:B01----:R-:W-:Y:S01]  /*21d20*/  ENDCOLLECTIVE ;  /* 0x000000000000791b */ /* 0x003fe20003800000 */
.L_x_1717:
[----:B------:R-:W-:Y:S02]  /*21d30*/  IMAD.MOV.U32 R13, RZ, RZ, R7 ;  /* 0x000000ffff0d7224 */ /* 0x000fe400078e0007 */
[----:B------:R-:W-:-:S07]  /*21d40*/  IMAD.MOV.U32 R5, RZ, RZ, R14 ;  /* 0x000000ffff057224 */ /* 0x000fce00078e000e */
[----:B------:R-:W-:Y:S05]  /*21d50*/  WARPSYNC.COLLECTIVE R15, `(.L_x_1718) ;  /* 0x000000000f087348 */ /* 0x000fea0003c00000 */
[----:B------:R0:W1:Y:S02]  /*21d60*/  SHFL.IDX P6, R14, R13, R12, R11 ;  /* 0x0000000c0d0e7389 */ /* 0x00006400000c000b */
[----:B01----:R-:W-:Y:S01]  /*21d70*/  ENDCOLLECTIVE ;  /* 0x000000000000791b */ /* 0x003fe20003800000 */
.L_x_1718:
[----:B------:R-:W-:Y:S05]  /*21d80*/  BRA `(.L_x_1719) ;  /* 0xfffffe54002c7947 */ /* 0x000fea000383ffff */
.L_x_1436:
[----:B0-----:R0:W1:Y:S02]  /*21d90*/  SYNCS.PHASECHK.TRANS64.TRYWAIT P0, [R2+URZ+0x16800], R45 ;  /* 0x0168002d020075a7 */ /* 0x001064000800017f */
[----:B-1----:R-:W-:Y:S05]  /*21da0*/  @!P0 NANOSLEEP.SYNCS 0x989680 ;  /* 0x009896800000895d */ /* 0x002fea0003900000 */
[----:B------:R-:W1:Y:S02]  /*21db0*/  @!P0 SYNCS.PHASECHK.TRANS64 P0, [R2+URZ+0x16800], R45 ;  /* 0x0168002d020085a7 */ /* 0x000e64000800007f */
[----:B-1----:R-:W-:Y:S05]  /*21dc0*/  @!P0 BRA `(.L_x_1436) ;  /* 0xfffffffc00f08947 */ /* 0x002fea000383ffff */
[----:B------:R-:W-:Y:S05]  /*21dd0*/  BRA `(.L_x_1720) ;  /* 0xfffffe5800387947 */ /* 0x000fea000383ffff */
.L_x_1444:
[----:B------:R-:W1:Y:S01]  /*21de0*/  LDC R41, c[0x0][0x3f4] ;  /* 0x0000fd00ff297b82 */ /* 0x000e620000000800 */
[----:B------:R-:W-:Y:S01]  /*21df0*/  BSSY B1, `(.L_x_1721) ;  /* 0x0000008000017945 */ /* 0x000fe20003800000 */
[----:B------:R-:W-:Y:S02]  /*21e00*/  IMAD.MOV.U32 R13, RZ, RZ, R26 ;  /* 0x000000ffff0d7224 */ /* 0x000fe400078e001a */
[----:B------:R-:W-:Y:S02]  /*21e10*/  IMAD.MOV.U32 R12, RZ, RZ, RZ ;  /* 0x000000ffff0c7224 */ /* 0x000fe400078e00ff */
[----:B------:R-:W-:Y:S02]  /*21e20*/  IMAD.MOV.U32 R11, RZ, RZ, 0x1c1f ;  /* 0x00001c1fff0b7424 */ /* 0x000fe400078e00ff */
[----:B------:R-:W-:-:S07]  /*21e30*/  IMAD.MOV.U32 R15, RZ, RZ, -0x1 ;  /* 0xffffffffff0f7424 */ /* 0x000fce00078e00ff */
[----:B01----:R-:W-:Y:S05]  /*21e40*/  WARPSYNC.COLLECTIVE R15, `(.L_x_1722) ;  /* 0x000000000f087348 */ /* 0x003fea0003c00000 */
[----:B0-----:R0:W2:Y:S02]  /*21e50*/  SHFL.IDX P6, R14, R13, R12, R11 ;  /* 0x0000000c0d0e7389 */ /* 0x0010a400000c000b */
[----:B012---:R-:W-:Y:S01]  /*21e60*/  ENDCOLLECTIVE ;  /* 0x000000000000791b */ /* 0x007fe20003800000 */
.L_x_1722:
[----:B------:R-:W-:Y:S05]  /*21e70*/  BSYNC B1 ;  /* 0x0000000000017941 */ /* 0x000fea0003800000 */
.L_x_1721:
[----:B------:R0:W5:Y:S01]  /*21e80*/  LDL R8, [R1+0x8] ;  /* 0x0000080001087983 */ /* 0x0001620000100800 */
[----:B------:R-:W-:Y:S01]  /*21e90*/  IMAD.MOV.U32 R13, RZ, RZ, R25 ;  /* 0x000000ffff0d7224 */ /* 0x000fe200078e0019 */
[----:B------:R-:W-:Y:S01]  /*21ea0*/  ISETP.GE.AND P0, PT, R18, R41, PT ;  /* 0x000000291200720c */ /* 0x000fe20003f06270 */
[----:B------:R-:W-:Y:S02]  /*21eb0*/  IMAD.MOV.U32 R12, RZ, RZ, RZ ;  /* 0x000000ffff0c7224 */ /* 0x000fe400078e00ff */
[----:B------:R-:W-:Y:S02]  /*21ec0*/  IMAD.MOV.U32 R11, RZ, RZ, 0x1c1f ;  /* 0x00001c1fff0b7424 */ /* 0x000fe400078e00ff */
[----:B------:R-:W-:Y:S02]  /*21ed0*/  IMAD.MOV.U32 R15, RZ, RZ, -0x1 ;  /* 0xffffffffff0f7424 */ /* 0x000fe400078e00ff */
[----:B0-----:R-:W-:-:S07]  /*21ee0*/  IMAD.MOV.U32 R0, RZ, RZ, R14 ;  /* 0x000000ffff007224 */ /* 0x001fce00078e000e */
[----:B-----5:R-:W-:Y:S05]  /*21ef0*/  WARPSYNC.COLLECTIVE R15, `(.L_x_1723) ;  /* 0x000000000f087348 */ /* 0x020fea0003c00000 */
[----:B------:R0:W1:Y:S02]  /*21f00*/  SHFL.IDX P6, R14, R13, R12, R11 ;  /* 0x0000000c0d0e7389 */ /* 0x00006400000c000b */
[----:B01---5:R-:W-:Y:S01]  /*21f10*/  ENDCOLLECTIVE ;  /* 0x000000000000791b */ /* 0x023fe20003800000 */
.L_x_1723:
[----:B------:R-:W-:Y:S02]  /*21f20*/  IMAD.MOV.U32 R13, RZ, RZ, R24 ;  /* 0x000000ffff0d7224 */ /* 0x000fe400078e0018 */
[----:B------:R-:W-:-:S07]  /*21f30*/  IMAD.MOV.U32 R3, RZ, RZ, R14 ;  /* 0x000000ffff037224 */ /* 0x000fce00078e000e */
[----:B------:R-:W-:Y:S05]  /*21f40*/  WARPSYNC.COLLECTIVE R15, `(.L_x_1724) ;  /* 0x000000000f087348 */ /* 0x000fea0003c00000 */
[----:B------:R0:W1:Y:S02]  /*21f50*/  SHFL.IDX P6, R14, R13, R12, R11 ;  /* 0x0000000c0d0e7389 */ /* 0x00006400000c000b */
[----:B01----:R-:W-:Y:S01]  /*21f60*/  ENDCOLLECTIVE ;  /* 0x000000000000791b */ /* 0x003fe20003800000 */
.L_x_1724:
[----:B------:R-:W-:Y:S02]  /*21f70*/  IMAD.MOV.U32 R13, RZ, RZ, R27 ;  /* 0x000000ffff0d7224 */ /* 0x000fe400078e001b */
[----:B------:R-:W-:-:S07]  /*21f80*/  IMAD.MOV.U32 R4, RZ, RZ, R14 ;  /* 0x000000ffff047224 */ /* 0x000fce00078e000e */
[----:B------:R-:W-:Y:S05]  /*21f90*/  WARPSYNC.COLLECTIVE R15, `(.L_x_1725) ;  /* 0x000000000f087348 */ /* 0x000fea0003c00000 */
[----:B------:R0:W1:Y:S02]  /*21fa0*/  SHFL.IDX P6, R14, R13, R12, R11 ;  /* 0x0000000c0d0e7389 */ /* 0x00006400000c000b */
[----:B01----:R-:W-:Y:S01]  /*21fb0*/  ENDCOLLECTIVE ;  /* 0x000000000000791b */ /* 0x003fe20003800000 */
.L_x_1725:
[----:B------:R-:W-:-:S05]  /*21fc0*/  IMAD R32, R8, R32, RZ ;  /* 0x0000002008207224 */ /* 0x000fca00078e02ff */
[----:B------:R-:W-:-:S13]  /*21fd0*/  ISETP.GE.OR P1, PT, R35, R32, P0 ;  /* 0x000000202300720c */ /* 0x000fda0000726670 */
[C---:B------:R-:W-:Y:S01]  /*21fe0*/  @!P1 IMAD.SHL.U32 R5, R18.reuse, 0x2, RZ ;  /* 0x0000000212059824 */ /* 0x040fe200078e00ff */
[----:B------:R-:W-:-:S04]  /*21ff0*/  @!P1 SHF.L.U64.HI R21, R18, 0x1, R43 ;  /* 0x0000000112159819 */ /* 0x000fc8000001022b */
[----:B------:R-:W-:-:S05]  /*22000*/  @!P1 IADD3 R6, P2, R3, R5, RZ ;  /* 0x0000000503069210 */ /* 0x000fca0007f5e0ff */
[----:B------:R-:W-:-:S05]  /*22010*/  @!P1 IMAD.X R7, R0, 0x1, R21, P2 ;  /* 0x0000000100079824 */ /* 0x000fca00010e0615 */
[----:B------:R-:W2:Y:S01]  /*22020*/  @!P1 LD.E.128 R8, desc[UR40][R6.64] ;  /* 0x0000002806089980 */ /* 0x000ea2000c101d00 */
[----:B------:R-:W-:-:S05]  /*22030*/  @!P1 IADD3 R14, P2, R14, R5, RZ ;  /* 0x000000050e0e9210 */ /* 0x000fca0007f5e0ff */
[----:B------:R-:W-:-:S04]  /*22040*/  @!P1 IMAD.X R3, R4, 0x1, R21, P2 ;  /* 0x0000000104039824 */ /* 0x000fc800010e0615 */
[----:B------:R-:W-:-:S05]  /*22050*/  @!P1 IMAD.MOV.U32 R15, RZ, RZ, R3 ;  /* 0x000000ffff0f9224 */ /* 0x000fca00078e0003 */
[----:B------:R0:W5:Y:S01]  /*22060*/  @!P1 LD.E.128 R4, desc[UR40][R14.64] ;  /* 0x000000280e049980 */ /* 0x000162000c101d00 */
[----:B------:R-:W-:Y:S01]  /*22070*/  CS2R R38, SRZ ;  /* 0x0000000000267805 */ /* 0x000fe2000001ff00 */
[----:B------:R-:W-:Y:S01]  /*22080*/  IMAD.MOV.U32 R13, RZ, RZ, R26 ;  /* 0x000000ffff0d7224 */ /* 0x000fe200078e001a */
[----:B------:R-:W-:Y:S01]  /*22090*/  CS2R R36, SRZ ;  /* 0x0000000000247805 */ /* 0x000fe2000001ff00 */
[----:B------:R-:W-:Y:S01]  /*220a0*/  IMAD.MOV.U32 R12, RZ, RZ, 0x1 ;  /* 0x00000001ff0c7424 */ /* 0x000fe200078e00ff */
[----:B------:R-:W-:Y:S02]  /*220b0*/  CS2R R30, SRZ ;  /* 0x00000000001e7805 */ /* 0x000fe4000001ff00 */
[----:B------:R-:W-:Y:S01]  /*220c0*/  CS2R R20, SRZ ;  /* 0x0000000000147805 */ /* 0x000fe2000001ff00 */
[----:B0-----:R-:W-:Y:S02]  /*220d0*/  IMAD.MOV.U32 R15, RZ, RZ, -0x1 ;  /* 0xffffffffff0f7424 */ /* 0x001fe400078e00ff */
[----:B--2---:R-:W-:-:S02]  /*220e0*/  @!P1 IMAD.MOV.U32 R39, RZ, RZ, R11 ;  /* 0x000000ffff279224 */ /* 0x004fc400078e000b */
[----:B------:R-:W-:Y:S02]  /*220f0*/  IMAD.MOV.U32 R11, RZ, RZ, 0x1c1f ;  /* 0x00001c1fff0b7424 */ /* 0x000fe400078e00ff */
[----:B------:R-:W-:Y:S02]  /*22100*/  @!P1 IMAD.MOV.U32 R36, RZ, RZ, R8 ;  /* 0x000000ffff249224 */ /* 0x000fe400078e0008 */
[----:B------:R-:W-:-:S07]  /*22110*/  @!P1 IMAD.MOV.U32 R37, RZ, RZ, R9 ;  /* 0x000000ffff259224 */ /* 0x000fce00078e0009 */
[----:B-----5:R-:W-:Y:S05]  /*22120*/  WARPSYNC.COLLECTIVE R15, `(.L_x_1726) ;  /* 0x000000000f087348 */ /* 0x020fea0003c00000 */
[----:B------:R0:W1:Y:S02]  /*22130*/  SHFL.IDX P6, R14, R13, R12, R11 ;  /* 0x0000000c0d0e7389 */ /* 0x00006400000c000b */
[----:B01---5:R-:W-:Y:S01]  /*22140*/  ENDCOLLECTIVE ;  /* 0x000000000000791b */ /* 0x023fe20003800000 */
.L_x_1726:
[----:B------:R-:W-:Y:S02]  /*22150*/  IMAD.MOV.U32 R0, RZ, RZ, R36 ;  /* 0x000000ffff007224 */ /* 0x000fe400078e0024 */
[----:B------:R-:W-:Y:S02]  /*22160*/  IMAD.MOV.U32 R3, RZ, RZ, R37 ;  /* 0x000000ffff037224 */ /* 0x000fe400078e0025 */
[----:B------:R-:W-:Y:S01]  /*22170*/  @!P1 IMAD.MOV.U32 R38, RZ, RZ, R10 ;  /* 0x000000ffff269224 */ /* 0x000fe200078e000a */
[----:B------:R-:W-:Y:S01]  /*22180*/  PRMT R48, R0, 0x7610, R48 ;  /* 0x0000761000307816 */ /* 0x000fe20000000030 */
[----:B------:R-:W-:Y:S01]  /*22190*/  IMAD.MOV.U32 R9, RZ, RZ, R39 ;  /* 0x000000ffff097224 */ /* 0x000fe200078e0027 */
[----:B------:R-:W-:Y:S01]  /*221a0*/  PRMT R34, R34, 0x5410, R3 ;  /* 0x0000541022227816 */ /* 0x000fe20000000003 */
[----:B------:R-:W-:Y:S02]  /*221b0*/  @!P1 IMAD.MOV.U32 R30, RZ, RZ, R4 ;  /* 0x000000ffff1e9224 */ /* 0x000fe400078e0004 */
[----:B------:R-:W-:Y:S01]  /*221c0*/  @!P1 IMAD.MOV.U32 R31, RZ, RZ, R5 ;  /* 0x000000ffff1f9224 */ /* 0x000fe200078e0005 */
[----:B------:R-:W-:Y:S01]  /*221d0*/  PRMT R34, R9, 0x7610, R34 ;  /* 0x0000761009227816 */ /* 0x000fe20000000022 */
[----:B------:R-:W-:-:S02]  /*221e0*/  IMAD.MOV.U32 R8, RZ, RZ, R38 ;  /* 0x000000ffff087224 */ /* 0x000fc400078e0026 */
[----:B------:R-:W-:Y:S02]  /*221f0*/  IMAD.MOV.U32 R13, RZ, RZ, R25 ;  /* 0x000000ffff0d7224 */ /* 0x000fe400078e0019 */
[----:B------:R-:W-:Y:S01]  /*22200*/  @!P1 IMAD.MOV.U32 R20, RZ, RZ, R6 ;  /* 0x000000ffff149224 */ /* 0x000fe200078e0006 */
[----:B------:R-:W-:Y:S01]  /*22210*/  PRMT R33, R8, 0x7610, R33 ;  /* 0x0000761008217816 */ /* 0x000fe20000000021 */
[----:B------:R-:W-:Y:S02]  /*22220*/  @!P1 IMAD.MOV.U32 R21, RZ, RZ, R7 ;  /* 0x000000ffff159224 */ /* 0x000fe400078e0007 */
[----:B------:R-:W-:Y:S02]  /*22230*/  IMAD.MOV.U32 R4, RZ, RZ, R30 ;  /* 0x000000ffff047224 */ /* 0x000fe400078e001e */
[----:B------:R-:W-:Y:S02]  /*22240*/  IMAD.MOV.U32 R5, RZ, RZ, R31 ;  /* 0x000000ffff057224 */ /* 0x000fe400078e001f */
[----:B------:R-:W-:Y:S01]  /*22250*/  IMAD.MOV.U32 R0, RZ, RZ, R14 ;  /* 0x000000ffff007224 */ /* 0x000fe200078e000e */
[----:B------:R-:W-:-:S07]  /*22260*/  PRMT R50, R4, 0x7610, R50 ;  /* 0x0000761004327816 */ /* 0x000fce0000000032 */
[----:B------:R-:W-:Y:S05]  /*22270*/  WARPSYNC.COLLECTIVE R15, `(.L_x_1727) ;  /* 0x000000000f087348 */ /* 0x000fea0003c00000 */
[----:B------:R0:W1:Y:S02]  /*22280*/  SHFL.IDX P6, R14, R13, R12, R11 ;  /* 0x0000000c0d0e7389 */ /* 0x00006400000c000b */
[----:B01----:R-:W-:Y:S01]  /*22290*/  ENDCOLLECTIVE ;  /* 0x000000000000791b */ /* 0x003fe20003800000 */
.L_x_1727:
[----:B------:R-:W-:Y:S01]  /*222a0*/  IMAD.MOV.U32 R6, RZ, RZ, R20 ;  /* 0x000000ffff067224 */ /* 0x000fe200078e0014 */
[----:B------:R-:W-:Y:S01]  /*222b0*/  PRMT R54, R5, 0x7610, R54 ;  /* 0x0000761005367816 */ /* 0x000fe20000000036 */
[----:B------:R-:W-:Y:S01]  /*222c0*/  IMAD.MOV.U32 R7, RZ, RZ, R21 ;  /* 0x000000ffff077224 */ /* 0x000fe200078e0015 */
[----:B------:R-:W-:Y:S02]  /*222d0*/  CS2R R4, SRZ ;  /* 0x0000000000047805 */ /* 0x000fe4000001ff00 */
[----:B------:R-:W-:Y:S02]  /*222e0*/  PRMT R33, R33, 0x5410, R6 ;  /* 0x0000541021217816 */ /* 0x000fe40000000006 */
[----:B------:R-:W-:Y:S01]  /*222f0*/  PRMT R55, R7, 0x7610, R55 ;  /* 0x0000761007377816 */ /* 0x000fe20000000037 */
[----:B------:R-:W-:Y:S02]  /*22300*/  IMAD.MOV.U32 R13, RZ, RZ, R24 ;  /* 0x000000ffff0d7224 */ /* 0x000fe400078e0018 */
[----:B------:R-:W-:-:S07]  /*22310*/  IMAD.MOV.U32 R3, RZ, RZ, R14 ;  /* 0x000000ffff037224 */ /* 0x000fce00078e000e */
[----:B------:R-:W-:Y:S05]  /*22320*/  WARPSYNC.COLLECTIVE R15, `(.L_x_1728) ;  /* 0x000000000f087348 */ /* 0x000fea0003c00000 */
[----:B------:R0:W1:Y:S02]  /*22330*/  SHFL.IDX P6, R14, R13, R12, R11 ;  /* 0x0000000c0d0e7389 */ /* 0x00006400000c000b */
[----:B01----:R-:W-:Y:S01]  /*22340*/  ENDCOLLECTIVE ;  /* 0x000000000000791b */ /* 0x003fe20003800000 */
.L_x_1728:
[----:B------:R-:W-:Y:S02]  /*22350*/  IMAD.MOV.U32 R13, RZ, RZ, R27 ;  /* 0x000000ffff0d7224 */ /* 0x000fe400078e001b */
[----:B------:R-:W-:-:S07]  /*22360*/  IMAD.MOV.U32 R24, RZ, RZ, R14 ;  /* 0x000000ffff187224 */ /* 0x000fce00078e000e */
[----:B------:R-:W-:Y:S05]  /*22370*/  WARPSYNC.COLLECTIVE R15, `(.L_x_1729) ;  /* 0x000000000f087348 */ /* 0x000fea0003c00000 */
[----:B------:R0:W1:Y:S02]  /*22380*/  SHFL.IDX P6, R14, R13, R12, R11 ;  /* 0x0000000c0d0e7389 */ /* 0x00006400000c000b */
[----:B01----:R-:W-:Y:S01]  /*22390*/  ENDCOLLECTIVE ;  /* 0x000000000000791b */ /* 0x003fe20003800000 */
.L_x_1729:
[----:B------:R-:W-:Y:S05]  /*223a0*/  BRA `(.L_x_1730) ;  /* 0xfffffe6400687947 */ /* 0x000fea000383ffff */
.L_x_1448:
[----:B0-----:R0:W1:Y:S02]  /*223b0*/  SYNCS.PHASECHK.TRANS64.TRYWAIT P1, [R2+URZ+0x16800], R13 ;  /* 0x0168000d020075a7 */ /* 0x001064000802017f */
[----:B-1----:R-:W-:Y:S05]  /*223c0*/  @!P1 NANOSLEEP.SYNCS 0x989680 ;  /* 0x009896800000995d */ /* 0x002fea0003900000 */
[----:B------:R-:W1:Y:S02]  /*223d0*/  @!P1 SYNCS.PHASECHK.TRANS64 P1, [R2+URZ+0x16800], R13 ;  /* 0x0168000d020095a7 */ /* 0x000e64000802007f */
[----:B-1----:R-:W-:Y:S05]  /*223e0*/  @!P1 BRA `(.L_x_1448) ;  /* 0xfffffffc00f09947 */ /* 0x002fea000383ffff */
[----:B------:R-:W-:Y:S05]  /*223f0*/  BRA `(.L_x_1731) ;  /* 0xfffffe6800107947 */ /* 0x000fea000383ffff */
.L_x_1454:
[----:B--2---:R2:W3:Y:S02]  /*22400*/  SYNCS.PHASECHK.TRANS64.TRYWAIT P2, [R0+URZ+0x16830], R3 ;  /* 0x01683003000075a7 */ /* 0x0044e4000804017f */
[----:B---3--:R-:W-:Y:S05]  /*22410*/  @!P2 NANOSLEEP.SYNCS 0x989680 ;  /* 0x009896800000a95d */ /* 0x008fea0003900000 */
[----:B------:R-:W3:Y:S02]  /*22420*/  @!P2 SYNCS.PHASECHK.TRANS64 P2, [R0+URZ+0x16830], R3 ;  /* 0x016830030000a5a7 */ /* 0x000ee4000804007f */
[----:B---3--:R-:W-:Y:S05]  /*22430*/  @!P2 BRA `(.L_x_1454) ;  /* 0xfffffffc00f0a947 */ /* 0x008fea000383ffff */
[----:B------:R-:W-:Y:S05]  /*22440*/  BRA `(.L_x_1453) ;  /* 0xfffffe7400d87947 */ /* 0x000fea000383ffff */
.L_x_1472:
[----:B-1----:R1:W2:Y:S02]  /*22450*/  SYNCS.PHASECHK.TRANS64.TRYWAIT P5, [R9+URZ+0x16830], R8 ;  /* 0x01683008090075a7 */ /* 0x0022a400080a017f */
[----:B--2---:R-:W-:Y:S05]  /*22460*/  @!P5 NANOSLEEP.SYNCS 0x989680 ;  /* 0x009896800000d95d */ /* 0x004fea0003900000 */
[----:B------:R-:W2:Y:S02]  /*22470*/  @!P5 SYNCS.PHASECHK.TRANS64 P5, [R9+URZ+0x16830], R8 ;  /* 0x016830080900d5a7 */ /* 0x000ea400080a007f */
[----:B--2---:R-:W-:Y:S05]  /*22480*/  @!P5 BRA `(.L_x_1472) ;  /* 0xfffffffc00f0d947 */ /* 0x004fea000383ffff */
[----:B------:R-:W-:Y:S05]  /*22490*/  BRA `(.L_x_1471) ;  /* 0xfffffeb0008c7947 */ /* 0x000fea000383ffff */
.L_x_1476:
[----:B-1----:R1:W2:Y:S02]  /*224a0*/  SYNCS.PHASECHK.TRANS64.TRYWAIT P4, [R9+URZ+0x16850], R8 ;  /* 0x01685008090075a7 */ /* 0x0022a4000808017f */
[----:B--2---:R-:W-:Y:S05]  /*224b0*/  @!P4 NANOSLEEP.SYNCS 0x989680 ;  /* 0x009896800000c95d */ /* 0x004fea0003900000 */
[----:B------:R-:W2:Y:S02]  /*224c0*/  @!P4 SYNCS.PHASECHK.TRANS64 P4, [R9+URZ+0x16850], R8 ;  /* 0x016850080900c5a7 */ /* 0x000ea4000808007f */
[----:B--2---:R-:W-:Y:S05]  /*224d0*/  @!P4 BRA `(.L_x_1476) ;  /* 0xfffffffc00f0c947 */ /* 0x004fea000383ffff */
[----:B------:R-:W-:Y:S05]  /*224e0*/  BRA `(.L_x_1473) ;  /* 0xfffffeb400507947 */ /* 0x000fea000383ffff */
.L_x_1495:
[----:B-1----:R1:W2:Y:S02]  /*224f0*/  SYNCS.PHASECHK.TRANS64.TRYWAIT P3, [R5+URZ+0x16830], R14 ;  /* 0x0168300e050075a7 */ /* 0x0022a4000806017f */
[----:B--2---:R-:W-:Y:S05]  /*22500*/  @!P3 NANOSLEEP.SYNCS 0x989680 ;  /* 0x009896800000b95d */ /* 0x004fea0003900000 */
[----:B------:R-:W2:Y:S02]  /*22510*/  @!P3 SYNCS.PHASECHK.TRANS64 P3, [R5+URZ+0x16830], R14 ;  /* 0x0168300e0500b5a7 */ /* 0x000ea4000806007f */
[----:B--2---:R-:W-:Y:S05]  /*22520*/  @!P3 BRA `(.L_x_1495) ;  /* 0xfffffffc00f0b947 */ /* 0x004fea000383ffff */
[----:B------:R-:W-:Y:S05]  /*22530*/  BRA `(.L_x_1494) ;  /* 0xfffffeec00087947 */ /* 0x000fea000383ffff */
.L_x_1499:
[----:B-1----:R1:W2:Y:S02]  /*22540*/  SYNCS.PHASECHK.TRANS64.TRYWAIT P2, [R8+URZ+0x16850], R5 ;  /* 0x01685005080075a7 */ /* 0x0022a4000804017f */
[----:B--2---:R-:W-:Y:S05]  /*22550*/  @!P2 NANOSLEEP.SYNCS 0x989680 ;  /* 0x009896800000a95d */ /* 0x004fea0003900000 */
[----:B------:R-:W2:Y:S02]  /*22560*/  @!P2 SYNCS.PHASECHK.TRANS64 P2, [R8+URZ+0x16850], R5 ;  /* 0x016850050800a5a7 */ /* 0x000ea4000804007f */
[----:B--2---:R-:W-:Y:S05]  /*22570*/  @!P2 BRA `(.L_x_1499) ;  /* 0xfffffffc00f0a947 */ /* 0x004fea000383ffff */
[----:B------:R-:W-:Y:S05]  /*22580*/  BRA `(.L_x_1496) ;  /* 0xfffffeec00cc7947 */ /* 0x000fea000383ffff */
.L_x_1506:
[----:B-1----:R1:W2:Y:S02]  /*22590*/  SYNCS.PHASECHK.TRANS64.TRYWAIT P3, [R5+URZ+0x16830], R12 ;  /* 0x0168300c050075a7 */ /* 0x0022a4000806017f */
[----:B--2---:R-:W-:Y:S05]  /*225a0*/  @!P3 NANOSLEEP.SYNCS 0x989680 ;  /* 0x009896800000b95d */ /* 0x004fea0003900000 */
[----:B------:R-:W2:Y:S02]  /*225b0*/  @!P3 SYNCS.PHASECHK.TRANS64 P3, [R5+URZ+0x16830], R12 ;  /* 0x0168300c0500b5a7 */ /* 0x000ea4000806007f */
[----:B--2---:R-:W-:Y:S05]  /*225c0*/  @!P3 BRA `(.L_x_1506) ;  /* 0xfffffffc00f0b947 */ /* 0x004fea000383ffff */
[----:B------:R-:W-:Y:S05]  /*225d0*/  BRA `(.L_x_1505) ;  /* 0xffffff1000ec7947 */ /* 0x000fea000383ffff */
.L_x_1510:
[----:B-1----:R1:W2:Y:S02]  /*225e0*/  SYNCS.PHASECHK.TRANS64.TRYWAIT P2, [R8+URZ+0x16850], R5 ;  /* 0x01685005080075a7 */ /* 0x0022a4000804017f */
[----:B--2---:R-:W-:Y:S05]  /*225f0*/  @!P2 NANOSLEEP.SYNCS 0x989680 ;  /* 0x009896800000a95d */ /* 0x004fea0003900000 */
[----:B------:R-:W2:Y:S02]  /*22600*/  @!P2 SYNCS.PHASECHK.TRANS64 P2, [R8+URZ+0x16850], R5 ;  /* 0x016850050800a5a7 */ /* 0x000ea4000804007f */
[----:B--2---:R-:W-:Y:S05]  /*22610*/  @!P2 BRA `(.L_x_1510) ;  /* 0xfffffffc00f0a947 */ /* 0x004fea000383ffff */
[----:B------:R-:W-:Y:S05]  /*22620*/  BRA `(.L_x_1507) ;  /* 0xffffff1400b07947 */ /* 0x000fea000383ffff */
.L_x_1523:
[----:B-1----:R1:W2:Y:S02]  /*22630*/  SYNCS.PHASECHK.TRANS64.TRYWAIT P0, [R11+URZ+0x16850], R0 ;  /* 0x016850000b0075a7 */ /* 0x0022a4000800017f */
[----:B--2---:R-:W-:Y:S05]  /*22640*/  @!P0 NANOSLEEP.SYNCS 0x989680 ;  /* 0x009896800000895d */ /* 0x004fea0003900000 */
[----:B------:R-:W2:Y:S02]  /*22650*/  @!P0 SYNCS.PHASECHK.TRANS64 P0, [R11+URZ+0x16850], R0 ;  /* 0x016850000b0085a7 */ /* 0x000ea4000800007f */
[----:B--2---:R-:W-:Y:S05]  /*22660*/  @!P0 BRA `(.L_x_1523) ;  /* 0xfffffffc00f08947 */ /* 0x004fea000383ffff */
[----:B------:R-:W-:Y:S05]  /*22670*/  BRA `(.L_x_1522) ;  /* 0xffffff4800887947 */ /* 0x000fea000383ffff */
.L_x_1528:
[----:B------:R-:W-:Y:S02]  /*22680*/  IMAD.MOV.U32 R13, RZ, RZ, R41 ;  /* 0x000000ffff0d7224 */ /* 0x000fe400078e0029 */
[----:B------:R-:W-:Y:S02]  /*22690*/  IMAD.MOV.U32 R12, RZ, RZ, RZ ;  /* 0x000000ffff0c7224 */ /* 0x000fe400078e00ff */
[----:B------:R-:W-:Y:S02]  /*226a0*/  IMAD.MOV.U32 R11, RZ, RZ, 0x181f ;  /* 0x0000181fff0b7424 */ /* 0x000fe400078e00ff */
[----:B------:R-:W-:Y:S02]  /*226b0*/  IMAD.MOV.U32 R15, RZ, RZ, -0x1 ;  /* 0xffffffffff0f7424 */ /* 0x000fe400078e00ff */
[----:B------:R-:W-:-:S07]  /*226c0*/  IMAD.IADD R42, R45, 0x1, R50 ;  /* 0x000000012d2a7824 */ /* 0x000fce00078e0232 */
[----:B-----5:R-:W-:Y:S05]  /*226d0*/  WARPSYNC.COLLECTIVE R15, `(.L_x_1732) ;  /* 0x000000000f087348 */ /* 0x020fea0003c00000 */
[----:B------:R0:W1:Y:S02]  /*226e0*/  SHFL.IDX P6, R14, R13, R12, R11 ;  /* 0x0000000c0d0e7389 */ /* 0x00006400000c000b */
[----:B01---5:R-:W-:Y:S01]  /*226f0*/  ENDCOLLECTIVE ;  /* 0x000000000000791b */ /* 0x023fe20003800000 */
.L_x_1732:
[----:B------:R-:W-:Y:S02]  /*22700*/  VIADD R20, R42, 0x30 ;  /* 0x000000302a147836 */ /* 0x000fe40000000000 */
[----:B------:R-:W-:Y:S02]  /*22710*/  IMAD.MOV.U32 R13, RZ, RZ, R40 ;  /* 0x000000ffff0d7224 */ /* 0x000fe400078e0028 */
[----:B------:R-:W-:-:S07]  /*22720*/  IMAD.MOV.U32 R0, RZ, RZ, R14 ;  /* 0x000000ffff007224 */ /* 0x000fce00078e000e */
[----:B------:R-:W-:Y:S05]  /*22730*/  WARPSYNC.COLLECTIVE R15, `(.L_x_1733) ;  /* 0x000000000f087348 */ /* 0x000fea0003c00000 */
[----:B------:R0:W1:Y:S02]  /*22740*/  SHFL.IDX P6, R14, R13, R12, R11 ;  /* 0x0000000c0d0e7389 */ /* 0x00006400000c000b */
[----:B01----:R-:W-:Y:S01]  /*22750*/  ENDCOLLECTIVE ;  /* 0x000000000000791b */ /* 0x003fe20003800000 */
.L_x_1733:
        /* <DEDUP_REMOVED lines=12> */
.L_x_1734:
[----:B------:R-:W-:-:S04]  /*22820*/  @!P3 LEA R28, P5, R44, R3, 0x1 ;  /* 0x000000032c1cb211 */ /* 0x000fc800078a08ff */
[----:B------:R-:W-:Y:S01]  /*22830*/  @!P3 LEA.HI.X R3, R44, R0, R43, 0x1, P5 ;  /* 0x000000002c03b211 */ /* 0x000fe200028f0c2b */
[----:B------:R-:W-:Y:S02]  /*22840*/  IMAD.MOV.U32 R13, RZ, RZ, R40 ;  /* 0x000000ffff0d7224 */ /* 0x000fe400078e0028 */
[----:B------:R-:W-:-:S07]  /*22850*/  IMAD.MOV.U32 R8, RZ, RZ, R14 ;  /* 0x000000ffff087224 */ /* 0x000fce00078e000e */
[----:B------:R-:W-:Y:S05]  /*22860*/  WARPSYNC.COLLECTIVE R15, `(.L_x_1735) ;  /* 0x000000000f087348 */ /* 0x000fea0003c00000 */
[----:B------:R0:W1:Y:S02]  /*22870*/  SHFL.IDX P6, R14, R13, R12, R11 ;  /* 0x0000000c0d0e7389 */ /* 0x00006400000c000b */
[----:B01----:R-:W-:Y:S01]  /*22880*/  ENDCOLLECTIVE ;  /* 0x000000000000791b */ /* 0x003fe20003800000 */
.L_x_1735:
[----:B------:R-:W-:Y:S02]  /*22890*/  IMAD.MOV.U32 R13, RZ, RZ, R41 ;  /* 0x000000ffff0d7224 */ /* 0x000fe400078e0029 */
[----:B------:R-:W-:Y:S02]  /*228a0*/  IMAD.MOV.U32 R12, RZ, RZ, 0x2 ;  /* 0x00000002ff0c7424 */ /* 0x000fe400078e00ff */
[----:B------:R-:W-:-:S07]  /*228b0*/  IMAD.MOV.U32 R9, RZ, RZ, R14 ;  /* 0x000000ffff097224 */ /* 0x000fce00078e000e */
[----:B------:R-:W-:Y:S05]  /*228c0*/  WARPSYNC.COLLECTIVE R15, `(.L_x_1736) ;  /* 0x000000000f087348 */ /* 0x000fea0003c00000 */
[----:B------:R0:W1:Y:S02]  /*228d0*/  SHFL.IDX P6, R14, R13, R12, R11 ;  /* 0x0000000c0d0e7389 */ /* 0x00006400000c000b */
[----:B01----:R-:W-:Y:S01]  /*228e0*/  ENDCOLLECTIVE ;  /* 0x000000000000791b */ /* 0x003fe20003800000 */
.L_x_1736:
        /* <DEDUP_REMOVED lines=11> */
.L_x_1737:
[----:B------:R-:W-:Y:S02]  /*229a0*/  IMAD.MOV.U32 R13, RZ, RZ, R41 ;  /* 0x000000ffff0d7224 */ /* 0x000fe400078e0029 */
[----:B------:R-:W-:Y:S01]  /*229b0*/  IMAD.MOV.U32 R12, RZ, RZ, 0x3 ;  /* 0x00000003ff0c7424 */ /* 0x000fe200078e00ff */
[----:B------:R-:W-:-:S13]  /*229c0*/  @!P2 LEA R45, P5, R44, R14, 0x1 ;  /* 0x0000000e2c2da211 */ /* 0x000fda00078a08ff */
[----:B------:R-:W-:Y:S05]  /*229d0*/  WARPSYNC.COLLECTIVE R15, `(.L_x_1738) ;  /* 0x000000000f087348 */ /* 0x000fea0003c00000 */
[----:B------:R0:W1:Y:S02]  /*229e0*/  SHFL.IDX P6, R14, R13, R12, R11 ;  /* 0x0000000c0d0e7389 */ /* 0x00006400000c000b */
[----:B01----:R-:W-:Y:S01]  /*229f0*/  ENDCOLLECTIVE ;  /* 0x000000000000791b */ /* 0x003fe20003800000 */
.L_x_1738:
        /* <DEDUP_REMOVED lines=9> */
.L_x_1739:
[----:B------:R-:W-:Y:S05]  /*22a90*/  BRA `(.L_x_1740) ;  /* 0xffffff5c00b47947 */ /* 0x000fea000383ffff */
.L_x_1530:
[----:B------:R-:W-:Y:S02]  /*22aa0*/  IMAD.MOV.U32 R13, RZ, RZ, R4 ;  /* 0x000000ffff0d7224 */ /* 0x000fe400078e0004 */
[----:B------:R-:W-:Y:S02]  /*22ab0*/  IMAD.MOV.U32 R12, RZ, RZ, RZ ;  /* 0x000000ffff0c7224 */ /* 0x000fe400078e00ff */
[----:B------:R-:W-:Y:S02]  /*22ac0*/  IMAD.MOV.U32 R11, RZ, RZ, 0x1c1f ;  /* 0x00001c1fff0b7424 */ /* 0x000fe400078e00ff */
[----:B------:R-:W-:-:S07]  /*22ad0*/  IMAD.MOV.U32 R15, RZ, RZ, -0x1 ;  /* 0xffffffffff0f7424 */ /* 0x000fce00078e00ff */
[----:B------:R-:W-:Y:S05]  /*22ae0*/  WARPSYNC.COLLECTIVE R15, `(.L_x_1741) ;  /* 0x000000000f087348 */ /* 0x000fea0003c00000 */
[----:B------:R0:W1:Y:S02]  /*22af0*/  SHFL.IDX P6, R14, R13, R12, R11 ;  /* 0x0000000c0d0e7389 */ /* 0x00006400000c000b */
[----:B01----:R-:W-:Y:S01]  /*22b00*/  ENDCOLLECTIVE ;  /* 0x000000000000791b */ /* 0x003fe20003800000 */
.L_x_1741:
[----:B------:R-:W-:Y:S02]  /*22b10*/  IMAD.MOV.U32 R13, RZ, RZ, R3 ;  /* 0x000000ffff0d7224 */ /* 0x000fe400078e0003 */
[----:B------:R-:W-:-:S07]  /*22b20*/  IMAD.MOV.U32 R0, RZ, RZ, R14 ;  /* 0x000000ffff007224 */ /* 0x000fce00078e000e */
[----:B------:R-:W-:Y:S05]  /*22b30*/  WARPSYNC.COLLECTIVE R15, `(.L_x_1742) ;  /* 0x000000000f087348 */ /* 0x000fea0003c00000 */
[----:B------:R0:W1:Y:S02]  /*22b40*/  SHFL.IDX P6, R14, R13, R12, R11 ;  /* 0x0000000c0d0e7389 */ /* 0x00006400000c000b */
[----:B01----:R-:W-:Y:S01]  /*22b50*/  ENDCOLLECTIVE ;  /* 0x000000000000791b */ /* 0x003fe20003800000 */
.L_x_1742:
[----:B------:R-:W-:Y:S05]  /*22b60*/  BRA `(.L_x_1743) ;  /* 0xffffff6000907947 */ /* 0x000fea000383ffff */
.L_x_1533:
        /* <DEDUP_REMOVED lines=8> */
.L_x_1745:
[----:B------:R-:W-:Y:S05]  /*22bf0*/  BSYNC B1 ;  /* 0x0000000000017941 */ /* 0x000fea0003800000 */
.L_x_1744:
        /* <DEDUP_REMOVED lines=8> */
.L_x_1746:
[----:B------:R-:W-:Y:S05]  /*22c80*/  BRA `(.L_x_1747) ;  /* 0xffffff6000ec7947 */ /* 0x000fea000383ffff */
.L_x_1537:
[----:B------:R-:W-:Y:S02]  /*22c90*/  IMAD.MOV.U32 R13, RZ, RZ, R20 ;  /* 0x000000ffff0d7224 */ /* 0x000fe400078e0014 */
[----:B------:R-:W-:Y:S02]  /*22ca0*/  IMAD.MOV.U32 R12, RZ, RZ, RZ ;  /* 0x000000ffff0c7224 */ /* 0x000fe400078e00ff */
[----:B------:R-:W-:Y:S02]  /*22cb0*/  IMAD.MOV.U32 R11, RZ, RZ, 0x181f ;  /* 0x0000181fff0b7424 */ /* 0x000fe400078e00ff */
[----:B------:R-:W-:Y:S02]  /*22cc0*/  IMAD.MOV.U32 R15, RZ, RZ, -0x1 ;  /* 0xffffffffff0f7424 */ /* 0x000fe400078e00ff */
[----:B------:R-:W-:Y:S02]  /*22cd0*/  IMAD R21, R24, R9, RZ ;  /* 0x0000000918157224 */ /* 0x000fe400078e02ff */
[----:B------:R-:W-:-:S07]  /*22ce0*/  IMAD.IADD R24, R45, 0x1, R27 ;  /* 0x000000012d187824 */ /* 0x000fce00078e021b */
[----:B------:R-:W-:Y:S05]  /*22cf0*/  WARPSYNC.COLLECTIVE R15, `(.L_x_1748) ;  /* 0x000000000f087348 */ /* 0x000fea0003c00000 */
[----:B------:R0:W1:Y:S02]  /*22d00*/  SHFL.IDX P6, R14, R13, R12, R11 ;  /* 0x0000000c0d0e7389 */ /* 0x00006400000c000b */
[----:B01----:R-:W-:Y:S01]  /*22d10*/  ENDCOLLECTIVE ;  /* 0x000000000000791b */ /* 0x003fe20003800000 */
.L_x_1748:
[C---:B------:R-:W-:Y:S01]  /*22d20*/  VIADD R8, R24.reuse, 0x30 ;  /* 0x0000003018087836 */ /* 0x040fe20000000000 */
[----:B------:R-:W-:-:S04]  /*22d30*/  ISETP.GE.OR P3, PT, R24, R21, P0 ;  /* 0x000000151800720c */ /* 0x000fc80000766670 */
[----:B------:R-:W-:Y:S01]  /*22d40*/  ISETP.GE.OR P4, PT, R8, R21, P0 ;  /* 0x000000150800720c */ /* 0x000fe20000786670 */
[----:B------:R-:W-:Y:S02]  /*22d50*/  VIADD R8, R24, 0x60 ;  /* 0x0000006018087836 */ /* 0x000fe40000000000 */
[----:B------:R-:W-:-:S03]  /*22d60*/  IMAD.MOV.U32 R13, RZ, RZ, R7 ;  /* 0x000000ffff0d7224 */ /* 0x000fc600078e0007 */
[----:B------:R-:W-:Y:S01]  /*22d70*/  ISETP.GE.OR P2, PT, R8, R21, P0 ;  /* 0x000000150800720c */ /* 0x000fe20000746670 */
[----:B------:R-:W-:-:S12]  /*22d80*/  IMAD.MOV.U32 R0, RZ, RZ, R14 ;  /* 0x000000ffff007224 */ /* 0x000fd800078e000e */
[----:B------:R-:W-:Y:S05]  /*22d90*/  WARPSYNC.COLLECTIVE R15, `(.L_x_1749) ;  /* 0x000000000f087348 */ /* 0x000fea0003c00000 */
[----:B------:R0:W1:Y:S02]  /*22da0*/  SHFL.IDX P6, R14, R13, R12, R11 ;  /* 0x0000000c0d0e7389 */ /* 0x00006400000c000b */
[----:B01----:R-:W-:Y:S01]  /*22db0*/  ENDCOLLECTIVE ;  /* 0x000000000000791b */ /* 0x003fe20003800000 */
.L_x_1749:
[----:B------:R-:W-:Y:S02]  /*22dc0*/  IMAD.MOV.U32 R13, RZ, RZ, R20 ;  /* 0x000000ffff0d7224 */ /* 0x000fe400078e0014 */
[----:B------:R-:W-:Y:S02]  /*22dd0*/  IMAD.MOV.U32 R12, RZ, RZ, 0x1 ;  /* 0x00000001ff0c7424 */ /* 0x000fe400078e00ff */
[----:B------:R-:W-:-:S07]  /*22de0*/  IMAD.MOV.U32 R3, RZ, RZ, R14 ;  /* 0x000000ffff037224 */ /* 0x000fce00078e000e */
[----:B------:R-:W-:Y:S05]  /*22df0*/  WARPSYNC.COLLECTIVE R15, `(.L_x_1750) ;  /* 0x000000000f087348 */ /* 0x000fea0003c00000 */
[----:B------:R0:W1:Y:S02]  /*22e00*/  SHFL.IDX P6, R14, R13, R12, R11 ;  /* 0x0000000c0d0e7389 */ /* 0x00006400000c000b */
[----:B01----:R-:W-:Y:S01]  /*22e10*/  ENDCOLLECTIVE ;  /* 0x000000000000791b */ /* 0x003fe20003800000 */
.L_x_1750:
[----:B------:R-:W-:-:S04]  /*22e20*/  @!P3 LEA R10, P5, R44, R3, 0x1 ;  /* 0x000000032c0ab211 */ /* 0x000fc800078a08ff */
[----:B------:R-:W-:Y:S01]  /*22e30*/  @!P3 LEA.HI.X R3, R44, R0, R43, 0x1, P5 ;  /* 0x000000002c03b211 */ /* 0x000fe200028f0c2b */
[----:B------:R-:W-:Y:S02]  /*22e40*/  IMAD.MOV.U32 R13, RZ, RZ, R7 ;  /* 0x000000ffff0d7224 */ /* 0x000fe400078e0007 */
[----:B------:R-:W-:-:S07]  /*22e50*/  IMAD.MOV.U32 R4, RZ, RZ, R14 ;  /* 0x000000ffff047224 */ /* 0x000fce00078e000e */
[----:B------:R-:W-:Y:S05]  /*22e60*/  WARPSYNC.COLLECTIVE R15, `(.L_x_1751) ;  /* 0x000000000f087348 */ /* 0x000fea0003c00000 */
[----:B------:R0:W1:Y:S02]  /*22e70*/  SHFL.IDX P6, R14, R13, R12, R11 ;  /* 0x0000000c0d0e7389 */ /* 0x00006400000c000b */
[----:B01----:R-:W-:Y:S01]  /*22e80*/  ENDCOLLECTIVE ;  /* 0x000000000000791b */ /* 0x003fe20003800000 */
.L_x_1751:
[----:B------:R-:W-:Y:S02]  /*22e90*/  IMAD.MOV.U32 R13, RZ, RZ, R20 ;  /* 0x000000ffff0d7224 */ /* 0x000fe400078e0014 */
[----:B------:R-:W-:Y:S02]  /*22ea0*/  IMAD.MOV.U32 R12, RZ, RZ, 0x2 ;  /* 0x00000002ff0c7424 */ /* 0x000fe400078e00ff */
[----:B------:R-:W-:-:S07]  /*22eb0*/  IMAD.MOV.U32 R5, RZ, RZ, R14 ;  /* 0x000000ffff057224 */ /* 0x000fce00078e000e */
[----:B------:R-:W-:Y:S05]  /*22ec0*/  WARPSYNC.COLLECTIVE R15, `(.L_x_1752) ;  /* 0x000000000f087348 */ /* 0x000fea0003c00000 */
[----:B------:R0:W1:Y:S02]  /*22ed0*/  SHFL.IDX P6, R14, R13, R12, R11 ;  /* 0x0000000c0d0e7389 */ /* 0x00006400000c000b */
[----:B01----:R-:W-:Y:S01]  /*22ee0*/  ENDCOLLECTIVE ;  /* 0x000000000000791b */ /* 0x003fe20003800000 */
.L_x_1752:
[----:B------:R-:W-:-:S04]  /*22ef0*/  @!P4 LEA R8, P1, R44, R5, 0x1 ;  /* 0x000000052c08c211 */ /* 0x000fc800078208ff */
[----:B------:R-:W-:Y:S01]  /*22f00*/  @!P4 LEA.HI.X R9, R44, R4, R43, 0x1, P1 ;  /* 0x000000042c09c211 */ /* 0x000fe200008f0c2b */
[----:B------:R-:W-:Y:S02]  /*22f10*/  IMAD.MOV.U32 R13, RZ, RZ, R7 ;  /* 0x000000ffff0d7224 */ /* 0x000fe400078e0007 */
[----:B------:R-:W-:-:S07]  /*22f20*/  IMAD.MOV.U32 R6, RZ, RZ, R14 ;  /* 0x000000ffff067224 */ /* 0x000fce00078e000e */
[----:B------:R-:W-:Y:S05]  /*22f30*/  WARPSYNC.COLLECTIVE R15, `(.L_x_1753) ;  /* 0x000000000f087348 */ /* 0x000fea0003c00000 */
[----:B------:R0:W1:Y:S02]  /*22f40*/  SHFL.IDX P6, R14, R13, R12, R11 ;  /* 0x0000000c0d0e7389 */ /* 0x00006400000c000b */
[----:B01----:R-:W-:Y:S01]  /*22f50*/  ENDCOLLECTIVE ;  /* 0x000000000000791b */ /* 0x003fe20003800000 */
.L_x_1753:
[----:B------:R-:W-:Y:S02]  /*22f60*/  @!P3 IMAD.MOV.U32 R11, RZ, RZ, R3 ;  /* 0x000000ffff0bb224 */ /* 0x000fe400078e0003 */
[----:B------:R-:W-:Y:S02]  /*22f70*/  IMAD.MOV.U32 R13, RZ, RZ, R20 ;  /* 0x000000ffff0d7224 */ /* 0x000fe400078e0014 */
[----:B------:R-:W-:Y:S01]  /*22f80*/  IMAD.MOV.U32 R12, RZ, RZ, 0x3 ;  /* 0x00000003ff0c7424 */ /* 0x000fe200078e00ff */
        /* <DEDUP_REMOVED lines=9> */
.L_x_1754:
[----:B------:R0:W-:Y:S01]  /*23020*/  @!P2 ST.E.128 desc[UR40][R4.64], RZ ;  /* 0x000000ff0400a985 */ /* 0x0001e2000c101d28 */
[----:B------:R-:W-:Y:S02]  /*23030*/  IMAD.MOV.U32 R13, RZ, RZ, R7 ;  /* 0x000000ffff0d7224 */ /* 0x000fe400078e0007 */
[----:B------:R-:W-:-:S07]  /*23040*/  IMAD.MOV.U32 R0, RZ, RZ, R14 ;  /* 0x000000ffff007224 */ /* 0x000fce00078e000e */
[----:B0-----:R-:W-:Y:S05]  /*23050*/  WARPSYNC.COLLECTIVE R15, `(.L_x_1755) ;  /* 0x000000000f087348 */ /* 0x001fea0003c00000 */
[----:B------:R1:W2:Y:S02]  /*23060*/  SHFL.IDX P6, R14, R13, R12, R11 ;  /* 0x0000000c0d0e7389 */ /* 0x0002a400000c000b */
[----:B012---:R-:W-:Y:S01]  /*23070*/  ENDCOLLECTIVE ;  /* 0x000000000000791b */ /* 0x007fe20003800000 */
.L_x_1755:
[----:B------:R-:W-:Y:S05]  /*23080*/  BRA `(.L_x_1756) ;  /* 0xffffff6800fc7947 */ /* 0x000fea000383ffff */
.L_x_1564:
[----:B------:R-:W0:Y:S01]  /*23090*/  S2R R5, SR_TID.X ;  /* 0x0000000000057919 */ /* 0x000e220000002100 */
[----:B------:R-:W-:Y:S01]  /*230a0*/  BSSY B1, `(.L_x_1757) ;  /* 0x000000a000017945 */ /* 0x000fe20003800000 */
[----:B------:R-:W-:Y:S02]  /*230b0*/  IMAD.MOV.U32 R12, RZ, RZ, RZ ;  /* 0x000000ffff0c7224 */ /* 0x000fe400078e00ff */
[----:B------:R-:W-:Y:S02]  /*230c0*/  IMAD.MOV.U32 R11, RZ, RZ, 0x1f ;  /* 0x0000001fff0b7424 */ /* 0x000fe400078e00ff */
[----:B------:R-:W-:Y:S01]  /*230d0*/  IMAD.MOV.U32 R15, RZ, RZ, -0x1 ;  /* 0xffffffffff0f7424 */ /* 0x000fe200078e00ff */
[----:B0-----:R-:W-:-:S04]  /*230e0*/  SHF.R.U32.HI R5, RZ, 0x5, R5 ;  /* 0x00000005ff057819 */ /* 0x001fc80000011605 */
[----:B------:R-:W-:-:S05]  /*230f0*/  LOP3.LUT R5, R5, 0x3, RZ, 0xc0, !PT ;  /* 0x0000000305057812 */ /* 0x000fca00078ec0ff */
[----:B------:R-:W-:-:S07]  /*23100*/  IMAD.MOV.U32 R13, RZ, RZ, R5 ;  /* 0x000000ffff0d7224 */ /* 0x000fce00078e0005 */
[----:B------:R-:W-:Y:S05]  /*23110*/  WARPSYNC.COLLECTIVE R15, `(.L_x_1758) ;  /* 0x000000000f087348 */ /* 0x000fea0003c00000 */
[----:B------:R0:W1:Y:S02]  /*23120*/  SHFL.IDX P6, R14, R13, R12, R11 ;  /* 0x0000000c0d0e7389 */ /* 0x00006400000c000b */
[----:B01----:R-:W-:Y:S01]  /*23130*/  ENDCOLLECTIVE ;  /* 0x000000000000791b */ /* 0x003fe20003800000 */
.L_x_1758:
[----:B------:R-:W-:Y:S05]  /*23140*/  BSYNC B1 ;  /* 0x0000000000017941 */ /* 0x000fea0003800000 */
.L_x_1757:
[----:B------:R-:W-:Y:S05]  /*23150*/  BRA `(.L_x_1759) ;  /* 0xffffff88008c7947 */ /* 0x000fea000383ffff */
.L_x_1566:
[----:B------:R-:W-:Y:S01]  /*23160*/  BSSY B1, `(.L_x_1760) ;  /* 0x0000006000017945 */ /* 0x000fe20003800000 */
[----:B------:R-:W-:-:S07]  /*23170*/  IMAD.MOV.U32 R15, RZ, RZ, -0x1 ;  /* 0xffffffffff0f7424 */ /* 0x000fce00078e00ff */
[----:B0-----:R-:W-:Y:S05]  /*23180*/  WARPSYNC.COLLECTIVE R15, `(.L_x_1761) ;  /* 0x000000000f0c7348 */ /* 0x001fea0003c00000 */
[----:B------:R-:W-:Y:S02]  /*23190*/  ELECT P6, UR62, PT ;  /* 0x00000000003e782f */ /* 0x000fe400038c0000 */
[----:B------:R-:W-:Y:S01]  /*231a0*/  MOV R14, UR62 ;  /* 0x0000003e000e7c02 */ /* 0x000fe20008000f00 */
[----:B0-----:R-:W-:Y:S10]  /*231b0*/  ENDCOLLECTIVE ;  /* 0x000000000000791b */ /* 0x001ff40003800000 */
.L_x_1761:
[----:B------:R-:W-:Y:S05]  /*231c0*/  BSYNC B1 ;  /* 0x0000000000017941 */ /* 0x000fea0003800000 */
.L_x_1760:
[----:B------:R-:W-:Y:S05]  /*231d0*/  BRA `(.L_x_1565) ;  /* 0xffffff8800847947 */ /* 0x000fea000383ffff */
.L_x_1568:
[----:B0-----:R0:W1:Y:S02]  /*231e0*/  SYNCS.PHASECHK.TRANS64.TRYWAIT P0, [R17+URZ+0x16820], R5 ;  /* 0x01682005110075a7 */ /* 0x001064000800017f */
[----:B-1----:R-:W-:Y:S05]  /*231f0*/  @!P0 NANOSLEEP.SYNCS 0x989680 ;  /* 0x009896800000895d */ /* 0x002fea0003900000 */
[----:B------:R-:W1:Y:S02]  /*23200*/  @!P0 SYNCS.PHASECHK.TRANS64 P0, [R17+URZ+0x16820], R5 ;  /* 0x01682005110085a7 */ /* 0x000e64000800007f */
[----:B-1----:R-:W-:Y:S05]  /*23210*/  @!P0 BRA `(.L_x_1568) ;  /* 0xfffffffc00f08947 */ /* 0x002fea000383ffff */
[----:B------:R-:W-:Y:S05]  /*23220*/  BRA `(.L_x_1762) ;  /* 0xffffff8800947947 */ /* 0x000fea000383ffff */
.L_x_1572:
[----:B0-----:R0:W1:Y:S02]  /*23230*/  SYNCS.PHASECHK.TRANS64.TRYWAIT P0, [R5+URZ+0x168a0], R7 ;  /* 0x0168a007050075a7 */ /* 0x001064000800017f */
[----:B-1----:R-:W-:Y:S05]  /*23240*/  @!P0 NANOSLEEP.SYNCS 0x989680 ;  /* 0x009896800000895d */ /* 0x002fea0003900000 */
[----:B------:R-:W1:Y:S02]  /*23250*/  @!P0 SYNCS.PHASECHK.TRANS64 P0, [R5+URZ+0x168a0], R7 ;  /* 0x0168a007050085a7 */ /* 0x000e64000800007f */
[----:B-1----:R-:W-:Y:S05]  /*23260*/  @!P0 BRA `(.L_x_1572) ;  /* 0xfffffffc00f08947 */ /* 0x002fea000383ffff */
[----:B------:R-:W-:Y:S05]  /*23270*/  BRA `(.L_x_1763) ;  /* 0xffffff8800b07947 */ /* 0x000fea000383ffff */
.L_x_1577:
[----:B-1----:R1:W2:Y:S02]  /*23280*/  SYNCS.PHASECHK.TRANS64.TRYWAIT P0, [R5+URZ+0x168c0], R7 ;  /* 0x0168c007050075a7 */ /* 0x0022a4000800017f */
[----:B--2---:R-:W-:Y:S05]  /*23290*/  @!P0 NANOSLEEP.SYNCS 0x989680 ;  /* 0x009896800000895d */ /* 0x004fea0003900000 */
[----:B------:R-:W2:Y:S02]  /*232a0*/  @!P0 SYNCS.PHASECHK.TRANS64 P0, [R5+URZ+0x168c0], R7 ;  /* 0x0168c007050085a7 */ /* 0x000ea4000800007f */
[----:B--2---:R-:W-:Y:S05]  /*232b0*/  @!P0 BRA `(.L_x_1577) ;  /* 0xfffffffc00f08947 */ /* 0x004fea000383ffff */
[----:B------:R-:W-:Y:S05]  /*232c0*/  BRA `(.L_x_1764) ;  /* 0xffffff8c00307947 */ /* 0x000fea000383ffff */
.L_x_1584:
[----:B0-----:R0:W1:Y:S02]  /*232d0*/  SYNCS.PHASECHK.TRANS64.TRYWAIT P1, [R5+URZ+0x168a0], R7 ;  /* 0x0168a007050075a7 */ /* 0x001064000802017f */
[----:B-1----:R-:W-:Y:S05]  /*232e0*/  @!P1 NANOSLEEP.SYNCS 0x989680 ;  /* 0x009896800000995d */ /* 0x002fea0003900000 */
[----:B------:R-:W1:Y:S02]  /*232f0*/  @!P1 SYNCS.PHASECHK.TRANS64 P1, [R5+URZ+0x168a0], R7 ;  /* 0x0168a007050095a7 */ /* 0x000e64000802007f */
[----:B-1----:R-:W-:Y:S05]  /*23300*/  @!P1 BRA `(.L_x_1584) ;  /* 0xfffffffc00f09947 */ /* 0x002fea000383ffff */
[----:B------:R-:W-:Y:S05]  /*23310*/  BRA `(.L_x_1765) ;  /* 0xffffff8c00fc7947 */ /* 0x000fea000383ffff */
.L_x_1589:
[----:B-1----:R1:W2:Y:S02]  /*23320*/  SYNCS.PHASECHK.TRANS64.TRYWAIT P1, [R5+URZ+0x168c0], R7 ;  /* 0x0168c007050075a7 */ /* 0x0022a4000802017f */
[----:B--2---:R-:W-:Y:S05]  /*23330*/  @!P1 NANOSLEEP.SYNCS 0x989680 ;  /* 0x009896800000995d */ /* 0x004fea0003900000 */
[----:B------:R-:W2:Y:S02]  /*23340*/  @!P1 SYNCS.PHASECHK.TRANS64 P1, [R5+URZ+0x168c0], R7 ;  /* 0x0168c007050095a7 */ /* 0x000ea4000802007f */
[----:B--2---:R-:W-:Y:S05]  /*23350*/  @!P1 BRA `(.L_x_1589) ;  /* 0xfffffffc00f09947 */ /* 0x004fea000383ffff */
[----:B------:R-:W-:Y:S05]  /*23360*/  BRA `(.L_x_1766) ;  /* 0xffffff9000747947 */ /* 0x000fea000383ffff */
.L_x_1612:
        /* <DEDUP_REMOVED lines=8> */
[----:B01----:R-:W-:Y:S05]  /*233f0*/  WARPSYNC.COLLECTIVE R15, `(.L_x_1768) ;  /* 0x000000000f087348 */ /* 0x003fea0003c00000 */
[----:B------:R2:W3:Y:S02]  /*23400*/  SHFL.IDX P6, R14, R13, R12, R11 ;  /* 0x0000000c0d0e7389 */ /* 0x0004e400000c000b */
[----:B0123--:R-:W-:Y:S01]  /*23410*/  ENDCOLLECTIVE ;  /* 0x000000000000791b */ /* 0x00ffe20003800000 */
.L_x_1768:
[----:B------:R-:W-:Y:S05]  /*23420*/  BSYNC B0 ;  /* 0x0000000000007941 */ /* 0x000fea0003800000 */
.L_x_1767:
[----:B------:R-:W-:Y:S05]  /*23430*/  BRA `(.L_x_1769) ;  /* 0xffffffa000307947 */ /* 0x000fea000383ffff */
.L_x_1614:
[----:B------:R-:W-:Y:S01]  /*23440*/  BSSY B0, `(.L_x_1770) ;  /* 0x0000006000007945 */ /* 0x000fe20003800000 */
[----:B------:R-:W-:-:S07]  /*23450*/  IMAD.MOV.U32 R15, RZ, RZ, -0x1 ;  /* 0xffffffffff0f7424 */ /* 0x000fce00078e00ff */
[----:B012---:R-:W-:Y:S05]  /*23460*/  WARPSYNC.COLLECTIVE R15, `(.L_x_1771) ;  /* 0x000000000f0c7348 */ /* 0x007fea0003c00000 */
[----:B------:R-:W-:Y:S02]  /*23470*/  ELECT P6, UR62, PT ;  /* 0x00000000003e782f */ /* 0x000fe400038c0000 */
[----:B------:R-:W-:Y:S01]  /*23480*/  MOV R14, UR62 ;  /* 0x0000003e000e7c02 */ /* 0x000fe20008000f00 */
[----:B012---:R-:W-:Y:S10]  /*23490*/  ENDCOLLECTIVE ;  /* 0x000000000000791b */ /* 0x007ff40003800000 */
.L_x_1771:
[----:B------:R-:W-:Y:S05]  /*234a0*/  BSYNC B0 ;  /* 0x0000000000007941 */ /* 0x000fea0003800000 */
.L_x_1770:
[----:B------:R-:W-:Y:S05]  /*234b0*/  BRA `(.L_x_1772) ;  /* 0xffffffa000307947 */ /* 0x000fea000383ffff */
.L_x_1616:
[----:B--2---:R2:W3:Y:S02]  /*234c0*/  SYNCS.PHASECHK.TRANS64.TRYWAIT P0, [R0+URZ+0x16840], R2 ;  /* 0x01684002000075a7 */ /* 0x0044e4000800017f */
[----:B---3--:R-:W-:Y:S05]  /*234d0*/  @!P0 NANOSLEEP.SYNCS 0x989680 ;  /* 0x009896800000895d */ /* 0x008fea0003900000 */
[----:B------:R-:W3:Y:S02]  /*234e0*/  @!P0 SYNCS.PHASECHK.TRANS64 P0, [R0+URZ+0x16840], R2 ;  /* 0x01684002000085a7 */ /* 0x000ee4000800007f */
[----:B---3--:R-:W-:Y:S05]  /*234f0*/  @!P0 BRA `(.L_x_1616) ;  /* 0xfffffffc00f08947 */ /* 0x008fea000383ffff */
[----:B------:R-:W-:Y:S05]  /*23500*/  BRA `(.L_x_1773) ;  /* 0xffffffa000847947 */ /* 0x000fea000383ffff */
.L_x_1620:
        /* <DEDUP_REMOVED lines=15> */
.L_x_1774:
[----:B------:R-:W-:Y:S02]  /*23600*/  IMAD.MOV.U32 R13, RZ, RZ, R0 ;  /* 0x000000ffff0d7224 */ /* 0x000fe400078e0000 */
[----:B------:R-:W-:-:S07]  /*23610*/  IMAD.MOV.U32 R8, RZ, RZ, R14 ;  /* 0x000000ffff087224 */ /* 0x000fce00078e000e */
[----:B------:R-:W-:Y:S05]  /*23620*/  WARPSYNC.COLLECTIVE R15, `(.L_x_1775) ;  /* 0x000000000f087348 */ /* 0x000fea0003c00000 */
[----:B------:R0:W1:Y:S02]  /*23630*/  SHFL.IDX P6, R14, R13, R12, R11 ;  /* 0x0000000c0d0e7389 */ /* 0x00006400000c000b */
[----:B01----:R-:W-:Y:S01]  /*23640*/  ENDCOLLECTIVE ;  /* 0x000000000000791b */ /* 0x003fe20003800000 */
.L_x_1775:
[----:B------:R-:W-:Y:S02]  /*23650*/  IMAD.MOV.U32 R13, RZ, RZ, R4 ;  /* 0x000000ffff0d7224 */ /* 0x000fe400078e0004 */
[----:B------:R-:W-:Y:S02]  /*23660*/  IMAD.MOV.U32 R12, RZ, RZ, 0x1 ;  /* 0x00000001ff0c7424 */ /* 0x000fe400078e00ff */
[----:B------:R-:W-:-:S07]  /*23670*/  IMAD.MOV.U32 R7, RZ, RZ, R14 ;  /* 0x000000ffff077224 */ /* 0x000fce00078e000e */
[----:B------:R-:W-:Y:S05]  /*23680*/  WARPSYNC.COLLECTIVE R15, `(.L_x_1776) ;  /* 0x000000000f087348 */ /* 0x000fea0003c00000 */
[----:B------:R0:W1:Y:S02]  /*23690*/  SHFL.IDX P6, R14, R13, R12, R11 ;  /* 0x0000000c0d0e7389 */ /* 0x00006400000c000b */
[----:B01----:R-:W-:Y:S01]  /*236a0*/  ENDCOLLECTIVE ;  /* 0x000000000000791b */ /* 0x003fe20003800000 */
.L_x_1776:
[----:B------:R-:W-:-:S05]  /*236b0*/  @!P1 LEA R7, P2, R21, R7, 0x1 ;  /* 0x0000000715079211 */ /* 0x000fca00078408ff */
[----:B------:R-:W-:-:S04]  /*236c0*/  @!P1 IMAD.X R8, RZ, RZ, R8, P2 ;  /* 0x000000ffff089224 */ /* 0x000fc800010e0608 */
[----:B------:R-:W-:Y:S02]  /*236d0*/  @!P1 IMAD.MOV.U32 R9, RZ, RZ, R8 ;  /* 0x000000ffff099224 */ /* 0x000fe400078e0008 */
[----:B------:R-:W-:Y:S02]  /*236e0*/  IMAD.MOV.U32 R13, RZ, RZ, R0 ;  /* 0x000000ffff0d7224 */ /* 0x000fe400078e0000 */
[----:B------:R-:W-:-:S05]  /*236f0*/  @!P1 IMAD.MOV.U32 R8, RZ, RZ, R7 ;  /* 0x000000ffff089224 */ /* 0x000fca00078e0007 */
        /* <DEDUP_REMOVED lines=9> */
.L_x_1777:
[----:B------:R-:W-:Y:S02]  /*23790*/  IMAD.MOV.U32 R13, RZ, RZ, R4 ;  /* 0x000000ffff0d7224 */ /* 0x000fe400078e0004 */
[----:B------:R-:W-:Y:S02]  /*237a0*/  IMAD.MOV.U32 R12, RZ, RZ, 0x2 ;  /* 0x00000002ff0c7424 */ /* 0x000fe400078e00ff */
[----:B------:R-:W-:-:S07]  /*237b0*/  IMAD.MOV.U32 R8, RZ, RZ, R14 ;  /* 0x000000ffff087224 */ /* 0x000fce00078e000e */
[----:B------:R-:W-:Y:S05]  /*237c0*/  WARPSYNC.COLLECTIVE R15, `(.L_x_1778) ;  /* 0x000000000f087348 */ /* 0x000fea0003c00000 */
[----:B------:R0:W1:Y:S02]  /*237d0*/  SHFL.IDX P6, R14, R13, R12, R11 ;  /* 0x0000000c0d0e7389 */ /* 0x00006400000c000b */
[----:B01----:R-:W-:Y:S01]  /*237e0*/  ENDCOLLECTIVE ;  /* 0x000000000000791b */ /* 0x003fe20003800000 */
.L_x_1778:
        /* <DEDUP_REMOVED lines=14> */
.L_x_1779:
[----:B------:R-:W-:Y:S02]  /*238d0*/  IMAD.MOV.U32 R13, RZ, RZ, R4 ;  /* 0x000000ffff0d7224 */ /* 0x000fe400078e0004 */
[----:B------:R-:W-:Y:S02]  /*238e0*/  IMAD.MOV.U32 R12, RZ, RZ, 0x3 ;  /* 0x00000003ff0c7424 */ /* 0x000fe400078e00ff */
[----:B------:R-:W-:-:S07]  /*238f0*/  IMAD.MOV.U32 R8, RZ, RZ, R14 ;  /* 0x000000ffff087224 */ /* 0x000fce00078e000e */
[----:B------:R-:W-:Y:S05]  /*23900*/  WARPSYNC.COLLECTIVE R15, `(.L_x_1780) ;  /* 0x000000000f087348 */ /* 0x000fea0003c00000 */
[----:B------:R0:W1:Y:S02]  /*23910*/  SHFL.IDX P6, R14, R13, R12, R11 ;  /* 0x0000000c0d0e7389 */ /* 0x00006400000c000b */
[----:B01----:R-:W-:Y:S01]  /*23920*/  ENDCOLLECTIVE ;  /* 0x000000000000791b */ /* 0x003fe20003800000 */
.L_x_1780:
        /* <DEDUP_REMOVED lines=14> */
.L_x_1781:
[----:B------:R-:W-:Y:S02]  /*23a10*/  IMAD.MOV.U32 R13, RZ, RZ, R4 ;  /* 0x000000ffff0d7224 */ /* 0x000fe400078e0004 */
[----:B------:R-:W-:Y:S02]  /*23a20*/  IMAD.MOV.U32 R12, RZ, RZ, 0x4 ;  /* 0x00000004ff0c7424 */ /* 0x000fe400078e00ff */
[----:B------:R-:W-:-:S07]  /*23a30*/  IMAD.MOV.U32 R8, RZ, RZ, R14 ;  /* 0x000000ffff087224 */ /* 0x000fce00078e000e */
[----:B------:R-:W-:Y:S05]  /*23a40*/  WARPSYNC.COLLECTIVE R15, `(.L_x_1782) ;  /* 0x000000000f087348 */ /* 0x000fea0003c00000 */
[----:B------:R0:W1:Y:S02]  /*23a50*/  SHFL.IDX P6, R14, R13, R12, R11 ;  /* 0x0000000c0d0e7389 */ /* 0x00006400000c000b */
[----:B01----:R-:W-:Y:S01]  /*23a60*/  ENDCOLLECTIVE ;  /* 0x000000000000791b */ /* 0x003fe20003800000 */
.L_x_1782:
        /* <DEDUP_REMOVED lines=14> */
.L_x_1783:
[----:B------:R-:W-:Y:S02]  /*23b50*/  IMAD.MOV.U32 R13, RZ, RZ, R4 ;  /* 0x000000ffff0d7224 */ /* 0x000fe400078e0004 */
[----:B------:R-:W-:Y:S02]  /*23b60*/  IMAD.MOV.U32 R12, RZ, RZ, 0x5 ;  /* 0x00000005ff0c7424 */ /* 0x000fe400078e00ff */
[----:B------:R-:W-:-:S07]  /*23b70*/  IMAD.MOV.U32 R8, RZ, RZ, R14 ;  /* 0x000000ffff087224 */ /* 0x000fce00078e000e */
[----:B------:R-:W-:Y:S05]  /*23b80*/  WARPSYNC.COLLECTIVE R15, `(.L_x_1784) ;  /* 0x000000000f087348 */ /* 0x000fea0003c00000 */
[----:B------:R0:W1:Y:S02]  /*23b90*/  SHFL.IDX P6, R14, R13, R12, R11 ;  /* 0x0000000c0d0e7389 */ /* 0x00006400000c000b */
[----:B01----:R-:W-:Y:S01]  /*23ba0*/  ENDCOLLECTIVE ;  /* 0x000000000000791b */ /* 0x003fe20003800000 */
.L_x_1784:
        /* <DEDUP_REMOVED lines=14> */
.L_x_1785:
[----:B------:R-:W-:Y:S02]  /*23c90*/  IMAD.MOV.U32 R13, RZ, RZ, R4 ;  /* 0x000000ffff0d7224 */ /* 0x000fe400078e0004 */
[----:B------:R-:W-:Y:S02]  /*23ca0*/  IMAD.MOV.U32 R12, RZ, RZ, 0x6 ;  /* 0x00000006ff0c7424 */ /* 0x000fe400078e00ff */
[----:B------:R-:W-:-:S07]  /*23cb0*/  IMAD.MOV.U32 R8, RZ, RZ, R14 ;  /* 0x000000ffff087224 */ /* 0x000fce00078e000e */
[----:B------:R-:W-:Y:S05]  /*23cc0*/  WARPSYNC.COLLECTIVE R15, `(.L_x_1786) ;  /* 0x000000000f087348 */ /* 0x000fea0003c00000 */
[----:B------:R0:W1:Y:S02]  /*23cd0*/  SHFL.IDX P6, R14, R13, R12, R11 ;  /* 0x0000000c0d0e7389 */ /* 0x00006400000c000b */
[----:B01----:R-:W-:Y:S01]  /*23ce0*/  ENDCOLLECTIVE ;  /* 0x000000000000791b */ /* 0x003fe20003800000 */
.L_x_1786:
        /* <DEDUP_REMOVED lines=14> */
.L_x_1787:
[----:B------:R-:W-:Y:S02]  /*23dd0*/  IMAD.MOV.U32 R13, RZ, RZ, R4 ;  /* 0x000000ffff0d7224 */ /* 0x000fe400078e0004 */
[----:B------:R-:W-:Y:S02]  /*23de0*/  IMAD.MOV.U32 R12, RZ, RZ, 0x7 ;  /* 0x00000007ff0c7424 */ /* 0x000fe400078e00ff */
[----:B------:R-:W-:-:S07]  /*23df0*/  IMAD.MOV.U32 R8, RZ, RZ, R14 ;  /* 0x000000ffff087224 */ /* 0x000fce00078e000e */
[----:B------:R-:W-:Y:S05]  /*23e00*/  WARPSYNC.COLLECTIVE R15, `(.L_x_1788) ;  /* 0x000000000f087348 */ /* 0x000fea0003c00000 */
[----:B------:R0:W1:Y:S02]  /*23e10*/  SHFL.IDX P6, R14, R13, R12, R11 ;  /* 0x0000000c0d0e7389 */ /* 0x00006400000c000b */
[----:B01----:R-:W-:Y:S01]  /*23e20*/  ENDCOLLECTIVE ;  /* 0x000000000000791b */ /* 0x003fe20003800000 */
.L_x_1788:
        /* <DEDUP_REMOVED lines=15> */
.L_x_1789:
[----:B------:R-:W-:Y:S01]  /*23f20*/  ISETP.GE.AND P2, PT, R0, R3, PT ;  /* 0x000000030000720c */ /* 0x000fe20003f46270 */
[----:B------:R-:W-:Y:S02]  /*23f30*/  IMAD.MOV.U32 R13, RZ, RZ, R2 ;  /* 0x000000ffff0d7224 */ /* 0x000fe400078e0002 */
[----:B------:R-:W-:Y:S02]  /*23f40*/  IMAD.MOV.U32 R12, RZ, RZ, RZ ;  /* 0x000000ffff0c7224 */ /* 0x000fe400078e00ff */
[----:B------:R-:W-:-:S08]  /*23f50*/  IMAD.MOV.U32 R7, RZ, RZ, R14 ;  /* 0x000000ffff077224 */ /* 0x000fd000078e000e */
[----:B------:R-:W-:Y:S05]  /*23f60*/  WARPSYNC.COLLECTIVE R15, `(.L_x_1790) ;  /* 0x000000000f087348 */ /* 0x000fea0003c00000 */
[----:B------:R0:W1:Y:S02]  /*23f70*/  SHFL.IDX P6, R14, R13, R12, R11 ;  /* 0x0000000c0d0e7389 */ /* 0x00006400000c000b */
[----:B01----:R-:W-:Y:S01]  /*23f80*/  ENDCOLLECTIVE ;  /* 0x000000000000791b */ /* 0x003fe20003800000 */
.L_x_1790:
[----:B------:R-:W-:-:S05]  /*23f90*/  @!P1 LEA R7, P3, R21, R7, 0x1 ;  /* 0x0000000715079211 */ /* 0x000fca00078608ff */
[----:B------:R-:W-:Y:S02]  /*23fa0*/  @!P1 IMAD.X R4, RZ, RZ, R4, P3 ;  /* 0x000000ffff049224 */ /* 0x000fe400018e0604 */
[----:B------:R-:W-:Y:S02]  /*23fb0*/  @!P1 IMAD.MOV.U32 R8, RZ, RZ, R7 ;  /* 0x000000ffff089224 */ /* 0x000fe400078e0007 */
        /* <DEDUP_REMOVED lines=11> */
.L_x_1791:
[----:B------:R-:W-:Y:S02]  /*24070*/  IMAD.MOV.U32 R13, RZ, RZ, R2 ;  /* 0x000000ffff0d7224 */ /* 0x000fe400078e0002 */
[----:B------:R-:W-:Y:S02]  /*24080*/  IMAD.MOV.U32 R12, RZ, RZ, 0x1 ;  /* 0x00000001ff0c7424 */ /* 0x000fe400078e00ff */
[----:B------:R-:W-:-:S07]  /*24090*/  IMAD.MOV.U32 R0, RZ, RZ, R14 ;  /* 0x000000ffff007224 */ /* 0x000fce00078e000e */
[----:B------:R-:W-:Y:S05]  /*240a0*/  WARPSYNC.COLLECTIVE R15, `(.L_x_1792) ;  /* 0x000000000f087348 */ /* 0x000fea0003c00000 */
[----:B------:R0:W1:Y:S02]  /*240b0*/  SHFL.IDX P6, R14, R13, R12, R11 ;  /* 0x0000000c0d0e7389 */ /* 0x00006400000c000b */
[----:B01----:R-:W-:Y:S01]  /*240c0*/  ENDCOLLECTIVE ;  /* 0x000000000000791b */ /* 0x003fe20003800000 */
.L_x_1792:
[----:B------:R-:W-:-:S05]  /*240d0*/  @!P2 LEA R0, P1, R21, R0, 0x1 ;  /* 0x000000001500a211 */ /* 0x000fca00078208ff */
[----:B------:R-:W-:-:S04]  /*240e0*/  @!P2 IMAD.X R8, RZ, RZ, R10, P1 ;  /* 0x000000ffff08a224 */ /* 0x000fc800008e060a */
        /* <DEDUP_REMOVED lines=13> */
.L_x_1793:
[----:B------:R-:W-:Y:S02]  /*241c0*/  IMAD.MOV.U32 R13, RZ, RZ, R2 ;  /* 0x000000ffff0d7224 */ /* 0x000fe400078e0002 */
[----:B------:R-:W-:Y:S02]  /*241d0*/  IMAD.MOV.U32 R12, RZ, RZ, 0x2 ;  /* 0x00000002ff0c7424 */ /* 0x000fe400078e00ff */
[----:B------:R-:W-:-:S07]  /*241e0*/  IMAD.MOV.U32 R8, RZ, RZ, R14 ;  /* 0x000000ffff087224 */ /* 0x000fce00078e000e */
[----:B------:R-:W-:Y:S05]  /*241f0*/  WARPSYNC.COLLECTIVE R15, `(.L_x_1794) ;  /* 0x000000000f087348 */ /* 0x000fea0003c00000 */
[----:B------:R0:W1:Y:S02]  /*24200*/  SHFL.IDX P6, R14, R13, R12, R11 ;  /* 0x0000000c0d0e7389 */ /* 0x00006400000c000b */
[----:B01----:R-:W-:Y:S01]  /*24210*/  ENDCOLLECTIVE ;  /* 0x000000000000791b */ /* 0x003fe20003800000 */
.L_x_1794:
        /* <DEDUP_REMOVED lines=13> */
.L_x_1795:
[----:B------:R-:W-:Y:S02]  /*242f0*/  IMAD.MOV.U32 R13, RZ, RZ, R2 ;  /* 0x000000ffff0d7224 */ /* 0x000fe400078e0002 */
[----:B------:R-:W-:Y:S02]  /*24300*/  IMAD.MOV.U32 R12, RZ, RZ, 0x3 ;  /* 0x00000003ff0c7424 */ /* 0x000fe400078e00ff */
[----:B------:R-:W-:-:S07]  /*24310*/  IMAD.MOV.U32 R8, RZ, RZ, R14 ;  /* 0x000000ffff087224 */ /* 0x000fce00078e000e */
[----:B------:R-:W-:Y:S05]  /*24320*/  WARPSYNC.COLLECTIVE R15, `(.L_x_1796) ;  /* 0x000000000f087348 */ /* 0x000fea0003c00000 */
[----:B------:R0:W1:Y:S02]  /*24330*/  SHFL.IDX P6, R14, R13, R12, R11 ;  /* 0x0000000c0d0e7389 */ /* 0x00006400000c000b */
[----:B01----:R-:W-:Y:S01]  /*24340*/  ENDCOLLECTIVE ;  /* 0x000000000000791b */ /* 0x003fe20003800000 */
.L_x_1796:
        /* <DEDUP_REMOVED lines=12> */
.L_x_1797:
[----:B------:R-:W-:Y:S01]  /*24410*/  IMAD.MOV.U32 R2, RZ, RZ, R14 ;  /* 0x000000ffff027224 */ /* 0x000fe200078e000e */
[----:B------:R-:W-:Y:S06]  /*24420*/  BRA `(.L_x_1798) ;  /* 0xffffffa000847947 */ /* 0x000fec000383ffff */
.L_x_1623:
[----:B0-----:R0:W1:Y:S02]  /*24430*/  SYNCS.PHASECHK.TRANS64.TRYWAIT P0, [R17+URZ+0x16820], R0 ;  /* 0x01682000110075a7 */ /* 0x001064000800017f */
[----:B-1----:R-:W-:Y:S05]  /*24440*/  @!P0 NANOSLEEP.SYNCS 0x989680 ;  /* 0x009896800000895d */ /* 0x002fea0003900000 */
[----:B------:R-:W1:Y:S02]  /*24450*/  @!P0 SYNCS.PHASECHK.TRANS64 P0, [R17+URZ+0x16820], R0 ;  /* 0x01682000110085a7 */ /* 0x000e64000800007f */
[----:B-1----:R-:W-:Y:S05]  /*24460*/  @!P0 BRA `(.L_x_1623) ;  /* 0xfffffffc00f08947 */ /* 0x002fea000383ffff */
[----:B------:R-:W-:Y:S05]  /*24470*/  BRA `(.L_x_1799) ;  /* 0xffffffa000e47947 */ /* 0x000fea000383ffff */
.L_x_1632:
[----:B-1----:R1:W2:Y:S02]  /*24480*/  SYNCS.PHASECHK.TRANS64.TRYWAIT P0, [R2+URZ+0x16840], R3 ;  /* 0x01684003020075a7 */ /* 0x0022a4000800017f */
[----:B--2---:R-:W-:Y:S05]  /*24490*/  @!P0 NANOSLEEP.SYNCS 0x989680 ;  /* 0x009896800000895d */ /* 0x004fea0003900000 */
[----:B------:R-:W2:Y:S02]  /*244a0*/  @!P0 SYNCS.PHASECHK.TRANS64 P0, [R2+URZ+0x16840], R3 ;  /* 0x01684003020085a7 */ /* 0x000ea4000800007f */
[----:B--2---:R-:W-:Y:S05]  /*244b0*/  @!P0 BRA `(.L_x_1632) ;  /* 0xfffffffc00f08947 */ /* 0x004fea000383ffff */
[----:B------:R-:W-:Y:S05]  /*244c0*/  BRA `(.L_x_1800) ;  /* 0xffffffa400cc7947 */ /* 0x000fea000383ffff */
.L_x_1637:
[----:B0-----:R0:W1:Y:S02]  /*244d0*/  SYNCS.PHASECHK.TRANS64.TRYWAIT P0, [R3+URZ+0x60], R2 ;  /* 0x00006002030075a7 */ /* 0x001064000800017f */
[----:B-1----:R-:W-:Y:S05]  /*244e0*/  @!P0 NANOSLEEP.SYNCS 0x989680 ;  /* 0x009896800000895d */ /* 0x002fea0003900000 */
[----:B------:R-:W1:Y:S02]  /*244f0*/  @!P0 SYNCS.PHASECHK.TRANS64 P0, [R3+URZ+0x60], R2 ;  /* 0x00006002030085a7 */ /* 0x000e64000800007f */
[----:B-1----:R-:W-:Y:S05]  /*24500*/  @!P0 BRA `(.L_x_1637) ;  /* 0xfffffffc00f08947 */ /* 0x002fea000383ffff */
[----:B------:R-:W-:Y:S05]  /*24510*/  BRA `(.L_x_1801) ;  /* 0xffffffa800587947 */ /* 0x000fea000383ffff */
.L_x_1645:
[----:B-1----:R1:W2:Y:S02]  /*24520*/  SYNCS.PHASECHK.TRANS64.TRYWAIT P0, [R2+URZ+0x16840], R3 ;  /* 0x01684003020075a7 */ /* 0x0022a4000800017f */
[----:B--2---:R-:W-:Y:S05]  /*24530*/  @!P0 NANOSLEEP.SYNCS 0x989680 ;  /* 0x009896800000895d */ /* 0x004fea0003900000 */
[----:B------:R-:W2:Y:S02]  /*24540*/  @!P0 SYNCS.PHASECHK.TRANS64 P0, [R2+URZ+0x16840], R3 ;  /* 0x01684003020085a7 */ /* 0x000ea4000800007f */
[----:B--2---:R-:W-:Y:S05]  /*24550*/  @!P0 BRA `(.L_x_1645) ;  /* 0xfffffffc00f08947 */ /* 0x004fea000383ffff */
[----:B------:R-:W-:Y:S05]  /*24560*/  BRA `(.L_x_1802) ;  /* 0xffffffac00947947 */ /* 0x000fea000383ffff */
.L_x_1650:
[----:B0-----:R0:W1:Y:S02]  /*24570*/  SYNCS.PHASECHK.TRANS64.TRYWAIT P0, [R10+URZ+0x60], R28 ;  /* 0x0000601c0a0075a7 */ /* 0x001064000800017f */
[----:B-1----:R-:W-:Y:S05]  /*24580*/  @!P0 NANOSLEEP.SYNCS 0x989680 ;  /* 0x009896800000895d */ /* 0x002fea0003900000 */
[----:B------:R-:W1:Y:S02]  /*24590*/  @!P0 SYNCS.PHASECHK.TRANS64 P0, [R10+URZ+0x60], R28 ;  /* 0x0000601c0a0085a7 */ /* 0x000e64000800007f */
[----:B-1----:R-:W-:Y:S05]  /*245a0*/  @!P0 BRA `(.L_x_1650) ;  /* 0xfffffffc00f08947 */ /* 0x002fea000383ffff */
[----:B------:R-:W-:Y:S05]  /*245b0*/  BRA `(.L_x_1803) ;  /* 0xffffffb000207947 */ /* 0x000fea000383ffff */
.L_x_1658:
[----:B-1----:R1:W2:Y:S02]  /*245c0*/  SYNCS.PHASECHK.TRANS64.TRYWAIT P0, [R2+URZ+0x16840], R3 ;  /* 0x01684003020075a7 */ /* 0x0022a4000800017f */
[----:B--2---:R-:W-:Y:S05]  /*245d0*/  @!P0 NANOSLEEP.SYNCS 0x989680 ;  /* 0x009896800000895d */ /* 0x004fea0003900000 */
[----:B------:R-:W2:Y:S02]  /*245e0*/  @!P0 SYNCS.PHASECHK.TRANS64 P0, [R2+URZ+0x16840], R3 ;  /* 0x01684003020085a7 */ /* 0x000ea4000800007f */
[----:B--2---:R-:W-:Y:S05]  /*245f0*/  @!P0 BRA `(.L_x_1658) ;  /* 0xfffffffc00f08947 */ /* 0x004fea000383ffff */
[----:B------:R-:W-:Y:S05]  /*24600*/  BRA `(.L_x_1804) ;  /* 0xffffffb400307947 */ /* 0x000fea000383ffff */
.L_x_1663:
[----:B0-----:R0:W1:Y:S02]  /*24610*/  SYNCS.PHASECHK.TRANS64.TRYWAIT P0, [R3+URZ+0x60], R7 ;  /* 0x00006007030075a7 */ /* 0x001064000800017f */
[----:B-1----:R-:W-:Y:S05]  /*24620*/  @!P0 NANOSLEEP.SYNCS 0x989680 ;  /* 0x009896800000895d */ /* 0x002fea0003900000 */
[----:B------:R-:W1:Y:S02]  /*24630*/  @!P0 SYNCS.PHASECHK.TRANS64 P0, [R3+URZ+0x60], R7 ;  /* 0x00006007030085a7 */ /* 0x000e64000800007f */
[----:B-1----:R-:W-:Y:S05]  /*24640*/  @!P0 BRA `(.L_x_1663) ;  /* 0xfffffffc00f08947 */ /* 0x002fea000383ffff */
[----:B------:R-:W-:Y:S05]  /*24650*/  BRA `(.L_x_1805) ;  /* 0xffffffb400c07947 */ /* 0x000fea000383ffff */
.L_x_1673:
[----:B0-----:R0:W1:Y:S02]  /*24660*/  SYNCS.PHASECHK.TRANS64.TRYWAIT P0, [R3+URZ+0x16860], R0 ;  /* 0x01686000030075a7 */ /* 0x001064000800017f */
[----:B-1----:R-:W-:Y:S05]  /*24670*/  @!P0 NANOSLEEP.SYNCS 0x989680 ;  /* 0x009896800000895d */ /* 0x002fea0003900000 */
[----:B------:R-:W1:Y:S02]  /*24680*/  @!P0 SYNCS.PHASECHK.TRANS64 P0, [R3+URZ+0x16860], R0 ;  /* 0x01686000030085a7 */ /* 0x000e64000800007f */
[----:B-1----:R-:W-:Y:S05]  /*24690*/  @!P0 BRA `(.L_x_1673) ;  /* 0xfffffffc00f08947 */ /* 0x002fea000383ffff */
[----:B------:R-:W-:Y:S05]  /*246a0*/  BRA `(.L_x_1806) ;  /* 0xffffffb800bc7947 */ /* 0x000fea000383ffff */
.L_x_1679:
[----:B------:R-:W-:Y:S01]  /*246b0*/  BSSY B0, `(.L_x_1807) ;  /* 0x0000008000007945 */ /* 0x000fe20003800000 */
[----:B------:R-:W-:Y:S02]  /*246c0*/  IMAD.MOV.U32 R13, RZ, RZ, R24 ;  /* 0x000000ffff0d7224 */ /* 0x000fe400078e0018 */
[----:B------:R-:W-:Y:S02]  /*246d0*/  IMAD.MOV.U32 R12, RZ, RZ, RZ ;  /* 0x000000ffff0c7224 */ /* 0x000fe400078e00ff */
[----:B------:R-:W-:Y:S02]  /*246e0*/  IMAD.MOV.U32 R11, RZ, RZ, 0x1f ;  /* 0x0000001fff0b7424 */ /* 0x000fe400078e00ff */
[----:B------:R-:W-:-:S07]  /*246f0*/  IMAD.MOV.U32 R15, RZ, RZ, -0x1 ;  /* 0xffffffffff0f7424 */ /* 0x000fce00078e00ff */
[----:B-1----:R-:W-:Y:S05]  /*24700*/  WARPSYNC.COLLECTIVE R15, `(.L_x_1808) ;  /* 0x000000000f087348 */ /* 0x002fea0003c00000 */
[----:B------:R0:W2:Y:S02]  /*24710*/  SHFL.IDX P6, R14, R13, R12, R11 ;  /* 0x0000000c0d0e7389 */ /* 0x0000a400000c000b */
[----:B012---:R-:W-:Y:S01]  /*24720*/  ENDCOLLECTIVE ;  /* 0x000000000000791b */ /* 0x007fe20003800000 */
.L_x_1808:
[----:B------:R-:W-:Y:S05]  /*24730*/  BSYNC B0 ;  /* 0x0000000000007941 */ /* 0x000fea0003800000 */
.L_x_1807:
        /* <DEDUP_REMOVED lines=9> */
.L_x_1809:
[----:B------:R-:W-:Y:S02]  /*247d0*/  ULDC UR4, c[0x0][0xc3c] ;  /* 0x00030f0000047ab9 */ /* 0x000fe40000000800 */
[----:B------:R-:W-:-:S13]  /*247e0*/  ISETP.GE.OR P1, PT, R9, UR4, !P0 ;  /* 0x0000000409007c0c */ /* 0x000fda000c726670 */
[----:B------:R-:W0:Y:S08]  /*247f0*/  @!P1 LDC.64 R2, c[0x0][0xc80] ;  /* 0x00032000ff029b82 */ /* 0x000e300000000a00 */
[----:B------:R-:W1:Y:S01]  /*24800*/  @!P1 LDC.64 R4, c[0x0][0xc78] ;  /* 0x00031e00ff049b82 */ /* 0x000e620000000a00 */
[----:B------:R-:W-:Y:S01]  /*24810*/  CS2R R24, SRZ ;  /* 0x0000000000187805 */ /* 0x000fe2000001ff00 */
[----:B------:R-:W-:-:S02]  /*24820*/  IMAD.MOV.U32 R11, RZ, RZ, RZ ;  /* 0x000000ffff0b7224 */ /* 0x000fc400078e00ff */
[----:B------:R-:W-:Y:S02]  /*24830*/  IMAD.MOV.U32 R6, RZ, RZ, R14 ;  /* 0x000000ffff067224 */ /* 0x000fe400078e000e */
[----:B0-----:R-:W-:-:S05]  /*24840*/  @!P1 IMAD.WIDE R2, R9, 0x4, R2 ;  /* 0x0000000409029825 */ /* 0x001fca00078e0202 */
[----:B------:R1:W2:Y:S02]  /*24850*/  @!P1 LDG.E R7, desc[UR40][R2.64] ;  /* 0x0000002802079981 */ /* 0x0002a4000c1e1900 */
[----:B-1----:R-:W-:-:S05]  /*24860*/  @!P1 IMAD.WIDE R2, R9, 0x4, R4 ;  /* 0x0000000409029825 */ /* 0x002fca00078e0204 */
[----:B------:R-:W3:Y:S01]  /*24870*/  @!P1 LDG.E R4, desc[UR40][R2.64] ;  /* 0x0000002802049981 */ /* 0x000ee2000c1e1900 */
[----:B------:R-:W-:Y:S01]  /*24880*/  IMAD.MOV.U32 R5, RZ, RZ, RZ ;  /* 0x000000ffff057224 */ /* 0x000fe200078e00ff */
        /* <DEDUP_REMOVED lines=11> */
.L_x_1810:
[----:B------:R-:W-:Y:S01]  /*24940*/  IMAD.MOV.U32 R12, RZ, RZ, 0x2 ;  /* 0x00000002ff0c7424 */ /* 0x000fe200078e00ff */
[----:B------:R-:W-:-:S05]  /*24950*/  SEL R4, R14, RZ, P1 ;  /* 0x000000ff0e047207 */ /* 0x000fca0000800000 */
[----:B------:R-:W-:-:S04]  /*24960*/  IMAD.IADD R4, R13, 0x1, R4 ;  /* 0x000000010d047824 */ /* 0x000fc800078e0204 */
[----:B------:R-:W-:-:S07]  /*24970*/  IMAD.MOV.U32 R13, RZ, RZ, R4 ;  /* 0x000000ffff0d7224 */ /* 0x000fce00078e0004 */
[----:B------:R-:W-:Y:S05]  /*24980*/  WARPSYNC.COLLECTIVE R15, `(.L_x_1811) ;  /* 0x000000000f087348 */ /* 0x000fea0003c00000 */
[----:B------:R0:W1:Y:S02]  /*24990*/  SHFL.UP P6, R14, R13, R12, R11 ;  /* 0x0400000c0d0e7389 */ /* 0x00006400000c000b */
[----:B01----:R-:W-:Y:S01]  /*249a0*/  ENDCOLLECTIVE ;  /* 0x000000000000791b */ /* 0x003fe20003800000 */
.L_x_1811:
[----:B------:R-:W-:Y:S01]  /*249b0*/  IMAD.MOV.U32 R12, RZ, RZ, 0x4 ;  /* 0x00000004ff0c7424 */ /* 0x000fe200078e00ff */
[----:B------:R-:W-:-:S05]  /*249c0*/  SEL R3, R14, RZ, P2 ;  /* 0x000000ff0e037207 */ /* 0x000fca0001000000 */
[----:B------:R-:W-:-:S04]  /*249d0*/  IMAD.IADD R2, R4, 0x1, R3 ;  /* 0x0000000104027824 */ /* 0x000fc800078e0203 */
[----:B------:R-:W-:-:S07]  /*249e0*/  IMAD.MOV.U32 R13, RZ, RZ, R2 ;  /* 0x000000ffff0d7224 */ /* 0x000fce00078e0002 */
[----:B------:R-:W-:Y:S05]  /*249f0*/  WARPSYNC.COLLECTIVE R15, `(.L_x_1812) ;  /* 0x000000000f087348 */ /* 0x000fea0003c00000 */
[----:B------:R0:W1:Y:S02]  /*24a00*/  SHFL.UP P6, R14, R13, R12, R11 ;  /* 0x0400000c0d0e7389 */ /* 0x00006400000c000b */
[----:B01----:R-:W-:Y:S01]  /*24a10*/  ENDCOLLECTIVE ;  /* 0x000000000000791b */ /* 0x003fe20003800000 */
.L_x_1812:
[----:B------:R-:W-:Y:S01]  /*24a20*/  IMAD.MOV.U32 R12, RZ, RZ, 0x8 ;  /* 0x00000008ff0c7424 */ /* 0x000fe200078e00ff */
[----:B------:R-:W-:-:S05]  /*24a30*/  SEL R3, R14, RZ, P3 ;  /* 0x000000ff0e037207 */ /* 0x000fca0001800000 */
[----:B------:R-:W-:-:S04]  /*24a40*/  IMAD.IADD R3, R2, 0x1, R3 ;  /* 0x0000000102037824 */ /* 0x000fc800078e0203 */
[----:B------:R-:W-:-:S07]  /*24a50*/  IMAD.MOV.U32 R13, RZ, RZ, R3 ;  /* 0x000000ffff0d7224 */ /* 0x000fce00078e0003 */
[----:B------:R-:W-:Y:S05]  /*24a60*/  WARPSYNC.COLLECTIVE R15, `(.L_x_1813) ;  /* 0x000000000f087348 */ /* 0x000fea0003c00000 */
[----:B------:R0:W1:Y:S02]  /*24a70*/  SHFL.UP P6, R14, R13, R12, R11 ;  /* 0x0400000c0d0e7389 */ /* 0x00006400000c000b */
[----:B01----:R-:W-:Y:S01]  /*24a80*/  ENDCOLLECTIVE ;  /* 0x000000000000791b */ /* 0x003fe20003800000 */
.L_x_1813:
[----:B------:R-:W-:Y:S01]  /*24a90*/  IMAD.MOV.U32 R12, RZ, RZ, 0x10 ;  /* 0x00000010ff0c7424 */ /* 0x000fe200078e00ff */
[----:B------:R-:W-:-:S05]  /*24aa0*/  SEL R4, R14, RZ, P4 ;  /* 0x000000ff0e047207 */ /* 0x000fca0002000000 */
[----:B------:R-:W-:-:S04]  /*24ab0*/  IMAD.IADD R4, R3, 0x1, R4 ;  /* 0x0000000103047824 */ /* 0x000fc800078e0204 */
[----:B------:R-:W-:-:S07]  /*24ac0*/  IMAD.MOV.U32 R13, RZ, RZ, R4 ;  /* 0x000000ffff0d7224 */ /* 0x000fce00078e0004 */
[----:B------:R-:W-:Y:S05]  /*24ad0*/  WARPSYNC.COLLECTIVE R15, `(.L_x_1814) ;  /* 0x000000000f087348 */ /* 0x000fea0003c00000 */
[----:B------:R0:W1:Y:S02]  /*24ae0*/  SHFL.UP P6, R14, R13, R12, R11 ;  /* 0x0400000c0d0e7389 */ /* 0x00006400000c000b */
[----:B01----:R-:W-:Y:S01]  /*24af0*/  ENDCOLLECTIVE ;  /* 0x000000000000791b */ /* 0x003fe20003800000 */
.L_x_1814:
        /* <DEDUP_REMOVED lines=8> */
.L_x_1815:
[----:B------:R-:W-:Y:S05]  /*24b80*/  BRA `(.L_x_1816) ;  /* 0xffffffb800f47947 */ /* 0x000fea000383ffff */
.L_x_1682:
[----:B------:R-:W-:Y:S01]  /*24b90*/  BSSY B0, `(.L_x_1817) ;  /* 0x0000007000007945 */ /* 0x000fe20003800000 */
[----:B------:R-:W-:Y:S02]  /*24ba0*/  IMAD.MOV.U32 R12, RZ, RZ, 0x1 ;  /* 0x00000001ff0c7424 */ /* 0x000fe400078e00ff */
[----:B------:R-:W-:Y:S02]  /*24bb0*/  IMAD.MOV.U32 R11, RZ, RZ, RZ ;  /* 0x000000ffff0b7224 */ /* 0x000fe400078e00ff */
[----:B------:R-:W-:-:S07]  /*24bc0*/  IMAD.MOV.U32 R15, RZ, RZ, -0x1 ;  /* 0xffffffffff0f7424 */ /* 0x000fce00078e00ff */
[----:B------:R-:W-:Y:S05]  /*24bd0*/  WARPSYNC.COLLECTIVE R15, `(.L_x_1818) ;  /* 0x000000000f087348 */ /* 0x000fea0003c00000 */
[----:B------:R0:W1:Y:S02]  /*24be0*/  SHFL.UP P6, R14, R13, R12, R11 ;  /* 0x0400000c0d0e7389 */ /* 0x00006400000c000b */
[----:B01----:R-:W-:Y:S01]  /*24bf0*/  ENDCOLLECTIVE ;  /* 0x000000000000791b */ /* 0x003fe20003800000 */
.L_x_1818:
[----:B------:R-:W-:Y:S05]  /*24c00*/  BSYNC B0 ;  /* 0x0000000000007941 */ /* 0x000fea0003800000 */
.L_x_1817:
        /* <DEDUP_REMOVED lines=8> */
.L_x_1819:
[----:B------:R-:W-:Y:S01]  /*24c90*/  IMAD.MOV.U32 R12, RZ, RZ, 0x4 ;  /* 0x00000004ff0c7424 */ /* 0x000fe200078e00ff */
[----:B------:R-:W-:-:S05]  /*24ca0*/  SEL R2, R14, RZ, P2 ;  /* 0x000000ff0e027207 */ /* 0x000fca0001000000 */
[----:B------:R-:W-:-:S04]  /*24cb0*/  IMAD.IADD R2, R13, 0x1, R2 ;  /* 0x000000010d027824 */ /* 0x000fc800078e0202 */
[----:B------:R-:W-:-:S07]  /*24cc0*/  IMAD.MOV.U32 R13, RZ, RZ, R2 ;  /* 0x000000ffff0d7224 */ /* 0x000fce00078e0002 */
[----:B------:R-:W-:Y:S05]  /*24cd0*/  WARPSYNC.COLLECTIVE R15, `(.L_x_1820) ;  /* 0x000000000f087348 */ /* 0x000fea0003c00000 */
[----:B------:R0:W1:Y:S02]  /*24ce0*/  SHFL.UP P6, R14, R13, R12, R11 ;  /* 0x0400000c0d0e7389 */ /* 0x00006400000c000b */
[----:B01----:R-:W-:Y:S01]  /*24cf0*/  ENDCOLLECTIVE ;  /* 0x000000000000791b */ /* 0x003fe20003800000 */
.L_x_1820:
[----:B------:R-:W-:Y:S01]  /*24d00*/  IMAD.MOV.U32 R12, RZ, RZ, 0x8 ;  /* 0x00000008ff0c7424 */ /* 0x000fe200078e00ff */
[----:B------:R-:W-:-:S05]  /*24d10*/  SEL R3, R14, RZ, P3 ;  /* 0x000000ff0e037207 */ /* 0x000fca0001800000 */
[----:B------:R-:W-:-:S04]  /*24d20*/  IMAD.IADD R3, R2, 0x1, R3 ;  /* 0x0000000102037824 */ /* 0x000fc800078e0203 */
[----:B------:R-:W-:-:S07]  /*24d30*/  IMAD.MOV.U32 R13, RZ, RZ, R3 ;  /* 0x000000ffff0d7224 */ /* 0x000fce00078e0003 */
[----:B------:R-:W-:Y:S05]  /*24d40*/  WARPSYNC.COLLECTIVE R15, `(.L_x_1821) ;  /* 0x000000000f087348 */ /* 0x000fea0003c00000 */
[----:B------:R0:W1:Y:S02]  /*24d50*/  SHFL.UP P6, R14, R13, R12, R11 ;  /* 0x0400000c0d0e7389 */ /* 0x00006400000c000b */
[----:B01----:R-:W-:Y:S01]  /*24d60*/  ENDCOLLECTIVE ;  /* 0x000000000000791b */ /* 0x003fe20003800000 */
.L_x_1821:
[----:B------:R-:W-:Y:S01]  /*24d70*/  IMAD.MOV.U32 R12, RZ, RZ, 0x10 ;  /* 0x00000010ff0c7424 */ /* 0x000fe200078e00ff */
[----:B------:R-:W-:-:S05]  /*24d80*/  SEL R4, R14, RZ, P4 ;  /* 0x000000ff0e047207 */ /* 0x000fca0002000000 */
[----:B------:R-:W-:-:S04]  /*24d90*/  IMAD.IADD R4, R3, 0x1, R4 ;  /* 0x0000000103047824 */ /* 0x000fc800078e0204 */
[----:B------:R-:W-:-:S07]  /*24da0*/  IMAD.MOV.U32 R13, RZ, RZ, R4 ;  /* 0x000000ffff0d7224 */ /* 0x000fce00078e0004 */
[----:B------:R-:W-:Y:S05]  /*24db0*/  WARPSYNC.COLLECTIVE R15, `(.L_x_1822) ;  /* 0x000000000f087348 */ /* 0x000fea0003c00000 */
[----:B------:R0:W1:Y:S02]  /*24dc0*/  SHFL.UP P6, R14, R13, R12, R11 ;  /* 0x0400000c0d0e7389 */ /* 0x00006400000c000b */
[----:B01----:R-:W-:Y:S01]  /*24dd0*/  ENDCOLLECTIVE ;  /* 0x000000000000791b */ /* 0x003fe20003800000 */
.L_x_1822:
        /* <DEDUP_REMOVED lines=8> */
.L_x_1823:
[----:B------:R-:W-:Y:S05]  /*24e60*/  BRA `(.L_x_1824) ;  /* 0xffffffb800e07947 */ /* 0x000fea000383ffff */
.L_x_1684:
[----:B------:R-:W-:Y:S01]  /*24e70*/  BSSY B0, `(.L_x_1825) ;  /* 0x0000006000007945 */ /* 0x000fe20003800000 */
[----:B------:R-:W-:Y:S01]  /*24e80*/  PLOP3.LUT P6, PT, P6, PT, PT, 0x8, 0x0 ;  /* 0x000000000000781c */ /* 0x000fe200037ce170 */
[----:B------:R-:W-:-:S12]  /*24e90*/  IMAD.MOV.U32 R15, RZ, RZ, -0x1 ;  /* 0xffffffffff0f7424 */ /* 0x000fd800078e00ff */
[----:B0-----:R-:W-:Y:S05]  /*24ea0*/  WARPSYNC.COLLECTIVE R15, `(.L_x_1826) ;  /* 0x000000000f087348 */ /* 0x001fea0003c00000 */
[----:B------:R-:W-:Y:S01]  /*24eb0*/  VOTE.ANY R14, PT, P6 ;  /* 0x00000000000e7806 */ /* 0x000fe200030e0100 */
[----:B0-----:R-:W-:Y:S06]  /*24ec0*/  ENDCOLLECTIVE ;  /* 0x000000000000791b */ /* 0x001fec0003800000 */
.L_x_1826:
[----:B------:R-:W-:Y:S05]  /*24ed0*/  BSYNC B0 ;  /* 0x0000000000007941 */ /* 0x000fea0003800000 */
.L_x_1825:
[----:B------:R-:W-:Y:S02]  /*24ee0*/  IMAD.MOV.U32 R3, RZ, RZ, R14 ;  /* 0x000000ffff037224 */ /* 0x000fe400078e000e */
[----:B------:R-:W-:Y:S02]  /*24ef0*/  IMAD.MOV.U32 R13, RZ, RZ, R25 ;  /* 0x000000ffff0d7224 */ /* 0x000fe400078e0019 */
[----:B------:R-:W0:Y:S01]  /*24f00*/  POPC R7, R3 ;  /* 0x0000000300077309 */ /* 0x000e220000000000 */
[----:B------:R-:W-:Y:S02]  /*24f10*/  IMAD.MOV.U32 R11, RZ, RZ, 0x1f ;  /* 0x0000001fff0b7424 */ /* 0x000fe400078e00ff */
[----:B------:R-:W-:Y:S02]  /*24f20*/  IMAD.MOV.U32 R15, RZ, RZ, -0x1 ;  /* 0xffffffffff0f7424 */ /* 0x000fe400078e00ff */
[----:B0-----:R-:W-:Y:S02]  /*24f30*/  IMAD.MOV.U32 R12, RZ, RZ, R7 ;  /* 0x000000ffff0c7224 */ /* 0x001fe400078e0007 */
[----:B------:R-:W-:-:S07]  /*24f40*/  IMAD.IADD R27, R7, 0x1, R27 ;  /* 0x00000001071b7824 */ /* 0x000fce00078e021b */
[----:B------:R-:W-:Y:S05]  /*24f50*/  WARPSYNC.COLLECTIVE R15, `(.L_x_1827) ;  /* 0x000000000f087348 */ /* 0x000fea0003c00000 */
[----:B------:R0:W1:Y:S02]  /*24f60*/  SHFL.IDX P6, R14, R13, R12, R11 ;  /* 0x0000000c0d0e7389 */ /* 0x00006400000c000b */
[----:B01----:R-:W-:Y:S01]  /*24f70*/  ENDCOLLECTIVE ;  /* 0x000000000000791b */ /* 0x003fe20003800000 */
.L_x_1827:
[----:B------:R-:W-:Y:S02]  /*24f80*/  IMAD.MOV.U32 R13, RZ, RZ, R5 ;  /* 0x000000ffff0d7224 */ /* 0x000fe400078e0005 */
[----:B------:R-:W-:-:S07]  /*24f90*/  IMAD.MOV.U32 R25, RZ, RZ, R14 ;  /* 0x000000ffff197224 */ /* 0x000fce00078e000e */
[----:B------:R-:W-:Y:S05]  /*24fa0*/  WARPSYNC.COLLECTIVE R15, `(.L_x_1828) ;  /* 0x000000000f087348 */ /* 0x000fea0003c00000 */
[----:B------:R0:W1:Y:S02]  /*24fb0*/  SHFL.IDX P6, R14, R13, R12, R11 ;  /* 0x0000000c0d0e7389 */ /* 0x00006400000c000b */
[----:B01----:R-:W-:Y:S01]  /*24fc0*/  ENDCOLLECTIVE ;  /* 0x000000000000791b */ /* 0x003fe20003800000 */
.L_x_1828:
[----:B------:R-:W-:Y:S01]  /*24fd0*/  IMAD.MOV.U32 R5, RZ, RZ, R14 ;  /* 0x000000ffff057224 */ /* 0x000fe200078e000e */
[----:B------:R-:W-:Y:S06]  /*24fe0*/  BRA `(.L_x_1829) ;  /* 0xffffffb800c07947 */ /* 0x000fec000383ffff */
.L_x_1686:
[----:B------:R-:W-:Y:S01]  /*24ff0*/  BSSY B0, `(.L_x_1830) ;  /* 0x0000007000007945 */ /* 0x000fe20003800000 */
[----:B------:R-:W-:Y:S02]  /*25000*/  IMAD.MOV.U32 R13, RZ, RZ, R2 ;  /* 0x000000ffff0d7224 */ /* 0x000fe400078e0002 */
[----:B------:R-:W-:Y:S02]  /*25010*/  IMAD.MOV.U32 R11, RZ, RZ, 0x1f ;  /* 0x0000001fff0b7424 */ /* 0x000fe400078e00ff */
[----:B------:R-:W-:-:S07]  /*25020*/  IMAD.MOV.U32 R15, RZ, RZ, -0x1 ;  /* 0xffffffffff0f7424 */ /* 0x000fce00078e00ff */
[----:B0123--:R-:W-:Y:S05]  /*25030*/  WARPSYNC.COLLECTIVE R15, `(.L_x_1831) ;  /* 0x000000000f087348 */ /* 0x00ffea0003c00000 */
[----:B------:R4:W0:Y:S02]  /*25040*/  SHFL.IDX P6, R14, R13, R12, R11 ;  /* 0x0000000c0d0e7389 */ /* 0x00082400000c000b */
[----:B01234-:R-:W-:Y:S01]  /*25050*/  ENDCOLLECTIVE ;  /* 0x000000000000791b */ /* 0x01ffe20003800000 */
.L_x_1831:
[----:B------:R-:W-:Y:S05]  /*25060*/  BSYNC B0 ;  /* 0x0000000000007941 */ /* 0x000fea0003800000 */
.L_x_1830:
[----:B------:R-:W-:Y:S01]  /*25070*/  IMAD.MOV.U32 R24, RZ, RZ, R14 ;  /* 0x000000ffff187224 */ /* 0x000fe200078e000e */
[----:B------:R-:W-:Y:S06]  /*25080*/  BRA `(.L_x_1685) ;  /* 0xffffffb800b07947 */ /* 0x000fec000383ffff */
.L_x_1692:
[----:B0-----:R0:W1:Y:S02]  /*25090*/  SYNCS.PHASECHK.TRANS64.TRYWAIT P0, [R9+URZ+0x16820], R0 ;  /* 0x01682000090075a7 */ /* 0x001064000800017f */
[----:B-1----:R-:W-:Y:S05]  /*250a0*/  @!P0 NANOSLEEP.SYNCS 0x989680 ;  /* 0x009896800000895d */ /* 0x002fea0003900000 */
[----:B------:R-:W1:Y:S02]  /*250b0*/  @!P0 SYNCS.PHASECHK.TRANS64 P0, [R9+URZ+0x16820], R0 ;  /* 0x01682000090085a7 */ /* 0x000e64000800007f */
[----:B-1----:R-:W-:Y:S05]  /*250c0*/  @!P0 BRA `(.L_x_1692) ;  /* 0xfffffffc00f08947 */ /* 0x002fea000383ffff */
[----:B------:R-:W-:Y:S05]  /*250d0*/  BRA `(.L_x_1832) ;  /* 0xffffffc400087947 */ /* 0x000fea000383ffff */
.L_x_1693:
        /* <DEDUP_REMOVED lines=11> */
.L_x_1834:
[----:B------:R-:W-:Y:S05]  /*25190*/  BSYNC B0 ;  /* 0x0000000000007941 */ /* 0x000fea0003800000 */
.L_x_1833:
[----:B------:R-:W-:Y:S05]  /*251a0*/  BRA `(.L_x_1835) ;  /* 0xffffffc000f07947 */ /* 0x000fea000383ffff */
.L_x_1694:
[----:B------:R-:W-:Y:S01]  /*251b0*/  BSSY B0, `(.L_x_1836) ;  /* 0x0000006000007945 */ /* 0x000fe20003800000 */
[----:B------:R-:W-:-:S07]  /*251c0*/  IMAD.MOV.U32 R15, RZ, RZ, -0x1 ;  /* 0xffffffffff0f7424 */ /* 0x000fce00078e00ff */
[----:B0--3--:R-:W-:Y:S05]  /*251d0*/  WARPSYNC.COLLECTIVE R15, `(.L_x_1837) ;  /* 0x000000000f0c7348 */ /* 0x009fea0003c00000 */
[----:B------:R-:W-:Y:S02]  /*251e0*/  ELECT P6, UR62, PT ;  /* 0x00000000003e782f */ /* 0x000fe400038c0000 */
[----:B------:R-:W-:Y:S01]  /*251f0*/  MOV R14, UR62 ;  /* 0x0000003e000e7c02 */ /* 0x000fe20008000f00 */
[----:B0--3--:R-:W-:Y:S10]  /*25200*/  ENDCOLLECTIVE ;  /* 0x000000000000791b */ /* 0x009ff40003800000 */
.L_x_1837:
[----:B------:R-:W-:Y:S05]  /*25210*/  BSYNC B0 ;  /* 0x0000000000007941 */ /* 0x000fea0003800000 */
.L_x_1836:
[----:B------:R-:W-:Y:S05]  /*25220*/  BRA `(.L_x_1838) ;  /* 0xffffffc000e47947 */ /* 0x000fea000383ffff */
.L_x_1696:
[----:B0-----:R0:W1:Y:S02]  /*25230*/  SYNCS.PHASECHK.TRANS64.TRYWAIT P0, [R7+URZ], R2 ;  /* 0x00000002070075a7 */ /* 0x001064000800017f */
[----:B-1----:R-:W-:Y:S05]  /*25240*/  @!P0 NANOSLEEP.SYNCS 0x989680 ;  /* 0x009896800000895d */ /* 0x002fea0003900000 */
[----:B------:R-:W1:Y:S02]  /*25250*/  @!P0 SYNCS.PHASECHK.TRANS64 P0, [R7+URZ], R2 ;  /* 0x00000002070085a7 */ /* 0x000e64000800007f */
[----:B-1----:R-:W-:Y:S05]  /*25260*/  @!P0 BRA `(.L_x_1696) ;  /* 0xfffffffc00f08947 */ /* 0x002fea000383ffff */
[----:B------:R-:W-:Y:S05]  /*25270*/  BRA `(.L_x_1839) ;  /* 0xffffffc400187947 */ /* 0x000fea000383ffff */
.L_x_1697:
[----:B-1----:R1:W2:Y:S02]  /*25280*/  SYNCS.PHASECHK.TRANS64.TRYWAIT P0, [R3+URZ], R0 ;  /* 0x00000000030075a7 */ /* 0x0022a4000800017f */
[----:B--2---:R-:W-:Y:S05]  /*25290*/  @!P0 NANOSLEEP.SYNCS 0x989680 ;  /* 0x009896800000895d */ /* 0x004fea0003900000 */
[----:B------:R-:W2:Y:S02]  /*252a0*/  @!P0 SYNCS.PHASECHK.TRANS64 P0, [R3+URZ], R0 ;  /* 0x00000000030085a7 */ /* 0x000ea4000800007f */
[----:B--2---:R-:W-:Y:S05]  /*252b0*/  @!P0 BRA `(.L_x_1697) ;  /* 0xfffffffc00f08947 */ /* 0x004fea000383ffff */
[----:B------:R-:W-:Y:S05]  /*252c0*/  BRA `(.L_x_1840) ;  /* 0xffffffc4000c7947 */ /* 0x000fea000383ffff */
.L_x_1699:
[----:B-1----:R1:W2:Y:S02]  /*252d0*/  SYNCS.PHASECHK.TRANS64.TRYWAIT P0, [R5+URZ], R2 ;  /* 0x00000002050075a7 */ /* 0x0022a4000800017f */
[----:B--2---:R-:W-:Y:S05]  /*252e0*/  @!P0 NANOSLEEP.SYNCS 0x989680 ;  /* 0x009896800000895d */ /* 0x004fea0003900000 */
[----:B------:R-:W2:Y:S02]  /*252f0*/  @!P0 SYNCS.PHASECHK.TRANS64 P0, [R5+URZ], R2 ;  /* 0x00000002050085a7 */ /* 0x000ea4000800007f */
[----:B--2---:R-:W-:Y:S05]  /*25300*/  @!P0 BRA `(.L_x_1699) ;  /* 0xfffffffc00f08947 */ /* 0x004fea000383ffff */
[----:B------:R-:W-:Y:S05]  /*25310*/  BRA `(.L_x_1841) ;  /* 0xffffffc400107947 */ /* 0x000fea000383ffff */
.L_x_1842:
        /* <DEDUP_REMOVED lines=14> */
.L_x_2706:


//--------------------- .text._ZN7cutlass13device_kernelIN5flash11enable_sm90INS1_16FlashAttnFwdSm90INS1_25CollectiveMainloopFwdSm90ILi2EN4cute5tupleIJNS5_1CILi1EEES8_S8_EEENS6_IJNS7_ILi192EEENS7_ILi128EEENS7_ILi64EEEEEELi64ENS_10bfloat16_tEfNS_4arch4Sm90ELb1ELb0ELb1ELb0ELb0ELb0ELb0ELb1ELb1ELb1ELb1ELb0EEENS1_21CollectiveEpilogueFwdINS6_IJSA_SC_SB_EEES9_SE_SG_Li384ELb0ELb1ELb1ELb0EEENS1_19SingleTileSchedulerILb0ELb1ELb1ELi192EEEEEEEEEvNT_6ParamsE --------------------------
	.section	.text._ZN7cutlass13device_kernelIN5flash11enable_sm90INS1_16FlashAttnFwdSm90INS1_25CollectiveMainloopFwdSm90ILi2EN4cute5tupleIJNS5_1CILi1EEES8_S8_EEENS6_IJNS7_ILi192EEENS7_ILi128EEENS7_ILi64EEEEEELi64ENS_10bfloat16_tEfNS_4arch4Sm90ELb1ELb0ELb1ELb0ELb0ELb0ELb0ELb1ELb1ELb1ELb1ELb0EEENS1_21CollectiveEpilogueFwdINS6_IJSA_SC_SB_EEES9_SE_SG_Li384ELb0ELb1ELb1ELb0EEENS1_19SingleTileSchedulerILb0ELb1ELb1ELi192EEEEEEEEEvNT_6ParamsE,"ax",@progbits
	.align	128
.text._ZN7cutlass13device_kernelIN5flash11enable_sm90INS1_16FlashAttnFwdSm90INS1_25CollectiveMainloopFwdSm90ILi2EN4cute5tupleIJNS5_1CILi1EEES8_S8_EEENS6_IJNS7_ILi192EEENS7_ILi128EEENS7_ILi64EEEEEELi64ENS_10bfloat16_tEfNS_4arch4Sm90ELb1ELb0ELb1ELb0ELb0ELb0ELb0ELb1ELb1ELb1ELb1ELb0EEENS1_21CollectiveEpilogueFwdINS6_IJSA_SC_SB_EEES9_SE_SG_Li384ELb0ELb1ELb1ELb0EEENS1_19SingleTileSchedulerILb0ELb1ELb1ELi192EEEEEEEEEvNT_6ParamsE:
        .type           _ZN7cutlass13device_kernelIN5flash11enable_sm90INS1_16FlashAttnFwdSm90INS1_25CollectiveMainloopFwdSm90ILi2EN4cute5tupleIJNS5_1CILi1EEES8_S8_EEENS6_IJNS7_ILi192EEENS7_ILi128EEENS7_ILi64EEEEEELi64ENS_10bfloat16_tEfNS_4arch4Sm90ELb1ELb0ELb1ELb0ELb0ELb0ELb0ELb1ELb1ELb1ELb1ELb0EEENS1_21CollectiveEpilogueFwdINS6_IJSA_SC_SB_EEES9_SE_SG_Li384ELb0ELb1ELb1ELb0EEENS1_19SingleTileSchedulerILb0ELb1ELb1ELi192EEEEEEEEEvNT_6ParamsE,@function
        .size           _ZN7cutlass13device_kernelIN5flash11enable_sm90INS1_16FlashAttnFwdSm90INS1_25CollectiveMainloopFwdSm90ILi2EN4cute5tupleIJNS5_1CILi1EEES8_S8_EEENS6_IJNS7_ILi192EEENS7_ILi128EEENS7_ILi64EEEEEELi64ENS_10bfloat16_tEfNS_4arch4Sm90ELb1ELb0ELb1ELb0ELb0ELb0ELb0ELb1ELb1ELb1ELb1ELb0EEENS1_21CollectiveEpilogueFwdINS6_IJSA_SC_SB_EEES9_SE_SG_Li384ELb0ELb1ELb1ELb0EEENS1_19SingleTileSchedulerILb0ELb1ELb1ELi192EEEEEEEEEvNT_6ParamsE,(.L_x_2707 - _ZN7cutlass13device_kernelIN5flash11enable_sm90INS1_16FlashAttnFwdSm90INS1_25CollectiveMainloopFwdSm90ILi2EN4cute5tupleIJNS5_1CILi1EEES8_S8_EEENS6_IJNS7_ILi192EEENS7_ILi128EEENS7_ILi64EEEEEELi64ENS_10bfloat16_tEfNS_4arch4Sm90ELb1ELb0ELb1ELb0ELb0ELb0ELb0ELb1ELb1ELb1ELb1ELb0EEENS1_21CollectiveEpilogueFwdINS6_IJSA_SC_SB_EEES9_SE_SG_Li384ELb0ELb1ELb1ELb0EEENS1_19SingleTileSchedulerILb0ELb1ELb1ELi192EEEEEEEEEvNT_6ParamsE)
        .other          _ZN7cutlass13device_kernelIN5flash11enable_sm90INS1_16FlashAttnFwdSm90INS1_25CollectiveMainloopFwdSm90ILi2EN4cute5tupleIJNS5_1CILi1EEES8_S8_EEENS6_IJNS7_ILi192EEENS7_ILi128EEENS7_ILi64EEEEEELi64ENS_10bfloat16_tEfNS_4arch4Sm90ELb1ELb0ELb1ELb0ELb0ELb0ELb0ELb1ELb1ELb1ELb1ELb0EEENS1_21CollectiveEpilogueFwdINS6_IJSA_SC_SB_EEES9_SE_SG_Li384ELb0ELb1ELb1ELb0EEENS1_19SingleTileSchedulerILb0ELb1ELb1ELi192EEEEEEEEEvNT_6ParamsE,@"STO_CUDA_ENTRY STV_DEFAULT"
_ZN7cutlass13device_kernelIN5flash11enable_sm90INS1_16FlashAttnFwdSm90INS1_25CollectiveMainloopFwdSm90ILi2EN4cute5tupleIJNS5_1CILi1EEES8_S8_EEENS6_IJNS7_ILi192EEENS7_ILi128EEENS7_ILi64EEEEEELi64ENS_10bfloat16_tEfNS_4arch4Sm90ELb1ELb0ELb1ELb0ELb0ELb0ELb0ELb1ELb1ELb1ELb1ELb0EEENS1_21CollectiveEpilogueFwdINS6_IJSA_SC_SB_EEES9_SE_SG_Li384ELb0ELb1ELb1ELb0EEENS1_19SingleTileSchedulerILb0ELb1ELb1ELi192EEEEEEEEEvNT_6ParamsE:
        /* <DEDUP_REMOVED lines=17> */
.L_x_1844:
[----:B------:R-:W-:Y:S05]  /*0110*/  BSYNC B0 ;  /* 0x0000000000007941 */ /* 0x000fea0003800000 */
.L_x_1843:
        /* <DEDUP_REMOVED lines=41> */
.L_x_1845:
        /* <DEDUP_REMOVED lines=22> */
.L_x_1846:
        /* <DEDUP_REMOVED lines=18> */
.L_x_1847:
        /* <DEDUP_REMOVED lines=22> */
.L_x_1848:
        /* <DEDUP_REMOVED lines=22> */
.L_x_1849:
        /* <DEDUP_REMOVED lines=9> */
.L_x_1852:
        /* <DEDUP_REMOVED lines=21> */
[----:B------:R-:W0:Y:S01]  /*0ad0*/  S2UR UR41, SR_CTAID.X ;  /* 0x00000000002979c3 */ /* 0x000e220000002500 */
[----:B------:R-:W-:Y:S01]  /*0ae0*/  ULDC UR4, c[0x0][0x448] ;  /* 0x0001120000047ab9 */ /* 0x000fe20000000800 */
[----:B------:R-:W-:Y:S01]  /*0af0*/  ULDC UR37, c[0x0][0x424] ;  /* 0x0001090000257ab9 */ /* 0x000fe20000000800 */
[----:B------:R-:W-:Y:S01]  /*0b00*/  UISETP.NE.AND UP1, UPT, UR4, 0x1, UPT ;  /* 0x000000010400788c */ /* 0x000fe2000bf25270 */
[----:B------:R-:W-:Y:S02]  /*0b10*/  ULDC UR7, c[0x0][0x288] ;  /* 0x0000a20000077ab9 */ /* 0x000fe40000000800 */
[----:B------:R-:W-:Y:S01]  /*0b20*/  ULDC.64 UR4, c[0x0][0x418] ;  /* 0x0001060000047ab9 */ /* 0x000fe20000000a00 */
[----:B------:R-:W-:Y:S02]  /*0b30*/  UIADD3 UR7, -UR7, 0x80, URZ ;  /* 0x0000008007077890 */ /* 0x000fe4000fffe13f */
[----:B------:R-:W-:Y:S01]  /*0b40*/  UISETP.NE.U32.AND UP0, UPT, UR4, URZ, UPT ;  /* 0x0000003f0400728c */ /* 0x000fe2000bf05070 */
[----:B------:R-:W-:Y:S01]  /*0b50*/  ULDC UR8, c[0x0][0x2f0] ;  /* 0x0000bc0000087ab9 */ /* 0x000fe20000000800 */
[----:B------:R-:W-:-:S02]  /*0b60*/  USHF.R.U32.HI UR10, URZ, 0x10, UR38 ;  /* 0x000000103f0a7899 */ /* 0x000fc40008011626 */
[----:B------:R-:W-:Y:S01]  /*0b70*/  UISETP.NE.AND.EX UP0, UPT, UR5, URZ, UPT, UP0 ;  /* 0x0000003f0500728c */ /* 0x000fe2000bf05300 */
[----:B------:R-:W-:Y:S02]  /*0b80*/  @UP1 ULDC UR9, c[0x0][0x450] ;  /* 0x0001140000091ab9 */ /* 0x000fe40000000800 */
[----:B------:R-:W-:Y:S01]  /*0b90*/  @UP1 ULDC UR5, c[0x0][0x44c] ;  /* 0x0001130000051ab9 */ /* 0x000fe20000000800 */
[----:B------:R-:W-:Y:S02]  /*0ba0*/  USEL UR37, UR37, 0x1, UP0 ;  /* 0x0000000125257887 */ /* 0x000fe40008000000 */
[----:B------:R-:W-:Y:S02]  /*0bb0*/  ULOP3.LUT UR38, UR38, 0xffff, URZ, 0xc0, !UPT ;  /* 0x0000ffff26267892 */ /* 0x000fe4000f8ec03f */
[----:B------:R-:W-:Y:S02]  /*0bc0*/  UIMAD UR7, UR37, UR8, UR7 ;  /* 0x00000008250772a4 */ /* 0x000fe4000f8e0207 */
[----:B0-----:R-:W-:-:S04]  /*0bd0*/  UIMAD UR41, UR41, 0xc0, URZ ;  /* 0x000000c0292978a4 */ /* 0x001fc8000f8e023f */
[----:B------:R-:W-:Y:S02]  /*0be0*/  @UP1 UIADD3 UR4, UR41, 0xbf, URZ ;  /* 0x000000bf29041890 */ /* 0x000fe4000fffe03f */
[----:B------:R-:W-:Y:S02]  /*0bf0*/  UIADD3 UR6, UR41, 0xbf, URZ ;  /* 0x000000bf29067890 */ /* 0x000fe4000fffe03f */
[----:B------:R-:W-:Y:S02]  /*0c00*/  UIMAD.WIDE.U32 UR4, UR4, UR5, URZ ;  /* 0x00000005040472a5 */ /* 0x000fe4000f8e003f */
[----:B------:R-:W-:Y:S02]  /*0c10*/  UIMAD UR4, UR37, UR8, 0x7f ;  /* 0x0000007f250474a4 */ /* 0x000fe4000f8e0208 */
[----:B------:R-:W-:Y:S02]  /*0c20*/  @UP1 USHF.R.U32.HI UR6, URZ, UR9, UR5 ;  /* 0x000000093f061299 */ /* 0x000fe40008011605 */
[----:B------:R-:W-:-:S02]  /*0c30*/  USHF.R.S32.HI UR5, URZ, 0x1f, UR4 ;  /* 0x0000001f3f057899 */ /* 0x000fc40008011404 */
[----:B------:R-:W-:Y:S02]  /*0c40*/  UIADD3 UR6, UR7, UR6, URZ ;  /* 0x0000000607067290 */ /* 0x000fe4000fffe03f */
[----:B------:R-:W-:Y:S02]  /*0c50*/  ULEA.HI UR5, UR5, UR4, URZ, 0x7 ;  /* 0x0000000405057291 */ /* 0x000fe4000f8f383f */
[----:B------:R-:W-:Y:S02]  /*0c60*/  USHF.R.S32.HI UR7, URZ, 0x1f, UR6 ;  /* 0x0000001f3f077899 */ /* 0x000fe40008011406 */
[----:B------:R-:W-:Y:S02]  /*0c70*/  USHF.R.S32.HI UR5, URZ, 0x7, UR5 ;  /* 0x000000073f057899 */ /* 0x000fe40008011405 */
[----:B------:R-:W-:Y:S01]  /*0c80*/  ULEA.HI UR7, UR7, UR6, URZ, 0x7 ;  /* 0x0000000607077291 */ /* 0x000fe2000f8f383f */
[----:B------:R-:W-:-:S03]  /*0c90*/  UMOV UR4, URZ ;  /* 0x0000003f00047c82 */ /* 0x000fc60008000000 */
[----:B------:R-:W-:-:S04]  /*0ca0*/  USHF.R.S32.HI UR7, URZ, 0x7, UR7 ;  /* 0x000000073f077899 */ /* 0x000fc80008011407 */
[----:B------:R-:W-:-:S04]  /*0cb0*/  UISETP.LT.AND UP0, UPT, UR5, UR7, UPT ;  /* 0x000000070500728c */ /* 0x000fc8000bf01270 */
[----:B------:R-:W-:Y:S02]  /*0cc0*/  USEL UR9, UR5, UR7, UP0 ;  /* 0x0000000705097287 */ /* 0x000fe40008000000 */
[----:B------:R-:W-:Y:S02]  /*0cd0*/  UISETP.NE.AND UP0, UPT, UR10, URZ, UPT ;  /* 0x0000003f0a00728c */ /* 0x000fe4000bf05270 */
[----:B------:R-:W-:-:S06]  /*0ce0*/  UISETP.GE.AND UP1, UPT, UR9, 0x1, UPT ;  /* 0x000000010900788c */ /* 0x000fcc000bf26270 */
[----:B------:R-:W-:-:S03]  /*0cf0*/  PLOP3.LUT P0, PT, PT, PT, UP1, 0x80, 0x0 ;  /* 0x000000000000781c */ /* 0x000fc60003f0f018 */
[----:B------:R-:W-:-:S10]  /*0d00*/  @!UP0 ULDC UR10, c[0x0][0x9f0] ;  /* 0x00027c00000a8ab9 */ /* 0x000fd40000000800 */
[----:B------:R-:W-:Y:S05]  /*0d10*/  @!P0 BRA `(.L_x_1854) ;  /* 0x0000000000848947 */ /* 0x000fea0003800000 */
[----:B------:R-:W-:Y:S01]  /*0d20*/  IMAD.U32 R4, RZ, RZ, UR10 ;  /* 0x0000000aff047e24 */ /* 0x000fe2000f8e00ff */
[----:B------:R-:W-:Y:S01]  /*0d30*/  UIADD3 UR6, UR10, -0x1, UR9 ;  /* 0xffffffff0a067890 */ /* 0x000fe2000fffe009 */
[----:B------:R-:W-:-:S03]  /*0d40*/  UMOV UR4, URZ ;  /* 0x0000003f00047c82 */ /* 0x000fc60008000000 */
[-C--:B------:R-:W-:Y:S02]  /*0d50*/  IABS R0, R4.reuse ;  /* 0x0000000400007213 */ /* 0x080fe40000000000 */
[----:B------:R-:W-:Y:S01]  /*0d60*/  IMAD.U32 R5, RZ, RZ, UR6 ;  /* 0x00000006ff057e24 */ /* 0x000fe2000f8e00ff */
[----:B------:R-:W-:Y:S01]  /*0d70*/  IABS R6, R4 ;  /* 0x0000000400067213 */ /* 0x000fe20000000000 */
[----:B------:R-:W-:Y:S01]  /*0d80*/  ULOP3.LUT UR6, UR6, UR10, URZ, 0x3c, !UPT ;  /* 0x0000000a06067292 */ /* 0x000fe2000f8e3c3f */
[----:B------:R-:W-:Y:S02]  /*0d90*/  R2UR UR11, R0 ;  /* 0x00000000000b72ca */ /* 0x000fe400000e0000 */
[----:B------:R-:W-:-:S05]  /*0da0*/  IABS R5, R5 ;  /* 0x0000000500057213 */ /* 0x000fca0000000000 */
[----:B------:R-:W-:-:S05]  /*0db0*/  IMAD.MOV.U32 R4, RZ, RZ, R5 ;  /* 0x000000ffff047224 */ /* 0x000fca00078e0005 */
[----:B------:R-:W-:Y:S01]  /*0dc0*/  R2UR UR8, R4 ;  /* 0x00000000040872ca */ /* 0x000fe200000e0000 */
[----:B------:R-:W0:Y:S08]  /*0dd0*/  I2F.RP R0, UR11 ;  /* 0x0000000b00007d06 */ /* 0x000e300008209400 */
[----:B0-----:R-:W0:Y:S02]  /*0de0*/  MUFU.RCP R0, R0 ;  /* 0x0000000000007308 */ /* 0x001e240000001000 */
[----:B0-----:R-:W-:-:S02]  /*0df0*/  VIADD R3, R0, 0xffffffe ;  /* 0x0ffffffe00037836 */ /* 0x001fc40000000000 */
        /* <DEDUP_REMOVED lines=19> */
.L_x_1854:
[----:B------:R-:W-:Y:S02]  /*0f30*/  UIMAD UR38, UR38, UR4, URZ ;  /* 0x00000004262672a4 */ /* 0x000fe4000f8e023f */
[----:B------:R-:W-:Y:S01]  /*0f40*/  IMAD.U32 R3, RZ, RZ, UR4 ;  /* 0x00000004ff037e24 */ /* 0x000fe2000f8e00ff */
[----:B------:R-:W-:Y:S01]  /*0f50*/  MOV R0, UR9 ;  /* 0x0000000900007c02 */ /* 0x000fe20008000f00 */
[----:B------:R-:W-:Y:S01]  /*0f60*/  VIADD R18, R2, 0xffffff80 ;  /* 0xffffff8002127836 */ /* 0x000fe20000000000 */
[----:B------:R-:W-:Y:S02]  /*0f70*/  PLOP3.LUT P0, PT, PT, PT, PT, 0x80, 0x0 ;  /* 0x000000000000781c */ /* 0x000fe40003f0f070 */
[----:B------:R-:W-:Y:S02]  /*0f80*/  CS2R R118, SRZ ;  /* 0x0000000000767805 */ /* 0x000fe4000001ff00 */
[----:B------:R-:W-:Y:S01]  /*0f90*/  VIADDMNMX R0, R3, UR38, R0, PT ;  /* 0x0000002603007c46 */ /* 0x000fe2000b800100 */
[----:B------:R-:W-:Y:S01]  /*0fa0*/  IMAD.MOV.U32 R3, RZ, RZ, RZ ;  /* 0x000000ffff037224 */ /* 0x000fe200078e00ff */
[----:B------:R-:W-:-:S02]  /*0fb0*/  CS2R R116, SRZ ;  /* 0x0000000000747805 */ /* 0x000fc4000001ff00 */
[----:B------:R-:W-:Y:S02]  /*0fc0*/  CS2R R114, SRZ ;  /* 0x0000000000727805 */ /* 0x000fe4000001ff00 */
[----:B------:R-:W-:Y:S01]  /*0fd0*/  R2UR UR43, R0 ;  /* 0x00000000002b72ca */ /* 0x000fe200000e0000 */
        /* <DEDUP_REMOVED lines=11> */
[----:B------:R-:W-:Y:S01]  /*1090*/  CS2R R92, SRZ ;  /* 0x00000000005c7805 */ /* 0x000fe2000001ff00 */
[----:B------:R-:W-:Y:S01]  /*10a0*/  UISETP.GT.AND UP0, UPT, UR43, UR38, UPT ;  /* 0x000000262b00728c */ /* 0x000fe2000bf04270 */
[----:B------:R-:W-:Y:S02]  /*10b0*/  CS2R R90, SRZ ;  /* 0x00000000005a7805 */ /* 0x000fe4000001ff00 */
[----:B------:R-:W-:-:S03]  /*10c0*/  CS2R R88, SRZ ;  /* 0x0000000000587805 */ /* 0x000fc6000001ff00 */
[----:B------:R-:W-:-:S13]  /*10d0*/  PLOP3.LUT P1, PT, PT, PT, UP0, 0x80, 0x0 ;  /* 0x000000000000781c */ /* 0x000fda0003f2f008 */
[----:B------:R-:W-:Y:S05]  /*10e0*/  @!P1 BRA `(.L_x_1855) ;  /* 0x0000008800349947 */ /* 0x000fea0003800000 */
        /* <DEDUP_REMOVED lines=26> */
[----:B------:R-:W-:Y:S01]  /*1290*/  MOV R12, 0x1 ;  /* 0x00000001000c7802 */ /* 0x000fe20000000f00 */
[----:B------:R-:W-:Y:S02]  /*12a0*/  IMAD.U32 R6, RZ, RZ, UR4 ;  /* 0x00000004ff067e24 */ /* 0x000fe4000f8e00ff */
[----:B------:R-:W-:-:S02]  /*12b0*/  IMAD.U32 R7, RZ, RZ, UR5 ;  /* 0x00000005ff077e24 */ /* 0x000fc4000f8e00ff */
[----:B------:R-:W-:Y:S02]  /*12c0*/  IMAD.U32 R11, RZ, RZ, UR7 ;  /* 0x00000007ff0b7e24 */ /* 0x000fe4000f8e00ff */
[----:B------:R-:W-:Y:S02]  /*12d0*/  IMAD.MOV.U32 R8, RZ, RZ, 0x70 ;  /* 0x00000070ff087424 */ /* 0x000fe400078e00ff */
[----:B0-----:R-:W-:-:S07]  /*12e0*/  IMAD.MOV.U32 R13, RZ, RZ, RZ ;  /* 0x000000ffff0d7224 */ /* 0x001fce00078e00ff */
[----:B------:R-:W-:-:S07]  /*12f0*/  LEPC R20, `(.L_x_1856) ;  /* 0x000000001014794e */ /* 0x000fce0000000000 */
[----:B-1----:R-:W-:Y:S05]  /*1300*/  CALL.ABS.NOINC R14 ;  /* 0x000000000e007343 */ /* 0x002fea0003c00000 */
.L_x_1856:
[----:B------:R-:W-:-:S04]  /*1310*/  SHF.L.U32 R0, RZ, 0x1f, RZ ;  /* 0x0000001fff007819 */ /* 0x000fc800000006ff */
[----:B------:R-:W0:Y:S02]  /*1320*/  SYNCS.PHASECHK.TRANS64.TRYWAIT P0, [UR39+0x16800], R0 ;  /* 0x01680000ff0075a7 */ /* 0x000e240008000167 */
[----:B0-----:R-:W-:Y:S05]  /*1330*/  @!P0 BRA `(.L_x_1857) ;  /* 0x000000cc00b48947 */ /* 0x001fea0003800000 */
.L_x_1962:
[----:B------:R-:W-:-:S06]  /*1340*/  ULOP3.LUT UR4, UR42, 0x1, URZ, 0xfc, !UPT ;  /* 0x000000012a047892 */ /* 0x000fcc000f8efc3f */
[----:B0-----:R-:W-:-:S05]  /*1350*/  IMAD.U32 R3, RZ, RZ, UR4 ;  /* 0x00000004ff037e24 */ /* 0x001fca000f8e00ff */
[----:B------:R-:W-:-:S13]  /*1360*/  ISETP.NE.AND P0, PT, R3, 0x3, PT ;  /* 0x000000030300780c */ /* 0x000fda0003f05270 */
[----:B------:R-:W-:Y:S05]  /*1370*/  @!P0 BRA `(.L_x_1858) ;  /* 0x0000000000048947 */ /* 0x000fea0003800000 */
[----:B------:R-:W-:Y:S01]  /*1380*/  BPT.TRAP 0x1 ;  /* 0x000000040000795c */ /* 0x000fe20000300000 */
.L_x_1858:
[----:B------:R0:W1:Y:S01]  /*1390*/  SYNCS.PHASECHK.TRANS64.TRYWAIT P2, [UR39+0x16830], R0 ;  /* 0x01683000ff0075a7 */ /* 0x0000620008040167 */
[----:B------:R-:W-:Y:S05]  /*13a0*/  @!P0 BRA `(.L_x_1859) ;  /* 0x0000000000048947 */ /* 0x000fea0003800000 */
[----:B------:R-:W-:Y:S01]  /*13b0*/  BPT.TRAP 0x1 ;  /* 0x000000040000795c */ /* 0x000fe20000300000 */
.L_x_1859:
[----:B------:R-:W-:Y:S01]  /*13c0*/  IMAD.U32 R6, RZ, RZ, UR44 ;  /* 0x0000002cff067e24 */ /* 0x000fe2000f8e00ff */
[----:B------:R-:W-:-:S04]  /*13d0*/  ISETP.NE.AND P1, PT, R17, RZ, PT ;  /* 0x000000ff1100720c */ /* 0x000fc80003f25270 */
[----:B------:R-:W-:Y:S01]  /*13e0*/  LOP3.LUT R6, R6, 0x10000, RZ, 0xfc, !PT ;  /* 0x0001000006067812 */ /* 0x000fe200078efcff */
[----:B-1----:R-:W-:Y:S08]  /*13f0*/  @P2 BRA `(.L_x_1860) ;  /* 0x0000000000082947 */ /* 0x002ff00003800000 */
[----:B------:R-:W1:Y:S02]  /*1400*/  SYNCS.PHASECHK.TRANS64.TRYWAIT P2, [UR39+0x16830], R0 ;  /* 0x01683000ff0075a7 */ /* 0x000e640008040167 */
[----:B-1----:R-:W-:Y:S05]  /*1410*/  @!P2 BRA `(.L_x_1861) ;  /* 0x000000cc0094a947 */ /* 0x002fea0003800000 */
.L_x_1860:
[----:B------:R-:W-:Y:S05]  /*1420*/  WARPSYNC.ALL ;  /* 0x0000000000007948 */ /* 0x000fea0003800000 */
[----:B------:R-:W-:Y:S01]  /*1430*/  IMAD.MOV.U32 R7, RZ, RZ, 0x40000040 ;  /* 0x40000040ff077424 */ /* 0x000fe200078e00ff */
[----:B------:R-:W-:Y:S01]  /*1440*/  UIADD3 UR4, UR39, 0xe400, URZ ;  /* 0x0000e40027047890 */ /* 0x000fe2000fffe03f */
[C---:B------:R-:W-:Y:S01]  /*1450*/  R2UR UR8, R6.reuse ;  /* 0x00000000060872ca */ /* 0x040fe200000e0000 */
[----:B------:R-:W-:Y:S02]  /*1460*/  WARPGROUP.ARRIVE ;  /* 0x00000000000079c5 */ /* 0x000fe40000000000 */
[----:B------:R-:W-:Y:S01]  /*1470*/  R2UR UR9, R7 ;  /* 0x00000000070972ca */ /* 0x000fe200000e0000 */
[----:B------:R-:W-:Y:S01]  /*1480*/  USHF.R.U32.HI UR4, URZ, 0x4, UR4 ;  /* 0x000000043f047899 */ /* 0x000fe20008011604 */
[----:B------:R-:W-:Y:S01]  /*1490*/  R2UR UR16, R6 ;  /* 0x00000000061072ca */ /* 0x000fe200000e0000 */
[----:B------:R-:W-:Y:S01]  /*14a0*/  UMOV UR11, 0x40000040 ;  /* 0x40000040000b7882 */ /* 0x000fe20000000000 */
[----:B------:R-:W-:Y:S01]  /*14b0*/  UMOV UR13, 0x40000040 ;  /* 0x40000040000d7882 */ /* 0x000fe20000000000 */
[----:B------:R-:W-:Y:S01]  /*14c0*/  ULOP3.LUT UR4, UR4, 0x3fff, URZ, 0xc0, !UPT ;  /* 0x00003fff04047892 */ /* 0x000fe2000f8ec03f */
[----:B------:R-:W-:Y:S01]  /*14d0*/  LOP3.LUT R5, R22, 0xffffff80, RZ, 0xc0, !PT ;  /* 0xffffff8016057812 */ /* 0x000fe200078ec0ff */
[----:B------:R-:W-:Y:S01]  /*14e0*/  UMOV UR15, 0x40000040 ;  /* 0x40000040000f7882 */ /* 0x000fe20000000000 */
[----:B------:R-:W-:Y:S01]  /*14f0*/  UMOV UR17, 0x40000040 ;  /* 0x4000004000117882 */ /* 0x000fe20000000000 */
[----:B------:R-:W-:Y:S01]  /*1500*/  ULOP3.LUT UR24, UR4, 0x10000, URZ, 0xfc, !UPT ;  /* 0x0001000004187892 */ /* 0x000fe2000f8efc3f */
[----:B------:R-:W-:Y:S01]  /*1510*/  LEA.HI R91, R91, R18, RZ, 0x2 ;  /* 0x000000125b5b7211 */ /* 0x000fe200078f10ff */
[----:B------:R-:W-:Y:S01]  /*1520*/  UMOV UR19, 0x40000040 ;  /* 0x4000004000137882 */ /* 0x000fe20000000000 */
[C---:B------:R-:W-:Y:S01]  /*1530*/  IMAD.IADD R5, R18.reuse, 0x1, -R5 ;  /* 0x0000000112057824 */ /* 0x040fe200078e0a05 */
[----:B------:R-:W-:Y:S01]  /*1540*/  UIADD3 UR14, UR24, 0x4, URZ ;  /* 0x00000004180e7890 */ /* 0x000fe2000fffe03f */
[----:B------:R-:W-:Y:S01]  /*1550*/  LOP3.LUT R91, R91, 0xfffffffc, RZ, 0xc0, !PT ;  /* 0xfffffffc5b5b7812 */ /* 0x000fe200078ec0ff */
[----:B------:R-:W-:Y:S01]  /*1560*/  UIADD3 UR12, UR16, 0x4, URZ ;  /* 0x00000004100c7890 */ /* 0x000fe2000fffe03f */
[----:B------:R-:W-:Y:S01]  /*1570*/  IMAD.HI R10, R19, 0x55555556, RZ ;  /* 0x55555556130a7827 */ /* 0x000fe200078e02ff */
[----:B------:R-:W-:Y:S01]  /*1580*/  UMOV UR10, UR24 ;  /* 0x00000018000a7c82 */ /* 0x000fe20008000000 */
[----:B------:R-:W-:Y:S01]  /*1590*/  UIADD3 UR18, UR24, 0x6, URZ ;  /* 0x0000000618127890 */ /* 0x000fe2000fffe03f */
[----:B------:R-:W-:Y:S01]  /*15a0*/  HGMMA.64x128x16.F32.BF16 R24, gdesc[UR8], RZ, !UPT, gsb0 ;  /* 0x01e00000081879f0 */ /* 0x000fe2000c0018ff */
[----:B------:R-:W-:Y:S01]  /*15b0*/  UIADD3 UR8, UR16, 0x2, URZ ;  /* 0x0000000210087890 */ /* 0x000fe2000fffe03f */
[----:B01----:R-:W-:Y:S01]  /*15c0*/  SHF.R.S32.HI R0, RZ, 0x1f, R5 ;  /* 0x0000001fff007819 */ /* 0x003fe20000011405 */
[----:B------:R-:W-:Y:S01]  /*15d0*/  UIADD3 UR10, UR24, 0x2, URZ ;  /* 0x00000002180a7890 */ /* 0x000fe2000fffe03f */
[----:B------:R-:W-:Y:S01]  /*15e0*/  IADD3 R91, R18, -R91, RZ ;  /* 0x8000005b125b7210 */ /* 0x000fe20007ffe0ff */
[----:B------:R-:W-:Y:S01]  /*15f0*/  UMOV UR9, 0x40000040 ;  /* 0x4000004000097882 */ /* 0x000fe20000000000 */
[----:B------:R-:W-:Y:S01]  /*1600*/  UMOV UR11, 0x40000040 ;  /* 0x40000040000b7882 */ /* 0x000fe20000000000 */
[----:B------:R-:W-:Y:S01]  /*1610*/  UIADD3 UR16, UR16, 0x6, URZ ;  /* 0x0000000610107890 */ /* 0x000fe2000fffe03f */
[CC--:B------:R-:W-:Y:S01]  /*1620*/  LEA.HI R8, R0.reuse, R5.reuse, RZ, 0x2 ;  /* 0x0000000500087211 */ /* 0x0c0fe200078f10ff */
[----:B------:R-:W-:Y:S01]  /*1630*/  ULDC UR4, c[0x0][0x448] ;  /* 0x0001120000047ab9 */ /* 0x000fe20000000800 */
[----:B------:R-:W-:Y:S01]  /*1640*/  LEA.HI R4, R0, R5, RZ, 0x5 ;  /* 0x0000000500047211 */ /* 0x000fe200078f28ff */
[----:B------:R-:W-:Y:S01]  /*1650*/  UISETP.NE.AND UP0, UPT, UR4, 0x1, UPT ;  /* 0x000000010400788c */ /* 0x000fe2000bf05270 */
[--C-:B------:R-:W-:Y:S01]  /*1660*/  SHF.R.S32.HI R0, RZ, 0x2, R8.reuse ;  /* 0x00000002ff007819 */ /* 0x100fe20000011408 */
[----:B------:R-:W-:Y:S01]  /*1670*/  ULDC UR6, c[0x0][0x2f0] ;  /* 0x0000bc0000067ab9 */ /* 0x000fe20000000800 */
[----:B------:R-:W-:Y:S01]  /*1680*/  SHF.R.S32.HI R17, RZ, 0x1f, R8 ;  /* 0x0000001fff117819 */ /* 0x000fe20000011408 */
[----:B------:R-:W-:Y:S01]  /*1690*/  UMOV UR4, 0xffffff80 ;  /* 0xffffff8000047882 */ /* 0x000fe20000000000 */
[----:B------:R-:W-:Y:S01]  /*16a0*/  SHF.R.S32.HI R4, RZ, 0x5, R4 ;  /* 0x00000005ff047819 */ /* 0x000fe20000011404 */
[----:B------:R-:W-:Y:S01]  /*16b0*/  UIMAD UR4, UR43, UR4, 0x80 ;  /* 0x000000802b0474a4 */ /* 0x000fe2000f8e0204 */
[----:B------:R-:W-:Y:S01]  /*16c0*/  LEA.HI R17, R17, R0, RZ, 0x3 ;  /* 0x0000000011117211 */ /* 0x000fe200078f18ff */
[----:B------:R-:W-:Y:S01]  /*16d0*/  ULDC UR7, c[0x0][0x288] ;  /* 0x0000a20000077ab9 */ /* 0x000fe20000000800 */
[----:B------:R-:W-:Y:S01]  /*16e0*/  LEA R12, R4, UR41, 0x4 ;  /* 0x00000029040c7c11 */ /* 0x000fe2000f8e20ff */
[----:B------:R-:W-:Y:S01]  /*16f0*/  UIADD3 UR26, UR43, -0x2, URZ ;  /* 0xfffffffe2b1a7890 */ /* 0x000fe2000fffe03f */
[----:B------:R-:W-:Y:S01]  /*1700*/  LEA.HI R10, R10, R10, RZ, 0x1 ;  /* 0x0000000a0a0a7211 */ /* 0x000fe200078f08ff */
[----:B------:R-:W-:Y:S01]  /*1710*/  @UP0 ULDC UR5, c[0x0][0x44c] ;  /* 0x0001130000050ab9 */ /* 0x000fe20000000800 */
[----:B------:R-:W-:-:S02]  /*1720*/  LOP3.LUT R17, R17, 0xfffffff8, RZ, 0xc0, !PT ;  /* 0xfffffff811117812 */ /* 0x000fc400078ec0ff */
[----:B------:R-:W-:Y:S02]  /*1730*/  CS2R R118, SRZ ;  /* 0x0000000000767805 */ /* 0x000fe4000001ff00 */
[C---:B------:R-:W-:Y:S01]  /*1740*/  LEA.HI R4, R91.reuse, R91, RZ, 0x1 ;  /* 0x0000005b5b047211 */ /* 0x040fe200078f08ff */
[----:B------:R-:W-:Y:S01]  /*1750*/  IMAD R10, R10, -0x3, R19 ;  /* 0xfffffffd0a0a7824 */ /* 0x000fe200078e0213 */
[----:B------:R-:W-:Y:S01]  /*1760*/  IADD3 R17, R12, R0, -R17 ;  /* 0x000000000c117210 */ /* 0x000fe20007ffe811 */
[----:B------:R-:W-:Y:S01]  /*1770*/  IMAD.U32 R12, RZ, RZ, UR6 ;  /* 0x00000006ff0c7e24 */ /* 0x000fe2000f8e00ff */
[----:B------:R-:W-:Y:S02]  /*1780*/  LOP3.LUT R4, R4, 0x1ffffffe, RZ, 0xc0, !PT ;  /* 0x1ffffffe04047812 */ /* 0x000fe400078ec0ff */
[----:B------:R-:W-:Y:S01]  /*1790*/  PLOP3.LUT P2, PT, PT, PT, UP0, 0x80, 0x0 ;  /* 0x000000000000781c */ /* 0x000fe20003f4f008 */
[----:B------:R-:W-:Y:S01]  /*17a0*/  IMAD R17, R10, 0x40, R17 ;  /* 0x000000400a117824 */ /* 0x000fe200078e0211 */
[----:B------:R-:W-:Y:S01]  /*17b0*/  LOP3.LUT R8, R8, 0x7ffffffc, RZ, 0xc0, !PT ;  /* 0x7ffffffc08087812 */ /* 0x000fe200078ec0ff */
[----:B------:R-:W-:-:S04]  /*17c0*/  IMAD.IADD R4, R91, 0x1, -R4 ;  /* 0x000000015b047824 */ /* 0x000fc800078e0a04 */
[----:B------:R-:W-:Y:S02]  /*17d0*/  IMAD R4, R4, 0x8, R17 ;  /* 0x0000000804047824 */ /* 0x000fe400078e0211 */
[----:B------:R-:W-:Y:S02]  /*17e0*/  IMAD.IADD R5, R5, 0x1, -R8 ;  /* 0x0000000105057824 */ /* 0x000fe400078e0a08 */
[----:B------:R-:W-:Y:S02]  /*17f0*/  IMAD.MOV.U32 R20, RZ, RZ, R4 ;  /* 0x000000ffff147224 */ /* 0x000fe400078e0004 */
[----:B------:R-:W-:Y:S01]  /*1800*/  @P2 IMAD.HI.U32 R0, R4, UR5, RZ ;  /* 0x0000000504002c27 */ /* 0x000fe2000f8e00ff */
[----:B------:R-:W-:-:S04]  /*1810*/  @UP0 ULDC UR5, c[0x0][0x450] ;  /* 0x0001140000050ab9 */ /* 0x000fc80000000800 */
[----:B------:R-:W-:Y:S01]  /*1820*/  @P2 SHF.R.U32.HI R20, RZ, UR5, R0 ;  /* 0x00000005ff142c19 */ /* 0x000fe20008011600 */
[----:B------:R-:W-:Y:S02]  /*1830*/  UIADD3 UR5, UR4, 0x1, URZ ;  /* 0x0000000104057890 */ /* 0x000fe4000fffe03f */
[----:B------:R-:W-:Y:S02]  /*1840*/  UIMAD UR4, UR37, UR6, UR4 ;  /* 0x00000006250472a4 */ /* 0x000fe4000f8e0204 */
[----:B------:R-:W0:Y:S01]  /*1850*/  SHFL.IDX PT, R14, R20, RZ, 0x1c1f ;  /* 0x001c1fff140e7589 */ /* 0x000e2200000e0000 */
[----:B------:R-:W-:Y:S01]  /*1860*/  UIMAD UR6, UR37, UR6, -UR7 ;  /* 0x00000006250672a4 */ /* 0x000fe2000f8e0a07 */
[----:B------:R-:W-:Y:S02]  /*1870*/  MOV R10, UR5 ;  /* 0x00000005000a7c02 */ /* 0x000fe40008000f00 */
[----:B------:R-:W-:Y:S01]  /*1880*/  IMAD.U32 R18, RZ, RZ, UR4 ;  /* 0x00000004ff127e24 */ /* 0x000fe2000f8e00ff */
[----:B------:R-:W1:Y:S01]  /*1890*/  SHFL.IDX PT, R20, R20, 0x1, 0x1c1f ;  /* 0x003c1f0014147f89 */ /* 0x000e6200000e0000 */
[----:B------:R-:W-:Y:S01]  /*18a0*/  ULDC UR4, c[0x0][0x988] ;  /* 0x0002620000047ab9 */ /* 0x000fe20000000800 */
[----:B------:R-:W-:-:S02]  /*18b0*/  IMAD R17, R5, -0x2, R10 ;  /* 0xfffffffe05117824 */ /* 0x000fc400078e020a */
[----:B------:R-:W-:Y:S02]  /*18c0*/  IMAD R18, R5, -0x2, R18 ;  /* 0xfffffffe05127824 */ /* 0x000fe400078e0212 */
[----:B------:R-:W-:Y:S01]  /*18d0*/  IMAD R17, R12, UR37, R17 ;  /* 0x000000250c117c24 */ /* 0x000fe2000f8e0211 */
[----:B------:R-:W-:Y:S02]  /*18e0*/  WARPGROUP.DEPBAR.LE gsb0, 0x0 ;  /* 0x00008000000079c5 */ /* 0x000fe40000010000 */
[----:B------:R-:W-:-:S06]  /*18f0*/  WARPGROUP.ARRIVE ;  /* 0x00000000000079c5 */ /* 0x000fcc0000000000 */
[----:B------:R-:W-:Y:S01]  /*1900*/  HGMMA.64x128x16.F32.BF16 R24, gdesc[UR8], R24, gsb0 ;  /* 0x01e00000081879f0 */ /* 0x000fe20008001818 */
[----:B------:R-:W-:Y:S02]  /*1910*/  ULDC UR10, c[0x0][0x9d8] ;  /* 0x00027600000a7ab9 */ /* 0x000fe40000000800 */
        /* <DEDUP_REMOVED lines=8> */
[----:B------:R-:W-:Y:S01]  /*19a0*/  FMUL.FTZ R11, R25, UR10 ;  /* 0x0000000a190b7c20 */ /* 0x000fe20008410000 */
[----:B------:R-:W-:Y:S01]  /*19b0*/  FMUL.FTZ R13, R28, UR10 ;  /* 0x0000000a1c0d7c20 */ /* 0x000fe20008410000 */
[----:B------:R-:W-:Y:S01]  /*19c0*/  FMUL.FTZ R23, R52, UR10 ;  /* 0x0000000a34177c20 */ /* 0x000fe20008410000 */
[----:B------:R-:W-:Y:S01]  /*19d0*/  FMUL.FTZ R52, R68, UR10 ;  /* 0x0000000a44347c20 */ /* 0x000fe20008410000 */
[----:B------:R-:W-:Y:S01]  /*19e0*/  FMUL.FTZ R68, R76, UR10 ;  /* 0x0000000a4c447c20 */ /* 0x000fe20008410000 */
[----:B------:R-:W2:Y:S01]  /*19f0*/  MUFU.TANH R3, R3 ;  /* 0x0000000300037308 */ /* 0x000ea20000002400 */
[----:B------:R-:W-:Y:S01]  /*1a00*/  FMUL.FTZ R76, R80, UR10 ;  /* 0x0000000a504c7c20 */ /* 0x000fe20008410000 */
[----:B------:R-:W-:Y:S01]  /*1a10*/  FMUL.FTZ R25, R29, UR10 ;  /* 0x0000000a1d197c20 */ /* 0x000fe20008410000 */
[----:B------:R-:W-:Y:S01]  /*1a20*/  FMUL.FTZ R80, R81, UR10 ;  /* 0x0000000a51507c20 */ /* 0x000fe20008410000 */
[----:B------:R-:W-:Y:S01]  /*1a30*/  FMUL.FTZ R81, R85, UR10 ;  /* 0x0000000a55517c20 */ /* 0x000fe20008410000 */
[----:B------:R-:W-:-:S02]  /*1a40*/  VIADD R85, R17, -UR7 ;  /* 0x8000000711557c36 */ /* 0x000fc40008000000 */
[----:B------:R-:W-:Y:S01]  /*1a50*/  FMUL.FTZ R15, R32, UR10 ;  /* 0x0000000a200f7c20 */ /* 0x000fe20008410000 */
[----:B------:R-:W-:Y:S01]  /*1a60*/  FMUL.FTZ R32, R33, UR10 ;  /* 0x0000000a21207c20 */ /* 0x000fe20008410000 */
[----:B------:R-:W3:Y:S01]  /*1a70*/  MUFU.TANH R11, R11 ;  /* 0x0000000b000b7308 */ /* 0x000ee20000002400 */
[----:B------:R-:W-:Y:S01]  /*1a80*/  FMUL.FTZ R28, R36, UR10 ;  /* 0x0000000a241c7c20 */ /* 0x000fe20008410000 */
[----:B0-----:R-:W-:Y:S01]  /*1a90*/  VIADDMNMX R85, R14, R85, R18, PT ;  /* 0x000000550e557246 */ /* 0x001fe20003800112 */
[----:B------:R-:W-:Y:S01]  /*1aa0*/  FMUL.FTZ R24, R72, UR10 ;  /* 0x0000000a48187c20 */ /* 0x000fe20008410000 */
[----:B------:R-:W-:Y:S01]  /*1ab0*/  FMUL.FTZ R72, R77, UR10 ;  /* 0x0000000a4d487c20 */ /* 0x000fe20008410000 */
[----:B------:R-:W-:Y:S01]  /*1ac0*/  FMUL.FTZ R10, R30, UR10 ;  /* 0x0000000a1e0a7c20 */ /* 0x000fe20008410000 */
[----:B------:R-:W-:Y:S01]  /*1ad0*/  ISETP.GT.AND P3, PT, R85, RZ, PT ;  /* 0x000000ff5500720c */ /* 0x000fe20003f64270 */
[----:B------:R-:W-:Y:S01]  /*1ae0*/  FMUL.FTZ R9, R37, UR10 ;  /* 0x0000000a25097c20 */ /* 0x000fe20008410000 */
[----:B------:R-:W0:Y:S01]  /*1af0*/  MUFU.TANH R13, R13 ;  /* 0x0000000d000d7308 */ /* 0x000e220000002400 */
[C---:B------:R-:W-:Y:S01]  /*1b00*/  ISETP.GT.AND P4, PT, R85.reuse, 0x1, PT ;  /* 0x000000015500780c */ /* 0x040fe20003f84270 */
[----:B------:R-:W-:Y:S01]  /*1b10*/  FMUL.FTZ R37, R56, UR10 ;  /* 0x0000000a38257c20 */ /* 0x000fe20008410000 */
[----:B------:R-:W-:Y:S01]  /*1b20*/  ISETP.GT.AND P5, PT, R85, 0x8, PT ;  /* 0x000000085500780c */ /* 0x000fe20003fa4270 */
[----:B------:R-:W-:Y:S01]  /*1b30*/  FMUL.FTZ R56, R64, UR10 ;  /* 0x0000000a40387c20 */ /* 0x000fe20008410000 */
[----:B--2---:R-:W-:Y:S01]  /*1b40*/  FSEL R77, R3, -INF , P3 ;  /* 0xff800000034d7808 */ /* 0x004fe20001800000 */
[----:B------:R-:W-:Y:S01]  /*1b50*/  FMUL.FTZ R64, R73, UR10 ;  /* 0x0000000a49407c20 */ /* 0x000fe20008410000 */
[----:B------:R-:W-:Y:S01]  /*1b60*/  FMUL.FTZ R0, R26, UR10 ;  /* 0x0000000a1a007c20 */ /* 0x000fe20008410000 */
[----:B------:R-:W2:Y:S01]  /*1b70*/  MUFU.TANH R25, R25 ;  /* 0x0000001900197308 */ /* 0x000ea20000002400 */
[----:B---3--:R-:W-:Y:S01]  /*1b80*/  FSEL R30, R11, -INF , P4 ;  /* 0xff8000000b1e7808 */ /* 0x008fe20002000000 */
[----:B------:R-:W-:Y:S01]  /*1b90*/  FMUL.FTZ R29, R40, UR10 ;  /* 0x0000000a281d7c20 */ /* 0x000fe20008410000 */
[----:B------:R-:W-:Y:S01]  /*1ba0*/  ISETP.GT.AND P3, PT, R85, 0x9, PT ;  /* 0x000000095500780c */ /* 0x000fe20003f64270 */
[----:B------:R-:W-:Y:S01]  /*1bb0*/  FMUL.FTZ R36, R69, UR10 ;  /* 0x0000000a45247c20 */ /* 0x000fe20008410000 */
[----:B------:R-:W-:Y:S01]  /*1bc0*/  FMNMX.FTZ R26, R77, R30, !PT ;  /* 0x0000001e4d1a7209 */ /* 0x000fe20007810000 */
[----:B------:R-:W-:Y:S01]  /*1bd0*/  FMUL.FTZ R14, R34, UR10 ;  /* 0x0000000a220e7c20 */ /* 0x000fe20008410000 */
[----:B------:R-:W-:Y:S01]  /*1be0*/  ISETP.GT.AND P4, PT, R85, 0x10, PT ;  /* 0x000000105500780c */ /* 0x000fe20003f84270 */
[----:B------:R-:W3:Y:S01]  /*1bf0*/  MUFU.TANH R15, R15 ;  /* 0x0000000f000f7308 */ /* 0x000ee20000002400 */
        /* <DEDUP_REMOVED lines=8> */
[----:B--2---:R-:W-:Y:S01]  /*1c80*/  FSEL R69, R25, -INF , P3 ;  /* 0xff80000019457808 */ /* 0x004fe20001800000 */
[----:B------:R-:W-:Y:S01]  /*1c90*/  FMUL.FTZ R44, R57, UR10 ;  /* 0x0000000a392c7c20 */ /* 0x000fe20008410000 */
[----:B------:R-:W-:Y:S01]  /*1ca0*/  ISETP.GT.AND P3, PT, R85, 0x11, PT ;  /* 0x000000115500780c */ /* 0x000fe20003f64270 */
[----:B------:R-:W-:Y:S01]  /*1cb0*/  FMUL.FTZ R40, R48, UR10 ;  /* 0x0000000a30287c20 */ /* 0x000fe20008410000 */
[----:B------:R-:W-:Y:S01]  /*1cc0*/  FMNMX.FTZ R34, R69, R34, !PT ;  /* 0x0000002245227209 */ /* 0x000fe20007810000 */
        /* <DEDUP_REMOVED lines=9> */
[----:B------:R-:W-:Y:S01]  /*1d60*/  FMUL.FTZ R8, R27, UR10 ;  /* 0x0000000a1b087c20 */ /* 0x000fe20008410000 */
[----:B------:R-:W3:Y:S01]  /*1d70*/  MUFU.TANH R9, R9 ;  /* 0x0000000900097308 */ /* 0x000ee20000002400 */
[----:B0-----:R-:W-:Y:S01]  /*1d80*/  FSEL R61, R32, -INF , P3 ;  /* 0xff800000203d7808 */ /* 0x001fe20001800000 */
[----:B------:R-:W-:Y:S01]  /*1d90*/  FMUL.FTZ R32, R42, UR10 ;  /* 0x0000000a2a207c20 */ /* 0x000fe20008410000 */
[----:B------:R-:W-:Y:S01]  /*1da0*/  ISETP.GT.AND P3, PT, R85, 0x19, PT ;  /* 0x000000195500780c */ /* 0x000fe20003f64270 */
[----:B------:R-:W-:Y:S01]  /*1db0*/  FMUL.FTZ R12, R31, UR10 ;  /* 0x0000000a1f0c7c20 */ /* 0x000fe20008410000 */
[----:B------:R-:W-:Y:S01]  /*1dc0*/  FMNMX.FTZ R34, R61, R34, !PT ;  /* 0x000000223d227209 */ /* 0x000fe20007810000 */
[----:B------:R-:W-:Y:S01]  /*1dd0*/  FMUL.FTZ R22, R35, UR10 ;  /* 0x0000000a23167c20 */ /* 0x000fe20008410000 */
[----:B------:R-:W-:Y:S01]  /*1de0*/  FMUL.FTZ R84, R84, UR10 ;  /* 0x0000000a54547c20 */ /* 0x000fe20008410000 */
[----:B------:R-:W0:Y:S01]  /*1df0*/  MUFU.TANH R29, R29 ;  /* 0x0000001d001d7308 */ /* 0x000e220000002400 */
[----:B--2---:R-:W-:-:S02]  /*1e00*/  FSEL R57, R28, -INF , P4 ;  /* 0xff8000001c397808 */ /* 0x004fc40002000000 */
[----:B------:R-:W-:Y:S02]  /*1e10*/  ISETP.GT.AND P4, PT, R85, 0x20, PT ;  /* 0x000000205500780c */ /* 0x000fe40003f84270 */
[----:B------:R-:W-:Y:S02]  /*1e20*/  FMNMX.FTZ R34, R57, R34, !PT ;  /* 0x0000002239227209 */ /* 0x000fe40007810000 */
[----:B-1----:R-:W-:Y:S01]  /*1e30*/  IADD3 R17, R20, -UR7, R17 ;  /* 0x8000000714117c10 */ /* 0x002fe2000fffe011 */
[----:B------:R-:W1:Y:S01]  /*1e40*/  MUFU.TANH R88, R88 ;  /* 0x0000005800587308 */ /* 0x000e620000002400 */
[----:B---3--:R-:W-:Y:S01]  /*1e50*/  FSEL R53, R9, -INF , P3 ;  /* 0xff80000009357808 */ /* 0x008fe20001800000 */
[----:B------:R-:W-:Y:S01]  /*1e60*/  @UP0 ULDC UR7, c[0x0][0x450] ;  /* 0x0001140000070ab9 */ /* 0x000fe20000000800 */
[----:B------:R-:W-:Y:S02]  /*1e70*/  ISETP.GT.AND P3, PT, R85, 0x21, PT ;  /* 0x000000215500780c */ /* 0x000fe40003f64270 */
[----:B------:R-:W-:-:S02]  /*1e80*/  FMNMX.FTZ R34, R53, R34, !PT ;  /* 0x0000002235227209 */ /* 0x000fc40007810000 */
[----:B------:R-:W-:Y:S01]  /*1e90*/  VIMNMX R18, R18, R17, PT ;  /* 0x0000001112127248 */ /* 0x000fe20003fe0100 */
[----:B------:R-:W2:Y:S01]  /*1ea0*/  MUFU.TANH R33, R33 ;  /* 0x0000002100217308 */ /* 0x000ea20000002400 */
[----:B0-----:R-:W-:Y:S02]  /*1eb0*/  FSEL R49, R29, -INF , P4 ;  /* 0xff8000001d317808 */ /* 0x001fe40002000000 */
[----:B------:R-:W-:Y:S02]  /*1ec0*/  ISETP.GT.AND P4, PT, R85, 0x28, PT ;  /* 0x000000285500780c */ /* 0x000fe40003f84270 */
[----:B------:R-:W-:Y:S01]  /*1ed0*/  FMNMX.FTZ R38, R49, R34, !PT ;  /* 0x0000002231267209 */ /* 0x000fe20007810000 */
[----:B------:R-:W-:Y:S01]  /*1ee0*/  FMUL.FTZ R34, R43, UR10 ;  /* 0x0000000a2b227c20 */ /* 0x000fe20008410000 */
[----:B------:R-:W-:Y:S01]  /*1ef0*/  ISETP.GT.AND P5, PT, R18, 0x8, PT ;  /* 0x000000081200780c */ /* 0x000fe20003fa4270 */
[----:B------:R-:W0:Y:S01]  /*1f00*/  MUFU.TANH R89, R89 ;  /* 0x0000005900597308 */ /* 0x000e220000002400 */
[----:B-1----:R-:W-:-:S02]  /*1f10*/  FSEL R45, R88, -INF , P3 ;  /* 0xff800000582d7808 */ /* 0x002fc40001800000 */
[----:B------:R-:W-:Y:S02]  /*1f20*/  ISETP.GT.AND P3, PT, R85, 0x29, PT ;  /* 0x000000295500780c */ /* 0x000fe40003f64270 */
[----:B------:R-:W-:-:S03]  /*1f30*/  FMNMX.FTZ R38, R45, R38, !PT ;  /* 0x000000262d267209 */ /* 0x000fc60007810000 */
[----:B------:R-:W1:Y:S08]  /*1f40*/  MUFU.TANH R40, R40 ;  /* 0x0000002800287308 */ /* 0x000e700000002400 */
[----:B------:R-:W3:Y:S08]  /*1f50*/  MUFU.TANH R48, R48 ;  /* 0x0000003000307308 */ /* 0x000ef00000002400 */
[----:B------:R-:W4:Y:S08]  /*1f60*/  MUFU.TANH R23, R23 ;  /* 0x0000001700177308 */ /* 0x000f300000002400 */
[----:B------:R2:W-:Y:S08]  /*1f70*/  MUFU.TANH R28, R39 ;  /* 0x00000027001c7308 */ /* 0x0005f00000002400 */
[----:B------:R-:W5:Y:S01]  /*1f80*/  MUFU.TANH R21, R21 ;  /* 0x0000001500157308 */ /* 0x000f620000002400 */
[----:B--2---:R-:W-:-:S02]  /*1f90*/  FSEL R39, R33, -INF , P4 ;  /* 0xff80000021277808 */ /* 0x004fc40002000000 */
[----:B------:R-:W-:Y:S02]  /*1fa0*/  ISETP.GT.AND P4, PT, R85, 0x30, PT ;  /* 0x000000305500780c */ /* 0x000fe40003f84270 */
[----:B0-----:R-:W-:Y:S02]  /*1fb0*/  FSEL R33, R89, -INF , P3 ;  /* 0xff80000059217808 */ /* 0x001fe40001800000 */
[----:B------:R-:W-:Y:S01]  /*1fc0*/  FMNMX.FTZ R42, R39, R38, !PT ;  /* 0x00000026272a7209 */ /* 0x000fe20007810000 */
[----:B------:R-:W0:Y:S01]  /*1fd0*/  MUFU.TANH R37, R37 ;  /* 0x0000002500257308 */ /* 0x000e220000002400 */
[----:B------:R-:W-:Y:S01]  /*1fe0*/  ISETP.GT.AND P3, PT, R85, 0x31, PT ;  /* 0x000000315500780c */ /* 0x000fe20003f64270 */
[----:B------:R-:W-:Y:S01]  /*1ff0*/  FMUL.FTZ R38, R46, UR10 ;  /* 0x0000000a2e267c20 */ /* 0x000fe20008410000 */
[----:B-1----:R-:W-:Y:S01]  /*2000*/  FSEL R29, R40, -INF , P4 ;  /* 0xff800000281d7808 */ /* 0x002fe20002000000 */
[----:B------:R-:W-:Y:S01]  /*2010*/  FMUL.FTZ R40, R47, UR10 ;  /* 0x0000000a2f287c20 */ /* 0x000fe20008410000 */
[----:B------:R-:W-:-:S02]  /*2020*/  FMNMX.FTZ R42, R33, R42, !PT ;  /* 0x0000002a212a7209 */ /* 0x000fc40007810000 */
[----:B------:R-:W-:Y:S01]  /*2030*/  ISETP.GT.AND P4, PT, R85, 0x38, PT ;  /* 0x000000385500780c */ /* 0x000fe20003f84270 */
[----:B------:R-:W1:Y:S01]  /*2040*/  MUFU.TANH R44, R44 ;  /* 0x0000002c002c7308 */ /* 0x000e620000002400 */
[----:B---3--:R-:W-:Y:S02]  /*2050*/  FSEL R25, R48, -INF , P3 ;  /* 0xff80000030197808 */ /* 0x008fe40001800000 */
[----:B------:R-:W-:Y:S02]  /*2060*/  FMNMX.FTZ R42, R29, R42, !PT ;  /* 0x0000002a1d2a7209 */ /* 0x000fe40007810000 */
[----:B------:R-:W-:Y:S02]  /*2070*/  ISETP.GT.AND P3, PT, R85, 0x39, PT ;  /* 0x000000395500780c */ /* 0x000fe40003f64270 */
[----:B----4-:R-:W-:Y:S01]  /*2080*/  FSEL R23, R23, -INF , P4 ;  /* 0xff80000017177808 */ /* 0x010fe20002000000 */
[----:B------:R-:W2:Y:S01]  /*2090*/  MUFU.TANH R60, R60 ;  /* 0x0000003c003c7308 */ /* 0x000ea20000002400 */
[----:B------:R-:W-:-:S02]  /*20a0*/  FMNMX.FTZ R42, R25, R42, !PT ;  /* 0x0000002a192a7209 */ /* 0x000fc40007810000 */
[----:B------:R-:W-:Y:S02]  /*20b0*/  ISETP.GT.AND P4, PT, R85, 0x40, PT ;  /* 0x000000405500780c */ /* 0x000fe40003f84270 */
[----:B-----5:R-:W-:Y:S02]  /*20c0*/  FSEL R21, R21, -INF , P3 ;  /* 0xff80000015157808 */ /* 0x020fe40001800000 */
[----:B------:R-:W-:Y:S01]  /*20d0*/  FMNMX.FTZ R46, R23, R42, !PT ;  /* 0x0000002a172e7209 */ /* 0x000fe20007810000 */
[----:B------:R-:W3:Y:S01]  /*20e0*/  MUFU.TANH R90, R90 ;  /* 0x0000005a005a7308 */ /* 0x000ee20000002400 */
[----:B------:R-:W-:Y:S01]  /*20f0*/  ISETP.GT.AND P3, PT, R85, 0x41, PT ;  /* 0x000000415500780c */ /* 0x000fe20003f64270 */
[----:B------:R-:W-:Y:S01]  /*2100*/  FMUL.FTZ R42, R50, UR10 ;  /* 0x0000000a322a7c20 */ /* 0x000fe20008410000 */
[----:B0-----:R-:W-:Y:S02]  /*2110*/  FSEL R19, R37, -INF , P4 ;  /* 0xff80000025137808 */ /* 0x001fe40002000000 */
[----:B------:R-:W-:-:S02]  /*2120*/  FMNMX.FTZ R46, R21, R46, !PT ;  /* 0x0000002e152e7209 */ /* 0x000fc40007810000 */
[----:B------:R-:W-:Y:S01]  /*2130*/  ISETP.GT.AND P4, PT, R85, 0x48, PT ;  /* 0x000000485500780c */ /* 0x000fe20003f84270 */
[----:B------:R-:W0:Y:S01]  /*2140*/  MUFU.TANH R56, R56 ;  /* 0x0000003800387308 */ /* 0x000e220000002400 */
[----:B-1----:R-:W-:Y:S01]  /*2150*/  FSEL R3, R44, -INF , P3 ;  /* 0xff8000002c037808 */ /* 0x002fe20001800000 */
[----:B------:R-:W-:Y:S01]  /*2160*/  FMUL.FTZ R44, R51, UR10 ;  /* 0x0000000a332c7c20 */ /* 0x000fe20008410000 */
[----:B------:R-:W-:Y:S02]  /*2170*/  FMNMX.FTZ R46, R19, R46, !PT ;  /* 0x0000002e132e7209 */ /* 0x000fe40007810000 */
[----:B------:R-:W-:Y:S02]  /*2180*/  ISETP.GT.AND P3, PT, R85, 0x49, PT ;  /* 0x000000495500780c */ /* 0x000fe40003f64270 */
[----:B--2---:R-:W-:Y:S01]  /*2190*/  FSEL R9, R60, -INF , P4 ;  /* 0xff8000003c097808 */ /* 0x004fe20002000000 */
[----:B------:R-:W1:Y:S01]  /*21a0*/  MUFU.TANH R41, R41 ;  /* 0x0000002900297308 */ /* 0x000e620000002400 */
[----:B------:R-:W-:Y:S01]  /*21b0*/  FMNMX.FTZ R46, R3, R46, !PT ;  /* 0x0000002e032e7209 */ /* 0x000fe20007810000 */
[----:B------:R-:W-:Y:S01]  /*21c0*/  FMUL.FTZ R60, R82, UR10 ;  /* 0x0000000a523c7c20 */ /* 0x000fe20008410000 */
[----:B------:R-:W-:-:S02]  /*21d0*/  ISETP.GT.AND P4, PT, R85, 0x50, PT ;  /* 0x000000505500780c */ /* 0x000fc40003f84270 */
[----:B---3--:R-:W-:Y:S02]  /*21e0*/  FSEL R11, R90, -INF , P3 ;  /* 0xff8000005a0b7808 */ /* 0x008fe40001800000 */
[----:B------:R-:W-:Y:S01]  /*21f0*/  FMNMX.FTZ R48, R9, R46, !PT ;  /* 0x0000002e09307209 */ /* 0x000fe20007810000 */
[----:B------:R-:W2:Y:S01]  /*2200*/  MUFU.TANH R52, R52 ;  /* 0x0000003400347308 */ /* 0x000ea20000002400 */
[----:B------:R-:W-:Y:S01]  /*2210*/  ISETP.GT.AND P3, PT, R85, 0x51, PT ;  /* 0x000000515500780c */ /* 0x000fe20003f64270 */
[----:B------:R-:W-:Y:S01]  /*2220*/  FMUL.FTZ R46, R54, UR10 ;  /* 0x0000000a362e7c20 */ /* 0x000fe20008410000 */
[----:B0-----:R-:W-:Y:S01]  /*2230*/  FSEL R13, R56, -INF , P4 ;  /* 0xff800000380d7808 */ /* 0x001fe20002000000 */
[----:B------:R-:W-:Y:S01]  /*2240*/  FMUL.FTZ R56, R63, UR10 ;  /* 0x0000000a3f387c20 */ /* 0x000fe20008410000 */
[----:B------:R-:W-:Y:S01]  /*2250*/  FMNMX.FTZ R48, R11, R48, !PT ;  /* 0x000000300b307209 */ /* 0x000fe20007810000 */
[----:B------:R-:W-:Y:S01]  /*2260*/  FMUL.FTZ R54, R62, UR10 ;  /* 0x0000000a3e367c20 */ /* 0x000fe20008410000 */
[----:B------:R-:W-:Y:S01]  /*2270*/  ISETP.GT.AND P4, PT, R85, 0x58, PT ;  /* 0x000000585500780c */ /* 0x000fe20003f84270 */
[----:B------:R-:W0:Y:S01]  /*2280*/  MUFU.TANH R36, R36 ;  /* 0x0000002400247308 */ /* 0x000e220000002400 */
[----:B-1----:R-:W-:Y:S01]  /*2290*/  FSEL R15, R41, -INF , P3 ;  /* 0xff800000290f7808 */ /* 0x002fe20001800000 */
[----:B------:R-:W-:Y:S01]  /*22a0*/  FMUL.FTZ R62, R83, UR10 ;  /* 0x0000000a533e7c20 */ /* 0x000fe20008410000 */
[----:B------:R-:W-:Y:S01]  /*22b0*/  FMNMX.FTZ R50, R13, R48, !PT ;  /* 0x000000300d327209 */ /* 0x000fe20007810000 */
[----:B------:R-:W-:Y:S01]  /*22c0*/  FMUL.FTZ R48, R55, UR10 ;  /* 0x0000000a37307c20 */ /* 0x000fe20008410000 */
[----:B------:R-:W-:-:S02]  /*22d0*/  ISETP.GT.AND P3, PT, R85, 0x59, PT ;  /* 0x000000595500780c */ /* 0x000fc40003f64270 */
[----:B------:R-:W-:Y:S01]  /*22e0*/  FMNMX.FTZ R50, R15, R50, !PT ;  /* 0x000000320f327209 */ /* 0x000fe20007810000 */
[----:B------:R-:W1:Y:S01]  /*22f0*/  MUFU.TANH R24, R24 ;  /* 0x0000001800187308 */ /* 0x000e620000002400 */
[----:B--2---:R-:W-:Y:S01]  /*2300*/  FSEL R27, R52, -INF , P4 ;  /* 0xff800000341b7808 */ /* 0x004fe20002000000 */
[----:B------:R-:W-:Y:S01]  /*2310*/  FMUL.FTZ R52, R59, UR10 ;  /* 0x0000000a3b347c20 */ /* 0x000fe20008410000 */
[----:B------:R-:W-:-:S05]  /*2320*/  ISETP.GT.AND P4, PT, R85, 0x60, PT ;  /* 0x000000605500780c */ /* 0x000fca0003f84270 */
[----:B------:R-:W2:Y:S01]  /*2330*/  MUFU.TANH R64, R64 ;  /* 0x0000004000407308 */ /* 0x000ea20000002400 */
[----:B0-----:R-:W-:Y:S02]  /*2340*/  FSEL R31, R36, -INF , P3 ;  /* 0xff800000241f7808 */ /* 0x001fe40001800000 */
[----:B------:R-:W-:Y:S01]  /*2350*/  FMNMX.FTZ R36, R27, R50, !PT ;  /* 0x000000321b247209 */ /* 0x000fe20007810000 */
[----:B------:R-:W-:Y:S01]  /*2360*/  FMUL.FTZ R50, R58, UR10 ;  /* 0x0000000a3a327c20 */ /* 0x000fe20008410000 */
[----:B------:R-:W-:Y:S01]  /*2370*/  ISETP.GT.AND P3, PT, R85, 0x61, PT ;  /* 0x000000615500780c */ /* 0x000fe20003f64270 */
[----:B------:R-:W-:Y:S01]  /*2380*/  FMUL.FTZ R58, R74, UR10 ;  /* 0x0000000a4a3a7c20 */ /* 0x000fe20008410000 */
[----:B------:R-:W-:Y:S01]  /*2390*/  FMNMX.FTZ R36, R31, R36, !PT ;  /* 0x000000241f247209 */ /* 0x000fe20007810000 */
[----:B------:R-:W0:Y:S01]  /*23a0*/  MUFU.TANH R68, R68 ;  /* 0x0000004400447308 */ /* 0x000e220000002400 */
[----:B-1----:R-:W-:Y:S01]  /*23b0*/  FSEL R35, R24, -INF , P4 ;  /* 0xff80000018237808 */ /* 0x002fe20002000000 */
[----:B------:R-:W-:Y:S01]  /*23c0*/  FMUL.FTZ R74, R86, UR10 ;  /* 0x0000000a564a7c20 */ /* 0x000fe20008410000 */
[----:B------:R-:W-:-:S02]  /*23d0*/  ISETP.GT.AND P4, PT, R85, 0x68, PT ;  /* 0x000000685500780c */ /* 0x000fc40003f84270 */
[----:B------:R-:W-:-:S03]  /*23e0*/  FMNMX.FTZ R36, R35, R36, !PT ;  /* 0x0000002423247209 */ /* 0x000fc60007810000 */
[----:B------:R-:W1:Y:S01]  /*23f0*/  MUFU.TANH R72, R72 ;  /* 0x0000004800487308 */ /* 0x000e620000002400 */
[----:B--2---:R-:W-:Y:S01]  /*2400*/  FSEL R37, R64, -INF , P3 ;  /* 0xff80000040257808 */ /* 0x004fe20001800000 */
[----:B------:R-:W-:Y:S01]  /*2410*/  FMUL.FTZ R64, R70, UR10 ;  /* 0x0000000a46407c20 */ /* 0x000fe20008410000 */
[----:B------:R-:W-:Y:S01]  /*2420*/  ISETP.GT.AND P3, PT, R85, 0x69, PT ;  /* 0x000000695500780c */ /* 0x000fe20003f64270 */
[----:B------:R-:W-:Y:S01]  /*2430*/  FMUL.FTZ R70, R78, UR10 ;  /* 0x0000000a4e467c20 */ /* 0x000fe20008410000 */
[----:B------:R-:W-:Y:S01]  /*2440*/  FMNMX.FTZ R36, R37, R36, !PT ;  /* 0x0000002425247209 */ /* 0x000fe20007810000 */
[----:B------:R-:W-:Y:S02]  /*2450*/  FMUL.FTZ R78, R87, UR10 ;  /* 0x0000000a574e7c20 */ /* 0x000fe40008410000 */
[----:B------:R-:W2:Y:S01]  /*2460*/  MUFU.TANH R76, R76 ;  /* 0x0000004c004c7308 */ /* 0x000ea20000002400 */
[----:B0-----:R-:W-:Y:S01]  /*2470*/  FSEL R41, R68, -INF , P4 ;  /* 0xff80000044297808 */ /* 0x001fe20002000000 */
[----:B------:R-:W-:Y:S01]  /*2480*/  FMUL.FTZ R68, R79, UR10 ;  /* 0x0000000a4f447c20 */ /* 0x000fe20008410000 */
[----:B------:R-:W-:-:S02]  /*2490*/  ISETP.GT.AND P4, PT, R85, 0x70, PT ;  /* 0x000000705500780c */ /* 0x000fc40003f84270 */
[----:B------:R-:W-:-:S03]  /*24a0*/  FMNMX.FTZ R36, R41, R36, !PT ;  /* 0x0000002429247209 */ /* 0x000fc60007810000 */
[----:B------:R-:W0:Y:S01]  /*24b0*/  MUFU.TANH R80, R80 ;  /* 0x0000005000507308 */ /* 0x000e220000002400 */
[----:B-1----:R-:W-:Y:S01]  /*24c0*/  FSEL R43, R72, -INF , P3 ;  /* 0xff800000482b7808 */ /* 0x002fe20001800000 */
[----:B------:R-:W-:Y:S01]  /*24d0*/  FMUL.FTZ R72, R66, UR10 ;  /* 0x0000000a42487c20 */ /* 0x000fe20008410000 */
[----:B------:R-:W-:Y:S01]  /*24e0*/  ISETP.GT.AND P3, PT, R85, 0x71, PT ;  /* 0x000000715500780c */ /* 0x000fe20003f64270 */
[----:B------:R-:W-:Y:S01]  /*24f0*/  FMUL.FTZ R66, R71, UR10 ;  /* 0x0000000a47427c20 */ /* 0x000fe20008410000 */
[----:B------:R-:W-:-:S03]  /*2500*/  FMNMX.FTZ R36, R43, R36, !PT ;  /* 0x000000242b247209 */ /* 0x000fc60007810000 */
[----:B------:R-:W1:Y:S01]  /*2510*/  MUFU.TANH R84, R84 ;  /* 0x0000005400547308 */ /* 0x000e620000002400 */
[----:B--2---:R-:W-:Y:S01]  /*2520*/  FSEL R47, R76, -INF , P4 ;  /* 0xff8000004c2f7808 */ /* 0x004fe20002000000 */
[----:B------:R-:W-:Y:S01]  /*2530*/  FMUL.FTZ R76, R75, UR10 ;  /* 0x0000000a4b4c7c20 */ /* 0x000fe20008410000 */
[----:B------:R-:W-:Y:S02]  /*2540*/  ISETP.GT.AND P4, PT, R85, 0x78, PT ;  /* 0x000000785500780c */ /* 0x000fe40003f84270 */
[----:B------:R-:W-:-:S03]  /*2550*/  FMNMX.FTZ R36, R47, R36, !PT ;  /* 0x000000242f247209 */ /* 0x000fc60007810000 */
[----:B------:R-:W2:Y:S01]  /*2560*/  MUFU.TANH R81, R81 ;  /* 0x0000005100517308 */ /* 0x000ea20000002400 */
[----:B0-----:R-:W-:Y:S01]  /*2570*/  FSEL R51, R80, -INF , P3 ;  /* 0xff80000050337808 */ /* 0x001fe20001800000 */
[----:B------:R-:W-:Y:S01]  /*2580*/  FMUL.FTZ R80, R67, UR10 ;  /* 0x0000000a43507c20 */ /* 0x000fe20008410000 */
[----:B------:R-:W-:Y:S02]  /*2590*/  ISETP.GT.AND P3, PT, R85, 0x79, PT ;  /* 0x000000795500780c */ /* 0x000fe40003f64270 */
[----:B------:R-:W-:-:S03]  /*25a0*/  FMNMX.FTZ R36, R51, R36, !PT ;  /* 0x0000002433247209 */ /* 0x000fc60007810000 */
[----:B------:R-:W-:Y:S01]  /*25b0*/  MUFU.TANH R0, R0 ;  /* 0x0000000000007308 */ /* 0x000fe20000002400 */
[----:B-1----:R-:W-:Y:S02]  /*25c0*/  FSEL R59, R84, -INF , P4 ;  /* 0xff800000543b7808 */ /* 0x002fe40002000000 */
[----:B------:R-:W-:Y:S02]  /*25d0*/  ISETP.GT.AND P4, PT, R18, 0x1, PT ;  /* 0x000000011200780c */ /* 0x000fe40003f84270 */
[----:B------:R-:W-:-:S03]  /*25e0*/  FMNMX.FTZ R36, R59, R36, !PT ;  /* 0x000000243b247209 */ /* 0x000fc60007810000 */
[----:B------:R-:W0:Y:S01]  /*25f0*/  MUFU.TANH R8, R8 ;  /* 0x0000000800087308 */ /* 0x000e220000002400 */
[----:B--2---:R-:W-:-:S04]  /*2600*/  FSEL R63, R81, -INF , P3 ;  /* 0xff800000513f7808 */ /* 0x004fc80001800000 */
[----:B------:R-:W-:-:S03]  /*2610*/  FMNMX.FTZ R36, R63, R36, !PT ;  /* 0x000000243f247209 */ /* 0x000fc60007810000 */
[----:B------:R-:W-:Y:S02]  /*2620*/  MUFU.TANH R10, R10 ;  /* 0x0000000a000a7308 */ /* 0x000fe40000002400 */
[----:B------:R-:W1:Y:S06]  /*2630*/  SHFL.BFLY PT, R55, R36, 0x2, 0x1f ;  /* 0x0c401f0024377f89 */ /* 0x000e6c00000e0000 */
[----:B------:R-:W-:Y:S01]  /*2640*/  MUFU.TANH R12, R12 ;  /* 0x0000000c000c7308 */ /* 0x000fe20000002400 */
[----:B0-----:R-:W-:Y:S02]  /*2650*/  FSEL R8, R8, -INF , P4 ;  /* 0xff80000008087808 */ /* 0x001fe40002000000 */
[----:B------:R-:W-:-:S05]  /*2660*/  ISETP.GT.AND P4, PT, R18, 0x10, PT ;  /* 0x000000101200780c */ /* 0x000fca0003f84270 */
[----:B------:R-:W0:Y:S08]  /*2670*/  MUFU.TANH R14, R14 ;  /* 0x0000000e000e7308 */ /* 0x000e300000002400 */
[----:B------:R-:W2:Y:S01]  /*2680*/  MUFU.TANH R22, R22 ;  /* 0x0000001600167308 */ /* 0x000ea20000002400 */
[----:B-1----:R-:W-:-:S05]  /*2690*/  FMNMX.FTZ R55, R36, R55, !PT ;  /* 0x0000003724377209 */ /* 0x002fca0007810000 */
[----:B------:R-:W1:Y:S02]  /*26a0*/  SHFL.BFLY PT, R24, R55, 0x1, 0x1f ;  /* 0x0c201f0037187f89 */ /* 0x000e6400000e0000 */
[----:B------:R-:W3:Y:S01]  /*26b0*/  MUFU.TANH R26, R26 ;  /* 0x0000001a001a7308 */ /* 0x000ee20000002400 */
[----:B0-----:R-:W-:Y:S02]  /*26c0*/  FSEL R75, R14, -INF , P4 ;  /* 0xff8000000e4b7808 */ /* 0x001fe40002000000 */
[----:B------:R-:W-:-:S05]  /*26d0*/  ISETP.GT.AND P4, PT, R18, 0x18, PT ;  /* 0x000000181200780c */ /* 0x000fca0003f84270 */
[----:B------:R-:W0:Y:S08]  /*26e0*/  MUFU.TANH R32, R32 ;  /* 0x0000002000207308 */ /* 0x000e300000002400 */
[----:B------:R-:W4:Y:S01]  /*26f0*/  MUFU.TANH R34, R34 ;  /* 0x0000002200227308 */ /* 0x000f220000002400 */
[----:B-1----:R-:W-:Y:S01]  /*2700*/  FMNMX.FTZ R55, R55, R24, !PT ;  /* 0x0000001837377209 */ /* 0x002fe20007810000 */
[----:B------:R-:W-:-:S06]  /*2710*/  IMAD.U32 R24, RZ, RZ, UR4 ;  /* 0x00000004ff187e24 */ /* 0x000fcc000f8e00ff */
[----:B------:R-:W1:Y:S01]  /*2720*/  MUFU.TANH R38, R38 ;  /* 0x0000002600267308 */ /* 0x000e620000002400 */
[----:B------:R-:W-:Y:S01]  /*2730*/  @UP0 ULDC UR4, c[0x0][0x44c] ;  /* 0x0001130000040ab9 */ /* 0x000fe20000000800 */
[C---:B------:R-:W-:Y:S01]  /*2740*/  FSETP.NEU.FTZ.AND P3, PT, R55.reuse, -INF , PT ;  /* 0xff8000003700780b */ /* 0x040fe20003f7d000 */
[----:B------:R-:W-:Y:S01]  /*2750*/  FMUL.FTZ R36, R55, R24 ;  /* 0x0000001837247220 */ /* 0x000fe20000410000 */
[----:B------:R-:W-:-:S04]  /*2760*/  UIMAD.WIDE.U32 UR4, UR41, UR4, URZ ;  /* 0x00000004290472a5 */ /* 0x000fc8000f8e003f */
[----:B------:R-:W-:Y:S01]  /*2770*/  FSEL R36, R36, RZ, P3 ;  /* 0x000000ff24247208 */ /* 0x000fe20001800000 */
[----:B------:R-:W5:Y:S01]  /*2780*/  MUFU.TANH R40, R40 ;  /* 0x0000002800287308 */ /* 0x000f620000002400 */
[----:B------:R-:W-:Y:S01]  /*2790*/  ISETP.GT.AND P3, PT, R18, RZ, PT ;  /* 0x000000ff1200720c */ /* 0x000fe20003f64270 */
[----:B------:R-:W-:Y:S02]  /*27a0*/  @UP0 USHF.R.U32.HI UR41, URZ, UR7, UR5 ;  /* 0x000000073f290299 */ /* 0x000fe40008011605 */
[-CC-:B------:R-:W-:Y:S01]  /*27b0*/  FFMA.FTZ R150, R73, R24.reuse, -R36.reuse ;  /* 0x0000001849967223 */ /* 0x180fe20000010824 */
[----:B------:R-:W-:Y:S01]  /*27c0*/  FSEL R71, R0, -INF , P3 ;  /* 0xff80000000477808 */ /* 0x000fe20001800000 */
[-CC-:B------:R-:W-:Y:S01]  /*27d0*/  FFMA.FTZ R67, R69, R24.reuse, -R36.reuse ;  /* 0x0000001845437223 */ /* 0x180fe20000010824 */
[----:B------:R-:W-:Y:S01]  /*27e0*/  ISETP.GT.AND P3, PT, R18, 0x9, PT ;  /* 0x000000091200780c */ /* 0x000fe20003f64270 */
[-CC-:B------:R-:W-:Y:S01]  /*27f0*/  FFMA.FTZ R144, R65, R24.reuse, -R36.reuse ;  /* 0x0000001841907223 */ /* 0x180fe20000010824 */
[----:B------:R-:W-:Y:S01]  /*2800*/  FSEL R73, R10, -INF , P5 ;  /* 0xff8000000a497808 */ /* 0x000fe20002800000 */
[--C-:B------:R-:W-:Y:S01]  /*2810*/  FFMA.FTZ R148, R77, R24, -R36.reuse ;  /* 0x000000184d947223 */ /* 0x100fe20000010824 */
[----:B------:R-:W-:Y:S01]  /*2820*/  FMNMX.FTZ R0, R71, R8, !PT ;  /* 0x0000000847007209 */ /* 0x000fe20007810000 */
[----:B------:R-:W5:Y:S01]  /*2830*/  MUFU.TANH R42, R42 ;  /* 0x0000002a002a7308 */ /* 0x000f620000002400 */
[----:B------:R-:W-:Y:S01]  /*2840*/  FSEL R69, R12, -INF , P3 ;  /* 0xff8000000c457808 */ /* 0x000fe20001800000 */
[--C-:B------:R-:W-:Y:S01]  /*2850*/  FFMA.FTZ R146, R57, R24, -R36.reuse ;  /* 0x0000001839927223 */ /* 0x100fe20000010824 */
[----:B------:R-:W-:Y:S01]  /*2860*/  FMNMX.FTZ R0, R73, R0, !PT ;  /* 0x0000000049007209 */ /* 0x000fe20007810000 */
[-CC-:B------:R-:W-:Y:S01]  /*2870*/  FFMA.FTZ R140, R49, R24.reuse, -R36.reuse ;  /* 0x00000018318c7223 */ /* 0x180fe20000010824 */
[----:B------:R-:W-:Y:S01]  /*2880*/  ISETP.GT.AND P3, PT, R18, 0x11, PT ;  /* 0x000000111200780c */ /* 0x000fe20003f64270 */
[--C-:B------:R-:W-:Y:S01]  /*2890*/  FFMA.FTZ R142, R39, R24, -R36.reuse ;  /* 0x00000018278e7223 */ /* 0x100fe20000010824 */
[----:B------:R-:W-:Y:S01]  /*28a0*/  FMNMX.FTZ R0, R69, R0, !PT ;  /* 0x0000000045007209 */ /* 0x000fe20007810000 */
[----:B------:R-:W5:Y:S01]  /*28b0*/  MUFU.TANH R44, R44 ;  /* 0x0000002c002c7308 */ /* 0x000f620000002400 */
[----:B--2---:R-:W-:Y:S01]  /*28c0*/  FSEL R65, R22, -INF , P3 ;  /* 0xff80000016417808 */ /* 0x004fe20001800000 */
[--C-:B------:R-:W-:Y:S01]  /*28d0*/  FFMA.FTZ R136, R29, R24, -R36.reuse ;  /* 0x000000181d887223 */ /* 0x100fe20000010824 */
[----:B------:R-:W-:Y:S01]  /*28e0*/  FMNMX.FTZ R0, R75, R0, !PT ;  /* 0x000000004b007209 */ /* 0x000fe20007810000 */
[-CC-:B------:R-:W-:Y:S01]  /*28f0*/  FFMA.FTZ R132, R19, R24.reuse, -R36.reuse ;  /* 0x0000001813847223 */ /* 0x180fe20000010824 */
[----:B------:R-:W-:Y:S01]  /*2900*/  ISETP.GT.AND P3, PT, R18, 0x19, PT ;  /* 0x000000191200780c */ /* 0x000fe20003f64270 */
[--C-:B------:R-:W-:Y:S01]  /*2910*/  FFMA.FTZ R138, R23, R24, -R36.reuse ;  /* 0x00000018178a7223 */ /* 0x100fe20000010824 */
[----:B---3--:R-:W-:Y:S01]  /*2920*/  FSEL R77, R26, -INF , P4 ;  /* 0xff8000001a4d7808 */ /* 0x008fe20002000000 */
[----:B------:R-:W2:Y:S01]  /*2930*/  MUFU.TANH R46, R46 ;  /* 0x0000002e002e7308 */ /* 0x000ea20000002400 */
[----:B------:R-:W-:Y:S01]  /*2940*/  FMNMX.FTZ R0, R65, R0, !PT ;  /* 0x0000000041007209 */ /* 0x000fe20007810000 */
[-CC-:B------:R-:W-:Y:S01]  /*2950*/  FFMA.FTZ R30, R30, R24.reuse, -R36.reuse ;  /* 0x000000181e1e7223 */ /* 0x180fe20000010824 */
[----:B------:R-:W-:Y:S01]  /*2960*/  ISETP.GT.AND P4, PT, R18, 0x20, PT ;  /* 0x000000201200780c */ /* 0x000fe20003f84270 */
[-CC-:B------:R-:W-:Y:S01]  /*2970*/  FFMA.FTZ R61, R61, R24.reuse, -R36.reuse ;  /* 0x000000183d3d7223 */ /* 0x180fe20000010824 */
[----:B------:R-:W-:Y:S01]  /*2980*/  FSEL R79, R28, -INF , P3 ;  /* 0xff8000001c4f7808 */ /* 0x000fe20001800000 */
[--C-:B------:R-:W-:Y:S01]  /*2990*/  FFMA.FTZ R134, R9, R24, -R36.reuse ;  /* 0x0000001809867223 */ /* 0x100fe20000010824 */
[----:B------:R-:W-:Y:S01]  /*29a0*/  FMNMX.FTZ R0, R77, R0, !PT ;  /* 0x000000004d007209 */ /* 0x000fe20007810000 */
[----:B------:R-:W3:Y:S01]  /*29b0*/  MUFU.TANH R48, R48 ;  /* 0x0000003000307308 */ /* 0x000ee20000002400 */
[----:B------:R-:W-:Y:S01]  /*29c0*/  ISETP.GT.AND P3, PT, R18, 0x21, PT ;  /* 0x000000211200780c */ /* 0x000fe20003f64270 */
[-CC-:B------:R-:W-:Y:S01]  /*29d0*/  FFMA.FTZ R9, R11, R24.reuse, -R36.reuse ;  /* 0x000000180b097223 */ /* 0x180fe20000010824 */
[----:B0-----:R-:W-:Y:S01]  /*29e0*/  FSEL R81, R32, -INF , P4 ;  /* 0xff80000020517808 */ /* 0x001fe20002000000 */
[--C-:B------:R-:W-:Y:S01]  /*29f0*/  FFMA.FTZ R11, R15, R24, -R36.reuse ;  /* 0x000000180f0b7223 */ /* 0x100fe20000010824 */
[----:B------:R-:W-:Y:S01]  /*2a00*/  FMNMX.FTZ R0, R79, R0, !PT ;  /* 0x000000004f007209 */ /* 0x000fe20007810000 */
[-CC-:B------:R-:W-:Y:S01]  /*2a10*/  FFMA.FTZ R15, R37, R24.reuse, -R36.reuse ;  /* 0x00000018250f7223 */ /* 0x180fe20000010824 */
[----:B------:R-:W-:Y:S01]  /*2a20*/  ISETP.GT.AND P4, PT, R18, 0x28, PT ;  /* 0x000000281200780c */ /* 0x000fe20003f84270 */
[----:B------:R-:W0:Y:S01]  /*2a30*/  MUFU.TANH R50, R50 ;  /* 0x0000003200327308 */ /* 0x000e220000002400 */
[----:B----4-:R-:W-:Y:S01]  /*2a40*/  FSEL R57, R34, -INF , P3 ;  /* 0xff80000022397808 */ /* 0x010fe20001800000 */
[--C-:B------:R-:W-:Y:S01]  /*2a50*/  FFMA.FTZ R53, R53, R24, -R36.reuse ;  /* 0x0000001835357223 */ /* 0x100fe20000010824 */
[----:B------:R-:W-:Y:S01]  /*2a60*/  FMNMX.FTZ R0, R81, R0, !PT ;  /* 0x0000000051007209 */ /* 0x000fe20007810000 */
[-CC-:B------:R-:W-:Y:S01]  /*2a70*/  FFMA.FTZ R45, R45, R24.reuse, -R36.reuse ;  /* 0x000000182d2d7223 */ /* 0x180fe20000010824 */
[----:B------:R-:W-:Y:S01]  /*2a80*/  ISETP.GT.AND P3, PT, R18, 0x29, PT ;  /* 0x000000291200780c */ /* 0x000fe20003f64270 */
[--C-:B------:R-:W-:Y:S01]  /*2a90*/  FFMA.FTZ R33, R33, R24, -R36.reuse ;  /* 0x0000001821217223 */ /* 0x100fe20000010824 */
[----:B-1----:R-:W-:Y:S01]  /*2aa0*/  FSEL R83, R38, -INF , P4 ;  /* 0xff80000026537808 */ /* 0x002fe20002000000 */
[----:B------:R-:W1:Y:S01]  /*2ab0*/  MUFU.TANH R52, R52 ;  /* 0x0000003400347308 */ /* 0x000e620000002400 */
[----:B------:R-:W-:Y:S01]  /*2ac0*/  FMNMX.FTZ R0, R57, R0, !PT ;  /* 0x0000000039007209 */ /* 0x000fe20007810000 */
[-CC-:B------:R-:W-:Y:S01]  /*2ad0*/  FFMA.FTZ R25, R25, R24.reuse, -R36.reuse ;  /* 0x0000001819197223 */ /* 0x180fe20000010824 */
[----:B------:R-:W-:Y:S01]  /*2ae0*/  ISETP.GT.AND P4, PT, R18, 0x30, PT ;  /* 0x000000301200780c */ /* 0x000fe20003f84270 */
[-CC-:B------:R-:W-:Y:S01]  /*2af0*/  FFMA.FTZ R21, R21, R24.reuse, -R36.reuse ;  /* 0x0000001815157223 */ /* 0x180fe20000010824 */
[----:B-----5:R-:W-:Y:S01]  /*2b00*/  FSEL R85, R40, -INF , P3 ;  /* 0xff80000028557808 */ /* 0x020fe20001800000 */
[--C-:B------:R-:W-:Y:S01]  /*2b10*/  FFMA.FTZ R128, R13, R24, -R36.reuse ;  /* 0x000000180d807223 */ /* 0x100fe20000010824 */
[----:B------:R-:W-:Y:S01]  /*2b20*/  FMNMX.FTZ R0, R83, R0, !PT ;  /* 0x0000000053007209 */ /* 0x000fe20007810000 */
[----:B------:R-:W4:Y:S01]  /*2b30*/  MUFU.TANH R54, R54 ;  /* 0x0000003600367308 */ /* 0x000f220000002400 */
[----:B------:R-:W-:Y:S01]  /*2b40*/  ISETP.GT.AND P3, PT, R18, 0x31, PT ;  /* 0x000000311200780c */ /* 0x000fe20003f64270 */
[-CC-:B------:R-:W-:Y:S01]  /*2b50*/  FFMA.FTZ R130, R27, R24.reuse, -R36.reuse ;  /* 0x000000181b827223 */ /* 0x180fe20000010824 */
[----:B------:R-:W-:Y:S01]  /*2b60*/  FSEL R87, R42, -INF , P4 ;  /* 0xff8000002a577808 */ /* 0x000fe20002000000 */
[--C-:B------:R-:W-:Y:S01]  /*2b70*/  FFMA.FTZ R13, R31, R24, -R36.reuse ;  /* 0x000000181f0d7223 */ /* 0x100fe20000010824 */
[----:B------:R-:W-:Y:S01]  /*2b80*/  FMNMX.FTZ R0, R85, R0, !PT ;  /* 0x0000000055007209 */ /* 0x000fe20007810000 */
[-CC-:B------:R-:W-:Y:S01]  /*2b90*/  FFMA.FTZ R124, R35, R24.reuse, -R36.reuse ;  /* 0x00000018237c7223 */ /* 0x180fe20000010824 */
[----:B------:R-:W-:Y:S01]  /*2ba0*/  ISETP.GT.AND P4, PT, R18, 0x38, PT ;  /* 0x000000381200780c */ /* 0x000fe20003f84270 */
[----:B------:R-:W5:Y:S01]  /*2bb0*/  MUFU.TANH R56, R56 ;  /* 0x0000003800387308 */ /* 0x000f620000002400 */
[----:B------:R-:W-:Y:S01]  /*2bc0*/  FSEL R49, R44, -INF , P3 ;  /* 0xff8000002c317808 */ /* 0x000fe20001800000 */
[--C-:B------:R-:W-:Y:S01]  /*2bd0*/  FFMA.FTZ R3, R3, R24, -R36.reuse ;  /* 0x0000001803037223 */ /* 0x100fe20000010824 */
[----:B------:R-:W-:Y:S01]  /*2be0*/  FMNMX.FTZ R0, R87, R0, !PT ;  /* 0x0000000057007209 */ /* 0x000fe20007810000 */
[-CC-:B------:R-:W-:Y:S01]  /*2bf0*/  FFMA.FTZ R126, R41, R24.reuse, -R36.reuse ;  /* 0x00000018297e7223 */ /* 0x180fe20000010824 */
[----:B------:R-:W-:Y:S01]  /*2c00*/  ISETP.GT.AND P3, PT, R18, 0x39, PT ;  /* 0x000000391200780c */ /* 0x000fe20003f64270 */
[--C-:B------:R-:W-:Y:S01]  /*2c10*/  FFMA.FTZ R27, R43, R24, -R36.reuse ;  /* 0x000000182b1b7223 */ /* 0x100fe20000010824 */
[----:B--2---:R-:W-:Y:S01]  /*2c20*/  FSEL R89, R46, -INF , P4 ;  /* 0xff8000002e597808 */ /* 0x004fe20002000000 */
[----:B------:R-:W2:Y:S01]  /*2c30*/  MUFU.TANH R72, R72 ;  /* 0x0000004800487308 */ /* 0x000ea20000002400 */
[----:B------:R-:W-:Y:S01]  /*2c40*/  FMNMX.FTZ R0, R49, R0, !PT ;  /* 0x0000000031007209 */ /* 0x000fe20007810000 */
[-CC-:B------:R-:W-:Y:S01]  /*2c50*/  FFMA.FTZ R120, R47, R24.reuse, -R36.reuse ;  /* 0x000000182f787223 */ /* 0x180fe20000010824 */
[----:B------:R-:W-:Y:S01]  /*2c60*/  ISETP.GT.AND P4, PT, R18, 0x40, PT ;  /* 0x000000401200780c */ /* 0x000fe20003f84270 */
[-CC-:B------:R-:W-:Y:S01]  /*2c70*/  FFMA.FTZ R31, R51, R24.reuse, -R36.reuse ;  /* 0x00000018331f7223 */ /* 0x180fe20000010824 */
[----:B---3--:R-:W-:Y:S01]  /*2c80*/  FSEL R91, R48, -INF , P3 ;  /* 0xff800000305b7808 */ /* 0x008fe20001800000 */
[--C-:B------:R-:W-:Y:S01]  /*2c90*/  FFMA.FTZ R122, R59, R24, -R36.reuse ;  /* 0x000000183b7a7223 */ /* 0x100fe20000010824 */
[----:B------:R-:W-:Y:S01]  /*2ca0*/  FMNMX.FTZ R0, R89, R0, !PT ;  /* 0x0000000059007209 */ /* 0x000fe20007810000 */
[----:B------:R-:W3:Y:S01]  /*2cb0*/  MUFU.TANH R80, R80 ;  /* 0x0000005000507308 */ /* 0x000ee20000002400 */
[----:B------:R-:W-:Y:S01]  /*2cc0*/  ISETP.GT.AND P3, PT, R18, 0x41, PT ;  /* 0x000000411200780c */ /* 0x000fe20003f64270 */
[----:B------:R-:W-:Y:S01]  /*2cd0*/  FFMA.FTZ R35, R63, R24, -R36 ;  /* 0x000000183f237223 */ /* 0x000fe20000010824 */
[----:B0-----:R-:W-:Y:S01]  /*2ce0*/  FSEL R93, R50, -INF , P4 ;  /* 0xff800000325d7808 */ /* 0x001fe20002000000 */
[----:B------:R-:W-:Y:S01]  /*2cf0*/  UIADD3 UR6, UR6, UR41, URZ ;  /* 0x0000002906067290 */ /* 0x000fe2000fffe03f */
[----:B------:R-:W-:Y:S01]  /*2d00*/  FMNMX.FTZ R0, R91, R0, !PT ;  /* 0x000000005b007209 */ /* 0x000fe20007810000 */
[----:B------:R-:W-:Y:S01]  /*2d10*/  UMOV UR5, URZ ;  /* 0x0000003f00057c82 */ /* 0x000fe20008000000 */
[----:B------:R-:W-:Y:S01]  /*2d20*/  ISETP.GT.AND P4, PT, R18, 0x48, PT ;  /* 0x000000481200780c */ /* 0x000fe20003f84270 */
[----:B------:R-:W0:Y:S01]  /*2d30*/  MUFU.TANH R64, R64 ;  /* 0x0000004000407308 */ /* 0x000e220000002400 */
[----:B-1----:R-:W-:Y:S01]  /*2d40*/  FSEL R39, R52, -INF , P3 ;  /* 0xff80000034277808 */ /* 0x002fe20001800000 */
[----:B------:R-:W-:Y:S01]  /*2d50*/  USHF.R.S32.HI UR4, URZ, 0x1f, UR6 ;  /* 0x0000001f3f047899 */ /* 0x000fe20008011406 */
[----:B------:R-:W-:-:S02]  /*2d60*/  FMNMX.FTZ R0, R93, R0, !PT ;  /* 0x000000005d007209 */ /* 0x000fc40007810000 */
[----:B------:R-:W-:Y:S01]  /*2d70*/  ISETP.GT.AND P3, PT, R18, 0x49, PT ;  /* 0x000000491200780c */ /* 0x000fe20003f64270 */
[----:B------:R-:W-:Y:S01]  /*2d80*/  ULEA.HI UR4, UR4, UR6, URZ, 0x7 ;  /* 0x0000000604047291 */ /* 0x000fe2000f8f383f */
[----:B----4-:R-:W-:Y:S01]  /*2d90*/  FSEL R95, R54, -INF , P4 ;  /* 0xff800000365f7808 */ /* 0x010fe20002000000 */
[----:B------:R-:W1:Y:S01]  /*2da0*/  MUFU.TANH R66, R66 ;  /* 0x0000004200427308 */ /* 0x000e620000002400 */
[----:B------:R-:W-:Y:S01]  /*2db0*/  FMNMX.FTZ R0, R39, R0, !PT ;  /* 0x0000000027007209 */ /* 0x000fe20007810000 */
[----:B------:R-:W-:Y:S01]  /*2dc0*/  USHF.R.S32.HI UR4, URZ, 0x7, UR4 ;  /* 0x000000073f047899 */ /* 0x000fe20008011404 */
[----:B------:R-:W-:Y:S02]  /*2dd0*/  ISETP.GT.AND P4, PT, R18, 0x50, PT ;  /* 0x000000501200780c */ /* 0x000fe40003f84270 */
[----:B-----5:R-:W-:Y:S01]  /*2de0*/  FSEL R97, R56, -INF , P3 ;  /* 0xff80000038617808 */ /* 0x020fe20001800000 */
[----:B------:R-:W-:Y:S01]  /*2df0*/  UISETP.LT.AND UP1, UPT, UR38, UR4, UPT ;  /* 0x000000042600728c */ /* 0x000fe2000bf21270 */
[----:B------:R-:W-:Y:S01]  /*2e00*/  FMNMX.FTZ R0, R95, R0, !PT ;  /* 0x000000005f007209 */ /* 0x000fe20007810000 */
[----:B------:R-:W4:Y:S01]  /*2e10*/  MUFU.TANH R58, R58 ;  /* 0x0000003a003a7308 */ /* 0x000f220000002400 */
[----:B------:R-:W-:Y:S01]  /*2e20*/  ISETP.GT.AND P3, PT, R18, 0x51, PT ;  /* 0x000000511200780c */ /* 0x000fe20003f64270 */
[----:B------:R-:W-:Y:S01]  /*2e30*/  USEL UR25, UR38, UR4, !UP1 ;  /* 0x0000000426197287 */ /* 0x000fe2000c800000 */
[----:B--2---:R-:W-:-:S02]  /*2e40*/  FSEL R99, R72, -INF , P4 ;  /* 0xff80000048637808 */ /* 0x004fc40002000000 */
[----:B------:R-:W-:Y:S01]  /*2e50*/  FMNMX.FTZ R0, R97, R0, !PT ;  /* 0x0000000061007209 */ /* 0x000fe20007810000 */
[----:B------:R-:W-:Y:S01]  /*2e60*/  UISETP.GE.AND UP1, UPT, UR26, UR25, UPT ;  /* 0x000000191a00728c */ /* 0x000fe2000bf26270 */
[----:B------:R-:W-:Y:S01]  /*2e70*/  ISETP.GT.AND P4, PT, R18, 0x58, PT ;  /* 0x000000581200780c */ /* 0x000fe20003f84270 */
[----:B------:R-:W2:Y:S01]  /*2e80*/  MUFU.TANH R76, R76 ;  /* 0x0000004c004c7308 */ /* 0x000ea20000002400 */
[----:B---3--:R-:W-:Y:S01]  /*2e90*/  FSEL R29, R80, -INF , P3 ;  /* 0xff800000501d7808 */ /* 0x008fe20001800000 */
[----:B------:R-:W-:Y:S01]  /*2ea0*/  UMOV UR4, URZ ;  /* 0x0000003f00047c82 */ /* 0x000fe20008000000 */
[----:B------:R-:W-:Y:S02]  /*2eb0*/  FMNMX.FTZ R0, R99, R0, !PT ;  /* 0x0000000063007209 */ /* 0x000fe40007810000 */
[----:B------:R-:W-:Y:S02]  /*2ec0*/  ISETP.GT.AND P3, PT, R18, 0x59, PT ;  /* 0x000000591200780c */ /* 0x000fe40003f64270 */
[----:B0-----:R-:W-:Y:S01]  /*2ed0*/  FSEL R101, R64, -INF , P4 ;  /* 0xff80000040657808 */ /* 0x001fe20002000000 */
[----:B------:R-:W0:Y:S01]  /*2ee0*/  MUFU.TANH R70, R70 ;  /* 0x0000004600467308 */ /* 0x000e220000002400 */
[----:B------:R-:W-:-:S02]  /*2ef0*/  FMNMX.FTZ R0, R29, R0, !PT ;  /* 0x000000001d007209 */ /* 0x000fc40007810000 */
[----:B------:R-:W-:Y:S02]  /*2f00*/  ISETP.GT.AND P4, PT, R18, 0x60, PT ;  /* 0x000000601200780c */ /* 0x000fe40003f84270 */
[----:B-1----:R-:W-:Y:S02]  /*2f10*/  FSEL R103, R66, -INF , P3 ;  /* 0xff80000042677808 */ /* 0x002fe40001800000 */
[----:B------:R-:W-:Y:S01]  /*2f20*/  FMNMX.FTZ R0, R101, R0, !PT ;  /* 0x0000000065007209 */ /* 0x000fe20007810000 */
[----:B------:R-:W1:Y:S01]  /*2f30*/  MUFU.TANH R68, R68 ;  /* 0x0000004400447308 */ /* 0x000e620000002400 */
[----:B------:R-:W-:Y:S02]  /*2f40*/  ISETP.GT.AND P3, PT, R18, 0x61, PT ;  /* 0x000000611200780c */ /* 0x000fe40003f64270 */
[----:B----4-:R-:W-:Y:S02]  /*2f50*/  FSEL R105, R58, -INF , P4 ;  /* 0xff8000003a697808 */ /* 0x010fe40002000000 */
[----:B------:R-:W-:-:S02]  /*2f60*/  FMNMX.FTZ R0, R103, R0, !PT ;  /* 0x0000000067007209 */ /* 0x000fc40007810000 */
[----:B------:R-:W-:Y:S01]  /*2f70*/  ISETP.GT.AND P4, PT, R18, 0x68, PT ;  /* 0x000000681200780c */ /* 0x000fe20003f84270 */
[----:B------:R-:W3:Y:S01]  /*2f80*/  MUFU.TANH R60, R60 ;  /* 0x0000003c003c7308 */ /* 0x000ee20000002400 */
[----:B--2---:R-:W-:Y:S02]  /*2f90*/  FSEL R107, R76, -INF , P3 ;  /* 0xff8000004c6b7808 */ /* 0x004fe40001800000 */
        /* <DEDUP_REMOVED lines=10> */
[----:B---3--:R-:W-:Y:S02]  /*3040*/  FSEL R113, R60, -INF , P4 ;  /* 0xff8000003c717808 */ /* 0x008fe40002000000 */
[----:B------:R-:W-:-:S02]  /*3050*/  FMNMX.FTZ R0, R111, R0, !PT ;  /* 0x000000006f007209 */ /* 0x000fc40007810000 */
[----:B------:R-:W-:Y:S01]  /*3060*/  ISETP.GT.AND P4, PT, R18, 0x78, PT ;  /* 0x000000781200780c */ /* 0x000fe20003f84270 */
[----:B------:R-:W2:Y:S01]  /*3070*/  MUFU.TANH R78, R78 ;  /* 0x0000004e004e7308 */ /* 0x000ea20000002400 */
[----:B0-----:R-:W-:Y:S02]  /*3080*/  FSEL R19, R62, -INF , P3 ;  /* 0xff8000003e137808 */ /* 0x001fe40001800000 */
[----:B------:R-:W-:Y:S02]  /*3090*/  FMNMX.FTZ R0, R113, R0, !PT ;  /* 0x0000000071007209 */ /* 0x000fe40007810000 */
[----:B------:R-:W-:Y:S02]  /*30a0*/  ISETP.GT.AND P3, PT, R18, 0x79, PT ;  /* 0x000000791200780c */ /* 0x000fe40003f64270 */
[----:B------:R-:W-:Y:S01]  /*30b0*/  FMNMX.FTZ R0, R19, R0, !PT ;  /* 0x0000000013007209 */ /* 0x000fe20007810000 */
[----:B------:R-:W-:Y:S01]  /*30c0*/  MUFU.EX2 R148, R148 ;  /* 0x0000009400947308 */ /* 0x000fe20000000800 */
[----:B-1----:R-:W-:-:S04]  /*30d0*/  FSEL R115, R74, -INF , P4 ;  /* 0xff8000004a737808 */ /* 0x002fc80002000000 */
[----:B------:R-:W-:-:S03]  /*30e0*/  FMNMX.FTZ R0, R115, R0, !PT ;  /* 0x0000000073007209 */ /* 0x000fc60007810000 */
[----:B------:R-:W0:Y:S01]  /*30f0*/  MUFU.EX2 R17, R30 ;  /* 0x0000001e00117308 */ /* 0x000e220000000800 */
[----:B--2---:R-:W-:-:S04]  /*3100*/  FSEL R117, R78, -INF , P3 ;  /* 0xff8000004e757808 */ /* 0x004fc80001800000 */
[----:B------:R-:W-:-:S03]  /*3110*/  FMNMX.FTZ R0, R117, R0, !PT ;  /* 0x0000000075007209 */ /* 0x000fc60007810000 */
[----:B------:R-:W1:Y:S02]  /*3120*/  MUFU.EX2 R150, R150 ;  /* 0x0000009600967308 */ /* 0x000e640000000800 */
[----:B------:R-:W2:Y:S06]  /*3130*/  SHFL.BFLY PT, R23, R0, 0x2, 0x1f ;  /* 0x0c401f0000177f89 */ /* 0x000eac00000e0000 */
[----:B------:R-:W3:Y:S01]  /*3140*/  MUFU.EX2 R67, R67 ;  /* 0x0000004300437308 */ /* 0x000ee20000000800 */
[----:B0-----:R-:W-:Y:S01]  /*3150*/  FADD.FTZ R37, R148, R17 ;  /* 0x0000001194257221 */ /* 0x001fe20000010000 */
[----:B------:R-:W-:-:S06]  /*3160*/  F2FP.BF16.F32.PACK_AB R148, R17, R148 ;  /* 0x000000941194723e */ /* 0x000fcc00000010ff */
[----:B------:R-:W0:Y:S01]  /*3170*/  MUFU.EX2 R144, R144 ;  /* 0x0000009000907308 */ /* 0x000e220000000800 */
[----:B-1----:R-:W-:-:S07]  /*3180*/  FADD.FTZ R28, R150, R37 ;  /* 0x00000025961c7221 */ /* 0x002fce0000010000 */
[----:B------:R-:W1:Y:S01]  /*3190*/  MUFU.EX2 R61, R61 ;  /* 0x0000003d003d7308 */ /* 0x000e620000000800 */
[C---:B---3--:R-:W-:Y:S01]  /*31a0*/  FADD.FTZ R37, R67.reuse, R28 ;  /* 0x0000001c43257221 */ /* 0x048fe20000010000 */
[----:B--2---:R-:W-:Y:S02]  /*31b0*/  FMNMX.FTZ R10, R0, R23, !PT ;  /* 0x00000017000a7209 */ /* 0x004fe40007810000 */
[----:B------:R-:W-:-:S03]  /*31c0*/  F2FP.BF16.F32.PACK_AB R150, R67, R150 ;  /* 0x000000964396723e */ /* 0x000fc600000010ff */
[----:B------:R-:W2:Y:S01]  /*31d0*/  SHFL.BFLY PT, R23, R10, 0x1, 0x1f ;  /* 0x0c201f000a177f89 */ /* 0x000ea200000e0000 */
[----:B------:R-:W3:Y:S01]  /*31e0*/  MUFU.EX2 R146, R146 ;  /* 0x0000009200927308 */ /* 0x000ee20000000800 */
[----:B0-----:R-:W-:-:S07]  /*31f0*/  FADD.FTZ R30, R144, R37 ;  /* 0x00000025901e7221 */ /* 0x001fce0000010000 */
[----:B------:R-:W0:Y:S01]  /*3200*/  MUFU.EX2 R53, R53 ;  /* 0x0000003500357308 */ /* 0x000e220000000800 */
[C---:B-1----:R-:W-:Y:S01]  /*3210*/  FADD.FTZ R37, R61.reuse, R30 ;  /* 0x0000001e3d257221 */ /* 0x042fe20000010000 */
[----:B------:R-:W-:-:S06]  /*3220*/  F2FP.BF16.F32.PACK_AB R144, R61, R144 ;  /* 0x000000903d90723e */ /* 0x000fcc00000010ff */
[----:B------:R-:W1:Y:S01]  /*3230*/  MUFU.EX2 R140, R140 ;  /* 0x0000008c008c7308 */ /* 0x000e620000000800 */
[----:B---3--:R-:W-:Y:S01]  /*3240*/  FADD.FTZ R30, R146, R37 ;  /* 0x00000025921e7221 */ /* 0x008fe20000010000 */
[----:B--2---:R-:W-:-:S06]  /*3250*/  FMNMX.FTZ R23, R10, R23, !PT ;  /* 0x000000170a177209 */ /* 0x004fcc0007810000 */
[----:B------:R-:W2:Y:S01]  /*3260*/  MUFU.EX2 R45, R45 ;  /* 0x0000002d002d7308 */ /* 0x000ea20000000800 */
[C---:B0-----:R-:W-:Y:S01]  /*3270*/  FADD.FTZ R37, R53.reuse, R30 ;  /* 0x0000001e35257221 */ /* 0x041fe20000010000 */
[----:B------:R-:W-:Y:S01]  /*3280*/  F2FP.BF16.F32.PACK_AB R146, R53, R146 ;  /* 0x000000923592723e */ /* 0x000fe200000010ff */
[C---:B------:R-:W-:Y:S01]  /*3290*/  FMUL.FTZ R22, R23.reuse, R24 ;  /* 0x0000001817167220 */ /* 0x040fe20000410000 */
[----:B------:R-:W-:-:S04]  /*32a0*/  FSETP.NEU.FTZ.AND P3, PT, R23, -INF , PT ;  /* 0xff8000001700780b */ /* 0x000fc80003f7d000 */
[----:B------:R-:W0:Y:S01]  /*32b0*/  MUFU.EX2 R142, R142 ;  /* 0x0000008e008e7308 */ /* 0x000e220000000800 */
[----:B------:R-:W-:Y:S01]  /*32c0*/  FSEL R22, R22, RZ, P3 ;  /* 0x000000ff16167208 */ /* 0x000fe20001800000 */
[----:B-1----:R-:W-:Y:S01]  /*32d0*/  FADD.FTZ R34, R140, R37 ;  /* 0x000000258c227221 */ /* 0x002fe20000010000 */
[----:B------:R-:W-:-:S03]  /*32e0*/  PLOP3.LUT P3, PT, PT, PT, UP1, 0x80, 0x0 ;  /* 0x000000000000781c */ /* 0x000fc60003f6f018 */
        /* <DEDUP_REMOVED lines=10> */
[-C--:B------:R-:W-:Y:S01]  /*3390*/  FFMA.FTZ R28, R39, R24.reuse, -R22 ;  /* 0x00000018271c7223 */ /* 0x080fe20000010816 */
[----:B--2---:R-:W-:Y:S01]  /*33a0*/  FADD.FTZ R39, R45, R34 ;  /* 0x000000222d277221 */ /* 0x004fe20000010000 */
[-CC-:B------:R-:W-:Y:S01]  /*33b0*/  FFMA.FTZ R14, R57, R24.reuse, -R22.reuse ;  /* 0x00000018390e7223 */ /* 0x180fe20000010816 */
[-CC-:B------:R-:W-:Y:S01]  /*33c0*/  FFMA.FTZ R143, R83, R24.reuse, -R22.reuse ;  /* 0x00000018538f7223 */ /* 0x180fe20000010816 */
[----:B------:R-:W1:Y:S01]  /*33d0*/  MUFU.EX2 R0, R0 ;  /* 0x0000000000007308 */ /* 0x000e620000000800 */
        /* <DEDUP_REMOVED lines=14> */
[-C--:B------:R-:W-:Y:S01]  /*34c0*/  FFMA.FTZ R107, R107, R24.reuse, -R22 ;  /* 0x000000186b6b7223 */ /* 0x080fe20000010816 */
[----:B------:R-:W2:Y:S01]  /*34d0*/  MUFU.EX2 R8, R8 ;  /* 0x0000000800087308 */ /* 0x000ea20000000800 */
[----:B-1----:R-:W-:Y:S01]  /*34e0*/  FADD.FTZ R32, R149, R0 ;  /* 0x0000000095207221 */ /* 0x002fe20000010000 */
[-CC-:B------:R-:W-:Y:S01]  /*34f0*/  FFMA.FTZ R109, R109, R24.reuse, -R22.reuse ;  /* 0x000000186d6d7223 */ /* 0x180fe20000010816 */
[-CC-:B------:R-:W-:Y:S01]  /*3500*/  FFMA.FTZ R111, R111, R24.reuse, -R22.reuse ;  /* 0x000000186f6f7223 */ /* 0x180fe20000010816 */
[-CC-:B------:R-:W-:Y:S01]  /*3510*/  FFMA.FTZ R113, R113, R24.reuse, -R22.reuse ;  /* 0x0000001871717223 */ /* 0x180fe20000010816 */
[-CC-:B------:R-:W-:Y:S01]  /*3520*/  FFMA.FTZ R19, R19, R24.reuse, -R22.reuse ;  /* 0x0000001813137223 */ /* 0x180fe20000010816 */
[-CC-:B------:R-:W-:Y:S01]  /*3530*/  FFMA.FTZ R115, R115, R24.reuse, -R22.reuse ;  /* 0x0000001873737223 */ /* 0x180fe20000010816 */
[----:B------:R-:W-:Y:S01]  /*3540*/  FFMA.FTZ R117, R117, R24, -R22 ;  /* 0x0000001875757223 */ /* 0x000fe20000010816 */
[----:B------:R-:W1:Y:S01]  /*3550*/  MUFU.EX2 R145, R145 ;  /* 0x0000009100917308 */ /* 0x000e620000000800 */
[----:B0-----:R-:W-:Y:S01]  /*3560*/  FADD.FTZ R37, R151, R32 ;  /* 0x0000002097257221 */ /* 0x001fe20000010000 */
[----:B------:R-:W-:-:S02]  /*3570*/  F2FP.BF16.F32.PACK_AB R149, R0, R149 ;  /* 0x000000950095723e */ /* 0x000fc400000010ff */
[----:B------:R-:W-:Y:S02]  /*3580*/  CS2R R98, SRZ ;  /* 0x0000000000627805 */ /* 0x000fe4000001ff00 */
[----:B------:R-:W-:Y:S02]  /*3590*/  F2FP.BF16.F32.PACK_AB R140, R45, R140 ;  /* 0x0000008c2d8c723e */ /* 0x000fe400000010ff */
[----:B------:R-:W-:Y:S02]  /*35a0*/  CS2R R96, SRZ ;  /* 0x0000000000607805 */ /* 0x000fe4000001ff00 */
[----:B------:R-:W-:Y:S02]  /*35b0*/  CS2R R94, SRZ ;  /* 0x00000000005e7805 */ /* 0x000fe4000001ff00 */
[----:B------:R-:W-:Y:S01]  /*35c0*/  CS2R R92, SRZ ;  /* 0x00000000005c7805 */ /* 0x000fe2000001ff00 */
[----:B------:R-:W0:Y:S01]  /*35d0*/  MUFU.EX2 R33, R33 ;  /* 0x0000002100217308 */ /* 0x000e220000000800 */
[C---:B--2---:R-:W-:Y:S01]  /*35e0*/  FADD.FTZ R32, R8.reuse, R37 ;  /* 0x0000002508207221 */ /* 0x044fe20000010000 */
[----:B------:R-:W-:-:S02]  /*35f0*/  F2FP.BF16.F32.PACK_AB R151, R8, R151 ;  /* 0x000000970897723e */ /* 0x000fc400000010ff */
[----:B------:R-:W-:Y:S02]  /*3600*/  CS2R R90, SRZ ;  /* 0x00000000005a7805 */ /* 0x000fe4000001ff00 */
[----:B------:R-:W-:Y:S02]  /*3610*/  CS2R R88, SRZ ;  /* 0x0000000000587805 */ /* 0x000fe4000001ff00 */
[----:B------:R-:W2:Y:S01]  /*3620*/  MUFU.EX2 R10, R10 ;  /* 0x0000000a000a7308 */ /* 0x000ea20000000800 */
[----:B-1----:R-:W-:Y:S01]  /*3630*/  FADD.FTZ R37, R145, R32 ;  /* 0x0000002091257221 */ /* 0x002fe20000010000 */
[----:B------:R-:W-:-:S05]  /*3640*/  IMAD.U32 R32, RZ, RZ, UR39 ;  /* 0x00000027ff207e24 */ /* 0x000fca000f8e00ff */
[----:B------:R-:W-:Y:S01]  /*3650*/  @!P1 IADD3 R32, R32, 0x16840, RZ ;  /* 0x0001684020209810 */ /* 0x000fe20007ffe0ff */
[----:B------:R-:W1:Y:S01]  /*3660*/  MUFU.EX2 R136, R136 ;  /* 0x0000008800887308 */ /* 0x000e620000000800 */
[----:B0-----:R-:W-:Y:S01]  /*3670*/  FADD.FTZ R39, R33, R34 ;  /* 0x0000002221277221 */ /* 0x001fe20000010000 */
[----:B------:R-:W-:Y:S01]  /*3680*/  FFMA.FTZ R34, R29, R24, -R22 ;  /* 0x000000181d227223 */ /* 0x000fe20000010816 */
[----:B------:R-:W-:Y:S02]  /*3690*/  @!P1 PRMT R29, RZ, 0x654, R32 ;  /* 0x00000654ff1d9816 */ /* 0x000fe40000000020 */
[----:B------:R-:W-:Y:S02]  /*36a0*/  F2FP.BF16.F32.PACK_AB R142, R33, R142 ;  /* 0x0000008e218e723e */ /* 0x000fe400000010ff */
[----:B------:R0:W-:Y:S01]  /*36b0*/  @!P1 SYNCS.ARRIVE.TRANS64.RED.A1T0 RZ, [R29+URZ], RZ ;  /* 0x000000ff1dff99a7 */ /* 0x0001e2000810043f */
        /* <DEDUP_REMOVED lines=10> */
[----:B------:R-:W0:Y:S01]  /*3760*/  MUFU.EX2 R141, R141 ;  /* 0x0000008d008d7308 */ /* 0x000e220000000800 */
[C---:B-1----:R-:W-:Y:S01]  /*3770*/  FADD.FTZ R36, R12.reuse, R37 ;  /* 0x000000250c247221 */ /* 0x042fe20000010000 */
[----:B------:R-:W-:-:S06]  /*3780*/  F2FP.BF16.F32.PACK_AB R147, R12, R147 ;  /* 0x000000930c93723e */ /* 0x000fcc00000010ff */
[----:B------:R-:W1:Y:S01]  /*3790*/  MUFU.EX2 R21, R21 ;  /* 0x0000001500157308 */ /* 0x000e620000000800 */
[----:B---3--:R-:W-:-:S07]  /*37a0*/  FADD.FTZ R38, R138, R39 ;  /* 0x000000278a267221 */ /* 0x008fce0000010000 */
        /* <DEDUP_REMOVED lines=70> */
[----:B------:R0:W3:Y:S01]  /*3c10*/  MUFU.EX2 R34, R103 ;  /* 0x0000006700227308 */ /* 0x0000e20000000800 */
[----:B-1----:R-:W-:-:S07]  /*3c20*/  FADD.FTZ R3, R101, R38 ;  /* 0x0000002665037221 */ /* 0x002fce0000010000 */
[----:B------:R-:W1:Y:S01]  /*3c30*/  MUFU.EX2 R122, R122 ;  /* 0x0000007a007a7308 */ /* 0x000e620000000800 */
[C---:B--2---:R-:W-:Y:S01]  /*3c40*/  FADD.FTZ R9, R31.reuse, R40 ;  /* 0x000000281f097221 */ /* 0x044fe20000010000 */
[----:B------:R-:W-:Y:S02]  /*3c50*/  F2FP.BF16.F32.PACK_AB R120, R31, R120 ;  /* 0x000000781f78723e */ /* 0x000fe400000010ff */
[----:B0-----:R-:W-:-:S04]  /*3c60*/  CS2R R102, SRZ ;  /* 0x0000000000667805 */ /* 0x001fc8000001ff00 */
[----:B------:R-:W0:Y:S01]  /*3c70*/  MUFU.EX2 R105, R105 ;  /* 0x0000006900697308 */ /* 0x000e220000000800 */
[C---:B---3--:R-:W-:Y:S01]  /*3c80*/  FADD.FTZ R40, R34.reuse, R3 ;  /* 0x0000000322287221 */ /* 0x048fe20000010000 */
[----:B------:R-:W-:Y:S02]  /*3c90*/  F2FP.BF16.F32.PACK_AB R131, R34, R101 ;  /* 0x000000652283723e */ /* 0x000fe400000010ff */
[----:B------:R-:W-:-:S04]  /*3ca0*/  CS2R R100, SRZ ;  /* 0x0000000000647805 */ /* 0x000fc8000001ff00 */
[----:B------:R2:W3:Y:S01]  /*3cb0*/  MUFU.EX2 R22, R107 ;  /* 0x0000006b00167308 */ /* 0x0004e20000000800 */
[----:B-1----:R-:W-:-:S07]  /*3cc0*/  FADD.FTZ R42, R122, R9 ;  /* 0x000000097a2a7221 */ /* 0x002fce0000010000 */
[----:B------:R-:W1:Y:S01]  /*3cd0*/  MUFU.EX2 R109, R109 ;  /* 0x0000006d006d7308 */ /* 0x000e620000000800 */
[----:B0-----:R-:W-:Y:S01]  /*3ce0*/  FADD.FTZ R9, R105, R40 ;  /* 0x0000002869097221 */ /* 0x001fe20000010000 */
[----:B--2---:R-:W-:-:S06]  /*3cf0*/  CS2R R106, SRZ ;  /* 0x00000000006a7805 */ /* 0x004fcc000001ff00 */
[----:B------:R0:W2:Y:S01]  /*3d00*/  MUFU.EX2 R36, R111 ;  /* 0x0000006f00247308 */ /* 0x0000a20000000800 */
[C---:B---3--:R-:W-:Y:S01]  /*3d10*/  FADD.FTZ R0, R22.reuse, R9 ;  /* 0x0000000916007221 */ /* 0x048fe20000010000 */
[----:B------:R-:W-:Y:S02]  /*3d20*/  F2FP.BF16.F32.PACK_AB R125, R22, R105 ;  /* 0x00000069167d723e */ /* 0x000fe400000010ff */
[----:B------:R-:W-:-:S04]  /*3d30*/  CS2R R104, SRZ ;  /* 0x0000000000687805 */ /* 0x000fc8000001ff00 */
[----:B------:R-:W3:Y:S01]  /*3d40*/  MUFU.EX2 R113, R113 ;  /* 0x0000007100717308 */ /* 0x000ee20000000800 */
[----:B-1----:R-:W-:Y:S01]  /*3d50*/  FADD.FTZ R9, R109, R0 ;  /* 0x000000006d097221 */ /* 0x002fe20000010000 */
[----:B0-----:R-:W-:-:S06]  /*3d60*/  CS2R R110, SRZ ;  /* 0x00000000006e7805 */ /* 0x001fcc000001ff00 */
[----:B------:R-:W0:Y:S01]  /*3d70*/  MUFU.EX2 R38, R19 ;  /* 0x0000001300267308 */ /* 0x000e220000000800 */
[C---:B--2---:R-:W-:Y:S01]  /*3d80*/  FADD.FTZ R0, R36.reuse, R9 ;  /* 0x0000000924007221 */ /* 0x044fe20000010000 */
[----:B------:R-:W-:Y:S02]  /*3d90*/  F2FP.BF16.F32.PACK_AB R127, R36, R109 ;  /* 0x0000006d247f723e */ /* 0x000fe400000010ff */
[----:B------:R-:W-:-:S04]  /*3da0*/  CS2R R108, SRZ ;  /* 0x00000000006c7805 */ /* 0x000fc8000001ff00 */
[----:B------:R-:W1:Y:S01]  /*3db0*/  MUFU.EX2 R115, R115 ;  /* 0x0000007300737308 */ /* 0x000e620000000800 */
[----:B---3--:R-:W-:-:S07]  /*3dc0*/  FADD.FTZ R9, R113, R0 ;  /* 0x0000000071097221 */ /* 0x008fce0000010000 */
[----:B------:R2:W3:Y:S01]  /*3dd0*/  MUFU.EX2 R8, R117 ;  /* 0x0000007500087308 */ /* 0x0004e20000000800 */
[C---:B0-----:R-:W-:Y:S01]  /*3de0*/  FADD.FTZ R0, R38.reuse, R9 ;  /* 0x0000000926007221 */ /* 0x041fe20000010000 */
[----:B------:R-:W-:Y:S02]  /*3df0*/  F2FP.BF16.F32.PACK_AB R121, R38, R113 ;  /* 0x000000712679723e */ /* 0x000fe400000010ff */
[----:B------:R-:W-:-:S04]  /*3e00*/  CS2R R112, SRZ ;  /* 0x0000000000707805 */ /* 0x000fc8000001ff00 */
[----:B------:R-:W0:Y:S01]  /*3e10*/  MUFU.EX2 R35, R35 ;  /* 0x0000002300237308 */ /* 0x000e220000000800 */
[----:B-1----:R-:W-:Y:S01]  /*3e20*/  FADD.FTZ R9, R115, R0 ;  /* 0x0000000073097221 */ /* 0x002fe20000010000 */
[----:B--2---:R-:W-:Y:S02]  /*3e30*/  CS2R R116, SRZ ;  /* 0x0000000000747805 */ /* 0x004fe4000001ff00 */
[C---:B---3--:R-:W-:Y:S01]  /*3e40*/  F2FP.BF16.F32.PACK_AB R123, R8.reuse, R115 ;  /* 0x00000073087b723e */ /* 0x048fe200000010ff */
[----:B------:R-:W-:Y:S01]  /*3e50*/  FADD.FTZ R0, R8, R9 ;  /* 0x0000000908007221 */ /* 0x000fe20000010000 */
[----:B------:R-:W-:Y:S01]  /*3e60*/  CS2R R114, SRZ ;  /* 0x0000000000727805 */ /* 0x000fe2000001ff00 */
[C---:B0-----:R-:W-:Y:S01]  /*3e70*/  FADD.FTZ R3, R35.reuse, R42 ;  /* 0x0000002a23037221 */ /* 0x041fe20000010000 */
[----:B------:R-:W-:Y:S01]  /*3e80*/  F2FP.BF16.F32.PACK_AB R122, R35, R122 ;  /* 0x0000007a237a723e */ /* 0x000fe200000010ff */
[----:B------:R-:W-:Y:S06]  /*3e90*/  @!P3 BRA `(.L_x_1862) ;  /* 0x0000002c0098b947 */ /* 0x000fec0003800000 */
[----:B------:R-:W-:Y:S01]  /*3ea0*/  IMAD.MOV.U32 R9, RZ, RZ, R23 ;  /* 0x000000ffff097224 */ /* 0x000fe200078e0017 */
[----:B------:R-:W-:Y:S01]  /*3eb0*/  UMOV UR7, URZ ;  /* 0x0000003f00077c82 */ /* 0x000fe20008000000 */
[----:B------:R-:W-:Y:S01]  /*3ec0*/  IMAD.MOV.U32 R8, RZ, RZ, R55 ;  /* 0x000000ffff087224 */ /* 0x000fe200078e0037 */
[----:B------:R-:W-:Y:S01]  /*3ed0*/  UMOV UR6, URZ ;  /* 0x0000003f00067c82 */ /* 0x000fe20008000000 */
[----:B------:R-:W-:Y:S01]  /*3ee0*/  IMAD.MOV.U32 R119, RZ, RZ, RZ ;  /* 0x000000ffff777224 */ /* 0x000fe200078e00ff */
[----:B------:R-:W-:Y:S01]  /*3ef0*/  ULDC UR29, c[0x0][0x288] ;  /* 0x0000a200001d7ab9 */ /* 0x000fe20000000800 */
[----:B------:R-:W-:Y:S01]  /*3f00*/  ULDC UR27, c[0x0][0x2f0] ;  /* 0x0000bc00001b7ab9 */ /* 0x000fe20000000800 */
[----:B------:R-:W-:-:S05]  /*3f10*/  ULDC UR28, c[0x0][0x9d8] ;  /* 0x00027600001c7ab9 */ /* 0x000fca0000000800 */
.L_x_1871:
        /* <DEDUP_REMOVED lines=9> */
.L_x_1864:
[----:B------:R-:W-:Y:S01]  /*3fb0*/  ULEA UR10, UR4, UR39, 0x3 ;  /* 0x00000027040a7291 */ /* 0x000fe2000f8e183f */
[----:B------:R-:W-:-:S05]  /*3fc0*/  IMAD.U32 R10, RZ, RZ, UR5 ;  /* 0x00000005ff0a7e24 */ /* 0x000fca000f8e00ff */
[----:B------:R-:W-:-:S04]  /*3fd0*/  SHF.L.U32 R10, R10, 0x1f, RZ ;  /* 0x0000001f0a0a7819 */ /* 0x000fc800000006ff */
[----:B------:R0:W1:Y:S01]  /*3fe0*/  SYNCS.PHASECHK.TRANS64.TRYWAIT P3, [UR10+0x16830], R10 ;  /* 0x0168300aff0075a7 */ /* 0x000062000806014a */
[----:B------:R-:W-:Y:S05]  /*3ff0*/  @!P0 BRA `(.L_x_1865) ;  /* 0x0000000000048947 */ /* 0x000fea0003800000 */
[----:B------:R-:W-:Y:S01]  /*4000*/  BPT.TRAP 0x1 ;  /* 0x000000040000795c */ /* 0x000fe20000300000 */
.L_x_1865:
[----:B-1----:R-:W-:Y:S05]  /*4010*/  @P3 BRA `(.L_x_1863) ;  /* 0x0000000000083947 */ /* 0x002fea0003800000 */
[----:B------:R-:W1:Y:S02]  /*4020*/  SYNCS.PHASECHK.TRANS64.TRYWAIT P3, [UR10+0x16830], R10 ;  /* 0x0168300aff0075a7 */ /* 0x000e64000806014a */
[----:B-1----:R-:W-:Y:S05]  /*4030*/  @!P3 BRA `(.L_x_1866) ;  /* 0x000000a000a4b947 */ /* 0x002fea0003800000 */
.L_x_1863:
        /* <DEDUP_REMOVED lines=27> */
.L_x_1868:
[----:B------:R-:W-:Y:S01]  /*41f0*/  ULEA UR10, UR6, UR39, 0x3 ;  /* 0x00000027060a7291 */ /* 0x000fe2000f8e183f */
[----:B------:R-:W-:-:S04]  /*4200*/  MOV R10, UR7 ;  /* 0x00000007000a7c02 */ /* 0x000fc80008000f00 */
[----:B------:R-:W-:-:S04]  /*4210*/  SHF.L.U32 R10, R10, 0x1f, RZ ;  /* 0x0000001f0a0a7819 */ /* 0x000fc800000006ff */
[----:B------:R0:W1:Y:S01]  /*4220*/  SYNCS.PHASECHK.TRANS64.TRYWAIT P3, [UR10+0x16850], R10 ;  /* 0x0168500aff0075a7 */ /* 0x000062000806014a */
[----:B------:R-:W-:Y:S05]  /*4230*/  @!P0 BRA `(.L_x_1869) ;  /* 0x0000000000048947 */ /* 0x000fea0003800000 */
[----:B------:R-:W-:Y:S01]  /*4240*/  BPT.TRAP 0x1 ;  /* 0x000000040000795c */ /* 0x000fe20000300000 */
.L_x_1869:
[----:B-1----:R-:W-:Y:S05]  /*4250*/  @P3 BRA `(.L_x_1867) ;  /* 0x0000000000083947 */ /* 0x002fea0003800000 */
[----:B------:R-:W1:Y:S02]  /*4260*/  SYNCS.PHASECHK.TRANS64.TRYWAIT P3, [UR10+0x16850], R10 ;  /* 0x0168500aff0075a7 */ /* 0x000e64000806014a */
[----:B-1----:R-:W-:Y:S05]  /*4270*/  @!P3 BRA `(.L_x_1870) ;  /* 0x000000a0002cb947 */ /* 0x002fea0003800000 */
.L_x_1867:
[----:B------:R-:W-:Y:S01]  /*4280*/  UIADD3 UR7, UR39, 0x400, URZ ;  /* 0x0000040027077890 */ /* 0x000fe2000fffe03f */
[----:B------:R-:W-:Y:S01]  /*4290*/  WARPGROUP.ARRIVE ;  /* 0x00000000000079c5 */ /* 0x000fe20000000000 */
[----:B------:R-:W-:Y:S01]  /*42a0*/  UMOV UR11, 0x40000040 ;  /* 0x40000040000b7882 */ /* 0x000fe20000000000 */
[----:B------:R-:W-:Y:S01]  /*42b0*/  FMUL.FTZ R23, R34, UR28 ;  /* 0x0000001c22177c20 */ /* 0x000fe20008410000 */
[----:B------:R-:W-:Y:S01]  /*42c0*/  USHF.R.U32.HI UR7, URZ, 0x4, UR7 ;  /* 0x000000043f077899 */ /* 0x000fe20008011607 */
[----:B------:R-:W-:Y:S01]  /*42d0*/  FMUL.FTZ R20, R33, UR28 ;  /* 0x0000001c21147c20 */ /* 0x000fe20008410000 */
[----:B------:R-:W-:Y:S02]  /*42e0*/  IMAD.MOV.U32 R33, RZ, RZ, R4 ;  /* 0x000000ffff217224 */ /* 0x000fe400078e0004 */
[----:B------:R-:W-:Y:S01]  /*42f0*/  FMUL.FTZ R21, R36, UR28 ;  /* 0x0000001c24157c20 */ /* 0x000fe20008410000 */
[----:B------:R-:W-:Y:S01]  /*4300*/  ULOP3.LUT UR7, UR7, 0x3fff, URZ, 0xc0, !UPT ;  /* 0x00003fff07077892 */ /* 0x000fe2000f8ec03f */
[----:B------:R-:W-:Y:S01]  /*4310*/  FMUL.FTZ R22, R37, UR28 ;  /* 0x0000001c25167c20 */ /* 0x000fe20008410000 */
[----:B------:R-:W-:Y:S01]  /*4320*/  FMUL.FTZ R12, R26, UR28 ;  /* 0x0000001c1a0c7c20 */ /* 0x000fe20008410000 */
[----:B------:R-:W-:Y:S01]  /*4330*/  FMUL.FTZ R13, R27, UR28 ;  /* 0x0000001c1b0d7c20 */ /* 0x000fe20008410000 */
[----:B------:R-:W-:Y:S01]  /*4340*/  ULEA UR7, UR6, UR7, 0xa ;  /* 0x0000000706077291 */ /* 0x000fe2000f8e503f */
[----:B------:R-:W-:Y:S01]  /*4350*/  FMUL.FTZ R17, R30, UR28 ;  /* 0x0000001c1e117c20 */ /* 0x000fe20008410000 */
[----:B------:R-:W-:Y:S01]  /*4360*/  FMUL.FTZ R18, R31, UR28 ;  /* 0x0000001c1f127c20 */ /* 0x000fe20008410000 */
[----:B-1----:R-:W-:Y:S01]  /*4370*/  FMUL.FTZ R11, R25, UR28 ;  /* 0x0000001c190b7c20 */ /* 0x002fe20008410000 */
[----:B------:R-:W1:Y:S01]  /*4380*/  MUFU.TANH R12, R12 ;  /* 0x0000000c000c7308 */ /* 0x000e620000002400 */
[----:B------:R-:W-:Y:S01]  /*4390*/  FMUL.FTZ R25, R40, UR28 ;  /* 0x0000001c28197c20 */ /* 0x000fe20008410000 */
[----:B0-----:R-:W-:Y:S01]  /*43a0*/  FMUL.FTZ R10, R24, UR28 ;  /* 0x0000001c180a7c20 */ /* 0x001fe20008410000 */
[----:B------:R-:W-:Y:S01]  /*43b0*/  UMOV UR10, UR7 ;  /* 0x00000007000a7c82 */ /* 0x000fe20008000000 */
[----:B------:R-:W-:Y:S01]  /*43c0*/  FMUL.FTZ R24, R35, UR28 ;  /* 0x0000001c23187c20 */ /* 0x000fe20008410000 */
[----:B------:R-:W-:Y:S01]  /*43d0*/  HGMMA.64x64x16.F32.BF16 R88, R148, gdesc[UR8].tnspB, R88, gsb0 ;  /* 0x40e0000894587df0 */ /* 0x000fe20008001858 */
[----:B------:R-:W-:Y:S01]  /*43e0*/  UIADD3 UR10, UR7, 0x80, URZ ;  /* 0x00000080070a7890 */ /* 0x000fe2000fffe03f */
[----:B------:R-:W-:Y:S01]  /*43f0*/  FMUL.FTZ R42, R42, UR28 ;  /* 0x0000001c2a2a7c20 */ /* 0x000fe20008410000 */
[----:B------:R-:W-:Y:S01]  /*4400*/  UMOV UR11, 0x40000040 ;  /* 0x40000040000b7882 */ /* 0x000fe20000000000 */
        /* <DEDUP_REMOVED lines=13> */
[----:B------:R-:W-:Y:S01]  /*44e0*/  FMUL.FTZ R52, R54, UR28 ;  /* 0x0000001c36347c20 */ /* 0x000fe20008410000 */
[----:B------:R-:W-:Y:S01]  /*44f0*/  FMUL.FTZ R30, R49, UR28 ;  /* 0x0000001c311e7c20 */ /* 0x000fe20008410000 */
[----:B------:R-:W-:Y:S01]  /*4500*/  FMUL.FTZ R54, R55, UR28 ;  /* 0x0000001c37367c20 */ /* 0x000fe20008410000 */
[----:B------:R-:W3:Y:S01]  /*4510*/  MUFU.TANH R18, R18 ;  /* 0x0000001200127308 */ /* 0x000ee20000002400 */
[----:B------:R-:W-:Y:S01]  /*4520*/  FMUL.FTZ R58, R58, UR28 ;  /* 0x0000001c3a3a7c20 */ /* 0x000fe20008410000 */
[----:B------:R-:W-:Y:S01]  /*4530*/  FMUL.FTZ R19, R32, UR28 ;  /* 0x0000001c20137c20 */ /* 0x000fe20008410000 */
[----:B------:R-:W-:Y:S01]  /*4540*/  FMUL.FTZ R32, R53, UR28 ;  /* 0x0000001c35207c20 */ /* 0x000fe20008410000 */
[----:B------:R-:W-:Y:S01]  /*4550*/  FMUL.FTZ R62, R62, UR28 ;  /* 0x0000001c3e3e7c20 */ /* 0x000fe20008410000 */
[----:B------:R-:W-:Y:S01]  /*4560*/  FMUL.FTZ R35, R57, UR28 ;  /* 0x0000001c39237c20 */ /* 0x000fe20008410000 */
[----:B------:R-:W-:Y:S01]  /*4570*/  FMUL.FTZ R78, R78, UR28 ;  /* 0x0000001c4e4e7c20 */ /* 0x000fe20008410000 */
[----:B------:R-:W-:Y:S01]  /*4580*/  FMUL.FTZ R82, R82, UR28 ;  /* 0x0000001c52527c20 */ /* 0x000fe20008410000 */
[----:B------:R-:W4:Y:S01]  /*4590*/  MUFU.TANH R23, R23 ;  /* 0x0000001700177308 */ /* 0x000f220000002400 */
[----:B------:R-:W-:Y:S01]  /*45a0*/  FMUL.FTZ R86, R86, UR28 ;  /* 0x0000001c56567c20 */ /* 0x000fe20008410000 */
[----:B------:R-:W-:-:S06]  /*45b0*/  UISETP.GT.AND UP1, UPT, UR26, UR25, UPT ;  /* 0x000000191a00728c */ /* 0x000fcc000bf24270 */
[----:B------:R-:W5:Y:S08]  /*45c0*/  MUFU.TANH R24, R24 ;  /* 0x0000001800187308 */ /* 0x000f700000002400 */
[----:B------:R-:W-:Y:S08]  /*45d0*/  MUFU.TANH R42, R42 ;  /* 0x0000002a002a7308 */ /* 0x000ff00000002400 */
[----:B------:R-:W-:Y:S08]  /*45e0*/  MUFU.TANH R44, R44 ;  /* 0x0000002c002c7308 */ /* 0x000ff00000002400 */
[----:B------:R-:W-:Y:S08]  /*45f0*/  MUFU.TANH R46, R46 ;  /* 0x0000002e002e7308 */ /* 0x000ff00000002400 */
[----:B------:R-:W-:Y:S08]  /*4600*/  MUFU.TANH R50, R50 ;  /* 0x0000003200327308 */ /* 0x000ff00000002400 */
[----:B------:R-:W-:Y:S01]  /*4610*/  MUFU.TANH R48, R48 ;  /* 0x0000003000307308 */ /* 0x000fe20000002400 */
[----:B------:R-:W-:-:S02]  /*4620*/  WARPGROUP.DEPBAR.LE gsb0, 0x0 ;  /* 0x00008000000079c5 */ /* 0x000fc40000010000 */
[----:B------:R-:W-:Y:S01]  /*4630*/  WARPGROUP.ARRIVE ;  /* 0x00000000000079c5 */ /* 0x000fe20000000000 */
[----:B------:R-:W-:Y:S01]  /*4640*/  FMUL.FTZ R148, R38, UR28 ;  /* 0x0000001c26947c20 */ /* 0x000fe20008410000 */
[----:B------:R-:W-:Y:S01]  /*4650*/  FMUL.FTZ R38, R39, UR28 ;  /* 0x0000001c27267c20 */ /* 0x000fe20008410000 */
[----:B------:R-:W-:Y:S02]  /*4660*/  IMAD.U32 R39, RZ, RZ, UR27 ;  /* 0x0000001bff277e24 */ /* 0x000fe4000f8e00ff */
[----:B------:R-:W-:Y:S01]  /*4670*/  FMUL.FTZ R149, R43, UR28 ;  /* 0x0000001c2b957c20 */ /* 0x000fe20008410000 */
[----:B------:R-:W-:Y:S01]  /*4680*/  MUFU.TANH R52, R52 ;  /* 0x0000003400347308 */ /* 0x000fe20000002400 */
[----:B------:R-:W-:Y:S01]  /*4690*/  HGMMA.64x64x16.F32.BF16 R88, R144, gdesc[UR8].tnspB, R88, gsb0 ;  /* 0x40e0000890587df0 */ /* 0x000fe20008001858 */
[----:B------:R-:W-:Y:S01]  /*46a0*/  @UP0 ULDC UR10, c[0x0][0x44c] ;  /* 0x00011300000a0ab9 */ /* 0x000fe20000000800 */
[----:B------:R-:W-:Y:S01]  /*46b0*/  UMOV UR11, 0x40000040 ;  /* 0x40000040000b7882 */ /* 0x000fe20000000000 */
[----:B------:R-:W-:Y:S01]  /*46c0*/  @P2 IMAD.HI.U32 R34, R4, UR10, RZ ;  /* 0x0000000a04222c27 */ /* 0x000fe2000f8e00ff */
[----:B------:R-:W-:-:S03]  /*46d0*/  @UP0 ULDC UR10, c[0x0][0x450] ;  /* 0x00011400000a0ab9 */ /* 0x000fc60000000800 */
[----:B------:R-:W5:Y:S01]  /*46e0*/  MUFU.TANH R148, R148 ;  /* 0x0000009400947308 */ /* 0x000f620000002400 */
[----:B------:R-:W-:Y:S01]  /*46f0*/  @P2 SHF.R.U32.HI R33, RZ, UR10, R34 ;  /* 0x0000000aff212c19 */ /* 0x000fe20008011622 */
[----:B------:R-:W-:Y:S01]  /*4700*/  UMOV UR10, 0xffffff80 ;  /* 0xffffff80000a7882 */ /* 0x000fe20000000000 */
[----:B------:R-:W-:Y:S01]  /*4710*/  FMUL.FTZ R34, R56, UR28 ;  /* 0x0000001c38227c20 */ /* 0x000fe20008410000 */
[----:B------:R-:W-:Y:S01]  /*4720*/  UIMAD UR10, UR26, UR10, 0x1 ;  /* 0x000000011a0a74a4 */ /* 0x000fe2000f8e020a */
[----:B------:R-:W-:Y:S01]  /*4730*/  FMUL.FTZ R56, R59, UR28 ;  /* 0x0000001c3b387c20 */ /* 0x000fe20008410000 */
[----:B------:R-:W1:Y:S01]  /*4740*/  SHFL.IDX PT, R37, R33, 0x1, 0x1c1f ;  /* 0x003c1f0021257f89 */ /* 0x000e6200000e0000 */
[----:B------:R-:W-:Y:S01]  /*4750*/  UIADD3 UR26, UR26, -0x1, URZ ;  /* 0xffffffff1a1a7890 */ /* 0x000fe2000fffe03f */
[----:B------:R-:W5:Y:S02]  /*4760*/  MUFU.TANH R38, R38 ;  /* 0x0000002600267308 */ /* 0x000f640000002400 */
[----:B------:R-:W-:Y:S01]  /*4770*/  IMAD.U32 R36, RZ, RZ, UR10 ;  /* 0x0000000aff247e24 */ /* 0x000fe2000f8e00ff */
[----:B------:R-:W-:Y:S01]  /*4780*/  UIADD3 UR10, UR7, 0x100, URZ ;  /* 0x00000100070a7890 */ /* 0x000fe2000fffe03f */
[----:B------:R-:W5:Y:S02]  /*4790*/  SHFL.IDX PT, R33, R33, RZ, 0x1c1f ;  /* 0x001c1fff21217589 */ /* 0x000f6400000e0000 */
[----:B------:R-:W-:-:S02]  /*47a0*/  IMAD R36, R5, -0x2, R36 ;  /* 0xfffffffe05247824 */ /* 0x000fc400078e0224 */
[----:B------:R-:W5:Y:S02]  /*47b0*/  MUFU.TANH R149, R149 ;  /* 0x0000009500957308 */ /* 0x000f640000002400 */
[----:B------:R-:W-:-:S06]  /*47c0*/  IMAD R36, R39, UR37, R36 ;  /* 0x0000002527247c24 */ /* 0x000fcc000f8e0224 */
[----:B------:R-:W-:Y:S01]  /*47d0*/  MUFU.TANH R54, R54 ;  /* 0x0000003600367308 */ /* 0x000fe20000002400 */
[----:B-1----:R-:W-:-:S07]  /*47e0*/  IADD3 R40, R37, -UR29, R36 ;  /* 0x8000001d25287c10 */ /* 0x002fce000fffe024 */
[----:B------:R-:W1:Y:S01]  /*47f0*/  MUFU.TANH R58, R58 ;  /* 0x0000003a003a7308 */ /* 0x000e620000002400 */
[C---:B------:R-:W-:Y:S02]  /*4800*/  ISETP.GT.AND P3, PT, R40.reuse, RZ, PT ;  /* 0x000000ff2800720c */ /* 0x040fe40003f64270 */
[----:B------:R-:W-:Y:S02]  /*4810*/  ISETP.GT.AND P4, PT, R40, 0x1, PT ;  /* 0x000000012800780c */ /* 0x000fe40003f84270 */
[----:B------:R-:W-:Y:S02]  /*4820*/  FSEL R12, R12, -INF , P3 ;  /* 0xff8000000c0c7808 */ /* 0x000fe40001800000 */
[C---:B------:R-:W-:Y:S01]  /*4830*/  ISETP.GT.AND P3, PT, R40.reuse, 0x8, PT ;  /* 0x000000082800780c */ /* 0x040fe20003f64270 */
[----:B------:R-:W-:Y:S01]  /*4840*/  MUFU.TANH R56, R56 ;  /* 0x0000003800387308 */ /* 0x000fe20000002400 */
[----:B0-----:R-:W-:Y:S02]  /*4850*/  FSEL R13, R13, -INF , P4 ;  /* 0xff8000000d0d7808 */ /* 0x001fe40002000000 */
[----:B------:R-:W-:-:S02]  /*4860*/  ISETP.GT.AND P4, PT, R40, 0x9, PT ;  /* 0x000000092800780c */ /* 0x000fc40003f84270 */
[----:B--2---:R-:W-:Y:S02]  /*4870*/  FSEL R17, R17, -INF , P3 ;  /* 0xff80000011117808 */ /* 0x004fe40001800000 */
[----:B------:R-:W-:Y:S01]  /*4880*/  ISETP.GT.AND P3, PT, R40, 0x10, PT ;  /* 0x000000102800780c */ /* 0x000fe20003f64270 */
[----:B------:R-:W0:Y:S01]  /*4890*/  MUFU.TANH R62, R62 ;  /* 0x0000003e003e7308 */ /* 0x000e220000002400 */
[----:B---3--:R-:W-:Y:S01]  /*48a0*/  FSEL R37, R18, -INF , P4 ;  /* 0xff80000012257808 */ /* 0x008fe20002000000 */
[----:B------:R-:W-:Y:S01]  /*48b0*/  FMUL.FTZ R18, R70, UR28 ;  /* 0x0000001c46127c20 */ /* 0x000fe20008410000 */
[C---:B------:R-:W-:Y:S02]  /*48c0*/  ISETP.GT.AND P4, PT, R40.reuse, 0x11, PT ;  /* 0x000000112800780c */ /* 0x040fe40003f84270 */
[----:B----4-:R-:W-:Y:S01]  /*48d0*/  FSEL R39, R23, -INF , P3 ;  /* 0xff80000017277808 */ /* 0x010fe20001800000 */
[----:B------:R-:W-:Y:S01]  /*48e0*/  FMUL.FTZ R23, R79, UR28 ;  /* 0x0000001c4f177c20 */ /* 0x000fe20008410000 */
[----:B------:R-:W-:Y:S01]  /*48f0*/  ISETP.GT.AND P3, PT, R40, 0x18, PT ;  /* 0x000000182800780c */ /* 0x000fe20003f64270 */
[----:B------:R-:W-:Y:S01]  /*4900*/  MUFU.TANH R18, R18 ;  /* 0x0000001200127308 */ /* 0x000fe20000002400 */
[----:B-----5:R-:W-:-:S02]  /*4910*/  FSEL R41, R24, -INF , P4 ;  /* 0xff80000018297808 */ /* 0x020fc40002000000 */
[----:B------:R-:W-:Y:S01]  /*4920*/  ISETP.GT.AND P4, PT, R40, 0x19, PT ;  /* 0x000000192800780c */ /* 0x000fe20003f84270 */
[----:B------:R-:W2:Y:S01]  /*4930*/  LDC R24, c[0x0][0x988] ;  /* 0x00026200ff187b82 */ /* 0x000ea20000000800 */
[----:B------:R-:W-:Y:S02]  /*4940*/  FSEL R43, R148, -INF , P3 ;  /* 0xff800000942b7808 */ /* 0x000fe40001800000 */
[----:B------:R-:W-:Y:S01]  /*4950*/  ISETP.GT.AND P3, PT, R40, 0x20, PT ;  /* 0x000000202800780c */ /* 0x000fe20003f64270 */
[----:B------:R3:W-:Y:S01]  /*4960*/  MUFU.TANH R155, R23 ;  /* 0x00000017009b7308 */ /* 0x0007e20000002400 */
[----:B------:R-:W-:Y:S01]  /*4970*/  FSEL R45, R38, -INF , P4 ;  /* 0xff800000262d7808 */ /* 0x000fe20002000000 */
[----:B------:R-:W-:Y:S01]  /*4980*/  FMUL.FTZ R38, R61, UR28 ;  /* 0x0000001c3d267c20 */ /* 0x000fe20008410000 */
[----:B------:R-:W-:Y:S02]  /*4990*/  ISETP.GT.AND P4, PT, R40, 0x21, PT ;  /* 0x000000212800780c */ /* 0x000fe40003f84270 */
[----:B------:R-:W-:Y:S01]  /*49a0*/  FSEL R47, R42, -INF , P3 ;  /* 0xff8000002a2f7808 */ /* 0x000fe20001800000 */
[----:B------:R-:W-:-:S02]  /*49b0*/  WARPGROUP.DEPBAR.LE gsb0, 0x0 ;  /* 0x00008000000079c5 */ /* 0x000fc40000010000 */
[----:B------:R-:W-:Y:S01]  /*49c0*/  WARPGROUP.ARRIVE ;  /* 0x00000000000079c5 */ /* 0x000fe20000000000 */
[C---:B------:R-:W-:Y:S01]  /*49d0*/  ISETP.GT.AND P3, PT, R40.reuse, 0x28, PT ;  /* 0x000000282800780c */ /* 0x040fe20003f64270 */
[----:B------:R-:W-:Y:S01]  /*49e0*/  FMUL.FTZ R145, R71, UR28 ;  /* 0x0000001c47917c20 */ /* 0x000fe20008410000 */
[----:B------:R-:W-:Y:S01]  /*49f0*/  FSEL R49, R149, -INF , P4 ;  /* 0xff80000095317808 */ /* 0x000fe20002000000 */
[----:B------:R-:W-:Y:S01]  /*4a00*/  FMUL.FTZ R149, R75, UR28 ;  /* 0x0000001c4b957c20 */ /* 0x000fe20008410000 */
[----:B------:R-:W-:Y:S01]  /*4a10*/  ISETP.GT.AND P4, PT, R40, 0x29, PT ;  /* 0x000000292800780c */ /* 0x000fe20003f84270 */
[----:B------:R-:W-:Y:S01]  /*4a20*/  HGMMA.64x64x16.F32.BF16 R88, R140, gdesc[UR8].tnspB, R88, gsb0 ;  /* 0x40e000088c587df0 */ /* 0x000fe20008001858 */
[----:B------:R-:W-:Y:S01]  /*4a30*/  FSEL R51, R44, -INF , P3 ;  /* 0xff8000002c337808 */ /* 0x000fe20001800000 */
[----:B------:R-:W-:Y:S01]  /*4a40*/  UIADD3 UR10, UR7, 0x180, URZ ;  /* 0x00000180070a7890 */ /* 0x000fe2000fffe03f */
[----:B------:R-:W-:Y:S01]  /*4a50*/  ISETP.GT.AND P3, PT, R40, 0x30, PT ;  /* 0x000000302800780c */ /* 0x000fe20003f64270 */
[----:B------:R-:W-:Y:S01]  /*4a60*/  FMUL.FTZ R147, R74, UR28 ;  /* 0x0000001c4a937c20 */ /* 0x000fe20008410000 */
[----:B------:R-:W-:Y:S01]  /*4a70*/  FSEL R53, R46, -INF , P4 ;  /* 0xff8000002e357808 */ /* 0x000fe20002000000 */
[----:B------:R-:W-:Y:S01]  /*4a80*/  MUFU.TANH R145, R145 ;  /* 0x0000009100917308 */ /* 0x000fe20000002400 */
[----:B------:R-:W-:Y:S01]  /*4a90*/  ISETP.GT.AND P4, PT, R40, 0x31, PT ;  /* 0x000000312800780c */ /* 0x000fe20003f84270 */
[----:B------:R-:W-:Y:S01]  /*4aa0*/  UMOV UR11, 0x40000040 ;  /* 0x40000040000b7882 */ /* 0x000fe20000000000 */
[----:B------:R-:W-:Y:S01]  /*4ab0*/  FSEL R55, R50, -INF , P3 ;  /* 0xff80000032377808 */ /* 0x000fe20001800000 */
[----:B---3--:R-:W-:Y:S01]  /*4ac0*/  FMUL.FTZ R23, R83, UR28 ;  /* 0x0000001c53177c20 */ /* 0x008fe20008410000 */
[----:B------:R-:W-:Y:S01]  /*4ad0*/  ISETP.GT.AND P3, PT, R40, 0x38, PT ;  /* 0x000000382800780c */ /* 0x000fe20003f64270 */
[----:B------:R-:W-:Y:S01]  /*4ae0*/  FMUL.FTZ R42, R65, UR28 ;  /* 0x0000001c412a7c20 */ /* 0x000fe20008410000 */
[----:B------:R-:W-:Y:S01]  /*4af0*/  FSEL R57, R48, -INF , P4 ;  /* 0xff80000030397808 */ /* 0x000fe20002000000 */
[----:B------:R-:W-:Y:S01]  /*4b00*/  MUFU.TANH R147, R147 ;  /* 0x0000009300937308 */ /* 0x000fe20000002400 */
[----:B------:R-:W-:Y:S01]  /*4b10*/  ISETP.GT.AND P4, PT, R40, 0x39, PT ;  /* 0x000000392800780c */ /* 0x000fe20003f84270 */
[----:B------:R-:W-:Y:S01]  /*4b20*/  FMUL.FTZ R44, R68, UR28 ;  /* 0x0000001c442c7c20 */ /* 0x000fe20008410000 */
[----:B------:R-:W-:Y:S01]  /*4b30*/  FSEL R59, R52, -INF , P3 ;  /* 0xff800000343b7808 */ /* 0x000fe20001800000 */
[----:B------:R-:W-:Y:S01]  /*4b40*/  FMUL.FTZ R46, R69, UR28 ;  /* 0x0000001c452e7c20 */ /* 0x000fe20008410000 */
[----:B------:R-:W-:Y:S01]  /*4b50*/  ISETP.GT.AND P3, PT, R40, 0x40, PT ;  /* 0x000000402800780c */ /* 0x000fe20003f64270 */
[----:B------:R-:W-:Y:S01]  /*4b60*/  FMUL.FTZ R50, R73, UR28 ;  /* 0x0000001c49327c20 */ /* 0x000fe20008410000 */
[----:B------:R-:W-:Y:S01]  /*4b70*/  IADD3 R36, R33, -UR29, R36 ;  /* 0x8000001d21247c10 */ /* 0x000fe2000fffe024 */
[----:B------:R-:W-:Y:S01]  /*4b80*/  MUFU.TANH R149, R149 ;  /* 0x0000009500957308 */ /* 0x000fe20000002400 */
[----:B-1----:R-:W-:Y:S01]  /*4b90*/  FSEL R71, R58, -INF , P3 ;  /* 0xff8000003a477808 */ /* 0x002fe20001800000 */
[----:B------:R-:W-:Y:S01]  /*4ba0*/  FMUL.FTZ R58, R81, UR28 ;  /* 0x0000001c513a7c20 */ /* 0x000fe20008410000 */
[----:B------:R-:W-:Y:S01]  /*4bb0*/  ISETP.GT.AND P3, PT, R40, 0x48, PT ;  /* 0x000000482800780c */ /* 0x000fe20003f64270 */
[----:B------:R-:W-:Y:S01]  /*4bc0*/  FMUL.FTZ R48, R72, UR28 ;  /* 0x0000001c48307c20 */ /* 0x000fe20008410000 */
[----:B------:R-:W-:Y:S01]  /*4bd0*/  ISETP.GT.AND P5, PT, R36, 0x1, PT ;  /* 0x000000012400780c */ /* 0x000fe20003fa4270 */
[----:B------:R-:W-:Y:S01]  /*4be0*/  FMUL.FTZ R52, R76, UR28 ;  /* 0x0000001c4c347c20 */ /* 0x000fe20008410000 */
[----:B0-----:R-:W-:Y:S01]  /*4bf0*/  FSEL R75, R62, -INF , P3 ;  /* 0xff8000003e4b7808 */ /* 0x001fe20001800000 */
[----:B------:R-:W-:Y:S01]  /*4c00*/  MUFU.TANH R78, R78 ;  /* 0x0000004e004e7308 */ /* 0x000fe20000002400 */
[----:B------:R-:W-:Y:S01]  /*4c10*/  ISETP.GT.AND P3, PT, R40, 0x50, PT ;  /* 0x000000502800780c */ /* 0x000fe20003f64270 */
[----:B------:R-:W-:-:S06]  /*4c20*/  FMUL.FTZ R62, R84, UR28 ;  /* 0x0000001c543e7c20 */ /* 0x000fcc0008410000 */
[----:B------:R-:W-:Y:S08]  /*4c30*/  MUFU.TANH R82, R82 ;  /* 0x0000005200527308 */ /* 0x000ff00000002400 */
[----:B------:R0:W-:Y:S08]  /*4c40*/  MUFU.TANH R153, R23 ;  /* 0x0000001700997308 */ /* 0x0001f00000002400 */
[----:B------:R-:W-:Y:S01]  /*4c50*/  MUFU.TANH R86, R86 ;  /* 0x0000005600567308 */ /* 0x000fe20000002400 */
[----:B0-----:R-:W-:-:S07]  /*4c60*/  FMUL.FTZ R23, R87, UR28 ;  /* 0x0000001c57177c20 */ /* 0x001fce0008410000 */
[----:B------:R-:W-:Y:S08]  /*4c70*/  MUFU.TANH R23, R23 ;  /* 0x0000001700177308 */ /* 0x000ff00000002400 */
[----:B------:R-:W-:Y:S01]  /*4c80*/  MUFU.TANH R10, R10 ;  /* 0x0000000a000a7308 */ /* 0x000fe20000002400 */
[----:B------:R-:W-:Y:S02]  /*4c90*/  WARPGROUP.DEPBAR.LE gsb0, 0x0 ;  /* 0x00008000000079c5 */ /* 0x000fe40000010000 */
[----:B------:R-:W-:Y:S01]  /*4ca0*/  FMNMX.FTZ R142, R12, R9, !PT ;  /* 0x000000090c8e7209 */ /* 0x000fe20007810000 */
[----:B------:R-:W-:Y:S01]  /*4cb0*/  FMUL.FTZ R140, R63, UR28 ;  /* 0x0000001c3f8c7c20 */ /* 0x000fe20008410000 */
[----:B------:R-:W-:Y:S01]  /*4cc0*/  FMUL.FTZ R141, R66, UR28 ;  /* 0x0000001c428d7c20 */ /* 0x000fe20008410000 */
[----:B------:R-:W-:Y:S01]  /*4cd0*/  FSEL R63, R54, -INF , P4 ;  /* 0xff800000363f7808 */ /* 0x000fe20002000000 */
[----:B------:R-:W-:Y:S01]  /*4ce0*/  FMUL.FTZ R143, R67, UR28 ;  /* 0x0000001c438f7c20 */ /* 0x000fe20008410000 */
[----:B------:R-:W-:Y:S01]  /*4cf0*/  FMNMX.FTZ R142, R13, R142, !PT ;  /* 0x0000008e0d8e7209 */ /* 0x000fe20007810000 */
[----:B------:R-:W-:Y:S01]  /*4d00*/  WARPGROUP.ARRIVE ;  /* 0x00000000000079c5 */ /* 0x000fe20000000000 */
[----:B------:R-:W0:Y:S01]  /*4d10*/  MUFU.TANH R140, R140 ;  /* 0x0000008c008c7308 */ /* 0x000e220000002400 */
[----:B------:R-:W-:Y:S01]  /*4d20*/  ISETP.GT.AND P4, PT, R40, 0x41, PT ;  /* 0x000000412800780c */ /* 0x000fe20003f84270 */
[----:B------:R-:W-:Y:S01]  /*4d30*/  FMUL.FTZ R54, R77, UR28 ;  /* 0x0000001c4d367c20 */ /* 0x000fe20008410000 */
[----:B------:R-:W-:-:S02]  /*4d40*/  FMNMX.FTZ R142, R17, R142, !PT ;  /* 0x0000008e118e7209 */ /* 0x000fc40007810000 */
[----:B------:R-:W-:Y:S01]  /*4d50*/  FSEL R67, R56, -INF , P4 ;  /* 0xff80000038437808 */ /* 0x000fe20002000000 */
[----:B------:R-:W-:Y:S01]  /*4d60*/  HGMMA.64x64x16.F32.BF16 R88, R136, gdesc[UR8].tnspB, R88, gsb0 ;  /* 0x40e0000888587df0 */ /* 0x000fe20008001858 */
[----:B------:R-:W-:Y:S01]  /*4d70*/  FMNMX.FTZ R142, R37, R142, !PT ;  /* 0x0000008e258e7209 */ /* 0x000fe20007810000 */
[----:B------:R-:W1:Y:S01]  /*4d80*/  MUFU.TANH R141, R141 ;  /* 0x0000008d008d7308 */ /* 0x000e620000002400 */
[----:B------:R-:W-:Y:S01]  /*4d90*/  ISETP.GT.AND P4, PT, R40, 0x49, PT ;  /* 0x000000492800780c */ /* 0x000fe20003f84270 */
[----:B------:R-:W-:Y:S01]  /*4da0*/  UIADD3 UR10, UR7, 0x200, URZ ;  /* 0x00000200070a7890 */ /* 0x000fe2000fffe03f */
[----:B------:R-:W-:Y:S01]  /*4db0*/  FMNMX.FTZ R142, R39, R142, !PT ;  /* 0x0000008e278e7209 */ /* 0x000fe20007810000 */
[----:B------:R-:W-:Y:S01]  /*4dc0*/  UMOV UR11, 0x40000040 ;  /* 0x40000040000b7882 */ /* 0x000fe20000000000 */
[----:B------:R-:W-:Y:S02]  /*4dd0*/  FMUL.FTZ R56, R80, UR28 ;  /* 0x0000001c50387c20 */ /* 0x000fe40008410000 */
[----:B------:R-:W-:Y:S01]  /*4de0*/  FMNMX.FTZ R142, R41, R142, !PT ;  /* 0x0000008e298e7209 */ /* 0x000fe20007810000 */
[----:B------:R-:W3:Y:S01]  /*4df0*/  MUFU.TANH R143, R143 ;  /* 0x0000008f008f7308 */ /* 0x000ee20000002400 */
[----:B0-----:R-:W-:-:S02]  /*4e00*/  FSEL R79, R140, -INF , P4 ;  /* 0xff8000008c4f7808 */ /* 0x001fc40002000000 */
[----:B------:R-:W-:Y:S02]  /*4e10*/  FMNMX.FTZ R142, R43, R142, !PT ;  /* 0x0000008e2b8e7209 */ /* 0x000fe40007810000 */
[C---:B------:R-:W-:Y:S02]  /*4e20*/  ISETP.GT.AND P4, PT, R40.reuse, 0x51, PT ;  /* 0x000000512800780c */ /* 0x040fe40003f84270 */
[----:B------:R-:W-:Y:S01]  /*4e30*/  FMNMX.FTZ R142, R45, R142, !PT ;  /* 0x0000008e2d8e7209 */ /* 0x000fe20007810000 */
[----:B------:R-:W0:Y:S01]  /*4e40*/  MUFU.TANH R11, R11 ;  /* 0x0000000b000b7308 */ /* 0x000e220000002400 */
[----:B-1----:R-:W-:Y:S02]  /*4e50*/  FSEL R141, R141, -INF , P3 ;  /* 0xff8000008d8d7808 */ /* 0x002fe40001800000 */
[----:B------:R-:W-:Y:S02]  /*4e60*/  FMNMX.FTZ R142, R47, R142, !PT ;  /* 0x0000008e2f8e7209 */ /* 0x000fe40007810000 */
[----:B------:R-:W-:-:S02]  /*4e70*/  ISETP.GT.AND P3, PT, R40, 0x58, PT ;  /* 0x000000582800780c */ /* 0x000fc40003f64270 */
[----:B------:R-:W-:Y:S01]  /*4e80*/  FMNMX.FTZ R142, R49, R142, !PT ;  /* 0x0000008e318e7209 */ /* 0x000fe20007810000 */
[----:B------:R-:W-:Y:S01]  /*4e90*/  MUFU.TANH R14, R14 ;  /* 0x0000000e000e7308 */ /* 0x000fe20000002400 */
[----:B---3--:R-:W-:Y:S02]  /*4ea0*/  FSEL R143, R143, -INF , P4 ;  /* 0xff8000008f8f7808 */ /* 0x008fe40002000000 */
[----:B------:R-:W-:Y:S02]  /*4eb0*/  FMNMX.FTZ R142, R51, R142, !PT ;  /* 0x0000008e338e7209 */ /* 0x000fe40007810000 */
[----:B------:R-:W-:Y:S02]  /*4ec0*/  ISETP.GT.AND P4, PT, R40, 0x59, PT ;  /* 0x000000592800780c */ /* 0x000fe40003f84270 */
[----:B------:R-:W-:Y:S01]  /*4ed0*/  FMNMX.FTZ R142, R53, R142, !PT ;  /* 0x0000008e358e7209 */ /* 0x000fe20007810000 */
[----:B------:R-:W1:Y:S01]  /*4ee0*/  MUFU.TANH R15, R15 ;  /* 0x0000000f000f7308 */ /* 0x000e620000002400 */
[----:B------:R-:W-:Y:S01]  /*4ef0*/  FSEL R83, R18, -INF , P3 ;  /* 0xff80000012537808 */ /* 0x000fe20001800000 */
[----:B------:R-:W-:Y:S01]  /*4f00*/  FMUL.FTZ R18, R60, UR28 ;  /* 0x0000001c3c127c20 */ /* 0x000fe20008410000 */
[----:B------:R-:W-:-:S02]  /*4f10*/  FMNMX.FTZ R142, R55, R142, !PT ;  /* 0x0000008e378e7209 */ /* 0x000fc40007810000 */
[C---:B------:R-:W-:Y:S02]  /*4f20*/  ISETP.GT.AND P3, PT, R40.reuse, 0x60, PT ;  /* 0x000000602800780c */ /* 0x040fe40003f64270 */
[----:B------:R-:W-:Y:S01]  /*4f30*/  FMNMX.FTZ R142, R57, R142, !PT ;  /* 0x0000008e398e7209 */ /* 0x000fe20007810000 */
[----:B------:R-:W-:Y:S01]  /*4f40*/  MUFU.TANH R19, R19 ;  /* 0x0000001300137308 */ /* 0x000fe20000002400 */
[----:B------:R-:W-:Y:S02]  /*4f50*/  FSEL R145, R145, -INF , P4 ;  /* 0xff80000091917808 */ /* 0x000fe40002000000 */
[----:B------:R-:W-:Y:S02]  /*4f60*/  FMNMX.FTZ R142, R59, R142, !PT ;  /* 0x0000008e3b8e7209 */ /* 0x000fe40007810000 */
[----:B------:R-:W-:Y:S02]  /*4f70*/  ISETP.GT.AND P4, PT, R40, 0x61, PT ;  /* 0x000000612800780c */ /* 0x000fe40003f84270 */
[----:B------:R-:W-:Y:S01]  /*4f80*/  FMNMX.FTZ R142, R63, R142, !PT ;  /* 0x0000008e3f8e7209 */ /* 0x000fe20007810000 */
[----:B------:R-:W3:Y:S01]  /*4f90*/  MUFU.TANH R20, R20 ;  /* 0x0000001400147308 */ /* 0x000ee20000002400 */
[----:B------:R-:W-:-:S02]  /*4fa0*/  FSEL R147, R147, -INF , P3 ;  /* 0xff80000093937808 */ /* 0x000fc40001800000 */
[----:B------:R-:W-:Y:S02]  /*4fb0*/  FMNMX.FTZ R142, R71, R142, !PT ;  /* 0x0000008e478e7209 */ /* 0x000fe40007810000 */
[C---:B------:R-:W-:Y:S02]  /*4fc0*/  ISETP.GT.AND P3, PT, R40.reuse, 0x68, PT ;  /* 0x000000682800780c */ /* 0x040fe40003f64270 */
[----:B------:R-:W-:Y:S01]  /*4fd0*/  FMNMX.FTZ R142, R67, R142, !PT ;  /* 0x0000008e438e7209 */ /* 0x000fe20007810000 */
[----:B------:R-:W4:Y:S01]  /*4fe0*/  MUFU.TANH R21, R21 ;  /* 0x0000001500157308 */ /* 0x000f220000002400 */
[----:B------:R-:W-:Y:S02]  /*4ff0*/  FSEL R149, R149, -INF , P4 ;  /* 0xff80000095957808 */ /* 0x000fe40002000000 */
[----:B------:R-:W-:Y:S02]  /*5000*/  FMNMX.FTZ R142, R75, R142, !PT ;  /* 0x0000008e4b8e7209 */ /* 0x000fe40007810000 */
[----:B------:R-:W-:-:S02]  /*5010*/  ISETP.GT.AND P4, PT, R40, 0x69, PT ;  /* 0x000000692800780c */ /* 0x000fc40003f84270 */
[----:B------:R-:W-:Y:S01]  /*5020*/  FMNMX.FTZ R142, R79, R142, !PT ;  /* 0x0000008e4f8e7209 */ /* 0x000fe20007810000 */
[----:B------:R-:W5:Y:S01]  /*5030*/  MUFU.TANH R22, R22 ;  /* 0x0000001600167308 */ /* 0x000f620000002400 */
[----:B------:R-:W-:Y:S02]  /*5040*/  FSEL R151, R78, -INF , P3 ;  /* 0xff8000004e977808 */ /* 0x000fe40001800000 */
[----:B------:R-:W-:Y:S02]  /*5050*/  FMNMX.FTZ R142, R141, R142, !PT ;  /* 0x0000008e8d8e7209 */ /* 0x000fe40007810000 */
[----:B------:R-:W-:Y:S02]  /*5060*/  ISETP.GT.AND P3, PT, R40, 0x70, PT ;  /* 0x000000702800780c */ /* 0x000fe40003f64270 */
[----:B------:R-:W-:Y:S01]  /*5070*/  FMNMX.FTZ R142, R143, R142, !PT ;  /* 0x0000008e8f8e7209 */ /* 0x000fe20007810000 */
[----:B------:R-:W5:Y:S01]  /*5080*/  MUFU.TANH R25, R25 ;  /* 0x0000001900197308 */ /* 0x000f620000002400 */
[----:B------:R-:W-:-:S02]  /*5090*/  FSEL R155, R155, -INF , P4 ;  /* 0xff8000009b9b7808 */ /* 0x000fc40002000000 */
[----:B------:R-:W-:Y:S01]  /*50a0*/  FMNMX.FTZ R142, R83, R142, !PT ;  /* 0x0000008e538e7209 */ /* 0x000fe20007810000 */
[----:B------:R-:W-:Y:S02]  /*50b0*/  WARPGROUP.DEPBAR.LE gsb0, 0x0 ;  /* 0x00008000000079c5 */ /* 0x000fe40000010000 */
[----:B------:R-:W-:Y:S01]  /*50c0*/  ISETP.GT.AND P4, PT, R40, 0x71, PT ;  /* 0x000000712800780c */ /* 0x000fe20003f84270 */
[----:B------:R-:W-:Y:S01]  /*50d0*/  WARPGROUP.ARRIVE ;  /* 0x00000000000079c5 */ /* 0x000fe20000000000 */
[----:B------:R-:W-:Y:S01]  /*50e0*/  FMNMX.FTZ R142, R145, R142, !PT ;  /* 0x0000008e918e7209 */ /* 0x000fe20007810000 */
[----:B------:R-:W5:Y:S01]  /*50f0*/  MUFU.TANH R26, R26 ;  /* 0x0000001a001a7308 */ /* 0x000f620000002400 */
[----:B------:R-:W-:Y:S02]  /*5100*/  FSEL R87, R82, -INF , P3 ;  /* 0xff80000052577808 */ /* 0x000fe40001800000 */
[----:B------:R-:W-:Y:S01]  /*5110*/  FMNMX.FTZ R142, R147, R142, !PT ;  /* 0x0000008e938e7209 */ /* 0x000fe20007810000 */
[----:B------:R-:W-:Y:S01]  /*5120*/  HGMMA.64x64x16.F32.BF16 R88, R132, gdesc[UR8].tnspB, R88, gsb0 ;  /* 0x40e0000884587df0 */ /* 0x000fe20008001858 */
[----:B------:R-:W-:Y:S01]  /*5130*/  ISETP.GT.AND P3, PT, R40, 0x78, PT ;  /* 0x000000782800780c */ /* 0x000fe20003f64270 */
[----:B------:R-:W-:Y:S01]  /*5140*/  UIADD3 UR10, UR7, 0x280, URZ ;  /* 0x00000280070a7890 */ /* 0x000fe2000fffe03f */
[----:B------:R-:W-:Y:S01]  /*5150*/  FMNMX.FTZ R142, R149, R142, !PT ;  /* 0x0000008e958e7209 */ /* 0x000fe20007810000 */
[----:B------:R-:W-:Y:S01]  /*5160*/  UMOV UR11, 0x40000040 ;  /* 0x40000040000b7882 */ /* 0x000fe20000000000 */
[----:B------:R-:W-:Y:S01]  /*5170*/  FSEL R153, R153, -INF , P4 ;  /* 0xff80000099997808 */ /* 0x000fe20002000000 */
[----:B------:R-:W5:Y:S01]  /*5180*/  MUFU.TANH R27, R27 ;  /* 0x0000001b001b7308 */ /* 0x000f620000002400 */
[----:B------:R-:W-:-:S02]  /*5190*/  FMNMX.FTZ R142, R151, R142, !PT ;  /* 0x0000008e978e7209 */ /* 0x000fc40007810000 */
[----:B------:R-:W-:Y:S01]  /*51a0*/  ISETP.GT.AND P4, PT, R40, 0x79, PT ;  /* 0x000000792800780c */ /* 0x000fe20003f84270 */
[----:B------:R-:W-:Y:S01]  /*51b0*/  FMUL.FTZ R40, R64, UR28 ;  /* 0x0000001c40287c20 */ /* 0x000fe20008410000 */
[----:B------:R-:W-:Y:S01]  /*51c0*/  FMNMX.FTZ R142, R155, R142, !PT ;  /* 0x0000008e9b8e7209 */ /* 0x000fe20007810000 */
[----:B------:R-:W-:Y:S01]  /*51d0*/  FMUL.FTZ R64, R85, UR28 ;  /* 0x0000001c55407c20 */ /* 0x000fe20008410000 */
[----:B------:R-:W-:Y:S01]  /*51e0*/  FSEL R61, R86, -INF , P3 ;  /* 0xff800000563d7808 */ /* 0x000fe20001800000 */
[----:B------:R-:W5:Y:S01]  /*51f0*/  MUFU.TANH R28, R28 ;  /* 0x0000001c001c7308 */ /* 0x000f620000002400 */
[----:B------:R-:W-:Y:S02]  /*5200*/  FMNMX.FTZ R142, R87, R142, !PT ;  /* 0x0000008e578e7209 */ /* 0x000fe40007810000 */
[----:B------:R-:W-:Y:S02]  /*5210*/  FSEL R157, R23, -INF , P4 ;  /* 0xff800000179d7808 */ /* 0x000fe40002000000 */
[----:B------:R-:W-:-:S02]  /*5220*/  FMNMX.FTZ R142, R153, R142, !PT ;  /* 0x0000008e998e7209 */ /* 0x000fc40007810000 */
[C---:B------:R-:W-:Y:S01]  /*5230*/  ISETP.GT.AND P4, PT, R36.reuse, RZ, PT ;  /* 0x000000ff2400720c */ /* 0x040fe20003f84270 */
[----:B------:R-:W5:Y:S01]  /*5240*/  MUFU.TANH R29, R29 ;  /* 0x0000001d001d7308 */ /* 0x000f620000002400 */
[----:B------:R-:W-:Y:S02]  /*5250*/  FMNMX.FTZ R142, R61, R142, !PT ;  /* 0x0000008e3d8e7209 */ /* 0x000fe40007810000 */
[----:B0-----:R-:W-:Y:S02]  /*5260*/  FSEL R11, R11, -INF , P5 ;  /* 0xff8000000b0b7808 */ /* 0x001fe40002800000 */
[----:B------:R-:W-:Y:S02]  /*5270*/  FMNMX.FTZ R142, R157, R142, !PT ;  /* 0x0000008e9d8e7209 */ /* 0x000fe40007810000 */
[----:B------:R-:W-:Y:S01]  /*5280*/  ISETP.GT.AND P5, PT, R36, 0x9, PT ;  /* 0x000000092400780c */ /* 0x000fe20003fa4270 */
[----:B------:R-:W0:Y:S02]  /*5290*/  MUFU.TANH R30, R30 ;  /* 0x0000001e001e7308 */ /* 0x000e240000002400 */
[----:B------:R-:W2:Y:S01]  /*52a0*/  SHFL.BFLY PT, R23, R142, 0x2, 0x1f ;  /* 0x0c401f008e177f89 */ /* 0x000ea200000e0000 */
[----:B-1----:R-:W-:-:S02]  /*52b0*/  FSEL R15, R15, -INF , P5 ;  /* 0xff8000000f0f7808 */ /* 0x002fc40002800000 */
[----:B------:R-:W-:-:S03]  /*52c0*/  ISETP.GT.AND P5, PT, R36, 0x11, PT ;  /* 0x000000112400780c */ /* 0x000fc60003fa4270 */
[----:B------:R-:W1:Y:S08]  /*52d0*/  MUFU.TANH R31, R31 ;  /* 0x0000001f001f7308 */ /* 0x000e700000002400 */
[----:B------:R-:W1:Y:S08]  /*52e0*/  MUFU.TANH R32, R32 ;  /* 0x0000002000207308 */ /* 0x000e700000002400 */
[----:B------:R-:W1:Y:S01]  /*52f0*/  MUFU.TANH R34, R34 ;  /* 0x0000002200227308 */ /* 0x000e620000002400 */
[----:B--2---:R-:W-:-:S05]  /*5300*/  FMNMX.FTZ R23, R142, R23, !PT ;  /* 0x000000178e177209 */ /* 0x004fca0007810000 */
[----:B------:R-:W2:Y:S02]  /*5310*/  SHFL.BFLY PT, R60, R23, 0x1, 0x1f ;  /* 0x0c201f00173c7f89 */ /* 0x000ea400000e0000 */
[----:B------:R-:W1:Y:S08]  /*5320*/  MUFU.TANH R35, R35 ;  /* 0x0000002300237308 */ /* 0x000e700000002400 */
[----:B------:R-:W1:Y:S01]  /*5330*/  MUFU.TANH R18, R18 ;  /* 0x0000001200127308 */ /* 0x000e620000002400 */
[----:B------:R-:W-:-:S02]  /*5340*/  WARPGROUP.DEPBAR.LE gsb0, 0x0 ;  /* 0x00008000000079c5 */ /* 0x000fc40000010000 */
[----:B------:R-:W-:-:S05]  /*5350*/  WARPGROUP.ARRIVE ;  /* 0x00000000000079c5 */ /* 0x000fca0000000000 */
[----:B------:R-:W1:Y:S01]  /*5360*/  MUFU.TANH R38, R38 ;  /* 0x0000002600267308 */ /* 0x000e620000002400 */
[----:B--2---:R-:W-:Y:S01]  /*5370*/  FMNMX.FTZ R23, R23, R60, !PT ;  /* 0x0000003c17177209 */ /* 0x004fe20007810000 */
[----:B------:R-:W-:Y:S01]  /*5380*/  HGMMA.64x64x16.F32.BF16 R88, R128, gdesc[UR8].tnspB, R88, gsb0 ;  /* 0x40e0000880587df0 */ /* 0x000fe20008001858 */
[----:B------:R-:W-:Y:S02]  /*5390*/  UIADD3 UR10, UR7, 0x300, URZ ;  /* 0x00000300070a7890 */ /* 0x000fe4000fffe03f */
[C---:B------:R-:W-:Y:S01]  /*53a0*/  FSETP.NEU.FTZ.AND P3, PT, R23.reuse, -INF , PT ;  /* 0xff8000001700780b */ /* 0x040fe20003f7d000 */
[C---:B------:R-:W-:Y:S02]  /*53b0*/  FMUL.FTZ R60, R23.reuse, R24 ;  /* 0x00000018173c7220 */ /* 0x040fe40000410000 */
[----:B------:R-:W2:Y:S01]  /*53c0*/  MUFU.TANH R40, R40 ;  /* 0x0000002800287308 */ /* 0x000ea20000002400 */
[----:B------:R-:W-:Y:S01]  /*53d0*/  UMOV UR11, 0x40000040 ;  /* 0x40000040000b7882 */ /* 0x000fe20000000000 */
[----:B------:R-:W-:-:S02]  /*53e0*/  FSEL R70, R23, RZ, P3 ;  /* 0x000000ff17467208 */ /* 0x000fc40001800000 */
[----:B------:R-:W-:Y:S02]  /*53f0*/  FSEL R60, R60, RZ, P3 ;  /* 0x000000ff3c3c7208 */ /* 0x000fe40001800000 */
[----:B------:R-:W-:Y:S02]  /*5400*/  ISETP.GE.U32.AND P3, PT, R2, 0x180, PT ;  /* 0x000001800200780c */ /* 0x000fe40003f66070 */
[----:B------:R-:W2:Y:S01]  /*5410*/  MUFU.TANH R42, R42 ;  /* 0x0000002a002a7308 */ /* 0x000ea20000002400 */
[-CC-:B------:R-:W-:Y:S01]  /*5420*/  FFMA.FTZ R66, R13, R24.reuse, -R60.reuse ;  /* 0x000000180d427223 */ /* 0x180fe2000001083c */
[----:B------:R-:W-:Y:S01]  /*5430*/  FSEL R13, R10, -INF , P4 ;  /* 0xff8000000a0d7808 */ /* 0x000fe20002000000 */
[-CC-:B------:R-:W-:Y:S01]  /*5440*/  FFMA.FTZ R65, R12, R24.reuse, -R60.reuse ;  /* 0x000000180c417223 */ /* 0x180fe2000001083c */
[----:B------:R-:W-:Y:S01]  /*5450*/  ISETP.GT.AND P4, PT, R36, 0x8, PT ;  /* 0x000000082400780c */ /* 0x000fe20003f84270 */
[--C-:B------:R-:W-:Y:S01]  /*5460*/  FFMA.FTZ R68, R17, R24, -R60.reuse ;  /* 0x0000001811447223 */ /* 0x100fe2000001083c */
[----:B------:R-:W-:Y:S01]  /*5470*/  FMNMX.FTZ R12, R13, R8, !PT ;  /* 0x000000080d0c7209 */ /* 0x000fe20007810000 */
[-CC-:B------:R-:W-:Y:S01]  /*5480*/  FFMA.FTZ R17, R37, R24.reuse, -R60.reuse ;  /* 0x0000001825117223 */ /* 0x180fe2000001083c */
[----:B------:R4:W-:Y:S01]  /*5490*/  MUFU.EX2 R33, R65 ;  /* 0x0000004100217308 */ /* 0x0009e20000000800 */
[----:B---3--:R-:W-:Y:S01]  /*54a0*/  FSEL R37, R20, -INF , P5 ;  /* 0xff80000014257808 */ /* 0x008fe20002800000 */
[-CC-:B------:R-:W-:Y:S01]  /*54b0*/  FFMA.FTZ R137, R55, R24.reuse, -R60.reuse ;  /* 0x0000001837897223 */ /* 0x180fe2000001083c */
[----:B------:R-:W-:Y:S01]  /*54c0*/  ISETP.GT.AND P5, PT, R36, 0x19, PT ;  /* 0x000000192400780c */ /* 0x000fe20003fa4270 */
[-CC-:B------:R-:W-:Y:S01]  /*54d0*/  FFMA.FTZ R135, R75, R24.reuse, -R60.reuse ;  /* 0x000000184b877223 */ /* 0x180fe2000001083c */
[-CC-:B------:R-:W-:Y:S01]  /*54e0*/  FFMA.FTZ R139, R59, R24.reuse, -R60.reuse ;  /* 0x000000183b8b7223 */ /* 0x180fe2000001083c */
[-CC-:B------:R-:W-:Y:S01]  /*54f0*/  FFMA.FTZ R67, R67, R24.reuse, -R60.reuse ;  /* 0x0000001843437223 */ /* 0x180fe2000001083c */
[----:B------:R-:W-:Y:S01]  /*5500*/  FFMA.FTZ R59, R145, R24, -R60 ;  /* 0x00000018913b7223 */ /* 0x000fe2000001083c */
[----:B------:R3:W-:Y:S01]  /*5510*/  MUFU.EX2 R10, R66 ;  /* 0x00000042000a7308 */ /* 0x0007e20000000800 */
[----:B----4-:R-:W-:-:S02]  /*5520*/  FSEL R65, R14, -INF , P4 ;  /* 0xff8000000e417808 */ /* 0x010fc40002000000 */
[----:B------:R-:W-:Y:S02]  /*5530*/  FMNMX.FTZ R14, R11, R12, !PT ;  /* 0x0000000c0b0e7209 */ /* 0x000fe40007810000 */
[C---:B------:R-:W-:Y:S02]  /*5540*/  ISETP.GT.AND P4, PT, R36.reuse, 0x10, PT ;  /* 0x000000102400780c */ /* 0x040fe40003f84270 */
[----:B------:R-:W-:Y:S01]  /*5550*/  FMNMX.FTZ R14, R65, R14, !PT ;  /* 0x0000000e410e7209 */ /* 0x000fe20007810000 */
[----:B------:R-:W4:Y:S01]  /*5560*/  MUFU.TANH R44, R44 ;  /* 0x0000002c002c7308 */ /* 0x000f220000002400 */
[----:B------:R-:W-:Y:S01]  /*5570*/  FSEL R19, R19, -INF , P4 ;  /* 0xff80000013137808 */ /* 0x000fe20002000000 */
[----:B---3--:R-:W-:Y:S01]  /*5580*/  FFMA.FTZ R66, R39, R24, -R60 ;  /* 0x0000001827427223 */ /* 0x008fe2000001083c */
[----:B------:R-:W-:Y:S02]  /*5590*/  FMNMX.FTZ R14, R15, R14, !PT ;  /* 0x0000000e0f0e7209 */ /* 0x000fe40007810000 */
[----:B------:R-:W-:-:S02]  /*55a0*/  ISETP.GT.AND P4, PT, R36, 0x18, PT ;  /* 0x000000182400780c */ /* 0x000fc40003f84270 */
[----:B------:R-:W-:Y:S01]  /*55b0*/  FMNMX.FTZ R14, R19, R14, !PT ;  /* 0x0000000e130e7209 */ /* 0x000fe20007810000 */
[----:B------:R-:W3:Y:S01]  /*55c0*/  MUFU.TANH R46, R46 ;  /* 0x0000002e002e7308 */ /* 0x000ee20000002400 */
[----:B------:R-:W-:Y:S02]  /*55d0*/  FSEL R21, R21, -INF , P4 ;  /* 0xff80000015157808 */ /* 0x000fe40002000000 */
[----:B------:R-:W-:Y:S02]  /*55e0*/  FMNMX.FTZ R20, R37, R14, !PT ;  /* 0x0000000e25147209 */ /* 0x000fe40007810000 */
[----:B------:R-:W-:Y:S02]  /*55f0*/  ISETP.GT.AND P4, PT, R36, 0x20, PT ;  /* 0x000000202400780c */ /* 0x000fe40003f84270 */
[----:B-----5:R-:W-:Y:S01]  /*5600*/  FSEL R39, R22, -INF , P5 ;  /* 0xff80000016277808 */ /* 0x020fe20002800000 */
[----:B------:R-:W5:Y:S01]  /*5610*/  MUFU.TANH R48, R48 ;  /* 0x0000003000307308 */ /* 0x000f620000002400 */
[----:B------:R-:W-:-:S02]  /*5620*/  FMNMX.FTZ R20, R21, R20, !PT ;  /* 0x0000001415147209 */ /* 0x000fc40007810000 */
[C---:B------:R-:W-:Y:S02]  /*5630*/  ISETP.GT.AND P5, PT, R36.reuse, 0x21, PT ;  /* 0x000000212400780c */ /* 0x040fe40003fa4270 */
[----:B------:R-:W-:Y:S01]  /*5640*/  FSEL R69, R25, -INF , P4 ;  /* 0xff80000019457808 */ /* 0x000fe20002000000 */
[--C-:B------:R-:W-:Y:S01]  /*5650*/  FFMA.FTZ R25, R41, R24, -R60.reuse ;  /* 0x0000001829197223 */ /* 0x100fe2000001083c */
[----:B------:R-:W-:Y:S01]  /*5660*/  FMNMX.FTZ R20, R39, R20, !PT ;  /* 0x0000001427147209 */ /* 0x000fe20007810000 */
[----:B------:R-:W5:Y:S01]  /*5670*/  MUFU.TANH R50, R50 ;  /* 0x0000003200327308 */ /* 0x000f620000002400 */
[----:B------:R-:W-:Y:S02]  /*5680*/  ISETP.GT.AND P4, PT, R36, 0x28, PT ;  /* 0x000000282400780c */ /* 0x000fe40003f84270 */
[----:B------:R-:W-:Y:S01]  /*5690*/  FSEL R41, R26, -INF , P5 ;  /* 0xff8000001a297808 */ /* 0x000fe20002800000 */
[----:B------:R-:W-:Y:S01]  /*56a0*/  FFMA.FTZ R26, R43, R24, -R60 ;  /* 0x000000182b1a7223 */ /* 0x000fe2000001083c */
[----:B------:R-:W-:-:S02]  /*56b0*/  FMNMX.FTZ R20, R69, R20, !PT ;  /* 0x0000001445147209 */ /* 0x000fc40007810000 */
[C---:B------:R-:W-:Y:S01]  /*56c0*/  ISETP.GT.AND P5, PT, R36.reuse, 0x29, PT ;  /* 0x000000292400780c */ /* 0x040fe20003fa4270 */
[----:B------:R-:W5:Y:S01]  /*56d0*/  MUFU.TANH R52, R52 ;  /* 0x0000003400347308 */ /* 0x000f620000002400 */
[----:B------:R-:W-:Y:S01]  /*56e0*/  FSEL R73, R27, -INF , P4 ;  /* 0xff8000001b497808 */ /* 0x000fe20002000000 */
[--C-:B------:R-:W-:Y:S01]  /*56f0*/  FFMA.FTZ R27, R45, R24, -R60.reuse ;  /* 0x000000182d1b7223 */ /* 0x100fe2000001083c */
[----:B------:R-:W-:Y:S02]  /*5700*/  FMNMX.FTZ R22, R41, R20, !PT ;  /* 0x0000001429167209 */ /* 0x000fe40007810000 */
[----:B------:R-:W-:Y:S02]  /*5710*/  ISETP.GT.AND P4, PT, R36, 0x30, PT ;  /* 0x000000302400780c */ /* 0x000fe40003f84270 */
[----:B------:R-:W-:Y:S01]  /*5720*/  FSEL R43, R28, -INF , P5 ;  /* 0xff8000001c2b7808 */ /* 0x000fe20002800000 */
[----:B------:R2:W-:Y:S01]  /*5730*/  MUFU.EX2 R20, R26 ;  /* 0x0000001a00147308 */ /* 0x0005e20000000800 */
[----:B------:R-:W-:Y:S01]  /*5740*/  FMNMX.FTZ R22, R73, R22, !PT ;  /* 0x0000001649167209 */ /* 0x000fe20007810000 */
[----:B------:R-:W-:Y:S01]  /*5750*/  FFMA.FTZ R28, R47, R24, -R60 ;  /* 0x000000182f1c7223 */ /* 0x000fe2000001083c */
[----:B------:R-:W-:Y:S01]  /*5760*/  ISETP.GT.AND P5, PT, R36, 0x31, PT ;  /* 0x000000312400780c */ /* 0x000fe20003fa4270 */
[----:B------:R-:W-:-:S02]  /*5770*/  WARPGROUP.DEPBAR.LE gsb0, 0x0 ;  /* 0x00008000000079c5 */ /* 0x000fc40000010000 */
[----:B------:R-:W-:Y:S01]  /*5780*/  FSEL R77, R29, -INF , P4 ;  /* 0xff8000001d4d7808 */ /* 0x000fe20002000000 */
[--C-:B------:R-:W-:Y:S01]  /*5790*/  FFMA.FTZ R29, R49, R24, -R60.reuse ;  /* 0x00000018311d7223 */ /* 0x100fe2000001083c */
[----:B------:R-:W-:Y:S01]  /*57a0*/  FMNMX.FTZ R22, R43, R22, !PT ;  /* 0x000000162b167209 */ /* 0x000fe20007810000 */
[----:B------:R-:W-:Y:S01]  /*57b0*/  WARPGROUP.ARRIVE ;  /* 0x00000000000079c5 */ /* 0x000fe20000000000 */
[----:B------:R-:W-:Y:S01]  /*57c0*/  ISETP.GT.AND P4, PT, R36, 0x38, PT ;  /* 0x000000382400780c */ /* 0x000fe20003f84270 */
[----:B------:R-:W5:Y:S01]  /*57d0*/  MUFU.TANH R54, R54 ;  /* 0x0000003600367308 */ /* 0x000f620000002400 */
[----:B0-----:R-:W-:Y:S01]  /*57e0*/  FSEL R45, R30, -INF , P5 ;  /* 0xff8000001e2d7808 */ /* 0x001fe20002800000 */
[--C-:B------:R-:W-:Y:S01]  /*57f0*/  FFMA.FTZ R30, R71, R24, -R60.reuse ;  /* 0x00000018471e7223 */ /* 0x100fe2000001083c */
[----:B------:R-:W-:Y:S01]  /*5800*/  FMNMX.FTZ R22, R77, R22, !PT ;  /* 0x000000164d167209 */ /* 0x000fe20007810000 */
[----:B------:R-:W-:Y:S01]  /*5810*/  HGMMA.64x64x16.F32.BF16 R88, R124, gdesc[UR8].tnspB, R88, gsb0 ;  /* 0x40e000087c587df0 */ /* 0x000fe20008001858 */
[C---:B------:R-:W-:Y:S01]  /*5820*/  ISETP.GT.AND P5, PT, R36.reuse, 0x39, PT ;  /* 0x000000392400780c */ /* 0x040fe20003fa4270 */
[----:B------:R-:W-:Y:S01]  /*5830*/  UIADD3 UR10, UR7, 0x380, URZ ;  /* 0x00000380070a7890 */ /* 0x000fe2000fffe03f */
[----:B-1----:R-:W-:Y:S01]  /*5840*/  FSEL R81, R31, -INF , P4 ;  /* 0xff8000001f517808 */ /* 0x002fe20002000000 */
[--C-:B------:R-:W-:Y:S01]  /*5850*/  FFMA.FTZ R31, R53, R24, -R60.reuse ;  /* 0x00000018351f7223 */ /* 0x100fe2000001083c */
[----:B--2---:R-:W-:Y:S01]  /*5860*/  FMNMX.FTZ R26, R45, R22, !PT ;  /* 0x000000162d1a7209 */ /* 0x004fe20007810000 */
[----:B------:R-:W0:Y:S01]  /*5870*/  MUFU.TANH R56, R56 ;  /* 0x0000003800387308 */ /* 0x000e220000002400 */
[----:B------:R-:W-:Y:S01]  /*5880*/  ISETP.GT.AND P4, PT, R36, 0x40, PT ;  /* 0x000000402400780c */ /* 0x000fe20003f84270 */
[----:B------:R-:W-:Y:S01]  /*5890*/  UMOV UR11, 0x40000040 ;  /* 0x40000040000b7882 */ /* 0x000fe20000000000 */
[----:B------:R-:W-:Y:S01]  /*58a0*/  FSEL R47, R32, -INF , P5 ;  /* 0xff800000202f7808 */ /* 0x000fe20002800000 */
[--C-:B------:R-:W-:Y:S01]  /*58b0*/  FFMA.FTZ R32, R79, R24, -R60.reuse ;  /* 0x000000184f207223 */ /* 0x100fe2000001083c */
[----:B------:R-:W-:Y:S01]  /*58c0*/  FMNMX.FTZ R26, R81, R26, !PT ;  /* 0x0000001a511a7209 */ /* 0x000fe20007810000 */
[-CC-:B------:R-:W-:Y:S01]  /*58d0*/  FFMA.FTZ R71, R153, R24.reuse, -R60.reuse ;  /* 0x0000001899477223 */ /* 0x180fe2000001083c */
[----:B------:R-:W-:Y:S01]  /*58e0*/  ISETP.GT.AND P5, PT, R36, 0x41, PT ;  /* 0x000000412400780c */ /* 0x000fe20003fa4270 */
[----:B------:R-:W1:Y:S01]  /*58f0*/  MUFU.TANH R58, R58 ;  /* 0x0000003a003a7308 */ /* 0x000e620000002400 */
[----:B------:R-:W-:Y:S01]  /*5900*/  FSEL R85, R34, -INF , P4 ;  /* 0xff80000022557808 */ /* 0x000fe20002000000 */
[----:B------:R-:W-:Y:S01]  /*5910*/  FFMA.FTZ R34, R141, R24, -R60 ;  /* 0x000000188d227223 */ /* 0x000fe2000001083c */
[----:B------:R-:W-:Y:S01]  /*5920*/  FMNMX.FTZ R26, R47, R26, !PT ;  /* 0x0000001a2f1a7209 */ /* 0x000fe20007810000 */
[----:B------:R-:W-:Y:S01]  /*5930*/  UMOV UR7, UR5 ;  /* 0x0000000500077c82 */ /* 0x000fe20008000000 */
[----:B------:R-:W-:-:S02]  /*5940*/  ISETP.GT.AND P4, PT, R36, 0x48, PT ;  /* 0x000000482400780c */ /* 0x000fc40003f84270 */
[----:B------:R-:W-:Y:S01]  /*5950*/  FSEL R35, R35, -INF , P5 ;  /* 0xff80000023237808 */ /* 0x000fe20002800000 */
[----:B------:R-:W2:Y:S01]  /*5960*/  MUFU.TANH R62, R62 ;  /* 0x0000003e003e7308 */ /* 0x000ea20000002400 */
[----:B------:R-:W-:Y:S02]  /*5970*/  FMNMX.FTZ R26, R85, R26, !PT ;  /* 0x0000001a551a7209 */ /* 0x000fe40007810000 */
[----:B------:R-:W-:Y:S02]  /*5980*/  ISETP.GT.AND P5, PT, R36, 0x49, PT ;  /* 0x000000492400780c */ /* 0x000fe40003fa4270 */
[----:B------:R-:W-:Y:S01]  /*5990*/  FSEL R49, R18, -INF , P4 ;  /* 0xff80000012317808 */ /* 0x000fe20002000000 */
[----:B------:R-:W-:Y:S01]  /*59a0*/  FFMA.FTZ R18, R51, R24, -R60 ;  /* 0x0000001833127223 */ /* 0x000fe2000001083c */
[----:B------:R-:W-:Y:S01]  /*59b0*/  FMNMX.FTZ R26, R35, R26, !PT ;  /* 0x0000001a231a7209 */ /* 0x000fe20007810000 */
[----:B------:R-:W2:Y:S01]  /*59c0*/  MUFU.TANH R64, R64 ;  /* 0x0000004000407308 */ /* 0x000ea20000002400 */
[----:B------:R-:W-:-:S02]  /*59d0*/  ISETP.GT.AND P4, PT, R36, 0x50, PT ;  /* 0x000000502400780c */ /* 0x000fc40003f84270 */
[----:B------:R-:W-:Y:S02]  /*59e0*/  FSEL R51, R38, -INF , P5 ;  /* 0xff80000026337808 */ /* 0x000fe40002800000 */
[----:B------:R-:W-:Y:S02]  /*59f0*/  FMNMX.FTZ R26, R49, R26, !PT ;  /* 0x0000001a311a7209 */ /* 0x000fe40007810000 */
[----:B------:R-:W-:Y:S01]  /*5a00*/  ISETP.GT.AND P5, PT, R36, 0x51, PT ;  /* 0x000000512400780c */ /* 0x000fe20003fa4270 */
[----:B------:R0:W-:Y:S01]  /*5a10*/  MUFU.EX2 R14, R66 ;  /* 0x00000042000e7308 */ /* 0x0001e20000000800 */
[----:B------:R-:W-:Y:S01]  /*5a20*/  FSEL R133, R40, -INF , P4 ;  /* 0xff80000028857808 */ /* 0x000fe20002000000 */
[----:B------:R-:W-:Y:S01]  /*5a30*/  FFMA.FTZ R40, R151, R24, -R60 ;  /* 0x0000001897287223 */ /* 0x000fe2000001083c */
[----:B------:R-:W-:Y:S02]  /*5a40*/  FMNMX.FTZ R26, R51, R26, !PT ;  /* 0x0000001a331a7209 */ /* 0x000fe40007810000 */
[----:B------:R-:W-:-:S02]  /*5a50*/  ISETP.GT.AND P4, PT, R36, 0x58, PT ;  /* 0x000000582400780c */ /* 0x000fc40003f84270 */
[----:B------:R-:W-:Y:S01]  /*5a60*/  FSEL R42, R42, -INF , P5 ;  /* 0xff8000002a2a7808 */ /* 0x000fe20002800000 */
[----:B------:R-:W-:Y:S01]  /*5a70*/  MUFU.EX2 R12, R68 ;  /* 0x00000044000c7308 */ /* 0x000fe20000000800 */
[----:B------:R-:W-:Y:S01]  /*5a80*/  FMNMX.FTZ R53, R133, R26, !PT ;  /* 0x0000001a85357209 */ /* 0x000fe20007810000 */
[-CC-:B------:R-:W-:Y:S01]  /*5a90*/  FFMA.FTZ R26, R57, R24.reuse, -R60.reuse ;  /* 0x00000018391a7223 */ /* 0x180fe2000001083c */
[----:B------:R-:W-:Y:S01]  /*5aa0*/  ISETP.GT.AND P5, PT, R36, 0x59, PT ;  /* 0x000000592400780c */ /* 0x000fe20003fa4270 */
[----:B------:R-:W-:Y:S01]  /*5ab0*/  FFMA.FTZ R57, R143, R24, -R60 ;  /* 0x000000188f397223 */ /* 0x000fe2000001083c */
[----:B----4-:R-:W-:Y:S02]  /*5ac0*/  FSEL R44, R44, -INF , P4 ;  /* 0xff8000002c2c7808 */ /* 0x010fe40002000000 */
[----:B------:R-:W-:Y:S01]  /*5ad0*/  FMNMX.FTZ R53, R42, R53, !PT ;  /* 0x000000352a357209 */ /* 0x000fe20007810000 */
[----:B------:R-:W4:Y:S01]  /*5ae0*/  MUFU.EX2 R17, R17 ;  /* 0x0000001100117308 */ /* 0x000f220000000800 */
[----:B------:R-:W-:-:S02]  /*5af0*/  ISETP.GT.AND P4, PT, R36, 0x60, PT ;  /* 0x000000602400780c */ /* 0x000fc40003f84270 */
[----:B---3--:R-:W-:Y:S02]  /*5b00*/  FSEL R46, R46, -INF , P5 ;  /* 0xff8000002e2e7808 */ /* 0x008fe40002800000 */
[----:B------:R-:W-:Y:S02]  /*5b10*/  FMNMX.FTZ R53, R44, R53, !PT ;  /* 0x000000352c357209 */ /* 0x000fe40007810000 */
[----:B------:R-:W-:Y:S01]  /*5b20*/  ISETP.GT.AND P5, PT, R36, 0x61, PT ;  /* 0x000000612400780c */ /* 0x000fe20003fa4270 */
[----:B------:R-:W3:Y:S01]  /*5b30*/  MUFU.EX2 R25, R25 ;  /* 0x0000001900197308 */ /* 0x000ee20000000800 */
[----:B-----5:R-:W-:Y:S02]  /*5b40*/  FSEL R48, R48, -INF , P4 ;  /* 0xff80000030307808 */ /* 0x020fe40002000000 */
[----:B------:R-:W-:Y:S02]  /*5b50*/  FMNMX.FTZ R53, R46, R53, !PT ;  /* 0x000000352e357209 */ /* 0x000fe40007810000 */
[----:B------:R-:W-:-:S02]  /*5b60*/  ISETP.GT.AND P4, PT, R36, 0x68, PT ;  /* 0x000000682400780c */ /* 0x000fc40003f84270 */
[----:B------:R-:W-:Y:S01]  /*5b70*/  FSEL R50, R50, -INF , P5 ;  /* 0xff80000032327808 */ /* 0x000fe20002800000 */
[----:B------:R-:W-:Y:S01]  /*5b80*/  MUFU.EX2 R27, R27 ;  /* 0x0000001b001b7308 */ /* 0x000fe20000000800 */
[----:B------:R-:W-:Y:S02]  /*5b90*/  FMNMX.FTZ R53, R48, R53, !PT ;  /* 0x0000003530357209 */ /* 0x000fe40007810000 */
[----:B------:R-:W-:Y:S02]  /*5ba0*/  ISETP.GT.AND P5, PT, R36, 0x69, PT ;  /* 0x000000692400780c */ /* 0x000fe40003fa4270 */
[----:B------:R-:W-:Y:S02]  /*5bb0*/  FSEL R52, R52, -INF , P4 ;  /* 0xff80000034347808 */ /* 0x000fe40002000000 */
[----:B------:R-:W-:Y:S01]  /*5bc0*/  FMNMX.FTZ R53, R50, R53, !PT ;  /* 0x0000003532357209 */ /* 0x000fe20007810000 */
[----:B------:R-:W-:Y:S02]  /*5bd0*/  WARPGROUP.DEPBAR.LE gsb0, 0x0 ;  /* 0x00008000000079c5 */ /* 0x000fe40000010000 */
[----:B------:R-:W-:Y:S01]  /*5be0*/  ISETP.GT.AND P4, PT, R36, 0x70, PT ;  /* 0x000000702400780c */ /* 0x000fe20003f84270 */
[----:B------:R-:W-:Y:S01]  /*5bf0*/  WARPGROUP.ARRIVE ;  /* 0x00000000000079c5 */ /* 0x000fe20000000000 */
[----:B0-----:R-:W-:Y:S01]  /*5c00*/  FSEL R66, R54, -INF , P5 ;  /* 0xff80000036427808 */ /* 0x001fe20002800000 */
[----:B------:R0:W-:Y:S01]  /*5c10*/  MUFU.EX2 R22, R28 ;  /* 0x0000001c00167308 */ /* 0x0001e20000000800 */
[----:B------:R-:W-:-:S02]  /*5c20*/  FMNMX.FTZ R53, R52, R53, !PT ;  /* 0x0000003534357209 */ /* 0x000fc40007810000 */
[----:B------:R-:W-:Y:S01]  /*5c30*/  ISETP.GT.AND P5, PT, R36, 0x71, PT ;  /* 0x000000712400780c */ /* 0x000fe20003fa4270 */
[----:B------:R-:W-:Y:S01]  /*5c40*/  HGMMA.64x64x16.F32.BF16 R88, R120, gdesc[UR8].tnspB, R88, gsb0 ;  /* 0x40e0000878587df0 */ /* 0x000fe20008001858 */
[----:B------:R-:W-:Y:S02]  /*5c50*/  FSEL R56, R56, -INF , P4 ;  /* 0xff80000038387808 */ /* 0x000fe40002000000 */
[----:B------:R-:W-:Y:S01]  /*5c60*/  FMNMX.FTZ R53, R66, R53, !PT ;  /* 0x0000003542357209 */ /* 0x000fe20007810000 */
[----:B------:R-:W5:Y:S01]  /*5c70*/  MUFU.EX2 R29, R29 ;  /* 0x0000001d001d7308 */ /* 0x000f620000000800 */
[----:B------:R-:W-:Y:S01]  /*5c80*/  ISETP.GT.AND P4, PT, R36, 0x78, PT ;  /* 0x000000782400780c */ /* 0x000fe20003f84270 */
[-CC-:B0-----:R-:W-:Y:S01]  /*5c90*/  FFMA.FTZ R28, R63, R24.reuse, -R60.reuse ;  /* 0x000000183f1c7223 */ /* 0x181fe2000001083c */
[----:B-1----:R-:W-:Y:S01]  /*5ca0*/  FSEL R68, R58, -INF , P5 ;  /* 0xff8000003a447808 */ /* 0x002fe20002800000 */
[-CC-:B------:R-:W-:Y:S01]  /*5cb0*/  FFMA.FTZ R63, R149, R24.reuse, -R60.reuse ;  /* 0x00000018953f7223 */ /* 0x180fe2000001083c */
[----:B------:R-:W-:Y:S01]  /*5cc0*/  FMNMX.FTZ R53, R56, R53, !PT ;  /* 0x0000003538357209 */ /* 0x000fe20007810000 */
[-CC-:B------:R-:W-:Y:S01]  /*5cd0*/  FFMA.FTZ R58, R61, R24.reuse, -R60.reuse ;  /* 0x000000183d3a7223 */ /* 0x180fe2000001083c */
[----:B------:R-:W-:Y:S01]  /*5ce0*/  ISETP.GT.AND P5, PT, R36, 0x79, PT ;  /* 0x000000792400780c */ /* 0x000fe20003fa4270 */
[----:B------:R-:W-:Y:S01]  /*5cf0*/  MUFU.EX2 R18, R18 ;  /* 0x0000001200127308 */ /* 0x000fe20000000800 */
[----:B--2---:R-:W-:Y:S01]  /*5d00*/  FSEL R62, R62, -INF , P4 ;  /* 0xff8000003e3e7808 */ /* 0x004fe20002000000 */
[----:B------:R-:W-:Y:S01]  /*5d10*/  FFMA.FTZ R36, R83, R24, -R60 ;  /* 0x0000001853247223 */ /* 0x000fe2000001083c */
[----:B------:R-:W-:-:S02]  /*5d20*/  FMNMX.FTZ R53, R68, R53, !PT ;  /* 0x0000003544357209 */ /* 0x000fc40007810000 */
[----:B------:R-:W-:Y:S02]  /*5d30*/  FSEL R64, R64, -INF , P5 ;  /* 0xff80000040407808 */ /* 0x000fe40002800000 */
[----:B------:R-:W-:Y:S01]  /*5d40*/  FMNMX.FTZ R53, R62, R53, !PT ;  /* 0x000000353e357209 */ /* 0x000fe20007810000 */
[----:B------:R-:W0:Y:S01]  /*5d50*/  MUFU.EX2 R31, R31 ;  /* 0x0000001f001f7308 */ /* 0x000e220000000800 */
[----:B------:R-:W-:Y:S02]  /*5d60*/  F2FP.BF16.F32.PACK_AB R149, R10, R33 ;  /* 0x000000210a95723e */ /* 0x000fe400000010ff */
[----:B------:R-:W-:Y:S02]  /*5d70*/  FMNMX.FTZ R38, R64, R53, !PT ;  /* 0x0000003540267209 */ /* 0x000fe40007810000 */
[----:B----4-:R-:W-:Y:S02]  /*5d80*/  F2FP.BF16.F32.PACK_AB R151, R17, R12 ;  /* 0x0000000c1197723e */ /* 0x010fe400000010ff */
[----:B---3--:R-:W-:Y:S01]  /*5d90*/  F2FP.BF16.F32.PACK_AB R145, R25, R14 ;  /* 0x0000000e1991723e */ /* 0x008fe200000010ff */
[----:B------:R-:W1:Y:S01]  /*5da0*/  SHFL.BFLY PT, R55, R38, 0x2, 0x1f ;  /* 0x0c401f0026377f89 */ /* 0x000e6200000e0000 */
[----:B------:R-:W-:Y:S01]  /*5db0*/  MUFU.EX2 R137, R137 ;  /* 0x0000008900897308 */ /* 0x000fe20000000800 */
[----:B-----5:R-:W-:-:S07]  /*5dc0*/  F2FP.BF16.F32.PACK_AB R141, R29, R22 ;  /* 0x000000161d8d723e */ /* 0x020fce00000010ff */
[----:B------:R-:W-:Y:S01]  /*5dd0*/  MUFU.EX2 R26, R26 ;  /* 0x0000001a001a7308 */ /* 0x000fe20000000800 */
[----:B0-----:R-:W-:-:S07]  /*5de0*/  F2FP.BF16.F32.PACK_AB R143, R31, R18 ;  /* 0x000000121f8f723e */ /* 0x001fce00000010ff */
[----:B------:R-:W-:Y:S01]  /*5df0*/  MUFU.EX2 R139, R139 ;  /* 0x0000008b008b7308 */ /* 0x000fe20000000800 */
[----:B-1----:R-:W-:-:S07]  /*5e00*/  FMNMX.FTZ R55, R38, R55, !PT ;  /* 0x0000003726377209 */ /* 0x002fce0007810000 */
[----:B------:R-:W-:Y:S01]  /*5e10*/  MUFU.EX2 R28, R28 ;  /* 0x0000001c001c7308 */ /* 0x000fe20000000800 */
[----:B------:R-:W-:Y:S01]  /*5e20*/  FFMA.FTZ R38, R147, R24, -R60 ;  /* 0x0000001893267223 */ /* 0x000fe2000001083c */
[----:B------:R-:W-:Y:S01]  /*5e30*/  F2FP.BF16.F32.PACK_AB R147, R27, R20 ;  /* 0x000000141b93723e */ /* 0x000fe200000010ff */
[----:B------:R-:W0:Y:S05]  /*5e40*/  SHFL.BFLY PT, R54, R55, 0x1, 0x1f ;  /* 0x0c201f0037367f89 */ /* 0x000e2a00000e0000 */
[----:B------:R-:W-:Y:S08]  /*5e50*/  MUFU.EX2 R30, R30 ;  /* 0x0000001e001e7308 */ /* 0x000ff00000000800 */
[----:B------:R1:W-:Y:S08]  /*5e60*/  MUFU.EX2 R53, R67 ;  /* 0x0000004300357308 */ /* 0x0003f00000000800 */
[----:B------:R-:W-:Y:S01]  /*5e70*/  MUFU.EX2 R135, R135 ;  /* 0x0000008700877308 */ /* 0x000fe20000000800 */
[----:B------:R-:W-:-:S02]  /*5e80*/  WARPGROUP.DEPBAR.LE gsb0, 0x0 ;  /* 0x00008000000079c5 */ /* 0x000fc40000010000 */
[--C-:B-1----:R-:W-:Y:S01]  /*5e90*/  FFMA.FTZ R67, R155, R24, -R60.reuse ;  /* 0x000000189b437223 */ /* 0x102fe2000001083c */
[----:B0-----:R-:W-:Y:S01]  /*5ea0*/  FMNMX.FTZ R55, R55, R54, !PT ;  /* 0x0000003637377209 */ /* 0x001fe20007810000 */
[-CC-:B------:R-:W-:Y:S01]  /*5eb0*/  FFMA.FTZ R54, R87, R24.reuse, -R60.reuse ;  /* 0x0000001857367223 */ /* 0x180fe2000001083c */
[-C--:B------:R-:W-:Y:S02]  /*5ec0*/  FFMA.FTZ R60, R157, R24.reuse, -R60 ;  /* 0x000000189d3c7223 */ /* 0x080fe4000001083c */
[C---:B------:R-:W-:Y:S01]  /*5ed0*/  FSETP.NEU.FTZ.AND P4, PT, R55.reuse, -INF , PT ;  /* 0xff8000003700780b */ /* 0x040fe20003f9d000 */
[----:B------:R-:W-:Y:S01]  /*5ee0*/  FMUL.FTZ R75, R55, R24 ;  /* 0x00000018374b7220 */ /* 0x000fe20000410000 */
[----:B------:R-:W-:Y:S04]  /*5ef0*/  MUFU.EX2 R32, R32 ;  /* 0x0000002000207308 */ /* 0x000fe80000000800 */
[----:B------:R-:W-:-:S04]  /*5f00*/  FSEL R75, R75, RZ, P4 ;  /* 0x000000ff4b4b7208 */ /* 0x000fc80002000000 */
[----:B------:R-:W-:Y:S01]  /*5f10*/  MUFU.EX2 R34, R34 ;  /* 0x0000002200227308 */ /* 0x000fe20000000800 */
[-CC-:B------:R-:W-:Y:S01]  /*5f20*/  FFMA.FTZ R148, R11, R24.reuse, -R75.reuse ;  /* 0x000000180b947223 */ /* 0x180fe2000001084b */
[-CC-:B------:R-:W-:Y:S01]  /*5f30*/  FFMA.FTZ R11, R37, R24.reuse, -R75.reuse ;  /* 0x00000018250b7223 */ /* 0x180fe2000001084b */
[-C--:B------:R-:W-:Y:S01]  /*5f40*/  FFMA.FTZ R37, R43, R24.reuse, -R75 ;  /* 0x000000182b257223 */ /* 0x080fe2000001084b */
[----:B------:R-:W-:Y:S01]  /*5f50*/  FADD.FTZ R43, -R70, R9 ;  /* 0x00000009462b7221 */ /* 0x000fe20000010100 */
[----:B------:R-:W-:Y:S01]  /*5f60*/  FSEL R9, R55, RZ, P4 ;  /* 0x000000ff37097208 */ /* 0x000fe20002000000 */
[-CC-:B------:R-:W-:Y:S01]  /*5f70*/  FFMA.FTZ R144, R19, R24.reuse, -R75.reuse ;  /* 0x0000001813907223 */ /* 0x180fe2000001084b */
[-CC-:B------:R-:W-:Y:S01]  /*5f80*/  FFMA.FTZ R13, R13, R24.reuse, -R75.reuse ;  /* 0x000000180d0d7223 */ /* 0x180fe2000001084b */
[-CC-:B------:R-:W-:Y:S01]  /*5f90*/  FFMA.FTZ R19, R39, R24.reuse, -R75.reuse ;  /* 0x0000001827137223 */ /* 0x180fe2000001084b */
[-CC-:B------:R-:W-:Y:S01]  /*5fa0*/  FFMA.FTZ R39, R45, R24.reuse, -R75.reuse ;  /* 0x000000182d277223 */ /* 0x180fe2000001084b */
[----:B------:R-:W-:Y:S01]  /*5fb0*/  FADD.FTZ R9, -R9, R8 ;  /* 0x0000000809097221 */ /* 0x000fe20000010100 */
[-C--:B------:R-:W-:Y:S01]  /*5fc0*/  FMUL.FTZ R45, R43, R24.reuse ;  /* 0x000000182b2d7220 */ /* 0x080fe20000410000 */
[----:B------:R-:W-:Y:S01]  /*5fd0*/  IMAD.U32 R43, RZ, RZ, UR4 ;  /* 0x00000004ff2b7e24 */ /* 0x000fe2000f8e00ff */
[----:B------:R-:W-:Y:S01]  /*5fe0*/  MUFU.EX2 R13, R13 ;  /* 0x0000000d000d7308 */ /* 0x000fe20000000800 */
[-C--:B------:R-:W-:Y:S01]  /*5ff0*/  FMUL.FTZ R70, R9, R24.reuse ;  /* 0x0000001809467220 */ /* 0x080fe20000410000 */
[-CC-:B------:R-:W-:Y:S01]  /*6000*/  FFMA.FTZ R150, R65, R24.reuse, -R75.reuse ;  /* 0x0000001841967223 */ /* 0x180fe2000001084b */
[----:B------:R-:W-:Y:S01]  /*6010*/  VIADD R9, R16, 0x9 ;  /* 0x0000000910097836 */ /* 0x000fe20000000000 */
[----:B------:R-:W-:Y:S01]  /*6020*/  @!P1 LEA R43, R43, UR39, 0x3 ;  /* 0x000000272b2b9c11 */ /* 0x000fe2000f8e18ff */
[-CC-:B------:R-:W-:Y:S01]  /*6030*/  FFMA.FTZ R15, R15, R24.reuse, -R75.reuse ;  /* 0x000000180f0f7223 */ /* 0x180fe2000001084b */
[-CC-:B------:R-:W-:Y:S01]  /*6040*/  FFMA.FTZ R146, R21, R24.reuse, -R75.reuse ;  /* 0x0000001815927223 */ /* 0x180fe2000001084b */
[-CC-:B------:R-:W-:Y:S01]  /*6050*/  FFMA.FTZ R21, R41, R24.reuse, -R75.reuse ;  /* 0x0000001829157223 */ /* 0x180fe2000001084b */
[----:B------:R-:W0:Y:S01]  /*6060*/  MUFU.EX2 R8, R45 ;  /* 0x0000002d00087308 */ /* 0x000e220000000800 */
[-CC-:B------:R-:W-:Y:S01]  /*6070*/  FFMA.FTZ R41, R47, R24.reuse, -R75.reuse ;  /* 0x000000182f297223 */ /* 0x180fe2000001084b */
[----:B------:R-:W-:Y:S01]  /*6080*/  @!P1 IADD3 R43, R43, 0x16840, RZ ;  /* 0x000168402b2b9810 */ /* 0x000fe20007ffe0ff */
[-CC-:B------:R-:W-:Y:S01]  /*6090*/  FFMA.FTZ R47, R35, R24.reuse, -R75.reuse ;  /* 0x00000018232f7223 */ /* 0x180fe2000001084b */
[----:B------:R-:W-:Y:S01]  /*60a0*/  SEL R35, R9, 0x9, !P3 ;  /* 0x0000000909237807 */ /* 0x000fe20005800000 */
[----:B------:R-:W-:Y:S01]  /*60b0*/  FFMA.FTZ R134, R49, R24, -R75 ;  /* 0x0000001831867223 */ /* 0x000fe2000001084b */
[----:B------:R-:W-:Y:S01]  /*60c0*/  @!P1 PRMT R43, RZ, 0x654, R43 ;  /* 0x00000654ff2b9816 */ /* 0x000fe2000000002b */
[----:B------:R-:W-:Y:S01]  /*60d0*/  IMAD.U32 R49, RZ, RZ, UR6 ;  /* 0x00000006ff317e24 */ /* 0x000fe2000f8e00ff */
[----:B------:R-:W1:Y:S01]  /*60e0*/  MUFU.EX2 R70, R70 ;  /* 0x0000004600467308 */ /* 0x000e620000000800 */
[----:B------:R2:W-:Y:S06]  /*60f0*/  BAR.ARV R35, 0x100 ;  /* 0x000400230000751d */ /* 0x0005ec0000002000 */
[----:B------:R1:W-:Y:S01]  /*6100*/  @!P1 SYNCS.ARRIVE.TRANS64.RED.A1T0 RZ, [R43+URZ], RZ ;  /* 0x000000ff2bff99a7 */ /* 0x0003e2000810043f */
[----:B------:R-:W3:Y:S01]  /*6110*/  MUFU.EX2 R148, R148 ;  /* 0x0000009400947308 */ /* 0x000ee20000000800 */
[----:B0-----:R-:W-:Y:S01]  /*6120*/  FFMA.FTZ R45, R8, R0, R33 ;  /* 0x00000000082d7223 */ /* 0x001fe20000010021 */
[----:B------:R-:W-:Y:S01]  /*6130*/  @!P1 LEA R0, R49, UR39, 0x3 ;  /* 0x0000002731009c11 */ /* 0x000fe2000f8e18ff */
[-CC-:B------:R-:W-:Y:S01]  /*6140*/  FFMA.FTZ R140, R69, R24.reuse, -R75.reuse ;  /* 0x00000018458c7223 */ /* 0x180fe2000001084b */
[-C--:B------:R-:W-:Y:S01]  /*6150*/  FFMA.FTZ R142, R73, R24.reuse, -R75 ;  /* 0x00000018498e7223 */ /* 0x080fe2000001084b */
[----:B------:R-:W-:Y:S01]  /*6160*/  FADD.FTZ R45, R10, R45 ;  /* 0x0000002d0a2d7221 */ /* 0x000fe20000010000 */
[-C--:B------:R-:W-:Y:S01]  /*6170*/  FFMA.FTZ R136, R77, R24.reuse, -R75 ;  /* 0x000000184d887223 */ /* 0x080fe2000001084b */
[----:B--2---:R-:W-:Y:S01]  /*6180*/  @!P1 VIADD R35, R0, 0x16860 ;  /* 0x0001686000239836 */ /* 0x004fe20000000000 */
[----:B------:R-:W0:Y:S01]  /*6190*/  MUFU.EX2 R150, R150 ;  /* 0x0000009600967308 */ /* 0x000e220000000800 */
[----:B-1----:R-:W-:Y:S01]  /*61a0*/  FFMA.FTZ R43, R70, R3, R13 ;  /* 0x00000003462b7223 */ /* 0x002fe2000001000d */
[----:B------:R-:W-:Y:S01]  /*61b0*/  FADD.FTZ R72, R12, R45 ;  /* 0x0000002d0c487221 */ /* 0x000fe20000010000 */
[-C--:B------:R-:W-:Y:S01]  /*61c0*/  FFMA.FTZ R138, R81, R24.reuse, -R75 ;  /* 0x00000018518a7223 */ /* 0x080fe2000001084b */
[----:B------:R-:W-:Y:S01]  /*61d0*/  @!P1 PRMT R45, RZ, 0x654, R35 ;  /* 0x00000654ff2d9816 */ /* 0x000fe20000000023 */
[-CC-:B------:R-:W-:Y:S01]  /*61e0*/  FFMA.FTZ R132, R85, R24.reuse, -R75.reuse ;  /* 0x0000001855847223 */ /* 0x180fe2000001084b */
[-CC-:B------:R-:W-:Y:S01]  /*61f0*/  FFMA.FTZ R3, R51, R24.reuse, -R75.reuse ;  /* 0x0000001833037223 */ /* 0x180fe2000001084b */
[-C--:B------:R-:W-:Y:S01]  /*6200*/  FFMA.FTZ R128, R133, R24.reuse, -R75 ;  /* 0x0000001885807223 */ /* 0x080fe2000001084b */
[----:B------:R-:W1:Y:S01]  /*6210*/  MUFU.EX2 R15, R15 ;  /* 0x0000000f000f7308 */ /* 0x000e620000000800 */
[C---:B---3--:R-:W-:Y:S01]  /*6220*/  FADD.FTZ R43, R148.reuse, R43 ;  /* 0x0000002b942b7221 */ /* 0x048fe20000010000 */
[----:B------:R2:W-:Y:S01]  /*6230*/  @!P1 SYNCS.ARRIVE.TRANS64.RED.A1T0 RZ, [R45+URZ], RZ ;  /* 0x000000ff2dff99a7 */ /* 0x0005e2000810043f */
[----:B------:R-:W-:Y:S01]  /*6240*/  F2FP.BF16.F32.PACK_AB R148, R148, R13 ;  /* 0x0000000d9494723e */ /* 0x000fe200000010ff */
[-CC-:B------:R-:W-:Y:S01]  /*6250*/  FFMA.FTZ R130, R44, R24.reuse, -R75.reuse ;  /* 0x000000182c827223 */ /* 0x180fe2000001084b */
[-CC-:B------:R-:W-:Y:S01]  /*6260*/  FFMA.FTZ R124, R48, R24.reuse, -R75.reuse ;  /* 0x00000018307c7223 */ /* 0x180fe2000001084b */
[-CC-:B------:R-:W-:Y:S01]  /*6270*/  FFMA.FTZ R50, R50, R24.reuse, -R75.reuse ;  /* 0x0000001832327223 */ /* 0x180fe2000001084b */
[-C--:B------:R-:W-:Y:S01]  /*6280*/  FFMA.FTZ R126, R52, R24.reuse, -R75 ;  /* 0x00000018347e7223 */ /* 0x080fe2000001084b */
[----:B------:R-:W3:Y:S01]  /*6290*/  MUFU.EX2 R144, R144 ;  /* 0x0000009000907308 */ /* 0x000ee20000000800 */
[----:B0-----:R-:W-:Y:S01]  /*62a0*/  FADD.FTZ R0, R150, R43 ;  /* 0x0000002b96007221 */ /* 0x001fe20000010000 */
[----:B------:R-:W-:Y:S01]  /*62b0*/  FADD.FTZ R43, R17, R72 ;  /* 0x00000048112b7221 */ /* 0x000fe20000010000 */
[-CC-:B------:R-:W-:Y:S01]  /*62c0*/  FFMA.FTZ R66, R66, R24.reuse, -R75.reuse ;  /* 0x0000001842427223 */ /* 0x180fe2000001084b */
[-CC-:B------:R-:W-:Y:S01]  /*62d0*/  FFMA.FTZ R56, R56, R24.reuse, -R75.reuse ;  /* 0x0000001838387223 */ /* 0x180fe2000001084b */
[-CC-:B------:R-:W-:Y:S01]  /*62e0*/  FFMA.FTZ R68, R68, R24.reuse, -R75.reuse ;  /* 0x0000001844447223 */ /* 0x180fe2000001084b */
[-CC-:B------:R-:W-:Y:S01]  /*62f0*/  FFMA.FTZ R62, R62, R24.reuse, -R75.reuse ;  /* 0x000000183e3e7223 */ /* 0x180fe2000001084b */
[----:B------:R-:W-:Y:S01]  /*6300*/  FFMA.FTZ R64, R64, R24, -R75 ;  /* 0x0000001840407223 */ /* 0x000fe2000001084b */
[----:B------:R-:W0:Y:S01]  /*6310*/  MUFU.EX2 R11, R11 ;  /* 0x0000000b000b7308 */ /* 0x000e220000000800 */
[C---:B-1----:R-:W-:Y:S01]  /*6320*/  FADD.FTZ R35, R15.reuse, R0 ;  /* 0x000000000f237221 */ /* 0x042fe20000010000 */
[----:B------:R-:W-:Y:S01]  /*6330*/  F2FP.BF16.F32.PACK_AB R150, R15, R150 ;  /* 0x000000960f96723e */ /* 0x000fe200000010ff */
[----:B------:R-:W-:Y:S01]  /*6340*/  UMOV UR6, UR4 ;  /* 0x0000000400067c82 */ /* 0x000fe20008000000 */
[----:B------:R-:W-:Y:S01]  /*6350*/  PLOP3.LUT P3, PT, PT, PT, UP1, 0x80, 0x0 ;  /* 0x000000000000781c */ /* 0x000fe20003f6f018 */
[-C--:B------:R-:W-:Y:S01]  /*6360*/  FMUL.FTZ R90, R90, R8.reuse ;  /* 0x000000085a5a7220 */ /* 0x080fe20000410000 */
[-C--:B------:R-:W-:Y:S01]  /*6370*/  FMUL.FTZ R91, R91, R8.reuse ;  /* 0x000000085b5b7220 */ /* 0x080fe20000410000 */
[----:B------:R-:W-:Y:S01]  /*6380*/  FMUL.FTZ R94, R94, R8 ;  /* 0x000000085e5e7220 */ /* 0x000fe20000410000 */
[----:B------:R-:W1:Y:S01]  /*6390*/  MUFU.EX2 R146, R146 ;  /* 0x0000009200927308 */ /* 0x000e620000000800 */
[----:B---3--:R-:W-:Y:S01]  /*63a0*/  FADD.FTZ R0, R144, R35 ;  /* 0x0000002390007221 */ /* 0x008fe20000010000 */
[----:B------:R-:W-:Y:S01]  /*63b0*/  FFMA.FTZ R35, R42, R24, -R75 ;  /* 0x000000182a237223 */ /* 0x000fe2000001084b */
[----:B------:R-:W-:Y:S01]  /*63c0*/  FADD.FTZ R42, R14, R43 ;  /* 0x0000002b0e2a7221 */ /* 0x000fe20000010000 */
[-C--:B------:R-:W-:Y:S01]  /*63d0*/  FMUL.FTZ R95, R95, R8.reuse ;  /* 0x000000085f5f7220 */ /* 0x080fe20000410000 */
[-C--:B------:R-:W-:Y:S01]  /*63e0*/  FMUL.FTZ R98, R98, R8.reuse ;  /* 0x0000000862627220 */ /* 0x080fe20000410000 */
[----:B------:R-:W-:Y:S01]  /*63f0*/  FMUL.FTZ R99, R99, R8 ;  /* 0x0000000863637220 */ /* 0x000fe20000410000 */
[----:B--2---:R-:W-:Y:S01]  /*6400*/  FADD.FTZ R45, R25, R42 ;  /* 0x0000002a192d7221 */ /* 0x004fe20000010000 */
[----:B------:R-:W2:Y:S01]  /*6410*/  MUFU.EX2 R19, R19 ;  /* 0x0000001300137308 */ /* 0x000ea20000000800 */
[C---:B0-----:R-:W-:Y:S01]  /*6420*/  FADD.FTZ R43, R11.reuse, R0 ;  /* 0x000000000b2b7221 */ /* 0x041fe20000010000 */
[----:B------:R-:W-:Y:S01]  /*6430*/  F2FP.BF16.F32.PACK_AB R144, R11, R144 ;  /* 0x000000900b90723e */ /* 0x000fe200000010ff */
[----:B------:R-:W-:Y:S01]  /*6440*/  FADD.FTZ R42, R20, R45 ;  /* 0x0000002d142a7221 */ /* 0x000fe20000010000 */
[-C--:B------:R-:W-:Y:S01]  /*6450*/  FMUL.FTZ R102, R102, R8.reuse ;  /* 0x0000000866667220 */ /* 0x080fe20000410000 */
[-C--:B------:R-:W-:Y:S01]  /*6460*/  FMUL.FTZ R103, R103, R8.reuse ;  /* 0x0000000867677220 */ /* 0x080fe20000410000 */
[-C--:B------:R-:W-:Y:S01]  /*6470*/  FMUL.FTZ R106, R106, R8.reuse ;  /* 0x000000086a6a7220 */ /* 0x080fe20000410000 */
[----:B------:R-:W-:Y:S01]  /*6480*/  FMUL.FTZ R107, R107, R8 ;  /* 0x000000086b6b7220 */ /* 0x000fe20000410000 */
[----:B------:R-:W0:Y:S01]  /*6490*/  MUFU.EX2 R140, R140 ;  /* 0x0000008c008c7308 */ /* 0x000e220000000800 */
[----:B-1----:R-:W-:Y:S01]  /*64a0*/  FADD.FTZ R0, R146, R43 ;  /* 0x0000002b92007221 */ /* 0x002fe20000010000 */
[----:B------:R-:W-:Y:S01]  /*64b0*/  FFMA.FTZ R43, R46, R24, -R75 ;  /* 0x000000182e2b7223 */ /* 0x000fe2000001084b */
[-C--:B------:R-:W-:Y:S01]  /*64c0*/  FMUL.FTZ R110, R110, R8.reuse ;  /* 0x000000086e6e7220 */ /* 0x080fe20000410000 */
[-C--:B------:R-:W-:Y:S01]  /*64d0*/  FMUL.FTZ R111, R111, R8.reuse ;  /* 0x000000086f6f7220 */ /* 0x080fe20000410000 */
[-C--:B------:R-:W-:Y:S01]  /*64e0*/  FMUL.FTZ R114, R114, R8.reuse ;  /* 0x0000000872727220 */ /* 0x080fe20000410000 */
[-C--:B------:R-:W-:Y:S01]  /*64f0*/  FMUL.FTZ R115, R115, R8.reuse ;  /* 0x0000000873737220 */ /* 0x080fe20000410000 */
[-C--:B------:R-:W-:Y:S01]  /*6500*/  FMUL.FTZ R118, R118, R8.reuse ;  /* 0x0000000876767220 */ /* 0x080fe20000410000 */
[----:B------:R-:W1:Y:S01]  /*6510*/  MUFU.EX2 R21, R21 ;  /* 0x0000001500157308 */ /* 0x000e620000000800 */
[----:B--2---:R-:W-:Y:S01]  /*6520*/  FADD.FTZ R45, R19, R0 ;  /* 0x00000000132d7221 */ /* 0x004fe20000010000 */
[----:B------:R-:W-:Y:S01]  /*6530*/  FMUL.FTZ R119, R119, R8 ;  /* 0x0000000877777220 */ /* 0x000fe20000410000 */
[----:B------:R-:W-:Y:S01]  /*6540*/  F2FP.BF16.F32.PACK_AB R146, R19, R146 ;  /* 0x000000921392723e */ /* 0x000fe200000010ff */
[----:B------:R-:W-:Y:S01]  /*6550*/  FMUL.FTZ R88, R88, R70 ;  /* 0x0000004658587220 */ /* 0x000fe20000410000 */
[----:B------:R-:W-:Y:S01]  /*6560*/  F2FP.BF16.F32.PACK_AB R133, R53, R30 ;  /* 0x0000001e3585723e */ /* 0x000fe200000010ff */
        /* <DEDUP_REMOVED lines=9> */
[----:B------:R-:W-:Y:S01]  /*6600*/  FMUL.FTZ R104, R104, R70 ;  /* 0x0000004668687220 */ /* 0x000fe20000410000 */
[----:B------:R-:W0:Y:S01]  /*6610*/  MUFU.EX2 R37, R37 ;  /* 0x0000002500257308 */ /* 0x000e220000000800 */
[C---:B-1----:R-:W-:Y:S01]  /*6620*/  FADD.FTZ R45, R21.reuse, R0 ;  /* 0x00000000152d7221 */ /* 0x042fe20000010000 */
[----:B------:R-:W-:Y:S01]  /*6630*/  F2FP.BF16.F32.PACK_AB R140, R21, R140 ;  /* 0x0000008c158c723e */ /* 0x000fe200000010ff */
[-C--:B------:R-:W-:Y:S01]  /*6640*/  FMUL.FTZ R105, R105, R70.reuse ;  /* 0x0000004669697220 */ /* 0x080fe20000410000 */
[-C--:B------:R-:W-:Y:S01]  /*6650*/  FMUL.FTZ R108, R108, R70.reuse ;  /* 0x000000466c6c7220 */ /* 0x080fe20000410000 */
[-C--:B------:R-:W-:Y:S01]  /*6660*/  FMUL.FTZ R109, R109, R70.reuse ;  /* 0x000000466d6d7220 */ /* 0x080fe20000410000 */
[-C--:B------:R-:W-:Y:S01]  /*6670*/  FMUL.FTZ R112, R112, R70.reuse ;  /* 0x0000004670707220 */ /* 0x080fe20000410000 */
[-C--:B------:R-:W-:Y:S01]  /*6680*/  FMUL.FTZ R113, R113, R70.reuse ;  /* 0x0000004671717220 */ /* 0x080fe20000410000 */
[----:B------:R1:W-:Y:S01]  /*6690*/  MUFU.EX2 R9, R47 ;  /* 0x0000002f00097308 */ /* 0x0003e20000000800 */
[----:B--2---:R-:W-:Y:S01]  /*66a0*/  FADD.FTZ R0, R142, R45 ;  /* 0x0000002d8e007221 */ /* 0x004fe20000010000 */
[-C--:B------:R-:W-:Y:S01]  /*66b0*/  FMUL.FTZ R116, R116, R70.reuse ;  /* 0x0000004674747220 */ /* 0x080fe20000410000 */
[----:B------:R-:W-:Y:S01]  /*66c0*/  FMUL.FTZ R117, R117, R70 ;  /* 0x0000004675757220 */ /* 0x000fe20000410000 */
[----:B------:R-:W-:-:S04]  /*66d0*/  IMAD.MOV.U32 R8, RZ, RZ, R55 ;  /* 0x000000ffff087224 */ /* 0x000fc800078e0037 */
[----:B------:R-:W2:Y:S01]  /*66e0*/  MUFU.EX2 R136, R136 ;  /* 0x0000008800887308 */ /* 0x000ea20000000800 */
[----:B-1----:R-:W-:Y:S01]  /*66f0*/  FADD.FTZ R47, R27, R42 ;  /* 0x0000002a1b2f7221 */ /* 0x002fe20000010000 */
[C---:B0-----:R-:W-:Y:S01]  /*6700*/  FADD.FTZ R45, R37.reuse, R0 ;  /* 0x00000000252d7221 */ /* 0x041fe20000010000 */
[----:B------:R-:W-:Y:S02]  /*6710*/  F2FP.BF16.F32.PACK_AB R142, R37, R142 ;  /* 0x0000008e258e723e */ /* 0x000fe400000010ff */
[----:B------:R-:W-:-:S03]  /*6720*/  FADD.FTZ R42, R22, R47 ;  /* 0x0000002f162a7221 */ /* 0x000fc60000010000 */
[----:B------:R-:W0:Y:S01]  /*6730*/  MUFU.EX2 R39, R39 ;  /* 0x0000002700277308 */ /* 0x000e220000000800 */
[----:B------:R-:W-:-:S04]  /*6740*/  FADD.FTZ R47, R29, R42 ;  /* 0x0000002a1d2f7221 */ /* 0x000fc80000010000 */
[----:B------:R-:W-:-:S03]  /*6750*/  FADD.FTZ R42, R18, R47 ;  /* 0x0000002f122a7221 */ /* 0x000fc60000010000 */
[----:B------:R-:W1:Y:S01]  /*6760*/  MUFU.EX2 R138, R138 ;  /* 0x0000008a008a7308 */ /* 0x000e620000000800 */
[----:B------:R-:W-:Y:S01]  /*6770*/  FADD.FTZ R42, R31, R42 ;  /* 0x0000002a1f2a7221 */ /* 0x000fe20000010000 */
[----:B--2---:R-:W-:-:S03]  /*6780*/  FADD.FTZ R0, R136, R45 ;  /* 0x0000002d88007221 */ /* 0x004fc60000010000 */
[----:B------:R-:W-:Y:S01]  /*6790*/  FADD.FTZ R33, R137, R42 ;  /* 0x0000002a89217221 */ /* 0x000fe20000010000 */
[C---:B------:R-:W-:Y:S02]  /*67a0*/  F2FP.BF16.F32.PACK_AB R137, R26.reuse, R137 ;  /* 0x000000891a89723e */ /* 0x040fe400000010ff */
[----:B------:R-:W2:Y:S01]  /*67b0*/  MUFU.EX2 R41, R41 ;  /* 0x0000002900297308 */ /* 0x000ea20000000800 */
[C---:B0-----:R-:W-:Y:S01]  /*67c0*/  FADD.FTZ R45, R39.reuse, R0 ;  /* 0x00000000272d7221 */ /* 0x041fe20000010000 */
[----:B------:R-:W-:Y:S01]  /*67d0*/  FADD.FTZ R0, R26, R33 ;  /* 0x000000211a007221 */ /* 0x000fe20000010000 */
[----:B------:R-:W-:-:S03]  /*67e0*/  F2FP.BF16.F32.PACK_AB R136, R39, R136 ;  /* 0x000000882788723e */ /* 0x000fc600000010ff */
[----:B------:R-:W-:Y:S01]  /*67f0*/  FADD.FTZ R13, R139, R0 ;  /* 0x000000008b0d7221 */ /* 0x000fe20000010000 */
[----:B------:R-:W-:Y:S01]  /*6800*/  F2FP.BF16.F32.PACK_AB R139, R28, R139 ;  /* 0x0000008b1c8b723e */ /* 0x000fe200000010ff */
[----:B------:R-:W0:Y:S01]  /*6810*/  MUFU.EX2 R132, R132 ;  /* 0x0000008400847308 */ /* 0x000e220000000800 */
[----:B-1----:R-:W-:Y:S01]  /*6820*/  FADD.FTZ R10, R138, R45 ;  /* 0x0000002d8a0a7221 */ /* 0x002fe20000010000 */
[----:B------:R-:W-:-:S06]  /*6830*/  FADD.FTZ R13, R28, R13 ;  /* 0x0000000d1c0d7221 */ /* 0x000fcc0000010000 */
[----:B------:R-:W1:Y:S01]  /*6840*/  MUFU.EX2 R134, R134 ;  /* 0x0000008600867308 */ /* 0x000e620000000800 */
[C---:B--2---:R-:W-:Y:S01]  /*6850*/  FADD.FTZ R15, R41.reuse, R10 ;  /* 0x0000000a290f7221 */ /* 0x044fe20000010000 */
[----:B------:R-:W-:Y:S01]  /*6860*/  FADD.FTZ R10, R30, R13 ;  /* 0x0000000d1e0a7221 */ /* 0x000fe20000010000 */
[----:B------:R-:W-:-:S03]  /*6870*/  F2FP.BF16.F32.PACK_AB R138, R41, R138 ;  /* 0x0000008a298a723e */ /* 0x000fc600000010ff */
[----:B------:R-:W-:Y:S02]  /*6880*/  FADD.FTZ R10, R53, R10 ;  /* 0x0000000a350a7221 */ /* 0x000fe40000010000 */
[----:B------:R-:W2:Y:S01]  /*6890*/  MUFU.EX2 R3, R3 ;  /* 0x0000000300037308 */ /* 0x000ea20000000800 */
[----:B0-----:R-:W-:Y:S01]  /*68a0*/  FADD.FTZ R0, R132, R15 ;  /* 0x0000000f84007221 */ /* 0x001fe20000010000 */
[----:B------:R-:W-:-:S03]  /*68b0*/  F2FP.BF16.F32.PACK_AB R132, R9, R132 ;  /* 0x000000840984723e */ /* 0x000fc600000010ff */
[----:B------:R-:W-:-:S03]  /*68c0*/  FADD.FTZ R11, R9, R0 ;  /* 0x00000000090b7221 */ /* 0x000fc60000010000 */
[----:B------:R-:W0:Y:S01]  /*68d0*/  MUFU.EX2 R128, R128 ;  /* 0x0000008000807308 */ /* 0x000e220000000800 */
[----:B-1----:R-:W-:Y:S01]  /*68e0*/  FADD.FTZ R0, R134, R11 ;  /* 0x0000000b86007221 */ /* 0x002fe20000010000 */
[----:B------:R-:W-:Y:S01]  /*68f0*/  FADD.FTZ R11, R135, R10 ;  /* 0x0000000a870b7221 */ /* 0x000fe20000010000 */
[----:B------:R-:W-:-:S03]  /*6900*/  F2FP.BF16.F32.PACK_AB R135, R32, R135 ;  /* 0x000000872087723e */ /* 0x000fc600000010ff */
[----:B------:R-:W-:Y:S02]  /*6910*/  FADD.FTZ R11, R32, R11 ;  /* 0x0000000b200b7221 */ /* 0x000fe40000010000 */
[----:B------:R-:W1:Y:S01]  /*6920*/  MUFU.EX2 R57, R57 ;  /* 0x0000003900397308 */ /* 0x000e620000000800 */
[C---:B--2---:R-:W-:Y:S01]  /*6930*/  FADD.FTZ R13, R3.reuse, R0 ;  /* 0x00000000030d7221 */ /* 0x044fe20000010000 */
[----:B------:R-:W-:Y:S01]  /*6940*/  FADD.FTZ R10, R34, R11 ;  /* 0x0000000b220a7221 */ /* 0x000fe20000010000 */
[----:B------:R-:W-:-:S05]  /*6950*/  F2FP.BF16.F32.PACK_AB R134, R3, R134 ;  /* 0x000000860386723e */ /* 0x000fca00000010ff */
        /* <DEDUP_REMOVED lines=54> */
[----:B------:R-:W-:Y:S02]  /*6cc0*/  IMAD.MOV.U32 R9, RZ, RZ, R23 ;  /* 0x000000ffff097224 */ /* 0x000fe400078e0017 */
[C---:B-1----:R-:W-:Y:S01]  /*6cd0*/  FADD.FTZ R3, R64.reuse, R3 ;  /* 0x0000000340037221 */ /* 0x042fe20000010000 */
[----:B------:R-:W-:Y:S01]  /*6ce0*/  F2FP.BF16.F32.PACK_AB R122, R64, R62 ;  /* 0x0000003e407a723e */ /* 0x000fe200000010ff */
[----:B------:R-:W-:Y:S06]  /*6cf0*/  @P3 BRA `(.L_x_1871) ;  /* 0xffffffd000883947 */ /* 0x000fec000383ffff */
.L_x_1862:
[----:B------:R-:W-:-:S06]  /*6d00*/  UISETP.GE.AND UP0, UPT, UR26, UR38, UPT ;  /* 0x000000261a00728c */ /* 0x000fcc000bf06270 */
[----:B------:R-:W-:-:S13]  /*6d10*/  PLOP3.LUT P2, PT, PT, PT, UP0, 0x80, 0x0 ;  /* 0x000000000000781c */ /* 0x000fda0003f4f008 */
[----:B------:R-:W-:Y:S05]  /*6d20*/  @!P2 BRA `(.L_x_1872) ;  /* 0x000000240034a947 */ /* 0x000fea0003800000 */
[----:B------:R-:W-:Y:S01]  /*6d30*/  ISETP.GE.U32.AND P2, PT, R2, 0x180, PT ;  /* 0x000001800200780c */ /* 0x000fe20003f46070 */
[----:B------:R-:W-:Y:S01]  /*6d40*/  IMAD.MOV.U32 R4, RZ, RZ, R23 ;  /* 0x000000ffff047224 */ /* 0x000fe200078e0017 */
[C---:B------:R-:W-:Y:S01]  /*6d50*/  IADD3 R8, R16.reuse, 0x9, RZ ;  /* 0x0000000910087810 */ /* 0x040fe20007ffe0ff */
[----:B------:R-:W-:Y:S01]  /*6d60*/  IMAD.MOV.U32 R5, RZ, RZ, R55 ;  /* 0x000000ffff057224 */ /* 0x000fe200078e0037 */
[----:B------:R-:W-:Y:S01]  /*6d70*/  UMOV UR7, UR5 ;  /* 0x0000000500077c82 */ /* 0x000fe20008000000 */
[----:B------:R-:W-:Y:S01]  /*6d80*/  VIADD R16, R16, 0x8 ;  /* 0x0000000810107836 */ /* 0x000fe20000000000 */
[----:B------:R-:W-:Y:S01]  /*6d90*/  SEL R8, R8, 0x9, !P2 ;  /* 0x0000000908087807 */ /* 0x000fe20005000000 */
[----:B------:R-:W-:Y:S01]  /*6da0*/  UMOV UR6, UR4 ;  /* 0x0000000400067c82 */ /* 0x000fe20008000000 */
[----:B------:R-:W-:-:S05]  /*6db0*/  ULDC UR25, c[0x0][0x9d8] ;  /* 0x0002760000197ab9 */ /* 0x000fca0000000800 */
.L_x_1881:
        /* <DEDUP_REMOVED lines=9> */
.L_x_1874:
[----:B------:R-:W-:Y:S01]  /*6e50*/  ULEA UR10, UR4, UR39, 0x3 ;  /* 0x00000027040a7291 */ /* 0x000fe2000f8e183f */
[----:B------:R-:W-:-:S05]  /*6e60*/  IMAD.U32 R9, RZ, RZ, UR5 ;  /* 0x00000005ff097e24 */ /* 0x000fca000f8e00ff */
[----:B------:R-:W-:-:S04]  /*6e70*/  SHF.L.U32 R9, R9, 0x1f, RZ ;  /* 0x0000001f09097819 */ /* 0x000fc800000006ff */
[----:B------:R0:W1:Y:S01]  /*6e80*/  SYNCS.PHASECHK.TRANS64.TRYWAIT P2, [UR10+0x16830], R9 ;  /* 0x01683009ff0075a7 */ /* 0x000062000804014a */
[----:B------:R-:W-:Y:S05]  /*6e90*/  @!P0 BRA `(.L_x_1875) ;  /* 0x0000000000048947 */ /* 0x000fea0003800000 */
[----:B------:R-:W-:Y:S01]  /*6ea0*/  BPT.TRAP 0x1 ;  /* 0x000000040000795c */ /* 0x000fe20000300000 */
.L_x_1875:
[----:B-1----:R-:W-:Y:S05]  /*6eb0*/  @P2 BRA `(.L_x_1873) ;  /* 0x0000000000082947 */ /* 0x002fea0003800000 */
[----:B------:R-:W1:Y:S02]  /*6ec0*/  SYNCS.PHASECHK.TRANS64.TRYWAIT P2, [UR10+0x16830], R9 ;  /* 0x01683009ff0075a7 */ /* 0x000e64000804014a */
[----:B-1----:R-:W-:Y:S05]  /*6ed0*/  @!P2 BRA `(.L_x_1876) ;  /* 0x00000074002ca947 */ /* 0x002fea0003800000 */
.L_x_1873:
        /* <DEDUP_REMOVED lines=26> */
.L_x_1878:
[----:B------:R-:W-:Y:S01]  /*7080*/  ULEA UR10, UR6, UR39, 0x3 ;  /* 0x00000027060a7291 */ /* 0x000fe2000f8e183f */
[----:B01----:R-:W-:-:S05]  /*7090*/  IMAD.U32 R9, RZ, RZ, UR7 ;  /* 0x00000007ff097e24 */ /* 0x003fca000f8e00ff */
[----:B------:R-:W-:-:S04]  /*70a0*/  SHF.L.U32 R9, R9, 0x1f, RZ ;  /* 0x0000001f09097819 */ /* 0x000fc800000006ff */
[----:B------:R0:W1:Y:S01]  /*70b0*/  SYNCS.PHASECHK.TRANS64.TRYWAIT P2, [UR10+0x16850], R9 ;  /* 0x01685009ff0075a7 */ /* 0x000062000804014a */
[----:B------:R-:W-:Y:S05]  /*70c0*/  @!P0 BRA `(.L_x_1879) ;  /* 0x0000000000048947 */ /* 0x000fea0003800000 */
[----:B------:R-:W-:Y:S01]  /*70d0*/  BPT.TRAP 0x1 ;  /* 0x000000040000795c */ /* 0x000fe20000300000 */
.L_x_1879:
[----:B-1----:R-:W-:Y:S05]  /*70e0*/  @P2 BRA `(.L_x_1877) ;  /* 0x0000000000082947 */ /* 0x002fea0003800000 */
[----:B------:R-:W1:Y:S02]  /*70f0*/  SYNCS.PHASECHK.TRANS64.TRYWAIT P2, [UR10+0x16850], R9 ;  /* 0x01685009ff0075a7 */ /* 0x000e64000804014a */
[----:B-1----:R-:W-:Y:S05]  /*7100*/  @!P2 BRA `(.L_x_1880) ;  /* 0x0000007000b8a947 */ /* 0x002fea0003800000 */
.L_x_1877:
[----:B------:R-:W-:Y:S01]  /*7110*/  UIADD3 UR7, UR39, 0x400, URZ ;  /* 0x0000040027077890 */ /* 0x000fe2000fffe03f */
[----:B------:R-:W-:Y:S01]  /*7120*/  WARPGROUP.ARRIVE ;  /* 0x00000000000079c5 */ /* 0x000fe20000000000 */
[----:B------:R-:W-:Y:S01]  /*7130*/  UMOV UR11, 0x40000040 ;  /* 0x40000040000b7882 */ /* 0x000fe20000000000 */
[----:B------:R-:W-:Y:S01]  /*7140*/  UMOV UR15, 0x40000040 ;  /* 0x40000040000f7882 */ /* 0x000fe20000000000 */
[----:B------:R-:W-:Y:S01]  /*7150*/  USHF.R.U32.HI UR7, URZ, 0x4, UR7 ;  /* 0x000000043f077899 */ /* 0x000fe20008011607 */
[----:B-1----:R-:W-:Y:S01]  /*7160*/  FMUL.FTZ R10, R24, UR25 ;  /* 0x00000019180a7c20 */ /* 0x002fe20008410000 */
[----:B------:R-:W-:Y:S01]  /*7170*/  FMUL.FTZ R11, R25, UR25 ;  /* 0x00000019190b7c20 */ /* 0x000fe20008410000 */
[----:B------:R-:W-:Y:S01]  /*7180*/  FMUL.FTZ R13, R28, UR25 ;  /* 0x000000191c0d7c20 */ /* 0x000fe20008410000 */
[----:B------:R-:W-:Y:S01]  /*7190*/  ULOP3.LUT UR7, UR7, 0x3fff, URZ, 0xc0, !UPT ;  /* 0x00003fff07077892 */ /* 0x000fe2000f8ec03f */
[----:B------:R-:W-:Y:S01]  /*71a0*/  FMUL.FTZ R15, R29, UR25 ;  /* 0x000000191d0f7c20 */ /* 0x000fe20008410000 */
[----:B------:R-:W-:Y:S01]  /*71b0*/  FMUL.FTZ R18, R32, UR25 ;  /* 0x0000001920127c20 */ /* 0x000fe20008410000 */
[----:B------:R-:W1:Y:S01]  /*71c0*/  MUFU.TANH R10, R10 ;  /* 0x0000000a000a7308 */ /* 0x000e620000002400 */
[----:B------:R-:W-:Y:S01]  /*71d0*/  ULEA UR10, UR6, UR7, 0xa ;  /* 0x00000007060a7291 */ /* 0x000fe2000f8e503f */
[----:B------:R-:W-:Y:S01]  /*71e0*/  FMUL.FTZ R19, R33, UR25 ;  /* 0x0000001921137c20 */ /* 0x000fe20008410000 */
[----:B------:R-:W-:Y:S01]  /*71f0*/  FMUL.FTZ R23, R36, UR25 ;  /* 0x0000001924177c20 */ /* 0x000fe20008410000 */
[----:B------:R-:W-:Y:S01]  /*7200*/  FMUL.FTZ R12, R27, UR25 ;  /* 0x000000191b0c7c20 */ /* 0x000fe20008410000 */
[----:B------:R-:W-:Y:S01]  /*7210*/  UIADD3 UR14, UR10, 0x80, URZ ;  /* 0x000000800a0e7890 */ /* 0x000fe2000fffe03f */
[----:B------:R-:W-:Y:S01]  /*7220*/  FMUL.FTZ R27, R37, UR25 ;  /* 0x00000019251b7c20 */ /* 0x000fe20008410000 */
[----:B------:R-:W-:Y:S01]  /*7230*/  FMUL.FTZ R17, R31, UR25 ;  /* 0x000000191f117c20 */ /* 0x000fe20008410000 */
[----:B------:R-:W2:Y:S01]  /*7240*/  MUFU.TANH R11, R11 ;  /* 0x0000000b000b7308 */ /* 0x000ea20000002400 */
[----:B------:R-:W-:Y:S01]  /*7250*/  FMUL.FTZ R31, R40, UR25 ;  /* 0x00000019281f7c20 */ /* 0x000fe20008410000 */
[----:B------:R-:W-:Y:S01]  /*7260*/  HGMMA.64x64x16.F32.BF16 R88, R148, gdesc[UR8].tnspB, R88, gsb0 ;  /* 0x40e0000894587df0 */ /* 0x000fe20008001858 */
[----:B------:R-:W-:Y:S01]  /*7270*/  FMUL.FTZ R22, R55, UR25 ;  /* 0x0000001937167c20 */ /* 0x000fe20008410000 */
[----:B------:R-:W-:Y:S01]  /*7280*/  FMUL.FTZ R33, R41, UR25 ;  /* 0x0000001929217c20 */ /* 0x000fe20008410000 */
[----:B------:R-:W-:Y:S01]  /*7290*/  FMUL.FTZ R29, R39, UR25 ;  /* 0x00000019271d7c20 */ /* 0x000fe20008410000 */
[----:B------:R-:W-:Y:S01]  /*72a0*/  FMUL.FTZ R39, R44, UR25 ;  /* 0x000000192c277c20 */ /* 0x000fe20008410000 */
[----:B------:R-:W-:Y:S01]  /*72b0*/  FMUL.FTZ R37, R43, UR25 ;  /* 0x000000192b257c20 */ /* 0x000fe20008410000 */
[----:B------:R-:W3:Y:S01]  /*72c0*/  MUFU.TANH R13, R13 ;  /* 0x0000000d000d7308 */ /* 0x000ee20000002400 */
        /* <DEDUP_REMOVED lines=9> */
[----:B0-----:R-:W-:Y:S01]  /*7360*/  FMUL.FTZ R9, R26, UR25 ;  /* 0x000000191a097c20 */ /* 0x001fe20008410000 */
[----:B------:R-:W-:Y:S01]  /*7370*/  FMUL.FTZ R26, R56, UR25 ;  /* 0x00000019381a7c20 */ /* 0x000fe20008410000 */
[----:B------:R-:W-:Y:S01]  /*7380*/  FMUL.FTZ R57, R57, UR25 ;  /* 0x0000001939397c20 */ /* 0x000fe20008410000 */
[----:B------:R-:W-:Y:S01]  /*7390*/  FMUL.FTZ R14, R30, UR25 ;  /* 0x000000191e0e7c20 */ /* 0x000fe20008410000 */
[----:B------:R-:W-:Y:S01]  /*73a0*/  FMUL.FTZ R30, R60, UR25 ;  /* 0x000000193c1e7c20 */ /* 0x000fe20008410000 */
[----:B------:R-:W-:Y:S01]  /*73b0*/  FMUL.FTZ R61, R61, UR25 ;  /* 0x000000193d3d7c20 */ /* 0x000fe20008410000 */
[----:B------:R-:W0:Y:S01]  /*73c0*/  MUFU.TANH R18, R18 ;  /* 0x0000001200127308 */ /* 0x000e220000002400 */
[----:B---3--:R-:W-:Y:S01]  /*73d0*/  FMNMX.FTZ R24, R13, R24, !PT ;  /* 0x000000180d187209 */ /* 0x008fe20007810000 */
[----:B------:R-:W-:Y:S01]  /*73e0*/  FMUL.FTZ R20, R34, UR25 ;  /* 0x0000001922147c20 */ /* 0x000fe20008410000 */
[----:B------:R-:W-:Y:S01]  /*73f0*/  FMUL.FTZ R34, R64, UR25 ;  /* 0x0000001940227c20 */ /* 0x000fe20008410000 */
[----:B------:R-:W-:Y:S01]  /*7400*/  FMUL.FTZ R65, R65, UR25 ;  /* 0x0000001941417c20 */ /* 0x000fe20008410000 */
[----:B------:R-:W-:Y:S01]  /*7410*/  FMUL.FTZ R36, R68, UR25 ;  /* 0x0000001944247c20 */ /* 0x000fe20008410000 */
[----:B------:R-:W-:Y:S01]  /*7420*/  FMUL.FTZ R69, R69, UR25 ;  /* 0x0000001945457c20 */ /* 0x000fe20008410000 */
[----:B------:R-:W-:Y:S01]  /*7430*/  FMUL.FTZ R73, R73, UR25 ;  /* 0x0000001949497c20 */ /* 0x000fe20008410000 */
[----:B------:R-:W2:Y:S01]  /*7440*/  MUFU.TANH R19, R19 ;  /* 0x0000001300137308 */ /* 0x000ea20000002400 */
        /* <DEDUP_REMOVED lines=34> */
[----:B------:R-:W-:Y:S01]  /*7670*/  UMOV UR11, 0x40000040 ;  /* 0x40000040000b7882 */ /* 0x000fe20000000000 */
[----:B------:R-:W-:-:S02]  /*7680*/  UISETP.GT.AND UP0, UPT, UR26, UR38, UPT ;  /* 0x000000261a00728c */ /* 0x000fc4000bf04270 */
[----:B------:R-:W-:Y:S02]  /*7690*/  UIADD3 UR26, UR26, -0x1, URZ ;  /* 0xffffffff1a1a7890 */ /* 0x000fe4000fffe03f */
[----:B------:R-:W0:Y:S01]  /*76a0*/  MUFU.TANH R39, R39 ;  /* 0x0000002700277308 */ /* 0x000e220000002400 */
[----:B--2---:R-:W-:Y:S01]  /*76b0*/  FMNMX.FTZ R24, R31, R24, !PT ;  /* 0x000000181f187209 */ /* 0x004fe20007810000 */
[----:B------:R-:W-:Y:S01]  /*76c0*/  UMOV UR7, UR5 ;  /* 0x0000000500077c82 */ /* 0x000fe20008000000 */
[----:B------:R-:W-:Y:S01]  /*76d0*/  PLOP3.LUT P2, PT, PT, PT, UP0, 0x80, 0x0 ;  /* 0x000000000000781c */ /* 0x000fe20003f4f008 */
[----:B------:R-:W-:Y:S02]  /*76e0*/  WARPGROUP.DEPBAR.LE gsb0, 0x0 ;  /* 0x00008000000079c5 */ /* 0x000fe40000010000 */
[----:B------:R-:W-:Y:S02]  /*76f0*/  WARPGROUP.ARRIVE ;  /* 0x00000000000079c5 */ /* 0x000fe40000000000 */
[----:B------:R-:W2:Y:S01]  /*7700*/  MUFU.TANH R43, R43 ;  /* 0x0000002b002b7308 */ /* 0x000ea20000002400 */
[----:B-1----:R-:W-:Y:S01]  /*7710*/  FMNMX.FTZ R24, R33, R24, !PT ;  /* 0x0000001821187209 */ /* 0x002fe20007810000 */
[----:B------:R-:W-:Y:S01]  /*7720*/  FMUL.FTZ R149, R72, UR25 ;  /* 0x0000001948957c20 */ /* 0x000fe20008410000 */
[----:B------:R-:W-:Y:S01]  /*7730*/  FMUL.FTZ R151, R76, UR25 ;  /* 0x000000194c977c20 */ /* 0x000fe20008410000 */
[----:B------:R-:W-:Y:S01]  /*7740*/  HGMMA.64x64x16.F32.BF16 R88, R144, gdesc[UR12].tnspB, R88, gsb0 ;  /* 0x40e0000c90587df0 */ /* 0x000fe20008001858 */
[----:B------:R-:W-:Y:S01]  /*7750*/  UIADD3 UR14, UR10, 0x100, URZ ;  /* 0x000001000a0e7890 */ /* 0x000fe2000fffe03f */
[----:B0-----:R-:W-:Y:S01]  /*7760*/  FMNMX.FTZ R24, R39, R24, !PT ;  /* 0x0000001827187209 */ /* 0x001fe20007810000 */
        /* <DEDUP_REMOVED lines=53> */
[----:B------:R-:W-:Y:S01]  /*7ac0*/  UIADD3 UR14, UR10, 0x200, URZ ;  /* 0x000002000a0e7890 */ /* 0x000fe2000fffe03f */
[----:B-1----:R-:W-:Y:S01]  /*7ad0*/  FMNMX.FTZ R24, R85, R24, !PT ;  /* 0x0000001855187209 */ /* 0x002fe20007810000 */
        /* <DEDUP_REMOVED lines=14> */
[C---:B--2---:R-:W-:Y:S01]  /*7bc0*/  FMUL.FTZ R50, R55.reuse, R24 ;  /* 0x0000001837327220 */ /* 0x044fe20000410000 */
[----:B------:R-:W-:-:S03]  /*7bd0*/  FADD.FTZ R5, -R55, R5 ;  /* 0x0000000537057221 */ /* 0x000fc60000010100 */
[--C-:B------:R-:W-:Y:S01]  /*7be0*/  FFMA.FTZ R150, R13, R24, -R50.reuse ;  /* 0x000000180d967223 */ /* 0x100fe20000010832 */
[----:B------:R-:W-:Y:S01]  /*7bf0*/  FMNMX.FTZ R13, R9, R4, !PT ;  /* 0x00000004090d7209 */ /* 0x000fe20007810000 */
[-C--:B------:R-:W-:Y:S01]  /*7c00*/  FMUL.FTZ R44, R5, R24.reuse ;  /* 0x00000018052c7220 */ /* 0x080fe20000410000 */
[-CC-:B------:R-:W-:Y:S01]  /*7c10*/  FFMA.FTZ R5, R10, R24.reuse, -R50.reuse ;  /* 0x000000180a057223 */ /* 0x180fe20000010832 */
[-CC-:B------:R-:W-:Y:S01]  /*7c20*/  FFMA.FTZ R148, R11, R24.reuse, -R50.reuse ;  /* 0x000000180b947223 */ /* 0x180fe20000010832 */
[----:B-1----:R-:W-:Y:S01]  /*7c30*/  FMNMX.FTZ R13, R12, R13, !PT ;  /* 0x0000000d0c0d7209 */ /* 0x002fe20007810000 */
[-CC-:B------:R-:W-:Y:S01]  /*7c40*/  FFMA.FTZ R11, R15, R24.reuse, -R50.reuse ;  /* 0x000000180f0b7223 */ /* 0x180fe20000010832 */
[----:B------:R-:W1:Y:S01]  /*7c50*/  MUFU.TANH R37, R37 ;  /* 0x0000002500257308 */ /* 0x000e620000002400 */
[-CC-:B------:R-:W-:Y:S01]  /*7c60*/  FFMA.FTZ R146, R23, R24.reuse, -R50.reuse ;  /* 0x0000001817927223 */ /* 0x180fe20000010832 */
[----:B------:R-:W-:Y:S02]  /*7c70*/  WARPGROUP.DEPBAR.LE gsb0, 0x0 ;  /* 0x00008000000079c5 */ /* 0x000fe40000010000 */
[----:B------:R-:W-:Y:S01]  /*7c80*/  WARPGROUP.ARRIVE ;  /* 0x00000000000079c5 */ /* 0x000fe20000000000 */
[----:B---3--:R-:W-:Y:S01]  /*7c90*/  FMNMX.FTZ R10, R14, R13, !PT ;  /* 0x0000000d0e0a7209 */ /* 0x008fe20007810000 */
[-CC-:B------:R-:W-:Y:S01]  /*7ca0*/  FFMA.FTZ R144, R18, R24.reuse, -R50.reuse ;  /* 0x0000001812907223 */ /* 0x180fe20000010832 */
[--C-:B------:R-:W-:Y:S01]  /*7cb0*/  FFMA.FTZ R18, R19, R24, -R50.reuse ;  /* 0x0000001813127223 */ /* 0x100fe20000010832 */
[----:B------:R-:W2:Y:S01]  /*7cc0*/  MUFU.TANH R41, R41 ;  /* 0x0000002900297308 */ /* 0x000ea20000002400 */
[----:B----4-:R-:W-:Y:S01]  /*7cd0*/  FMNMX.FTZ R15, R17, R10, !PT ;  /* 0x0000000a110f7209 */ /* 0x010fe20007810000 */
[----:B------:R-:W-:Y:S01]  /*7ce0*/  HGMMA.64x64x16.F32.BF16 R88, R132, gdesc[UR12].tnspB, R88, gsb0 ;  /* 0x40e0000c84587df0 */ /* 0x000fe20008001858 */
[----:B------:R-:W-:Y:S01]  /*7cf0*/  UIADD3 UR14, UR10, 0x280, URZ ;  /* 0x000002800a0e7890 */ /* 0x000fe2000fffe03f */
[-CC-:B------:R-:W-:Y:S01]  /*7d00*/  FFMA.FTZ R19, R27, R24.reuse, -R50.reuse ;  /* 0x000000181b137223 */ /* 0x180fe20000010832 */
[----:B------:R-:W-:Y:S01]  /*7d10*/  UMOV UR15, 0x40000040 ;  /* 0x40000040000f7882 */ /* 0x000fe20000000000 */
[----:B-----5:R-:W-:Y:S01]  /*7d20*/  FMNMX.FTZ R10, R20, R15, !PT ;  /* 0x0000000f140a7209 */ /* 0x020fe20007810000 */
        /* <DEDUP_REMOVED lines=15> */
[----:B0-----:R-:W-:Y:S01]  /*7e20*/  FMNMX.FTZ R10, R35, R10, !PT ;  /* 0x0000000a230a7209 */ /* 0x001fe20007810000 */
[-CC-:B------:R-:W-:Y:S01]  /*7e30*/  FFMA.FTZ R47, R65, R24.reuse, -R50.reuse ;  /* 0x00000018412f7223 */ /* 0x180fe20000010832 */
[----:B------:R-:W0:Y:S01]  /*7e40*/  MUFU.TANH R51, R51 ;  /* 0x0000003300337308 */ /* 0x000e220000002400 */
[--C-:B------:R-:W-:Y:S01]  /*7e50*/  FFMA.FTZ R53, R69, R24, -R50.reuse ;  /* 0x0000001845357223 */ /* 0x100fe20000010832 */
[----:B-1----:R-:W-:Y:S01]  /*7e60*/  FMNMX.FTZ R10, R37, R10, !PT ;  /* 0x0000000a250a7209 */ /* 0x002fe20007810000 */
[-CC-:B------:R-:W-:Y:S01]  /*7e70*/  FFMA.FTZ R31, R153, R24.reuse, -R50.reuse ;  /* 0x00000018991f7223 */ /* 0x180fe20000010832 */
[-CC-:B------:R-:W-:Y:S01]  /*7e80*/  FFMA.FTZ R138, R155, R24.reuse, -R50.reuse ;  /* 0x000000189b8a7223 */ /* 0x180fe20000010832 */
[--C-:B------:R-:W-:Y:S01]  /*7e90*/  FFMA.FTZ R61, R77, R24, -R50.reuse ;  /* 0x000000184d3d7223 */ /* 0x100fe20000010832 */
[----:B--2---:R-:W-:Y:S01]  /*7ea0*/  FMNMX.FTZ R10, R41, R10, !PT ;  /* 0x0000000a290a7209 */ /* 0x004fe20007810000 */
[-CC-:B------:R-:W-:Y:S01]  /*7eb0*/  FFMA.FTZ R65, R81, R24.reuse, -R50.reuse ;  /* 0x0000001851417223 */ /* 0x180fe20000010832 */
[----:B------:R-:W1:Y:S01]  /*7ec0*/  MUFU.TANH R157, R157 ;  /* 0x0000009d009d7308 */ /* 0x000e620000002400 */
[----:B------:R-:W-:Y:S01]  /*7ed0*/  FFMA.FTZ R69, R85, R24, -R50 ;  /* 0x0000001855457223 */ /* 0x000fe20000010832 */
[----:B---3--:R-:W-:-:S04]  /*7ee0*/  FMNMX.FTZ R10, R45, R10, !PT ;  /* 0x0000000a2d0a7209 */ /* 0x008fc80007810000 */
[----:B----4-:R-:W-:Y:S02]  /*7ef0*/  FMNMX.FTZ R10, R49, R10, !PT ;  /* 0x0000000a310a7209 */ /* 0x010fe40007810000 */
[----:B------:R-:W2:Y:S02]  /*7f00*/  MUFU.TANH R22, R22 ;  /* 0x0000001600167308 */ /* 0x000ea40000002400 */
[----:B0-----:R-:W-:-:S06]  /*7f10*/  FMNMX.FTZ R10, R51, R10, !PT ;  /* 0x0000000a330a7209 */ /* 0x001fcc0007810000 */
        /* <DEDUP_REMOVED lines=12> */
[-CC-:B------:R-:W-:Y:S01]  /*7fe0*/  FFMA.FTZ R134, R30, R24.reuse, -R50.reuse ;  /* 0x000000181e867223 */ /* 0x180fe20000010832 */
[-CC-:B------:R-:W-:Y:S01]  /*7ff0*/  FFMA.FTZ R132, R26, R24.reuse, -R50.reuse ;  /* 0x000000181a847223 */ /* 0x180fe20000010832 */
[----:B------:R-:W-:Y:S01]  /*8000*/  FFMA.FTZ R26, R149, R24, -R50 ;  /* 0x00000018951a7223 */ /* 0x000fe20000010832 */
[----:B------:R-:W-:Y:S01]  /*8010*/  HGMMA.64x64x16.F32.BF16 R88, R128, gdesc[UR12].tnspB, R88, gsb0 ;  /* 0x40e0000c80587df0 */ /* 0x000fe20008001858 */
[----:B------:R-:W-:Y:S01]  /*8020*/  UIADD3 UR14, UR10, 0x300, URZ ;  /* 0x000003000a0e7890 */ /* 0x000fe2000fffe03f */
[----:B0-----:R-:W-:Y:S01]  /*8030*/  FMNMX.FTZ R10, R63, R10, !PT ;  /* 0x0000000a3f0a7209 */ /* 0x001fe20007810000 */
[----:B------:R-:W0:Y:S01]  /*8040*/  MUFU.TANH R67, R67 ;  /* 0x0000004300437308 */ /* 0x000e220000002400 */
[----:B------:R-:W-:Y:S01]  /*8050*/  UMOV UR15, 0x40000040 ;  /* 0x40000040000f7882 */ /* 0x000fe20000000000 */
[----:B------:R-:W-:-:S06]  /*8060*/  UIADD3 UR10, UR10, 0x380, URZ ;  /* 0x000003800a0a7890 */ /* 0x000fcc000fffe03f */
        /* <DEDUP_REMOVED lines=22> */
[----:B------:R-:W-:Y:S06]  /*81d0*/  HGMMA.64x64x16.F32.BF16 R88, R124, gdesc[UR12].tnspB, R88, gsb0 ;  /* 0x40e0000c7c587df0 */ /* 0x000fec0008001858 */
[----:B------:R1:W-:Y:S01]  /*81e0*/  MUFU.EX2 R13, R18 ;  /* 0x00000012000d7308 */ /* 0x0003e20000000800 */
[----:B0-----:R-:W-:-:S07]  /*81f0*/  FMNMX.FTZ R10, R141, R10, !PT ;  /* 0x0000000a8d0a7209 */ /* 0x001fce0007810000 */
[----:B------:R-:W-:Y:S01]  /*8200*/  MUFU.EX2 R44, R44 ;  /* 0x0000002c002c7308 */ /* 0x000fe20000000800 */
[----:B--2---:R-:W-:Y:S01]  /*8210*/  FMNMX.FTZ R23, R87, R10, !PT ;  /* 0x0000000a57177209 */ /* 0x004fe20007810000 */
[-CC-:B-1----:R-:W-:Y:S01]  /*8220*/  FFMA.FTZ R18, R36, R24.reuse, -R50.reuse ;  /* 0x0000001824127223 */ /* 0x182fe20000010832 */
[-CC-:B------:R-:W-:Y:S01]  /*8230*/  FFMA.FTZ R10, R34, R24.reuse, -R50.reuse ;  /* 0x00000018220a7223 */ /* 0x180fe20000010832 */
[--C-:B------:R-:W-:Y:S02]  /*8240*/  FFMA.FTZ R34, R38, R24, -R50.reuse ;  /* 0x0000001826227223 */ /* 0x100fe40000010832 */
[----:B------:R-:W0:Y:S02]  /*8250*/  SHFL.BFLY PT, R30, R23, 0x2, 0x1f ;  /* 0x0c401f00171e7f89 */ /* 0x000e2400000e0000 */
[----:B------:R-:W1:Y:S08]  /*8260*/  MUFU.EX2 R5, R5 ;  /* 0x0000000500057308 */ /* 0x000e700000000800 */
[----:B------:R-:W2:Y:S08]  /*8270*/  MUFU.EX2 R148, R148 ;  /* 0x0000009400947308 */ /* 0x000eb00000000800 */
[----:B------:R-:W3:Y:S01]  /*8280*/  MUFU.EX2 R150, R150 ;  /* 0x0000009600967308 */ /* 0x000ee20000000800 */
[----:B-1----:R-:W-:Y:S01]  /*8290*/  FFMA.FTZ R3, R44, R3, R5 ;  /* 0x000000032c037223 */ /* 0x002fe20000010005 */
[----:B0-----:R-:W-:Y:S01]  /*82a0*/  FMNMX.FTZ R36, R23, R30, !PT ;  /* 0x0000001e17247209 */ /* 0x001fe20007810000 */
[----:B------:R-:W-:-:S05]  /*82b0*/  FFMA.FTZ R30, R151, R24, -R50 ;  /* 0x00000018971e7223 */ /* 0x000fca0000010832 */
[----:B------:R-:W0:Y:S01]  /*82c0*/  MUFU.EX2 R11, R11 ;  /* 0x0000000b000b7308 */ /* 0x000e220000000800 */
[C---:B--2---:R-:W-:Y:S01]  /*82d0*/  FADD.FTZ R3, R148.reuse, R3 ;  /* 0x0000000394037221 */ /* 0x044fe20000010000 */
[----:B------:R-:W-:Y:S01]  /*82e0*/  F2FP.BF16.F32.PACK_AB R148, R148, R5 ;  /* 0x000000059494723e */ /* 0x000fe200000010ff */
[----:B------:R-:W1:Y:S05]  /*82f0*/  SHFL.BFLY PT, R23, R36, 0x1, 0x1f ;  /* 0x0c201f0024177f89 */ /* 0x000e6a00000e0000 */
[----:B------:R-:W-:Y:S01]  /*8300*/  MUFU.EX2 R144, R144 ;  /* 0x0000009000907308 */ /* 0x000fe20000000800 */
[----:B---3--:R-:W-:-:S07]  /*8310*/  FADD.FTZ R54, R150, R3 ;  /* 0x0000000396367221 */ /* 0x008fce0000010000 */
[----:B------:R-:W-:Y:S01]  /*8320*/  MUFU.EX2 R146, R146 ;  /* 0x0000009200927308 */ /* 0x000fe20000000800 */
[----:B0-----:R-:W-:-:S07]  /*8330*/  F2FP.BF16.F32.PACK_AB R150, R11, R150 ;  /* 0x000000960b96723e */ /* 0x001fce00000010ff */
[----:B------:R-:W-:Y:S01]  /*8340*/  MUFU.EX2 R19, R19 ;  /* 0x0000001300137308 */ /* 0x000fe20000000800 */
[----:B-1----:R-:W-:-:S05]  /*8350*/  FMNMX.FTZ R23, R36, R23, !PT ;  /* 0x0000001724177209 */ /* 0x002fca0007810000 */
[CC--:B------:R-:W-:Y:S01]  /*8360*/  FMUL.FTZ R38, R23.reuse, R24.reuse ;  /* 0x0000001817267220 */ /* 0x0c0fe20000410000 */
[----:B------:R-:W-:Y:S02]  /*8370*/  WARPGROUP.DEPBAR.LE gsb0, 0x0 ;  /* 0x00008000000079c5 */ /* 0x000fe40000010000 */
[----:B------:R-:W-:Y:S01]  /*8380*/  WARPGROUP.ARRIVE ;  /* 0x00000000000079c5 */ /* 0x000fe20000000000 */
[----:B------:R-:W-:Y:S01]  /*8390*/  FADD.FTZ R73, -R23, R4 ;  /* 0x0000000417497221 */ /* 0x000fe20000010100 */
[-CC-:B------:R-:W-:Y:S01]  /*83a0*/  FFMA.FTZ R149, R12, R24.reuse, -R38.reuse ;  /* 0x000000180c957223 */ /* 0x180fe20000010826 */
[-CC-:B------:R-:W-:Y:S01]  /*83b0*/  FFMA.FTZ R12, R17, R24.reuse, -R38.reuse ;  /* 0x00000018110c7223 */ /* 0x180fe20000010826 */
[-CC-:B------:R-:W-:Y:S01]  /*83c0*/  FFMA.FTZ R17, R25, R24.reuse, -R38.reuse ;  /* 0x0000001819117223 */ /* 0x180fe20000010826 */
[-C--:B------:R-:W-:Y:S01]  /*83d0*/  FMUL.FTZ R73, R73, R24.reuse ;  /* 0x0000001849497220 */ /* 0x080fe20000410000 */
[----:B------:R-:W-:Y:S01]  /*83e0*/  HGMMA.64x64x16.F32.BF16 R88, R120, gdesc[UR8].tnspB, R88, gsb0 ;  /* 0x40e0000878587df0 */ /* 0x000fe20008001858 */
[----:B------:R-:W-:Y:S01]  /*83f0*/  FFMA.FTZ R4, R9, R24, -R38 ;  /* 0x0000001809047223 */ /* 0x000fe20000010826 */
[----:B------:R-:W-:-:S02]  /*8400*/  IMAD.U32 R25, RZ, RZ, UR4 ;  /* 0x00000004ff197e24 */ /* 0x000fc4000f8e00ff */
[-CC-:B------:R-:W-:Y:S01]  /*8410*/  FFMA.FTZ R151, R14, R24.reuse, -R38.reuse ;  /* 0x000000180e977223 */ /* 0x180fe20000010826 */
[----:B------:R-:W-:Y:S01]  /*8420*/  MUFU.EX2 R149, R149 ;  /* 0x0000009500957308 */ /* 0x000fe20000000800 */
[-CC-:B------:R-:W-:Y:S01]  /*8430*/  FFMA.FTZ R9, R20, R24.reuse, -R38.reuse ;  /* 0x0000001814097223 */ /* 0x180fe20000010826 */
[-CC-:B------:R-:W-:Y:S01]  /*8440*/  FFMA.FTZ R14, R21, R24.reuse, -R38.reuse ;  /* 0x00000018150e7223 */ /* 0x180fe20000010826 */
[----:B------:R-:W-:Y:S01]  /*8450*/  @!P1 LEA R25, R25, UR39, 0x3 ;  /* 0x0000002719199c11 */ /* 0x000fe2000f8e18ff */
[-CC-:B------:R-:W-:Y:S01]  /*8460*/  FFMA.FTZ R135, R32, R24.reuse, -R38.reuse ;  /* 0x0000001820877223 */ /* 0x180fe20000010826 */
[-CC-:B------:R-:W-:Y:S01]  /*8470*/  FFMA.FTZ R20, R29, R24.reuse, -R38.reuse ;  /* 0x000000181d147223 */ /* 0x180fe20000010826 */
[-CC-:B------:R-:W-:Y:S01]  /*8480*/  FFMA.FTZ R21, R35, R24.reuse, -R38.reuse ;  /* 0x0000001823157223 */ /* 0x180fe20000010826 */
[----:B------:R-:W-:Y:S01]  /*8490*/  @!P1 IADD3 R25, R25, 0x16840, RZ ;  /* 0x0001684019199810 */ /* 0x000fe20007ffe0ff */
[----:B------:R-:W-:Y:S01]  /*84a0*/  MUFU.EX2 R73, R73 ;  /* 0x0000004900497308 */ /* 0x000fe20000000800 */
[-CC-:B------:R-:W-:Y:S01]  /*84b0*/  FFMA.FTZ R143, R41, R24.reuse, -R38.reuse ;  /* 0x00000018298f7223 */ /* 0x180fe20000010826 */
[-CC-:B------:R-:W-:Y:S01]  /*84c0*/  FFMA.FTZ R50, R45, R24.reuse, -R38.reuse ;  /* 0x000000182d327223 */ /* 0x180fe20000010826 */
[----:B------:R-:W-:Y:S01]  /*84d0*/  @!P1 PRMT R25, RZ, 0x654, R25 ;  /* 0x00000654ff199816 */ /* 0x000fe20000000019 */
        /* <DEDUP_REMOVED lines=12> */
[----:B------:R-:W1:Y:S01]  /*85a0*/  MUFU.EX2 R151, R151 ;  /* 0x0000009700977308 */ /* 0x000e620000000800 */
[-CC-:B------:R-:W-:Y:S01]  /*85b0*/  FFMA.FTZ R46, R46, R24.reuse, -R38.reuse ;  /* 0x000000182e2e7223 */ /* 0x180fe20000010826 */
[-CC-:B------:R-:W-:Y:S01]  /*85c0*/  FFMA.FTZ R79, R79, R24.reuse, -R38.reuse ;  /* 0x000000184f4f7223 */ /* 0x180fe20000010826 */
[-CC-:B------:R-:W-:Y:S01]  /*85d0*/  FFMA.FTZ R48, R48, R24.reuse, -R38.reuse ;  /* 0x0000001830307223 */ /* 0x180fe20000010826 */
[----:B------:R-:W-:-:S04]  /*85e0*/  FFMA.FTZ R83, R83, R24, -R38 ;  /* 0x0000001853537223 */ /* 0x000fc80000010826 */
[----:B------:R-:W2:Y:S01]  /*85f0*/  MUFU.EX2 R12, R12 ;  /* 0x0000000c000c7308 */ /* 0x000ea20000000800 */
[----:B0-----:R-:W-:-:S04]  /*8600*/  FFMA.FTZ R0, R73, R0, R4 ;  /* 0x0000000049007223 */ /* 0x001fc80000010004 */
[----:B------:R-:W-:Y:S01]  /*8610*/  FADD.FTZ R32, R149, R0 ;  /* 0x0000000095207221 */ /* 0x000fe20000010000 */
[----:B------:R-:W-:Y:S01]  /*8620*/  FFMA.FTZ R0, R63, R24, -R38 ;  /* 0x000000183f007223 */ /* 0x000fe20000010826 */
[----:B------:R-:W-:Y:S01]  /*8630*/  F2FP.BF16.F32.PACK_AB R149, R149, R4 ;  /* 0x000000049595723e */ /* 0x000fe200000010ff */
[----:B------:R-:W0:Y:S01]  /*8640*/  MUFU.EX2 R9, R9 ;  /* 0x0000000900097308 */ /* 0x000e220000000800 */
[----:B-1----:R-:W-:-:S07]  /*8650*/  FADD.FTZ R3, R151, R32 ;  /* 0x0000002097037221 */ /* 0x002fce0000010000 */
[----:B------:R-:W1:Y:S01]  /*8660*/  MUFU.EX2 R14, R14 ;  /* 0x0000000e000e7308 */ /* 0x000e620000000800 */
[C---:B--2---:R-:W-:Y:S01]  /*8670*/  FADD.FTZ R32, R12.reuse, R3 ;  /* 0x000000030c207221 */ /* 0x044fe20000010000 */
[----:B------:R-:W-:-:S06]  /*8680*/  F2FP.BF16.F32.PACK_AB R151, R12, R151 ;  /* 0x000000970c97723e */ /* 0x000fcc00000010ff */
[----:B------:R-:W-:Y:S01]  /*8690*/  MUFU.EX2 R17, R17 ;  /* 0x0000001100117308 */ /* 0x000fe20000000800 */
[----:B0-----:R-:W-:Y:S01]  /*86a0*/  FADD.FTZ R3, R9, R32 ;  /* 0x0000002009037221 */ /* 0x001fe20000010000 */
[----:B------:R-:W-:-:S06]  /*86b0*/  FFMA.FTZ R32, R67, R24, -R38 ;  /* 0x0000001843207223 */ /* 0x000fcc0000010826 */
[----:B------:R-:W0:Y:S01]  /*86c0*/  MUFU.EX2 R20, R20 ;  /* 0x0000001400147308 */ /* 0x000e220000000800 */
[----:B-1----:R-:W-:-:S07]  /*86d0*/  F2FP.BF16.F32.PACK_AB R145, R14, R9 ;  /* 0x000000090e91723e */ /* 0x002fce00000010ff */
[----:B------:R1:W-:Y:S01]  /*86e0*/  MUFU.EX2 R36, R40 ;  /* 0x0000002800247308 */ /* 0x0003e20000000800 */
[----:B------:R-:W-:Y:S02]  /*86f0*/  WARPGROUP.DEPBAR.LE gsb0, 0x0 ;  /* 0x00008000000079c5 */ /* 0x000fe40000010000 */
[----:B------:R2:W-:Y:S06]  /*8700*/  BAR.ARV R8, 0x100 ;  /* 0x000400080000751d */ /* 0x0005ec0000002000 */
[----:B------:R3:W-:Y:S01]  /*8710*/  @!P1 SYNCS.ARRIVE.TRANS64.RED.A1T0 RZ, [R25+URZ], RZ ;  /* 0x000000ff19ff99a7 */ /* 0x0007e2000810043f */
[----:B-1----:R-:W-:Y:S01]  /*8720*/  FFMA.FTZ R40, R37, R24, -R38 ;  /* 0x0000001825287223 */ /* 0x002fe20000010826 */
[----:B------:R-:W1:Y:S01]  /*8730*/  MUFU.EX2 R140, R140 ;  /* 0x0000008c008c7308 */ /* 0x000e620000000800 */
[----:B0-----:R-:W-:Y:S01]  /*8740*/  F2FP.BF16.F32.PACK_AB R147, R20, R17 ;  /* 0x000000111493723e */ /* 0x001fe200000010ff */
[-C--:B------:R-:W-:Y:S01]  /*8750*/  FMUL.FTZ R88, R88, R44.reuse ;  /* 0x0000002c58587220 */ /* 0x080fe20000410000 */
[-C--:B------:R-:W-:Y:S01]  /*8760*/  FMUL.FTZ R89, R89, R44.reuse ;  /* 0x0000002c59597220 */ /* 0x080fe20000410000 */
[-C--:B------:R-:W-:Y:S01]  /*8770*/  FMUL.FTZ R92, R92, R44.reuse ;  /* 0x0000002c5c5c7220 */ /* 0x080fe20000410000 */
[-C--:B------:R-:W-:Y:S01]  /*8780*/  FMUL.FTZ R93, R93, R44.reuse ;  /* 0x0000002c5d5d7220 */ /* 0x080fe20000410000 */
[----:B---3--:R-:W-:Y:S01]  /*8790*/  IMAD.U32 R25, RZ, RZ, UR6 ;  /* 0x00000006ff197e24 */ /* 0x008fe2000f8e00ff */
[----:B------:R-:W-:Y:S01]  /*87a0*/  UMOV UR6, UR4 ;  /* 0x0000000400067c82 */ /* 0x000fe20008000000 */
[----:B------:R-:W0:Y:S01]  /*87b0*/  MUFU.EX2 R21, R21 ;  /* 0x0000001500157308 */ /* 0x000e220000000800 */
[-C--:B------:R-:W-:Y:S01]  /*87c0*/  FMUL.FTZ R96, R96, R44.reuse ;  /* 0x0000002c60607220 */ /* 0x080fe20000410000 */
[-C--:B------:R-:W-:Y:S01]  /*87d0*/  FMUL.FTZ R97, R97, R44.reuse ;  /* 0x0000002c61617220 */ /* 0x080fe20000410000 */
[----:B------:R-:W-:Y:S01]  /*87e0*/  @!P1 LEA R25, R25, UR39, 0x3 ;  /* 0x0000002719199c11 */ /* 0x000fe2000f8e18ff */
[-C--:B------:R-:W-:Y:S01]  /*87f0*/  FMUL.FTZ R100, R100, R44.reuse ;  /* 0x0000002c64647220 */ /* 0x080fe20000410000 */
[-C--:B------:R-:W-:Y:S01]  /*8800*/  FMUL.FTZ R101, R101, R44.reuse ;  /* 0x0000002c65657220 */ /* 0x080fe20000410000 */
[-C--:B------:R-:W-:Y:S01]  /*8810*/  FMUL.FTZ R104, R104, R44.reuse ;  /* 0x0000002c68687220 */ /* 0x080fe20000410000 */
[-C--:B------:R-:W-:Y:S01]  /*8820*/  FMUL.FTZ R105, R105, R44.reuse ;  /* 0x0000002c69697220 */ /* 0x080fe20000410000 */
[----:B------:R-:W-:Y:S01]  /*8830*/  @!P1 VIADD R25, R25, 0x16860 ;  /* 0x0001686019199836 */ /* 0x000fe20000000000 */
[----:B------:R-:W3:Y:S01]  /*8840*/  MUFU.EX2 R27, R27 ;  /* 0x0000001b001b7308 */ /* 0x000ee20000000800 */
[-C--:B------:R-:W-:Y:S01]  /*8850*/  FMUL.FTZ R108, R108, R44.reuse ;  /* 0x0000002c6c6c7220 */ /* 0x080fe20000410000 */
[-C--:B------:R-:W-:Y:S01]  /*8860*/  FMUL.FTZ R109, R109, R44.reuse ;  /* 0x0000002c6d6d7220 */ /* 0x080fe20000410000 */
[-C--:B------:R-:W-:Y:S01]  /*8870*/  FMUL.FTZ R112, R112, R44.reuse ;  /* 0x0000002c70707220 */ /* 0x080fe20000410000 */
[----:B------:R-:W-:Y:S01]  /*8880*/  @!P1 PRMT R29, RZ, 0x654, R25 ;  /* 0x00000654ff1d9816 */ /* 0x000fe20000000019 */
[----:B------:R-:W-:Y:S01]  /*8890*/  FADD.FTZ R25, R11, R54 ;  /* 0x000000360b197221 */ /* 0x000fe20000010000 */
[-C--:B------:R-:W-:Y:S01]  /*88a0*/  FMUL.FTZ R113, R113, R44.reuse ;  /* 0x0000002c71717220 */ /* 0x080fe20000410000 */
[----:B------:R-:W-:Y:S01]  /*88b0*/  FMUL.FTZ R116, R116, R44 ;  /* 0x0000002c74747220 */ /* 0x000fe20000410000 */
[----:B------:R-:W4:Y:S01]  /*88c0*/  MUFU.EX2 R40, R40 ;  /* 0x0000002800287308 */ /* 0x000f220000000800 */
[----:B------:R-:W-:Y:S01]  /*88d0*/  FADD.FTZ R54, R144, R25 ;  /* 0x0000001990367221 */ /* 0x000fe20000010000 */
[----:B------:R5:W-:Y:S01]  /*88e0*/  @!P1 SYNCS.ARRIVE.TRANS64.RED.A1T0 RZ, [R29+URZ], RZ ;  /* 0x000000ff1dff99a7 */ /* 0x000be2000810043f */
[----:B------:R-:W-:Y:S01]  /*88f0*/  F2FP.BF16.F32.PACK_AB R144, R13, R144 ;  /* 0x000000900d90723e */ /* 0x000fe200000010ff */
[----:B------:R-:W-:Y:S01]  /*8900*/  FMUL.FTZ R117, R117, R44 ;  /* 0x0000002c75757220 */ /* 0x000fe20000410000 */
[----:B------:R-:W-:Y:S01]  /*8910*/  FADD.FTZ R25, R13, R54 ;  /* 0x000000360d197221 */ /* 0x000fe20000010000 */
[----:B------:R-:W-:Y:S01]  /*8920*/  FADD.FTZ R54, R14, R3 ;  /* 0x000000030e367221 */ /* 0x000fe20000010000 */
[-C--:B------:R-:W-:Y:S01]  /*8930*/  FMUL.FTZ R90, R90, R73.reuse ;  /* 0x000000495a5a7220 */ /* 0x080fe20000410000 */
[----:B------:R-:W2:Y:S01]  /*8940*/  MUFU.EX2 R142, R142 ;  /* 0x0000008e008e7308 */ /* 0x000ea20000000800 */
[----:B------:R-:W-:Y:S01]  /*8950*/  FADD.FTZ R56, R146, R25 ;  /* 0x0000001992387221 */ /* 0x000fe20000010000 */
[----:B------:R-:W-:Y:S01]  /*8960*/  FADD.FTZ R3, R17, R54 ;  /* 0x0000003611037221 */ /* 0x000fe20000010000 */
[----:B------:R-:W-:Y:S01]  /*8970*/  F2FP.BF16.F32.PACK_AB R146, R19, R146 ;  /* 0x000000921392723e */ /* 0x000fe200000010ff */
[-C--:B------:R-:W-:Y:S01]  /*8980*/  FMUL.FTZ R91, R91, R73.reuse ;  /* 0x000000495b5b7220 */ /* 0x080fe20000410000 */
[----:B------:R-:W-:Y:S01]  /*8990*/  FADD.FTZ R25, R19, R56 ;  /* 0x0000003813197221 */ /* 0x000fe20000010000 */
[----:B------:R-:W-:Y:S01]  /*89a0*/  FADD.FTZ R42, R20, R3 ;  /* 0x00000003142a7221 */ /* 0x000fe20000010000 */
[-C--:B------:R-:W-:Y:S01]  /*89b0*/  FMUL.FTZ R94, R94, R73.reuse ;  /* 0x000000495e5e7220 */ /* 0x080fe20000410000 */
[----:B------:R-:W5:Y:S01]  /*89c0*/  MUFU.EX2 R143, R143 ;  /* 0x0000008f008f7308 */ /* 0x000f620000000800 */
[----:B-1----:R-:W-:Y:S01]  /*89d0*/  FADD.FTZ R54, R140, R25 ;  /* 0x000000198c367221 */ /* 0x002fe20000010000 */
[----:B0-----:R-:W-:Y:S01]  /*89e0*/  FADD.FTZ R3, R21, R42 ;  /* 0x0000002a15037221 */ /* 0x001fe20000010000 */
[----:B---3--:R-:W-:Y:S01]  /*89f0*/  F2FP.BF16.F32.PACK_AB R140, R27, R140 ;  /* 0x0000008c1b8c723e */ /* 0x008fe200000010ff */
[----:B------:R-:W-:Y:S01]  /*8a00*/  FMUL.FTZ R95, R95, R73 ;  /* 0x000000495f5f7220 */ /* 0x000fe20000410000 */
[----:B------:R-:W-:Y:S01]  /*8a10*/  FADD.FTZ R25, R27, R54 ;  /* 0x000000361b197221 */ /* 0x000fe20000010000 */
[----:B----4-:R-:W-:Y:S01]  /*8a20*/  FADD.FTZ R42, R40, R3 ;  /* 0x00000003282a7221 */ /* 0x010fe20000010000 */
[-CC-:B------:R-:W-:Y:S01]  /*8a30*/  FFMA.FTZ R3, R141, R24.reuse, -R38.reuse ;  /* 0x000000188d037223 */ /* 0x180fe20000010826 */
[----:B------:R-:W0:Y:S01]  /*8a40*/  MUFU.EX2 R15, R15 ;  /* 0x0000000f000f7308 */ /* 0x000e220000000800 */
[----:B--2---:R-:W-:Y:S01]  /*8a50*/  FADD.FTZ R54, R142, R25 ;  /* 0x000000198e367221 */ /* 0x004fe20000010000 */
[----:B------:R-:W-:Y:S01]  /*8a60*/  FFMA.FTZ R38, R87, R24, -R38 ;  /* 0x0000001857267223 */ /* 0x000fe20000010826 */
[----:B------:R-:W-:Y:S01]  /*8a70*/  F2FP.BF16.F32.PACK_AB R141, R40, R21 ;  /* 0x00000015288d723e */ /* 0x000fe200000010ff */
[-C--:B------:R-:W-:Y:S01]  /*8a80*/  FMUL.FTZ R98, R98, R73.reuse ;  /* 0x0000004962627220 */ /* 0x080fe20000410000 */
[-C--:B------:R-:W-:Y:S01]  /*8a90*/  FMUL.FTZ R99, R99, R73.reuse ;  /* 0x0000004963637220 */ /* 0x080fe20000410000 */
[-C--:B------:R-:W-:Y:S01]  /*8aa0*/  FMUL.FTZ R102, R102, R73.reuse ;  /* 0x0000004966667220 */ /* 0x080fe20000410000 */
[-C--:B------:R-:W-:Y:S01]  /*8ab0*/  FMUL.FTZ R103, R103, R73.reuse ;  /* 0x0000004967677220 */ /* 0x080fe20000410000 */
[----:B------:R-:W1:Y:S01]  /*8ac0*/  MUFU.EX2 R50, R50 ;  /* 0x0000003200327308 */ /* 0x000e620000000800 */
[----:B-----5:R-:W-:Y:S01]  /*8ad0*/  FADD.FTZ R25, R143, R42 ;  /* 0x0000002a8f197221 */ /* 0x020fe20000010000 */
[-C--:B------:R-:W-:Y:S01]  /*8ae0*/  FMUL.FTZ R106, R106, R73.reuse ;  /* 0x000000496a6a7220 */ /* 0x080fe20000410000 */
[-C--:B------:R-:W-:Y:S01]  /*8af0*/  FMUL.FTZ R107, R107, R73.reuse ;  /* 0x000000496b6b7220 */ /* 0x080fe20000410000 */
[-C--:B------:R-:W-:Y:S01]  /*8b00*/  FMUL.FTZ R110, R110, R73.reuse ;  /* 0x000000496e6e7220 */ /* 0x080fe20000410000 */
[-C--:B------:R-:W-:Y:S01]  /*8b10*/  FMUL.FTZ R111, R111, R73.reuse ;  /* 0x000000496f6f7220 */ /* 0x080fe20000410000 */
[-C--:B------:R-:W-:Y:S01]  /*8b20*/  FMUL.FTZ R114, R114, R73.reuse ;  /* 0x0000004972727220 */ /* 0x080fe20000410000 */
[-C--:B------:R-:W-:Y:S01]  /*8b30*/  FMUL.FTZ R115, R115, R73.reuse ;  /* 0x0000004973737220 */ /* 0x080fe20000410000 */
[----:B------:R-:W2:Y:S01]  /*8b40*/  MUFU.EX2 R136, R136 ;  /* 0x0000008800887308 */ /* 0x000ea20000000800 */
[C---:B0-----:R-:W-:Y:S01]  /*8b50*/  FADD.FTZ R29, R15.reuse, R54 ;  /* 0x000000360f1d7221 */ /* 0x041fe20000010000 */
[----:B------:R-:W-:Y:S01]  /*8b60*/  F2FP.BF16.F32.PACK_AB R142, R15, R142 ;  /* 0x0000008e0f8e723e */ /* 0x000fe200000010ff */
[-C--:B------:R-:W-:Y:S01]  /*8b70*/  FMUL.FTZ R118, R118, R73.reuse ;  /* 0x0000004976767220 */ /* 0x080fe20000410000 */
[----:B------:R-:W-:-:S04]  /*8b80*/  FMUL.FTZ R119, R119, R73 ;  /* 0x0000004977777220 */ /* 0x000fc80000410000 */
        /* <DEDUP_REMOVED lines=84> */
[----:B-1----:R-:W-:Y:S01]  /*90d0*/  FADD.FTZ R0, R34, R5 ;  /* 0x0000000522007221 */ /* 0x002fe20000010000 */
[----:B------:R-:W-:-:S06]  /*90e0*/  IMAD.MOV.U32 R5, RZ, RZ, R55 ;  /* 0x000000ffff057224 */ /* 0x000fcc00078e0037 */
        /* <DEDUP_REMOVED lines=15> */
[----:B------:R-:W-:Y:S01]  /*91e0*/  IMAD.MOV.U32 R4, RZ, RZ, R23 ;  /* 0x000000ffff047224 */ /* 0x000fe200078e0017 */
[----:B------:R-:W-:Y:S06]  /*91f0*/  @P2 BRA `(.L_x_1881) ;  /* 0xffffffd800f02947 */ /* 0x000fec000383ffff */
.L_x_1872:
[----:B------:R-:W-:Y:S06]  /*9200*/  BAR.ARV 0x8, 0x200 ;  /* 0x0208000000007b1d */ /* 0x000fec0000002000 */
[----:B------:R-:W-:Y:S05]  /*9210*/  @!P0 BRA `(.L_x_1882) ;  /* 0x0000000000048947 */ /* 0x000fea0003800000 */
[----:B------:R-:W-:Y:S01]  /*9220*/  BPT.TRAP 0x1 ;  /* 0x000000040000795c */ /* 0x000fe20000300000 */
.L_x_1882:
[----:B------:R-:W-:Y:S01]  /*9230*/  ULEA UR7, UR4, UR39, 0x3 ;  /* 0x0000002704077291 */ /* 0x000fe2000f8e183f */
[----:B------:R-:W-:-:S05]  /*9240*/  IMAD.U32 R4, RZ, RZ, UR5 ;  /* 0x00000005ff047e24 */ /* 0x000fca000f8e00ff */
[----:B------:R-:W-:-:S04]  /*9250*/  SHF.L.U32 R4, R4, 0x1f, RZ ;  /* 0x0000001f04047819 */ /* 0x000fc800000006ff */
[----:B------:R0:W1:Y:S01]  /*9260*/  SYNCS.PHASECHK.TRANS64.TRYWAIT P2, [UR7+0x16850], R4 ;  /* 0x01685004ff0075a7 */ /* 0x0000620008040147 */
[----:B------:R-:W-:Y:S05]  /*9270*/  @!P0 BRA `(.L_x_1883) ;  /* 0x0000000000048947 */ /* 0x000fea0003800000 */
[----:B------:R-:W-:Y:S01]  /*9280*/  BPT.TRAP 0x1 ;  /* 0x000000040000795c */ /* 0x000fe20000300000 */
.L_x_1883:
[----:B-1----:R-:W-:Y:S05]  /*9290*/  @P2 BRA `(.L_x_1884) ;  /* 0x0000000000082947 */ /* 0x002fea0003800000 */
[----:B------:R-:W1:Y:S02]  /*92a0*/  SYNCS.PHASECHK.TRANS64.TRYWAIT P0, [UR7+0x16850], R4 ;  /* 0x01685004ff0075a7 */ /* 0x000e640008000147 */
[----:B-1----:R-:W-:Y:S05]  /*92b0*/  @!P0 BRA `(.L_x_1885) ;  /* 0x0000005000648947 */ /* 0x002fea0003800000 */
.L_x_1884:
        /* <DEDUP_REMOVED lines=8> */
[----:B------:R-:W-:-:S03]  /*9340*/  @!P1 VIADD R9, R9, 0x16860 ;  /* 0x0001686009099836 */ /* 0x000fc60000000000 */
[----:B------:R-:W-:Y:S02]  /*9350*/  ULEA UR4, UR4, UR39, 0xa ;  /* 0x0000002704047291 */ /* 0x000fe4000f8e503f */
        /* <DEDUP_REMOVED lines=8> */
[----:B------:R-:W-:Y:S02]  /*93e0*/  IMAD.MOV.U32 R3, RZ, RZ, -0x800000 ;  /* 0xff800000ff037424 */ /* 0x000fe400078e00ff */
[----:B-1----:R-:W-:Y:S01]  /*93f0*/  FADD.FTZ R6, R5, R0 ;  /* 0x0000000005067221 */ /* 0x002fe20000010000 */
[----:B------:R-:W-:Y:S01]  /*9400*/  IMAD.MOV.U32 R0, RZ, RZ, -0x800000 ;  /* 0xff800000ff007424 */ /* 0x000fe200078e00ff */
[----:B------:R-:W0:Y:S04]  /*9410*/  SHFL.BFLY PT, R5, R4, 0x1, 0x1f ;  /* 0x0c201f0004057f89 */ /* 0x000e2800000e0000 */
[----:B------:R-:W1:Y:S01]  /*9420*/  SHFL.BFLY PT, R7, R6, 0x1, 0x1f ;  /* 0x0c201f0006077f89 */ /* 0x000e6200000e0000 */
[----:B0-----:R-:W-:Y:S01]  /*9430*/  FADD.FTZ R10, R4, R5 ;  /* 0x00000005040a7221 */ /* 0x001fe20000010000 */
[----:B------:R-:W-:Y:S01]  /*9440*/  MOV R5, RZ ;  /* 0x000000ff00057202 */ /* 0x000fe20000000f00 */
[----:B-1----:R-:W-:-:S03]  /*9450*/  FADD.FTZ R11, R6, R7 ;  /* 0x00000007060b7221 */ /* 0x002fc60000010000 */
[----:B------:R-:W-:Y:S01]  /*9460*/  FSETP.NE.FTZ.AND P0, PT, R10, RZ, PT ;  /* 0x000000ff0a00720b */ /* 0x000fe20003f15000 */
[----:B------:R-:W-:Y:S01]  /*9470*/  IMAD.MOV.U32 R6, RZ, RZ, RZ ;  /* 0x000000ffff067224 */ /* 0x000fe200078e00ff */
[----:B------:R-:W-:-:S11]  /*9480*/  FSETP.NE.FTZ.AND P2, PT, R11, RZ, PT ;  /* 0x000000ff0b00720b */ /* 0x000fd60003f55000 */
[----:B------:R-:W0:Y:S01]  /*9490*/  @P0 MUFU.LG2 R7, R10 ;  /* 0x0000000a00070308 */ /* 0x000e220000000c00 */
[C---:B------:R-:W-:Y:S01]  /*94a0*/  @P0 FMUL.FTZ R4, R24.reuse, 0.69314718246459960938 ;  /* 0x3f31721818040820 */ /* 0x040fe20000410000 */
[----:B------:R-:W-:-:S06]  /*94b0*/  @P2 FMUL.FTZ R13, R24, 0.69314718246459960938 ;  /* 0x3f317218180d2820 */ /* 0x000fcc0000410000 */
        /* <DEDUP_REMOVED lines=80> */
.L_x_1855:
[----:B------:R-:W-:Y:S05]  /*99c0*/  @P0 BRA `(.L_x_1886) ;  /* 0x0000000c00c80947 */ /* 0x000fea0003800000 */
[----:B------:R-:W-:Y:S01]  /*99d0*/  IADD3 R2, R2, -0x80, RZ ;  /* 0xffffff8002027810 */ /* 0x000fe20007ffe0ff */
[----:B------:R-:W0:Y:S01]  /*99e0*/  LDC R17, c[0x0][0xbe8] ;  /* 0x0002fa00ff117b82 */ /* 0x000e220000000800 */
[----:B------:R-:W1:Y:S01]  /*99f0*/  S2R R19, SR_CTAID.X ;  /* 0x0000000000137919 */ /* 0x000e620000002500 */
[----:B------:R-:W-:Y:S01]  /*9a00*/  USHF.R.S32.HI UR7, URZ, 0x1f, UR36 ;  /* 0x0000001f3f077899 */ /* 0x000fe20008011424 */
[----:B------:R-:W-:Y:S01]  /*9a10*/  SHF.R.S32.HI R5, RZ, 0x1f, R2 ;  /* 0x0000001fff057819 */ /* 0x000fe20000011402 */
[----:B------:R-:W-:Y:S01]  /*9a20*/  ULDC.64 UR8, c[0x0][0xbd0] ;  /* 0x0002f40000087ab9 */ /* 0x000fe20000000a00 */
[----:B------:R-:W-:Y:S01]  /*9a30*/  IMAD R16, RZ, RZ, -UR36 ;  /* 0x80000024ff107e24 */ /* 0x000fe2000f8e02ff */
[----:B------:R-:W-:Y:S01]  /*9a40*/  UIMAD UR6, UR7, UR8, URZ ;  /* 0x00000008070672a4 */ /* 0x000fe2000f8e023f */
[CC--:B------:R-:W-:Y:S01]  /*9a50*/  LEA.HI R4, R5.reuse, R2.reuse, RZ, 0x7 ;  /* 0x0000000205047211 */ /* 0x0c0fe200078f38ff */
[----:B------:R-:W2:Y:S01]  /*9a60*/  S2UR UR12, SR_CTAID.Z ;  /* 0x00000000000c79c3 */ /* 0x000ea20000002700 */
[----:B------:R-:W-:Y:S01]  /*9a70*/  LEA.HI R8, R5, R2, RZ, 0x2 ;  /* 0x0000000205087211 */ /* 0x000fe200078f10ff */
[----:B------:R-:W-:Y:S01]  /*9a80*/  UIMAD.WIDE.U32 UR4, UR36, UR8, URZ ;  /* 0x00000008240472a5 */ /* 0x000fe2000f8e003f */
[----:B------:R-:W-:Y:S01]  /*9a90*/  LOP3.LUT R7, R4, 0xffffff80, RZ, 0xc0, !PT ;  /* 0xffffff8004077812 */ /* 0x000fe200078ec0ff */
[----:B------:R-:W-:Y:S01]  /*9aa0*/  UIMAD UR6, UR36, UR9, UR6 ;  /* 0x00000009240672a4 */ /* 0x000fe2000f8e0206 */
[----:B------:R-:W-:Y:S01]  /*9ab0*/  SHF.R.S32.HI R4, RZ, 0x7, R4 ;  /* 0x00000007ff047819 */ /* 0x000fe20000011404 */
[----:B------:R-:W-:Y:S01]  /*9ac0*/  BSSY B0, `(.L_x_1887) ;  /* 0x00000ae000007945 */ /* 0x000fe20003800000 */
[----:B------:R-:W-:Y:S01]  /*9ad0*/  LOP3.LUT R13, R8, 0xfffffffc, RZ, 0xc0, !PT ;  /* 0xfffffffc080d7812 */ /* 0x000fe200078ec0ff */
[----:B------:R-:W-:Y:S01]  /*9ae0*/  IMAD.IADD R22, R2, 0x1, -R7 ;  /* 0x0000000102167824 */ /* 0x000fe200078e0a07 */
[----:B------:R-:W3:Y:S01]  /*9af0*/  S2UR UR11, SR_CTAID.Y ;  /* 0x00000000000b79c3 */ /* 0x000ee20000002600 */
[----:B------:R-:W-:Y:S01]  /*9b00*/  IMAD.HI R5, R4, 0x55555556, RZ ;  /* 0x5555555604057827 */ /* 0x000fe200078e02ff */
[----:B------:R-:W-:-:S02]  /*9b10*/  UIADD3 UR6, UR5, UR6, URZ ;  /* 0x0000000605067290 */ /* 0x000fc4000fffe03f */
[----:B------:R-:W-:Y:S01]  /*9b20*/  SHF.R.S32.HI R9, RZ, 0x1f, R22 ;  /* 0x0000001fff097819 */ /* 0x000fe20000011416 */
[----:B------:R-:W-:Y:S01]  /*9b30*/  IMAD.IADD R13, R2, 0x1, -R13 ;  /* 0x00000001020d7824 */ /* 0x000fe200078e0a0d */
[----:B------:R-:W-:Y:S01]  /*9b40*/  LEA.HI R5, R5, R5, RZ, 0x1 ;  /* 0x0000000505057211 */ /* 0x000fe200078f08ff */
[----:B------:R-:W-:Y:S01]  /*9b50*/  ULDC.64 UR8, c[0x0][0xb38] ;  /* 0x0002ce0000087ab9 */ /* 0x000fe20000000a00 */
[-C--:B------:R-:W-:Y:S01]  /*9b60*/  LEA.HI R23, R9, R22.reuse, RZ, 0x2 ;  /* 0x0000001609177211 */ /* 0x080fe200078f10ff */
[----:B------:R-:W3:Y:S01]  /*9b70*/  LDC R21, c[0x0][0xc50] ;  /* 0x00031400ff157b82 */ /* 0x000ee20000000800 */
[----:B0-----:R-:W-:Y:S01]  /*9b80*/  ISETP.NE.AND P0, PT, R17, 0x1, PT ;  /* 0x000000011100780c */ /* 0x001fe20003f05270 */
[----:B------:R-:W-:Y:S01]  /*9b90*/  UIMAD UR7, UR7, UR8, URZ ;  /* 0x00000008070772a4 */ /* 0x000fe2000f8e023f */
[--C-:B------:R-:W-:Y:S02]  /*9ba0*/  SHF.R.S32.HI R6, RZ, 0x2, R23.reuse ;  /* 0x00000002ff067819 */ /* 0x100fe40000011417 */
[----:B------:R-:W-:Y:S01]  /*9bb0*/  SHF.R.S32.HI R7, RZ, 0x1f, R23 ;  /* 0x0000001fff077819 */ /* 0x000fe20000011417 */
[----:B--2---:R-:W-:Y:S01]  /*9bc0*/  USHF.R.S32.HI UR10, URZ, 0x1f, UR12 ;  /* 0x0000001f3f0a7899 */ /* 0x004fe2000801140c */
[----:B------:R-:W-:Y:S01]  /*9bd0*/  LEA.HI R9, R9, R22, RZ, 0x5 ;  /* 0x0000001609097211 */ /* 0x000fe200078f28ff */
[----:B------:R-:W0:Y:S01]  /*9be0*/  LDC.64 R14, c[0x0][0xb40] ;  /* 0x0002d000ff0e7b82 */ /* 0x000e220000000a00 */
[----:B------:R-:W-:-:S02]  /*9bf0*/  LEA.HI R7, R7, R6, RZ, 0x3 ;  /* 0x0000000607077211 */ /* 0x000fc400078f18ff */
[----:B------:R-:W-:Y:S02]  /*9c00*/  SHF.R.S32.HI R9, RZ, 0x5, R9 ;  /* 0x00000005ff097819 */ /* 0x000fe40000011409 */
[----:B------:R-:W-:Y:S01]  /*9c10*/  LOP3.LUT R11, R7, 0xfffffff8, RZ, 0xc0, !PT ;  /* 0xfffffff8070b7812 */ /* 0x000fe200078ec0ff */
[----:B------:R-:W-:Y:S01]  /*9c20*/  IMAD R7, R5, -0x3, R4 ;  /* 0xfffffffd05077824 */ /* 0x000fe200078e0204 */
[----:B------:R-:W-:Y:S01]  /*9c30*/  LEA.HI R4, R13, R13, RZ, 0x1 ;  /* 0x0000000d0d047211 */ /* 0x000fe200078f08ff */
[----:B------:R-:W2:Y:S01]  /*9c40*/  @P0 LDC R27, c[0x0][0xbec] ;  /* 0x0002fb00ff1b0b82 */ /* 0x000ea20000000800 */
[----:B------:R-:W-:Y:S01]  /*9c50*/  IMAD.U32 R5, RZ, RZ, UR5 ;  /* 0x00000005ff057e24 */ /* 0x000fe2000f8e00ff */
[----:B------:R-:W-:Y:S01]  /*9c60*/  LOP3.LUT R23, R23, 0x7ffffffc, RZ, 0xc0, !PT ;  /* 0x7ffffffc17177812 */ /* 0x000fe200078ec0ff */
[----:B------:R-:W-:Y:S01]  /*9c70*/  IMAD.IADD R2, R6, 0x1, -R11 ;  /* 0x0000000106027824 */ /* 0x000fe200078e0a0b */
[----:B------:R-:W-:Y:S01]  /*9c80*/  LOP3.LUT R4, R4, 0x1ffffffe, RZ, 0xc0, !PT ;  /* 0x1ffffffe04047812 */ /* 0x000fe200078ec0ff */
[----:B------:R-:W-:Y:S01]  /*9c90*/  IMAD.U32 R5, RZ, RZ, UR6 ;  /* 0x00000006ff057e24 */ /* 0x000fe2000f8e00ff */
[----:B------:R-:W-:Y:S01]  /*9ca0*/  UIMAD UR6, UR36, UR9, UR7 ;  /* 0x00000009240672a4 */ /* 0x000fe2000f8e0207 */
[----:B------:R-:W-:Y:S01]  /*9cb0*/  IMAD R2, R9, 0x10, R2 ;  /* 0x0000001009027824 */ /* 0x000fe200078e0202 */
[----:B------:R-:W4:Y:S01]  /*9cc0*/  LDC.64 R10, c[0x0][0xbd8] ;  /* 0x0002f600ff0a7b82 */ /* 0x000f220000000a00 */
[----:B------:R-:W-:Y:S01]  /*9cd0*/  IMAD.IADD R25, R13, 0x1, -R4 ;  /* 0x000000010d197824 */ /* 0x000fe200078e0a04 */
[----:B------:R-:W-:Y:S01]  /*9ce0*/  MOV R4, UR4 ;  /* 0x0000000400047c02 */ /* 0x000fe20008000f00 */
[----:B------:R-:W-:Y:S01]  /*9cf0*/  IMAD R2, R7, 0x40, R2 ;  /* 0x0000004007027824 */ /* 0x000fe200078e0202 */
[----:B------:R-:W-:Y:S01]  /*9d00*/  UIMAD.WIDE.U32 UR4, UR36, UR8, URZ ;  /* 0x00000008240472a5 */ /* 0x000fe2000f8e003f */
[----:B---3--:R-:W-:-:S02]  /*9d10*/  IMAD R21, R21, R16, UR11 ;  /* 0x0000000b15157e24 */ /* 0x008fc4000f8e0210 */
[--C-:B------:R-:W-:Y:S01]  /*9d20*/  IMAD R6, R25, 0x8, R2.reuse ;  /* 0x0000000819067824 */ /* 0x100fe200078e0202 */
[----:B------:R-:W3:Y:S01]  /*9d30*/  @P0 LDC R9, c[0x0][0xbec] ;  /* 0x0002fb00ff090b82 */ /* 0x000ee20000000800 */
[----:B------:R-:W-:Y:S02]  /*9d40*/  UIADD3 UR6, UR5, UR6, URZ ;  /* 0x0000000605067290 */ /* 0x000fe4000fffe03f */
[----:B------:R-:W-:Y:S01]  /*9d50*/  MOV R7, UR5 ;  /* 0x0000000500077c02 */ /* 0x000fe20008000f00 */
[----:B0-----:R-:W-:Y:S01]  /*9d60*/  IMAD R12, R14, UR10, RZ ;  /* 0x0000000a0e0c7c24 */ /* 0x001fe2000f8e02ff */
[----:B------:R-:W-:Y:S01]  /*9d70*/  ULDC.64 UR8, c[0x0][0xb28] ;  /* 0x0002ca0000087ab9 */ /* 0x000fe20000000a00 */
[----:B-1----:R-:W-:Y:S02]  /*9d80*/  IMAD R2, R19, 0xc0, R2 ;  /* 0x000000c013027824 */ /* 0x002fe400078e0202 */
[----:B------:R-:W-:Y:S01]  /*9d90*/  IMAD.U32 R7, RZ, RZ, UR6 ;  /* 0x00000006ff077e24 */ /* 0x000fe2000f8e00ff */
[----:B------:R-:W0:Y:S01]  /*9da0*/  @P0 LDC R13, c[0x0][0xbf0] ;  /* 0x0002fc00ff0d0b82 */ /* 0x000e220000000800 */
[----:B------:R-:W-:Y:S01]  /*9db0*/  ULDC.64 UR6, c[0x0][0xb48] ;  /* 0x0002d20000067ab9 */ /* 0x000fe20000000a00 */
[----:B------:R-:W-:-:S02]  /*9dc0*/  VIADD R16, R2, 0x8 ;  /* 0x0000000802107836 */ /* 0x000fc40000000000 */
[----:B----4-:R-:W-:-:S04]  /*9dd0*/  IMAD R8, R10, UR10, RZ ;  /* 0x0000000a0a087c24 */ /* 0x010fc8000f8e02ff */
[----:B------:R-:W1:Y:S01]  /*9de0*/  @P0 LDC R18, c[0x0][0xbf0] ;  /* 0x0002fc00ff120b82 */ /* 0x000e620000000800 */
[----:B------:R-:W-:-:S04]  /*9df0*/  IMAD.WIDE.U32 R4, R10, UR12, R4 ;  /* 0x0000000c0a047c25 */ /* 0x000fc8000f8e0004 */
[----:B------:R-:W-:Y:S02]  /*9e00*/  IMAD R11, R11, UR12, R8 ;  /* 0x0000000c0b0b7c24 */ /* 0x000fe4000f8e0208 */
[----:B------:R-:W-:Y:S02]  /*9e10*/  IMAD R8, R19, 0xc0, R6 ;  /* 0x000000c013087824 */ /* 0x000fe400078e0206 */
[----:B------:R-:W-:Y:S01]  /*9e20*/  IMAD.U32 R6, RZ, RZ, UR4 ;  /* 0x00000004ff067e24 */ /* 0x000fe2000f8e00ff */
[----:B------:R-:W-:Y:S01]  /*9e30*/  ULDC.64 UR4, c[0x0][0xbe0] ;  /* 0x0002f80000047ab9 */ /* 0x000fe20000000a00 */
[----:B---3--:R-:W-:-:S04]  /*9e40*/  @P0 IMAD.HI.U32 R10, R8, R9, RZ ;  /* 0x00000009080a0227 */ /* 0x008fc800078e00ff */
[----:B------:R-:W-:Y:S01]  /*9e50*/  IMAD.MOV.U32 R9, RZ, RZ, R8 ;  /* 0x000000ffff097224 */ /* 0x000fe200078e0008 */
[----:B0-----:R-:W-:Y:S01]  /*9e60*/  @P0 SHF.R.U32.HI R9, RZ, R13, R10 ;  /* 0x0000000dff090219 */ /* 0x001fe2000001160a */
[----:B------:R-:W-:Y:S01]  /*9e70*/  IMAD R13, R15, UR12, R12 ;  /* 0x0000000c0f0d7c24 */ /* 0x000fe2000f8e020c */
[----:B------:R-:W-:Y:S01]  /*9e80*/  SHF.R.S32.HI R12, RZ, 0x1f, R21 ;  /* 0x0000001fff0c7819 */ /* 0x000fe20000011415 */
[----:B------:R-:W-:-:S04]  /*9e90*/  IMAD.WIDE.U32 R6, R14, UR12, R6 ;  /* 0x0000000c0e067c25 */ /* 0x000fc8000f8e0006 */
[----:B------:R-:W-:Y:S01]  /*9ea0*/  IMAD.IADD R5, R5, 0x1, R11 ;  /* 0x0000000105057824 */ /* 0x000fe200078e020b */
[----:B------:R-:W-:Y:S01]  /*9eb0*/  IADD3 R7, R7, R13, RZ ;  /* 0x0000000d07077210 */ /* 0x000fe20007ffe0ff */
[----:B--2---:R-:W-:-:S04]  /*9ec0*/  @P0 IMAD.HI.U32 R27, R8, R27, RZ ;  /* 0x0000001b081b0227 */ /* 0x004fc800078e00ff */
[----:B------:R-:W-:Y:S02]  /*9ed0*/  IMAD R13, R12, UR6, RZ ;  /* 0x000000060c0d7c24 */ /* 0x000fe4000f8e02ff */
[----:B------:R-:W-:-:S04]  /*9ee0*/  IMAD.WIDE.U32 R4, R21, UR4, R4 ;  /* 0x0000000415047c25 */ /* 0x000fc8000f8e0004 */
[----:B------:R-:W-:Y:S01]  /*9ef0*/  IMAD.MOV.U32 R11, RZ, RZ, R8 ;  /* 0x000000ffff0b7224 */ /* 0x000fe200078e0008 */
[----:B-1----:R-:W-:Y:S01]  /*9f00*/  @P0 SHF.R.U32.HI R11, RZ, R18, R27 ;  /* 0x00000012ff0b0219 */ /* 0x002fe2000001161b */
[----:B------:R-:W-:Y:S01]  /*9f10*/  IMAD R10, R12, UR4, RZ ;  /* 0x000000040c0a7c24 */ /* 0x000fe2000f8e02ff */
[----:B------:R-:W-:Y:S01]  /*9f20*/  BAR.SYNC.DEFER_BLOCKING 0x1, 0x180 ;  /* 0x0046000000007b1d */ /* 0x000fe20000010000 */
[C---:B------:R-:W-:Y:S01]  /*9f30*/  IMAD R15, R21.reuse, UR7, R13 ;  /* 0x00000007150f7c24 */ /* 0x040fe2000f8e020d */
[--C-:B------:R-:W-:Y:S01]  /*9f40*/  SHF.R.S32.HI R13, RZ, 0x1f, R9.reuse ;  /* 0x0000001fff0d7819 */ /* 0x100fe20000011409 */
[----:B------:R-:W-:Y:S01]  /*9f50*/  IMAD R12, R21, UR5, R10 ;  /* 0x00000005150c7c24 */ /* 0x000fe2000f8e020a */
[----:B------:R-:W-:Y:S01]  /*9f60*/  IADD3 R4, P0, R9, R4, RZ ;  /* 0x0000000409047210 */ /* 0x000fe20007f1e0ff */
[----:B------:R-:W-:Y:S01]  /*9f70*/  IMAD.MOV R9, RZ, RZ, -R9 ;  /* 0x000000ffff097224 */ /* 0x000fe200078e0a09 */
        /* <DEDUP_REMOVED lines=28> */
[----:B------:R-:W-:Y:S01]  /*a140*/  IADD3 R5, R7, R15, RZ ;  /* 0x0000000f07057210 */ /* 0x000fe20007ffe0ff */
[----:B------:R-:W-:Y:S01]  /*a150*/  IMAD R17, R17, UR6, RZ ;  /* 0x0000000611117c24 */ /* 0x000fe2000f8e02ff */
[----:B------:R-:W-:Y:S01]  /*a160*/  LEA R18, P1, R6, UR8, 0x2 ;  /* 0x0000000806127c11 */ /* 0x000fe2000f8210ff */
[----:B0-----:R-:W-:Y:S01]  /*a170*/  ULEA UR4, UR5, UR4, 0x18 ;  /* 0x0000000405047291 */ /* 0x001fe2000f8ec03f */
        /* <DEDUP_REMOVED lines=23> */
[C---:B------:R-:W-:Y:S01]  /*a2f0*/  VIADD R4, R19.reuse, 0x10 ;  /* 0x0000001013047836 */ /* 0x040fe20000000000 */
[C---:B------:R-:W-:Y:S01]  /*a300*/  IADD3 R5, R19.reuse, 0x18, RZ ;  /* 0x0000001813057810 */ /* 0x040fe20007ffe0ff */
[C---:B------:R-:W-:Y:S02]  /*a310*/  VIADD R6, R19.reuse, 0x20 ;  /* 0x0000002013067836 */ /* 0x040fe40000000000 */
[C---:B------:R-:W-:Y:S01]  /*a320*/  VIADD R7, R19.reuse, 0x28 ;  /* 0x0000002813077836 */ /* 0x040fe20000000000 */
[----:B------:R-:W-:Y:S01]  /*a330*/  ISETP.GE.AND P1, PT, R4, UR4, PT ;  /* 0x0000000404007c0c */ /* 0x000fe2000bf26270 */
[----:B------:R-:W-:Y:S01]  /*a340*/  VIADD R9, R19, 0x30 ;  /* 0x0000003013097836 */ /* 0x000fe20000000000 */
[----:B------:R-:W-:Y:S01]  /*a350*/  ISETP.GE.AND P2, PT, R5, UR4, PT ;  /* 0x0000000405007c0c */ /* 0x000fe2000bf46270 */
[----:B------:R-:W-:Y:S01]  /*a360*/  VIADD R11, R19, 0x38 ;  /* 0x00000038130b7836 */ /* 0x000fe20000000000 */
[----:B------:R-:W-:-:S02]  /*a370*/  ISETP.GE.AND P3, PT, R6, UR4, PT ;  /* 0x0000000406007c0c */ /* 0x000fc4000bf66270 */
[----:B------:R-:W-:Y:S01]  /*a380*/  ISETP.GE.AND P4, PT, R7, UR4, PT ;  /* 0x0000000407007c0c */ /* 0x000fe2000bf86270 */
[----:B---34-:R-:W-:Y:S01]  /*a390*/  @!P0 IMAD.WIDE R2, R19, 0x4, R14 ;  /* 0x0000000413028825 */ /* 0x018fe200078e020e */
[----:B------:R-:W-:Y:S02]  /*a3a0*/  ISETP.GE.AND P5, PT, R9, UR4, PT ;  /* 0x0000000409007c0c */ /* 0x000fe4000bfa6270 */
[----:B------:R-:W-:Y:S02]  /*a3b0*/  ISETP.GE.AND P6, PT, R11, UR4, PT ;  /* 0x000000040b007c0c */ /* 0x000fe4000bfc6270 */
[----:B------:R0:W-:Y:S01]  /*a3c0*/  @!P0 ST.E.64 desc[UR46][R2.64], R88 ;  /* 0x0000005802008985 */ /* 0x0001e2000c101b2e */
[----:B------:R-:W-:Y:S02]  /*a3d0*/  ISETP.GE.AND P0, PT, R0, UR4, PT ;  /* 0x0000000400007c0c */ /* 0x000fe4000bf06270 */
[----:B------:R-:W-:Y:S02]  /*a3e0*/  @!P1 LEA.HI R4, R4, R4, RZ, 0x1 ;  /* 0x0000000404049211 */ /* 0x000fe400078f08ff */
[----:B------:R-:W-:-:S02]  /*a3f0*/  @!P3 LEA.HI R6, R6, R6, RZ, 0x1 ;  /* 0x000000060606b211 */ /* 0x000fc400078f08ff */
[----:B------:R-:W-:Y:S02]  /*a400*/  @!P4 LEA.HI R8, R7, R7, RZ, 0x1 ;  /* 0x000000070708c211 */ /* 0x000fe400078f08ff */
[----:B------:R-:W-:Y:S02]  /*a410*/  @!P5 LEA.HI R10, R9, R9, RZ, 0x1 ;  /* 0x00000009090ad211 */ /* 0x000fe400078f08ff */
[----:B------:R-:W-:Y:S02]  /*a420*/  @!P6 LEA.HI R12, R11, R11, RZ, 0x1 ;  /* 0x0000000b0b0ce211 */ /* 0x000fe400078f08ff */
[----:B------:R-:W-:Y:S02]  /*a430*/  @!P3 LOP3.LUT R9, R6, 0xfffffffe, RZ, 0xc0, !PT ;  /* 0xfffffffe0609b812 */ /* 0x000fe400078ec0ff */
[----:B------:R-:W-:Y:S02]  /*a440*/  @!P0 LEA.HI R0, R0, R0, RZ, 0x1 ;  /* 0x0000000000008211 */ /* 0x000fe400078f08ff */
[----:B0-----:R-:W-:-:S02]  /*a450*/  @!P2 LEA.HI R2, R5, R5, RZ, 0x1 ;  /* 0x000000050502a211 */ /* 0x001fc400078f08ff */
[----:B------:R-:W-:Y:S02]  /*a460*/  @!P0 LOP3.LUT R3, R0, 0xfffffffe, RZ, 0xc0, !PT ;  /* 0xfffffffe00038812 */ /* 0x000fe400078ec0ff */
[----:B------:R-:W-:Y:S02]  /*a470*/  @!P1 LOP3.LUT R5, R4, 0xfffffffe, RZ, 0xc0, !PT ;  /* 0xfffffffe04059812 */ /* 0x000fe400078ec0ff */
[----:B------:R-:W-:Y:S01]  /*a480*/  @!P2 LOP3.LUT R7, R2, 0xfffffffe, RZ, 0xc0, !PT ;  /* 0xfffffffe0207a812 */ /* 0x000fe200078ec0ff */
[--C-:B------:R-:W-:Y:S01]  /*a490*/  @!P0 IMAD.WIDE R2, R3, 0x4, R14.reuse ;  /* 0x0000000403028825 */ /* 0x100fe200078e020e */
[----:B------:R-:W-:Y:S02]  /*a4a0*/  @!P4 LOP3.LUT R11, R8, 0xfffffffe, RZ, 0xc0, !PT ;  /* 0xfffffffe080bc812 */ /* 0x000fe400078ec0ff */
[----:B------:R-:W-:Y:S01]  /*a4b0*/  @!P5 LOP3.LUT R13, R10, 0xfffffffe, RZ, 0xc0, !PT ;  /* 0xfffffffe0a0dd812 */ /* 0x000fe200078ec0ff */
[--C-:B------:R-:W-:Y:S01]  /*a4c0*/  @!P1 IMAD.WIDE R4, R5, 0x4, R14.reuse ;  /* 0x0000000405049825 */ /* 0x100fe200078e020e */
[----:B------:R-:W-:Y:S01]  /*a4d0*/  @!P6 LOP3.LUT R21, R12, 0xfffffffe, RZ, 0xc0, !PT ;  /* 0xfffffffe0c15e812 */ /* 0x000fe200078ec0ff */
        /* <DEDUP_REMOVED lines=8> */
[----:B------:R0:W-:Y:S02]  /*a560*/  @!P4 ST.E.64 desc[UR46][R10.64], R108 ;  /* 0x0000006c0a00c985 */ /* 0x0001e4000c101b2e */
[----:B------:R-:W-:Y:S02]  /*a570*/  @!P6 IMAD.WIDE R14, R21, 0x4, R14 ;  /* 0x00000004150ee825 */ /* 0x000fe400078e020e */
[----:B------:R0:W-:Y:S04]  /*a580*/  @!P5 ST.E.64 desc[UR46][R12.64], R112 ;  /* 0x000000700c00d985 */ /* 0x0001e8000c101b2e */
[----:B------:R0:W-:Y:S02]  /*a590*/  @!P6 ST.E.64 desc[UR46][R14.64], R116 ;  /* 0x000000740e00e985 */ /* 0x0001e4000c101b2e */
.L_x_1888:
[----:B------:R-:W-:Y:S05]  /*a5a0*/  BSYNC B0 ;  /* 0x0000000000007941 */ /* 0x000fea0003800000 */
.L_x_1887:
[----:B------:R-:W-:Y:S01]  /*a5b0*/  ISETP.GE.AND P0, PT, R16, R17, PT ;  /* 0x000000111000720c */ /* 0x000fe20003f06270 */
[----:B0-----:R0:W1:Y:S04]  /*a5c0*/  SHFL.IDX PT, R13, R20, 0x1, 0x1c1f ;  /* 0x003c1f00140d7f89 */ /* 0x00106800000e0000 */
[----:B------:R0:W0:Y:S08]  /*a5d0*/  SHFL.IDX PT, R12, R18, 0x1, 0x1c1f ;  /* 0x003c1f00120c7f89 */ /* 0x00003000000e0000 */
[----:B------:R-:W-:Y:S05]  /*a5e0*/  @P0 BRA `(.L_x_1853) ;  /* 0x0000003c00000947 */ /* 0x000fea0003800000 */
[C---:B--2---:R-:W-:Y:S01]  /*a5f0*/  VIADD R0, R19.reuse, 0x8 ;  /* 0x0000000813007836 */ /* 0x044fe20000000000 */
[----:B------:R-:W-:Y:S01]  /*a600*/  ULDC UR4, c[0x0][0xac8] ;  /* 0x0002b20000047ab9 */ /* 0x000fe20000000800 */
[C---:B------:R-:W-:Y:S01]  /*a610*/  IADD3 R6, R19.reuse, 0x10, RZ ;  /* 0x0000001013067810 */ /* 0x040fe20007ffe0ff */
[C---:B------:R-:W-:Y:S01]  /*a620*/  VIADD R7, R19.reuse, 0x18 ;  /* 0x0000001813077836 */ /* 0x040fe20000000000 */
[C---:B------:R-:W-:Y:S01]  /*a630*/  ISETP.GE.AND P0, PT, R19.reuse, UR4, PT ;  /* 0x0000000413007c0c */ /* 0x040fe2000bf06270 */
[C---:B------:R-:W-:Y:S01]  /*a640*/  VIADD R8, R19.reuse, 0x20 ;  /* 0x0000002013087836 */ /* 0x040fe20000000000 */
[----:B------:R-:W-:Y:S01]  /*a650*/  ISETP.GE.AND P1, PT, R0, UR4, PT ;  /* 0x0000000400007c0c */ /* 0x000fe2000bf26270 */
[C---:B------:R-:W-:Y:S01]  /*a660*/  VIADD R9, R19.reuse, 0x28 ;  /* 0x0000002813097836 */ /* 0x040fe20000000000 */
[----:B------:R-:W-:Y:S01]  /*a670*/  ISETP.GE.AND P2, PT, R6, UR4, PT ;  /* 0x0000000406007c0c */ /* 0x000fe2000bf46270 */
[----:B------:R-:W-:Y:S01]  /*a680*/  VIADD R11, R19, 0x30 ;  /* 0x00000030130b7836 */ /* 0x000fe20000000000 */
[----:B------:R-:W-:-:S02]  /*a690*/  ISETP.GE.AND P3, PT, R7, UR4, PT ;  /* 0x0000000407007c0c */ /* 0x000fc4000bf66270 */
[----:B------:R-:W-:Y:S02]  /*a6a0*/  ISETP.GE.AND P4, PT, R8, UR4, PT ;  /* 0x0000000408007c0c */ /* 0x000fe4000bf86270 */
        /* <DEDUP_REMOVED lines=36> */
.L_x_1886:
[----:B------:R-:W-:-:S04]  /*a8f0*/  IADD3 R0, R2, -0x80, RZ ;  /* 0xffffff8002007810 */ /* 0x000fc80007ffe0ff */
        /* <DEDUP_REMOVED lines=32> */
[----:B--2---:R-:W-:Y:S01]  /*ab00*/  @P0 IMAD.HI.U32 R4, R0, R7, RZ ;  /* 0x0000000700040227 */ /* 0x004fe200078e00ff */
[----:B------:R-:W-:-:S03]  /*ab10*/  IADD3 R7, RZ, -UR36, RZ ;  /* 0x80000024ff077c10 */ /* 0x000fc6000fffe0ff */
        /* <DEDUP_REMOVED lines=24> */
.L_x_1851:
        /* <DEDUP_REMOVED lines=18> */
.L_x_1889:
[----:B------:R-:W-:Y:S01]  /*adc0*/  ULDC UR40, c[0x0][0xc50] ;  /* 0x0003140000287ab9 */ /* 0x000fe20000000800 */
[----:B------:R-:W-:Y:S01]  /*add0*/  UMOV UR36, UR6 ;  /* 0x0000000600247c82 */ /* 0x000fe20008000000 */
[----:B------:R-:W-:-:S11]  /*ade0*/  UISETP.NE.AND UP0, UPT, UR40, 0x1, UPT ;  /* 0x000000012800788c */ /* 0x000fd6000bf05270 */
[----:B------:R-:W-:Y:S01]  /*adf0*/  @UP0 ULDC UR4, c[0x0][0xc54] ;  /* 0x0003150000040ab9 */ /* 0x000fe20000000800 */
[----:B------:R-:W-:Y:S01]  /*ae00*/  @UP0 ULDC UR7, c[0x0][0xc58] ;  /* 0x0003160000070ab9 */ /* 0x000fe20000000800 */
[----:B------:R-:W-:-:S04]  /*ae10*/  UIMAD.WIDE.U32 UR4, UR6, UR4, URZ ;  /* 0x00000004060472a5 */ /* 0x000fc8000f8e003f */
[----:B------:R-:W-:-:S12]  /*ae20*/  @UP0 USHF.R.U32.HI UR36, URZ, UR7, UR5 ;  /* 0x000000073f240299 */ /* 0x000fd80008011605 */
.L_x_1890:
[----:B------:R-:W-:Y:S01]  /*ae30*/  ISETP.GE.AND P0, PT, R22, RZ, PT ;  /* 0x000000ff1600720c */ /* 0x000fe20003f06270 */
[----:B------:R-:W-:Y:S01]  /*ae40*/  UIADD3 UR4, -UR36, URZ, URZ ;  /* 0x0000003f24047290 */ /* 0x000fe2000fffe13f */
[----:B------:R-:W-:Y:S01]  /*ae50*/  MOV R3, 0x1 ;  /* 0x0000000100037802 */ /* 0x000fe20000000f00 */
[----:B------:R-:W-:Y:S02]  /*ae60*/  IMAD.MOV.U32 R0, RZ, RZ, RZ ;  /* 0x000000ffff007224 */ /* 0x000fe400078e00ff */
[----:B------:R-:W-:Y:S01]  /*ae70*/  UIMAD UR40, UR40, UR4, UR6 ;  /* 0x00000004282872a4 */ /* 0x000fe2000f8e0206 */
[----:B------:R-:W-:-:S07]  /*ae80*/  IMAD.MOV.U32 R4, RZ, RZ, 0x1 ;  /* 0x00000001ff047424 */ /* 0x000fce00078e00ff */
[----:B------:R-:W-:Y:S05]  /*ae90*/  @!P0 BRA `(.L_x_1891) ;  /* 0x0000003000208947 */ /* 0x000fea0003800000 */
[----:B------:R-:W0:Y:S01]  /*aea0*/  S2UR UR4, SR_CTAID.X ;  /* 0x00000000000479c3 */ /* 0x000e220000002500 */
[----:B------:R-:W-:Y:S01]  /*aeb0*/  ULDC UR5, c[0x0][0x448] ;  /* 0x0001120000057ab9 */ /* 0x000fe20000000800 */
[----:B------:R-:W-:Y:S01]  /*aec0*/  ULDC.64 UR6, c[0x0][0x418] ;  /* 0x0001060000067ab9 */ /* 0x000fe20000000a00 */
[----:B------:R-:W-:Y:S02]  /*aed0*/  UISETP.NE.AND UP1, UPT, UR5, 0x1, UPT ;  /* 0x000000010500788c */ /* 0x000fe4000bf25270 */
[----:B------:R-:W-:Y:S01]  /*aee0*/  UISETP.NE.U32.AND UP0, UPT, UR6, URZ, UPT ;  /* 0x0000003f0600728c */ /* 0x000fe2000bf05070 */
[----:B------:R-:W-:Y:S01]  /*aef0*/  UMOV UR8, 0xc0 ;  /* 0x000000c000087882 */ /* 0x000fe20000000000 */
[----:B------:R-:W-:Y:S02]  /*af00*/  ULDC UR5, c[0x0][0x288] ;  /* 0x0000a20000057ab9 */ /* 0x000fe40000000800 */
[----:B------:R-:W-:Y:S01]  /*af10*/  UISETP.NE.AND.EX UP0, UPT, UR7, URZ, UPT, UP0 ;  /* 0x0000003f0700728c */ /* 0x000fe2000bf05300 */
[----:B------:R-:W-:Y:S01]  /*af20*/  ULDC UR6, c[0x0][0x424] ;  /* 0x0001090000067ab9 */ /* 0x000fe20000000800 */
[----:B------:R-:W-:-:S02]  /*af30*/  UIADD3 UR10, -UR5, 0x80, URZ ;  /* 0x00000080050a7890 */ /* 0x000fc4000fffe13f */
[----:B------:R-:W-:Y:S01]  /*af40*/  USEL UR7, UR6, 0x1, UP0 ;  /* 0x0000000106077887 */ /* 0x000fe20008000000 */
[----:B------:R-:W-:Y:S01]  /*af50*/  ULDC UR9, c[0x0][0x2f0] ;  /* 0x0000bc0000097ab9 */ /* 0x000fe20000000800 */
[----:B------:R-:W-:Y:S02]  /*af60*/  UMOV UR43, URZ ;  /* 0x0000003f002b7c82 */ /* 0x000fe40008000000 */
[----:B------:R-:W-:Y:S02]  /*af70*/  UIMAD UR10, UR7, UR9, UR10 ;  /* 0x00000009070a72a4 */ /* 0x000fe4000f8e020a */
[----:B------:R-:W-:Y:S02]  /*af80*/  UIMAD UR7, UR7, UR9, 0x7f ;  /* 0x0000007f070774a4 */ /* 0x000fe4000f8e0209 */
[----:B------:R-:W-:Y:S02]  /*af90*/  USHF.R.U32.HI UR9, URZ, 0x10, UR40 ;  /* 0x000000103f097899 */ /* 0x000fe40008011628 */
[----:B0-----:R-:W-:-:S02]  /*afa0*/  UIMAD UR8, UR4, UR8, 0xbf ;  /* 0x000000bf040874a4 */ /* 0x001fc4000f8e0208 */
[----:B------:R-:W-:Y:S01]  /*afb0*/  ULOP3.LUT UR40, UR40, 0xffff, URZ, 0xc0, !UPT ;  /* 0x0000ffff28287892 */ /* 0x000fe2000f8ec03f */
[----:B------:R-:W-:Y:S02]  /*afc0*/  @UP1 ULDC UR4, c[0x0][0x44c] ;  /* 0x0001130000041ab9 */ /* 0x000fe40000000800 */
[----:B------:R-:W-:Y:S02]  /*afd0*/  UIMAD.WIDE.U32 UR4, UR8, UR4, URZ ;  /* 0x00000004080472a5 */ /* 0x000fe4000f8e003f */
[----:B------:R-:W-:Y:S01]  /*afe0*/  UMOV UR6, UR8 ;  /* 0x0000000800067c82 */ /* 0x000fe20008000000 */
[----:B------:R-:W-:Y:S02]  /*aff0*/  @UP1 ULDC UR8, c[0x0][0x450] ;  /* 0x0001140000081ab9 */ /* 0x000fe40000000800 */
[----:B------:R-:W-:Y:S02]  /*b000*/  @UP1 USHF.R.U32.HI UR6, URZ, UR8, UR5 ;  /* 0x000000083f061299 */ /* 0x000fe40008011605 */
[----:B------:R-:W-:-:S02]  /*b010*/  USHF.R.S32.HI UR5, URZ, 0x1f, UR7 ;  /* 0x0000001f3f057899 */ /* 0x000fc40008011407 */
[----:B------:R-:W-:Y:S02]  /*b020*/  UIADD3 UR6, UR10, UR6, URZ ;  /* 0x000000060a067290 */ /* 0x000fe4000fffe03f */
[----:B------:R-:W-:Y:S02]  /*b030*/  ULEA.HI UR5, UR5, UR7, URZ, 0x7 ;  /* 0x0000000705057291 */ /* 0x000fe4000f8f383f */
[----:B------:R-:W-:Y:S02]  /*b040*/  USHF.R.S32.HI UR4, URZ, 0x1f, UR6 ;  /* 0x0000001f3f047899 */ /* 0x000fe40008011406 */
[----:B------:R-:W-:Y:S02]  /*b050*/  USHF.R.S32.HI UR5, URZ, 0x7, UR5 ;  /* 0x000000073f057899 */ /* 0x000fe40008011405 */
[----:B------:R-:W-:-:S04]  /*b060*/  ULEA.HI UR4, UR4, UR6, URZ, 0x7 ;  /* 0x0000000604047291 */ /* 0x000fc8000f8f383f */
        /* <DEDUP_REMOVED lines=12> */
[----:B------:R-:W-:Y:S01]  /*b130*/  MOV R6, UR6 ;  /* 0x0000000600067c02 */ /* 0x000fe20008000f00 */
[----:B------:R-:W-:Y:S01]  /*b140*/  ULOP3.LUT UR6, UR6, UR9, URZ, 0x3c, !UPT ;  /* 0x0000000906067292 */ /* 0x000fe2000f8e3c3f */
[----:B------:R-:W-:Y:S02]  /*b150*/  R2UR UR10, R0 ;  /* 0x00000000000a72ca */ /* 0x000fe400000e0000 */
[----:B------:R-:W-:Y:S02]  /*b160*/  IABS R6, R6 ;  /* 0x0000000600067213 */ /* 0x000fe40000000000 */
[----:B------:R-:W-:-:S03]  /*b170*/  IABS R7, R5 ;  /* 0x0000000500077213 */ /* 0x000fc60000000000 */
        /* <DEDUP_REMOVED lines=24> */
.L_x_1892:
[----:B------:R-:W-:Y:S01]  /*b300*/  UIMAD UR39, UR40, UR43, URZ ;  /* 0x0000002b282772a4 */ /* 0x000fe2000f8e023f */
[----:B------:R-:W-:Y:S02]  /*b310*/  IMAD.U32 R19, RZ, RZ, UR41 ;  /* 0x00000029ff137e24 */ /* 0x000fe4000f8e00ff */
[----:B------:R-:W-:-:S03]  /*b320*/  IMAD.MOV.U32 R4, RZ, RZ, 0x1 ;  /* 0x00000001ff047424 */ /* 0x000fc600078e00ff */
[----:B------:R-:W-:-:S05]  /*b330*/  IMAD.U32 R0, RZ, RZ, UR39 ;  /* 0x00000027ff007e24 */ /* 0x000fca000f8e00ff */
[----:B------:R-:W-:Y:S02]  /*b340*/  VIADDMNMX R19, R0, UR43, R19, PT ;  /* 0x0000002b00137c46 */ /* 0x000fe4000b800113 */
[----:B------:R-:W-:Y:S02]  /*b350*/  MOV R0, RZ ;  /* 0x000000ff00007202 */ /* 0x000fe40000000f00 */
        /* <DEDUP_REMOVED lines=18> */
[----:B------:R-:W-:Y:S01]  /*b480*/  MOV R13, RZ ;  /* 0x000000ff000d7202 */ /* 0x000fe20000000f00 */
[----:B------:R-:W-:-:S02]  /*b490*/  IMAD.U32 R10, RZ, RZ, UR4 ;  /* 0x00000004ff0a7e24 */ /* 0x000fc4000f8e00ff */
[----:B------:R-:W-:Y:S02]  /*b4a0*/  IMAD.U32 R11, RZ, RZ, UR5 ;  /* 0x00000005ff0b7e24 */ /* 0x000fe4000f8e00ff */
[----:B------:R-:W-:Y:S02]  /*b4b0*/  IMAD.MOV.U32 R8, RZ, RZ, 0x70 ;  /* 0x00000070ff087424 */ /* 0x000fe400078e00ff */
[----:B------:R-:W-:-:S07]  /*b4c0*/  IMAD.MOV.U32 R12, RZ, RZ, 0x1 ;  /* 0x00000001ff0c7424 */ /* 0x000fce00078e00ff */
[----:B------:R-:W-:-:S07]  /*b4d0*/  LEPC R20, `(.L_x_1893) ;  /* 0x000000001014794e */ /* 0x000fce0000000000 */
[----:B0-----:R-:W-:Y:S05]  /*b4e0*/  CALL.ABS.NOINC R14 ;  /* 0x000000000e007343 */ /* 0x001fea0003c00000 */
.L_x_1893:
        /* <DEDUP_REMOVED lines=20> */
.L_x_1895:
[----:B------:R0:W1:Y:S01]  /*b630*/  LDC.64 R14, c[0x4][R18] ;  /* 0x01000000120e7b82 */ /* 0x0000620000000a00 */
[----:B------:R-:W-:Y:S01]  /*b640*/  ULDC.64 UR4, c[0x4][0xa8] ;  /* 0x01002a0000047ab9 */ /* 0x000fe20000000a00 */
[----:B------:R-:W-:Y:S01]  /*b650*/  ULDC.64 UR6, c[0x4][0xb0] ;  /* 0x01002c0000067ab9 */ /* 0x000fe20000000a00 */
[----:B------:R-:W-:Y:S01]  /*b660*/  MOV R4, UR4 ;  /* 0x0000000400047c02 */ /* 0x000fe20008000f00 */
        /* <DEDUP_REMOVED lines=11> */
.L_x_1894:
        /* <DEDUP_REMOVED lines=9> */
[----:B------:R-:W-:Y:S02]  /*b7b0*/  IADD3 R25, R19, -0x1, RZ ;  /* 0xffffffff13197810 */ /* 0x000fe40007ffe0ff */
[----:B0-----:R-:W-:-:S04]  /*b7c0*/  ISETP.NE.U32.AND P0, PT, R4, RZ, PT ;  /* 0x000000ff0400720c */ /* 0x001fc80003f05070 */
[----:B------:R-:W-:-:S04]  /*b7d0*/  ISETP.NE.AND.EX P1, PT, R5, RZ, PT, P0 ;  /* 0x000000ff0500720c */ /* 0x000fc80003f25300 */
[----:B------:R-:W-:Y:S02]  /*b7e0*/  P2R R26, PR, RZ, 0x2 ;  /* 0x00000002ff1a7803 */ /* 0x000fe40000000000 */
[----:B--2---:R-:W-:Y:S02]  /*b7f0*/  SHF.R.S32.HI R23, RZ, 0x1f, R18 ;  /* 0x0000001fff177819 */ /* 0x004fe40000011412 */
[----:B------:R-:W-:Y:S01]  /*b800*/  SEL R24, R18, RZ, !P1 ;  /* 0x000000ff12187207 */ /* 0x000fe20004800000 */
[----:B------:R-:W-:Y:S06]  /*b810*/  BRA.DIV UR4, `(.L_x_1896) ;  /* 0x0000002e04247947 */ /* 0x000fec000b800000 */
[----:B------:R0:W1:Y:S02]  /*b820*/  SHFL.IDX PT, R14, R16, RZ, 0x1f ;  /* 0x00001fff100e7589 */ /* 0x00006400000e0000 */
.L_x_1964:
[----:B-1----:R-:W-:Y:S02]  /*b830*/  ISETP.NE.AND P0, PT, R14, RZ, PT ;  /* 0x000000ff0e00720c */ /* 0x002fe40003f05270 */
[----:B------:R-:W-:-:S04]  /*b840*/  PLOP3.LUT P2, PT, PT, PT, PT, 0x8, 0x0 ;  /* 0x000000000000781c */ /* 0x000fc80003f4e170 */
[----:B------:R-:W-:-:S07]  /*b850*/  P2R R27, PR, RZ, 0x4 ;  /* 0x00000004ff1b7803 */ /* 0x000fce0000000000 */
[----:B------:R-:W-:Y:S05]  /*b860*/  @P0 BRA `(.L_x_1897) ;  /* 0x0000000000cc0947 */ /* 0x000fea0003800000 */
[----:B------:R-:W-:-:S03]  /*b870*/  UMOV UR4, 0xffffffff ;  /* 0xffffffff00047882 */ /* 0x000fc60000000000 */
[----:B------:R-:W-:Y:S05]  /*b880*/  BRA.DIV UR4, `(.L_x_1898) ;  /* 0x0000002e04287947 */ /* 0x000fea000b800000 */
[----:B------:R-:W-:-:S13]  /*b890*/  ELECT P6, URZ, PT ;  /* 0x00000000003f782f */ /* 0x000fda00038c0000 */
.L_x_1967:
        /* <DEDUP_REMOVED lines=16> */
[----:B------:R-:W-:-:S03]  /*b9a0*/  IMAD.WIDE.U32 R6, R18, UR4, R6 ;  /* 0x0000000412067c25 */ /* 0x000fc6000f8e0006 */
[----:B------:R-:W-:Y:S02]  /*b9b0*/  LEA R4, P0, R6, R4, 0x2 ;  /* 0x0000000406047211 */ /* 0x000fe400078010ff */
[----:B------:R-:W-:-:S04]  /*b9c0*/  IADD3 R7, R7, R9, RZ ;  /* 0x0000000907077210 */ /* 0x000fc80007ffe0ff */
[----:B------:R-:W-:-:S05]  /*b9d0*/  LEA.HI.X R5, R6, R5, R7, 0x2, P0 ;  /* 0x0000000506057211 */ /* 0x000fca00000f1407 */
[----:B------:R1:W5:Y:S01]  /*b9e0*/  LDG.E R24, desc[UR46][R4.64] ;  /* 0x0000002e04187981 */ /* 0x000362000c1e1900 */
[----:B------:R-:W-:-:S04]  /*b9f0*/  IMAD.MOV R3, RZ, RZ, -R3 ;  /* 0x000000ffff037224 */ /* 0x000fc800078e0a03 */
[----:B------:R-:W-:-:S07]  /*ba00*/  IMAD R25, R8, R3, R25 ;  /* 0x0000000308197224 */ /* 0x000fce00078e0219 */
.L_x_1899:
[----:B------:R-:W2:Y:S01]  /*ba10*/  SYNCS.PHASECHK.TRANS64.TRYWAIT P0, [UR38+0x16840], R0 ;  /* 0x01684000ff0075a7 */ /* 0x000ea20008000166 */
[----:B------:R-:W-:Y:S01]  /*ba20*/  ISETP.NE.AND P1, PT, R17, RZ, PT ;  /* 0x000000ff1100720c */ /* 0x000fe20003f25270 */
[----:B--2---:R-:W-:-:S12]  /*ba30*/  @!P0 BRA `(.L_x_1900) ;  /* 0x0000002800dc8947 */ /* 0x004fd80003800000 */
.L_x_1968:
[----:B------:R-:W-:Y:S05]  /*ba40*/  @P1 BRA `(.L_x_1901) ;  /* 0x0000000000141947 */ /* 0x000fea0003800000 */
[----:B------:R-:W-:Y:S01]  /*ba50*/  LOP3.LUT P0, RZ, R2, 0x1f, RZ, 0xc0, !PT ;  /* 0x0000001f02ff7812 */ /* 0x000fe2000780c0ff */
[----:B--2---:R-:W-:-:S04]  /*ba60*/  IMAD.MOV.U32 R0, RZ, RZ, 0x4000 ;  /* 0x00004000ff007424 */ /* 0x004fc800078e00ff */
[----:B------:R3:W-:Y:S08]  /*ba70*/  SYNCS.ARRIVE.TRANS64 RZ, [UR38+0x16830], R0 ;  /* 0x01683000ffff79a7 */ /* 0x0007f00008000026 */
[----:B---3--:R-:W-:Y:S05]  /*ba80*/  @!P0 BRA `(.L_x_1901) ;  /* 0x0000000000048947 */ /* 0x008fea0003800000 */
[----:B------:R-:W-:Y:S01]  /*ba90*/  BPT.TRAP 0x1 ;  /* 0x000000040000795c */ /* 0x000fe20000300000 */
.L_x_1901:
        /* <DEDUP_REMOVED lines=11> */
[----:B------:R-:W-:Y:S01]  /*bb50*/  USHF.L.U32 UR11, UR11, 0x7, URZ ;  /* 0x000000070b0b7899 */ /* 0x000fe2000800063f */
[----:B------:R-:W-:Y:S01]  /*bb60*/  UMOV UR10, URZ ;  /* 0x0000003f000a7c82 */ /* 0x000fe20008000000 */
[----:B------:R-:W-:-:S07]  /*bb70*/  UMOV UR12, UR36 ;  /* 0x00000024000c7c82 */ /* 0x000fce0008000000 */
[----:B------:R3:W-:Y:S02]  /*bb80*/  UTMALDG.4D [UR8], [UR4], desc[UR6] ;  /* 0x00000608040075b4 */ /* 0x0007e40008019000 */
[----:B---3--:R-:W-:Y:S01]  /*bb90*/  NOP ;  /* 0x0000000000007918 */ /* 0x008fe20000000000 */
.L_x_1897:
        /* <DEDUP_REMOVED lines=16> */
[----:B-1----:R-:W-:Y:S01]  /*bca0*/  IMAD.U32 R4, RZ, RZ, UR4 ;  /* 0x00000004ff047e24 */ /* 0x002fe2000f8e00ff */
[----:B------:R-:W-:Y:S01]  /*bcb0*/  MOV R6, UR6 ;  /* 0x0000000600067c02 */ /* 0x000fe20008000f00 */
[----:B------:R-:W-:Y:S01]  /*bcc0*/  IMAD.U32 R5, RZ, RZ, UR5 ;  /* 0x00000005ff057e24 */ /* 0x000fe2000f8e00ff */
[----:B------:R-:W1:Y:S01]  /*bcd0*/  LDC.64 R14, c[0x4][R14] ;  /* 0x010000000e0e7b82 */ /* 0x000e620000000a00 */
[----:B------:R-:W-:Y:S01]  /*bce0*/  ULDC.64 UR4, c[0x4][0x20] ;  /* 0x0100080000047ab9 */ /* 0x000fe20000000a00 */
[----:B------:R-:W-:Y:S01]  /*bcf0*/  IMAD.U32 R7, RZ, RZ, UR7 ;  /* 0x00000007ff077e24 */ /* 0x000fe2000f8e00ff */
[----:B------:R-:W-:Y:S01]  /*bd00*/  MOV R12, 0x1 ;  /* 0x00000001000c7802 */ /* 0x000fe20000000f00 */
[----:B------:R-:W-:-:S02]  /*bd10*/  IMAD.U32 R10, RZ, RZ, UR4 ;  /* 0x00000004ff0a7e24 */ /* 0x000fc4000f8e00ff */
[----:B------:R-:W-:Y:S02]  /*bd20*/  IMAD.U32 R11, RZ, RZ, UR5 ;  /* 0x00000005ff0b7e24 */ /* 0x000fe4000f8e00ff */
[----:B------:R-:W-:Y:S02]  /*bd30*/  IMAD.MOV.U32 R8, RZ, RZ, 0x70 ;  /* 0x00000070ff087424 */ /* 0x000fe400078e00ff */
[----:B------:R-:W-:-:S07]  /*bd40*/  IMAD.MOV.U32 R13, RZ, RZ, RZ ;  /* 0x000000ffff0d7224 */ /* 0x000fce00078e00ff */
[----:B------:R-:W-:-:S07]  /*bd50*/  LEPC R20, `(.L_x_1902) ;  /* 0x000000001014794e */ /* 0x000fce0000000000 */
[----:B012---:R-:W-:Y:S05]  /*bd60*/  CALL.ABS.NOINC R14 ;  /* 0x000000000e007343 */ /* 0x007fea0003c00000 */
.L_x_1902:
[----:B--2---:R-:W2:Y:S01]  /*bd70*/  LDC R0, c[0x0][0x448] ;  /* 0x00011200ff007b82 */ /* 0x004ea20000000800 */
[----:B------:R-:W3:Y:S01]  /*bd80*/  S2R R9, SR_CTAID.X ;  /* 0x0000000000097919 */ /* 0x000ee20000002500 */
[----:B------:R-:W-:Y:S01]  /*bd90*/  IMAD.SHL.U32 R3, R2, 0x10, RZ ;  /* 0x0000001002037824 */ /* 0x000fe200078e00ff */
[----:B------:R-:W-:Y:S01]  /*bda0*/  SHF.R.U32.HI R12, RZ, 0x3, R17 ;  /* 0x00000003ff0c7819 */ /* 0x000fe20000011611 */
[----:B------:R-:W-:Y:S01]  /*bdb0*/  UMOV UR44, UR48 ;  /* 0x00000030002c7c82 */ /* 0x000fe20008000000 */
[----:B------:R-:W-:Y:S01]  /*bdc0*/  ULDC.64 UR4, c[0x0][0x2d0] ;  /* 0x0000b40000047ab9 */ /* 0x000fe20000000a00 */
[----:B------:R-:W-:Y:S01]  /*bdd0*/  ULDC.64 UR6, c[0x0][0x2c8] ;  /* 0x0000b20000067ab9 */ /* 0x000fe20000000a00 */
[----:B-1----:R-:W-:Y:S01]  /*bde0*/  LOP3.LUT R4, R12, 0x70, R3, 0xf8, !PT ;  /* 0x000000700c047812 */ /* 0x002fe200078ef803 */
[----:B------:R-:W-:Y:S01]  /*bdf0*/  IMAD.SHL.U32 R20, R2, 0x8, RZ ;  /* 0x0000000802147824 */ /* 0x000fe200078e00ff */
[----:B--2---:R-:W-:-:S03]  /*be00*/  ISETP.NE.AND P0, PT, R0, 0x1, PT ;  /* 0x000000010000780c */ /* 0x004fc60003f05270 */
[----:B---3--:R-:W-:Y:S02]  /*be10*/  IMAD R13, R9, 0xc0, R4 ;  /* 0x000000c0090d7824 */ /* 0x008fe400078e0204 */
[----:B------:R-:W1:Y:S02]  /*be20*/  LDC.64 R4, c[0x0][0x2e0] ;  /* 0x0000b800ff047b82 */ /* 0x000e640000000a00 */
[----:B------:R-:W-:Y:S02]  /*be30*/  VIADD R11, R13, 0x80 ;  /* 0x000000800d0b7836 */ /* 0x000fe40000000000 */
[----:B------:R-:W-:-:S04]  /*be40*/  IMAD.MOV.U32 R15, RZ, RZ, R13 ;  /* 0x000000ffff0f7224 */ /* 0x000fc800078e000d */
[----:B------:R-:W2:Y:S08]  /*be50*/  @P0 LDC R6, c[0x0][0x44c] ;  /* 0x00011300ff060b82 */ /* 0x000eb00000000800 */
[----:B------:R-:W3:Y:S08]  /*be60*/  @P0 LDC R8, c[0x0][0x450] ;  /* 0x00011400ff080b82 */ /* 0x000ef00000000800 */
[----:B------:R-:W4:Y:S01]  /*be70*/  @P0 LDC R10, c[0x0][0x44c] ;  /* 0x00011300ff0a0b82 */ /* 0x000f220000000800 */
[----:B-1----:R-:W-:-:S04]  /*be80*/  IMAD R29, R29, R4, RZ ;  /* 0x000000041d1d7224 */ /* 0x002fc800078e02ff */
[C---:B------:R-:W-:Y:S02]  /*be90*/  IMAD R29, R22.reuse, R5, R29 ;  /* 0x00000005161d7224 */ /* 0x040fe400078e021d */
[----:B------:R-:W-:Y:S01]  /*bea0*/  IMAD.WIDE.U32 R4, R22, R4, UR44 ;  /* 0x0000002c16047e25 */ /* 0x000fe2000f8e0004 */
[----:B------:R-:W1:Y:S03]  /*beb0*/  @P0 LDC R7, c[0x0][0x450] ;  /* 0x00011400ff070b82 */ /* 0x000e660000000800 */
[----:B--2---:R-:W-:-:S04]  /*bec0*/  @P0 IMAD.HI.U32 R3, R13, R6, RZ ;  /* 0x000000060d030227 */ /* 0x004fc800078e00ff */
[----:B------:R-:W-:Y:S01]  /*bed0*/  IMAD.IADD R5, R5, 0x1, R29 ;  /* 0x0000000105057824 */ /* 0x000fe200078e021d */
[----:B---3--:R-:W-:Y:S02]  /*bee0*/  @P0 SHF.R.U32.HI R15, RZ, R8, R3 ;  /* 0x00000008ff0f0219 */ /* 0x008fe40000011603 */
[----:B------:R-:W-:-:S03]  /*bef0*/  MOV R3, R11 ;  /* 0x0000000b00037202 */ /* 0x000fc60000000f00 */
[----:B------:R-:W-:Y:S02]  /*bf00*/  IMAD.MOV R8, RZ, RZ, -R15 ;  /* 0x000000ffff087224 */ /* 0x000fe400078e0a0f */
[----:B----4-:R-:W-:-:S04]  /*bf10*/  @P0 IMAD.HI.U32 R6, R11, R10, RZ ;  /* 0x0000000a0b060227 */ /* 0x010fc800078e00ff */
[----:B------:R-:W-:Y:S01]  /*bf20*/  IMAD R13, R0, R8, R13 ;  /* 0x00000008000d7224 */ /* 0x000fe200078e020d */
[----:B-1----:R-:W-:Y:S02]  /*bf30*/  @P0 SHF.R.U32.HI R3, RZ, R7, R6 ;  /* 0x00000007ff030219 */ /* 0x002fe40000011606 */
[----:B------:R-:W-:Y:S02]  /*bf40*/  SHF.R.S32.HI R6, RZ, 0x1f, R15 ;  /* 0x0000001fff067819 */ /* 0x000fe4000001140f */
[--C-:B------:R-:W-:Y:S01]  /*bf50*/  SHF.R.S32.HI R10, RZ, 0x1f, R3.reuse ;  /* 0x0000001fff0a7819 */ /* 0x100fe20000011403 */
[----:B------:R-:W-:Y:S02]  /*bf60*/  IMAD.MOV R8, RZ, RZ, -R3 ;  /* 0x000000ffff087224 */ /* 0x000fe400078e0a03 */
[----:B------:R-:W-:Y:S02]  /*bf70*/  IMAD R6, R6, UR4, RZ ;  /* 0x0000000406067c24 */ /* 0x000fe4000f8e02ff */
[----:B------:R-:W-:Y:S01]  /*bf80*/  IMAD R11, R0, R8, R11 ;  /* 0x00000008000b7224 */ /* 0x000fe200078e020b */
[----:B------:R-:W-:Y:S01]  /*bf90*/  SHF.R.S32.HI R8, RZ, 0x1f, R13 ;  /* 0x0000001fff087819 */ /* 0x000fe2000001140d */
[----:B------:R-:W-:-:S02]  /*bfa0*/  IMAD R10, R10, UR4, RZ ;  /* 0x000000040a0a7c24 */ /* 0x000fc4000f8e02ff */
[C---:B------:R-:W-:Y:S02]  /*bfb0*/  IMAD R21, R15.reuse, UR5, R6 ;  /* 0x000000050f157c24 */ /* 0x040fe4000f8e0206 */
[----:B------:R-:W-:Y:S02]  /*bfc0*/  IMAD R8, R8, UR6, RZ ;  /* 0x0000000608087c24 */ /* 0x000fe4000f8e02ff */
[----:B------:R-:W-:-:S04]  /*bfd0*/  IMAD.WIDE.U32 R6, R15, UR4, R4 ;  /* 0x000000040f067c25 */ /* 0x000fc8000f8e0004 */
[----:B------:R-:W-:-:S04]  /*bfe0*/  IMAD.WIDE.U32 R4, R3, UR4, R4 ;  /* 0x0000000403047c25 */ /* 0x000fc8000f8e0004 */
[----:B------:R-:W-:Y:S01]  /*bff0*/  IMAD R15, R3, UR5, R10 ;  /* 0x00000005030f7c24 */ /* 0x000fe2000f8e020a */
[----:B------:R-:W-:Y:S01]  /*c000*/  ULDC.64 UR4, c[0x0][0x280] ;  /* 0x0000a00000047ab9 */ /* 0x000fe20000000a00 */
[----:B------:R-:W-:Y:S01]  /*c010*/  IMAD R3, R13, UR7, R8 ;  /* 0x000000070d037c24 */ /* 0x000fe2000f8e0208 */
[----:B------:R-:W-:Y:S01]  /*c020*/  SHF.R.S32.HI R8, RZ, 0x1f, R11 ;  /* 0x0000001fff087819 */ /* 0x000fe2000001140b */
[----:B------:R-:W-:Y:S01]  /*c030*/  IMAD.IADD R7, R7, 0x1, R21 ;  /* 0x0000000107077824 */ /* 0x000fe200078e0215 */
[----:B------:R-:W-:Y:S01]  /*c040*/  IADD3 R5, R5, R15, RZ ;  /* 0x0000000f05057210 */ /* 0x000fe20007ffe0ff */
[----:B------:R-:W-:Y:S02]  /*c050*/  IMAD.SHL.U32 R10, R17, 0x8, RZ ;  /* 0x00000008110a7824 */ /* 0x000fe400078e00ff */
[----:B------:R-:W-:-:S04]  /*c060*/  IMAD.WIDE.U32 R6, R13, UR6, R6 ;  /* 0x000000060d067c25 */ /* 0x000fc8000f8e0006 */
[----:B------:R-:W-:Y:S02]  /*c070*/  IMAD R8, R8, UR6, RZ ;  /* 0x0000000608087c24 */ /* 0x000fe4000f8e02ff */
[----:B------:R-:W-:Y:S02]  /*c080*/  IMAD.IADD R3, R7, 0x1, R3 ;  /* 0x0000000107037824 */ /* 0x000fe400078e0203 */
[C---:B------:R-:W-:Y:S01]  /*c090*/  IMAD R13, R11.reuse, UR7, R8 ;  /* 0x000000070b0d7c24 */ /* 0x040fe2000f8e0208 */
[----:B------:R-:W-:Y:S01]  /*c0a0*/  LEA R8, P0, R6, UR4, 0x1 ;  /* 0x0000000406087c11 */ /* 0x000fe2000f8008ff */
[----:B------:R-:W-:-:S03]  /*c0b0*/  IMAD.WIDE.U32 R4, R11, UR6, R4 ;  /* 0x000000060b047c25 */ /* 0x000fc6000f8e0004 */
[----:B------:R-:W-:Y:S01]  /*c0c0*/  LEA.HI.X R7, R6, UR5, R3, 0x1, P0 ;  /* 0x0000000506077c11 */ /* 0x000fe200080f0c03 */
[----:B------:R-:W-:Y:S01]  /*c0d0*/  IMAD.IADD R3, R5, 0x1, R13 ;  /* 0x0000000105037824 */ /* 0x000fe200078e020d */
[----:B------:R-:W-:Y:S01]  /*c0e0*/  LEA R6, P0, R4, UR4, 0x1 ;  /* 0x0000000404067c11 */ /* 0x000fe2000f8008ff */
[----:B------:R-:W-:Y:S01]  /*c0f0*/  ULDC UR4, c[0x0][0x2b8] ;  /* 0x0000ae0000047ab9 */ /* 0x000fe20000000800 */
[C---:B------:R-:W-:Y:S02]  /*c100*/  LOP3.LUT R5, R20.reuse, 0x1f8, RZ, 0xc0, !PT ;  /* 0x000001f814057812 */ /* 0x040fe400078ec0ff */
[----:B------:R-:W-:Y:S02]  /*c110*/  LOP3.LUT R20, R20, 0x38, RZ, 0xc0, !PT ;  /* 0x0000003814147812 */ /* 0x000fe400078ec0ff */
[----:B------:R-:W-:Y:S02]  /*c120*/  LEA.HI.X R3, R4, UR5, R3, 0x1, P0 ;  /* 0x0000000504037c11 */ /* 0x000fe400080f0c03 */
[----:B------:R-:W-:Y:S01]  /*c130*/  ISETP.GE.AND P0, PT, R20, UR4, PT ;  /* 0x0000000414007c0c */ /* 0x000fe2000bf06270 */
[----:B------:R-:W-:Y:S01]  /*c140*/  UMOV UR4, 0xffffffff ;  /* 0xffffffff00047882 */ /* 0x000fe20000000000 */
[----:B------:R-:W-:-:S04]  /*c150*/  LOP3.LUT R5, R5, 0x38, R2, 0x78, !PT ;  /* 0x0000003805057812 */ /* 0x000fc800078e7802 */
[----:B------:R-:W-:Y:S01]  /*c160*/  LOP3.LUT R10, R5, 0x200, R10, 0xf8, !PT ;  /* 0x00000200050a7812 */ /* 0x000fe200078ef80a */
[----:B------:R-:W-:Y:S06]  /*c170*/  BRA.DIV UR4, `(.L_x_1903) ;  /* 0x0000002604247947 */ /* 0x000fec000b800000 */
[----:B------:R-:W1:Y:S01]  /*c180*/  SHFL.IDX PT, R14, R8, RZ, 0x181f ;  /* 0x00181fff080e7589 */ /* 0x000e6200000e0000 */
[----:B------:R-:W-:Y:S01]  /*c190*/  ULDC UR4, c[0x0][0x288] ;  /* 0x0000a20000047ab9 */ /* 0x000fe20000000800 */
[----:B------:R-:W-:Y:S02]  /*c1a0*/  IMAD R9, R9, 0xc0, R12 ;  /* 0x000000c009097824 */ /* 0x000fe400078e020c */
        /* <DEDUP_REMOVED lines=8> */
[----:B-1----:R-:W-:-:S04]  /*c230*/  @!P1 LEA R14, P2, R20, R14, 0x1 ;  /* 0x0000000e140e9211 */ /* 0x002fc800078408ff */
[----:B--2---:R-:W-:Y:S01]  /*c240*/  @!P1 IADD3.X R5, RZ, R4, RZ, P2, !PT ;  /* 0x00000004ff059210 */ /* 0x004fe200017fe4ff */
[----:B------:R-:W-:Y:S02]  /*c250*/  @!P1 IMAD.MOV.U32 R4, RZ, RZ, R14 ;  /* 0x000000ffff049224 */ /* 0x000fe400078e000e */
[----:B------:R-:W1:Y:S04]  /*c260*/  SHFL.IDX PT, R14, R8, 0x1, 0x181f ;  /* 0x00381f00080e7f89 */ /* 0x000e6800000e0000 */
[----:B------:R2:W-:Y:S01]  /*c270*/  @!P1 LDGSTS.E.BYPASS.LTC128B.128 [R29+0x8400], desc[UR46][R4.64], !P0 ;  /* 0x08400000041d9fae */ /* 0x0005e2000c101d6e */
[----:B------:R-:W-:Y:S01]  /*c280*/  ISETP.GE.AND P1, PT, R11, R0, PT ;  /* 0x000000000b00720c */ /* 0x000fe20003f26270 */
[----:B------:R-:W-:-:S05]  /*c290*/  VIADD R11, R9, 0x20 ;  /* 0x00000020090b7836 */ /* 0x000fca0000000000 */
[----:B------:R-:W-:Y:S01]  /*c2a0*/  ISETP.GE.AND P2, PT, R11, R0, PT ;  /* 0x000000000b00720c */ /* 0x000fe20003f46270 */
[----:B------:R-:W-:-:S06]  /*c2b0*/  VIADD R11, R9, 0x30 ;  /* 0x00000030090b7836 */ /* 0x000fcc0000000000 */
[----:B--2---:R-:W-:Y:S02]  /*c2c0*/  @!P1 LEA R29, R10, UR38, 0x1 ;  /* 0x000000260a1d9c11 */ /* 0x004fe4000f8e08ff */
[C---:B-1----:R-:W-:Y:S02]  /*c2d0*/  @!P1 LEA R4, P3, R20.reuse, R14, 0x1 ;  /* 0x0000000e14049211 */ /* 0x042fe400078608ff */
[----:B------:R-:W1:Y:S03]  /*c2e0*/  SHFL.IDX PT, R14, R8, 0x3, 0x181f ;  /* 0x00781f00080e7f89 */ /* 0x000e6600000e0000 */
[----:B------:R-:W-:Y:S02]  /*c2f0*/  @!P1 IMAD.X R5, RZ, RZ, R22, P3 ;  /* 0x000000ffff059224 */ /* 0x000fe400018e0616 */
[----:B------:R-:W2:Y:S04]  /*c300*/  SHFL.IDX PT, R22, R7, 0x3, 0x181f ;  /* 0x00781f0007167f89 */ /* 0x000ea800000e0000 */
[----:B------:R3:W-:Y:S02]  /*c310*/  @!P1 LDGSTS.E.BYPASS.LTC128B.128 [R29+0x8c00], desc[UR46][R4.64], !P0 ;  /* 0x08c00000041d9fae */ /* 0x0007e4000c101d6e */
[----:B---3--:R-:W-:-:S02]  /*c320*/  @!P2 LEA R4, P1, R20, R28, 0x1 ;  /* 0x0000001c1404a211 */ /* 0x008fc400078208ff */
[----:B------:R-:W3:Y:S01]  /*c330*/  SHFL.IDX PT, R29, R8, 0x4, 0x181f ;  /* 0x00981f00081d7f89 */ /* 0x000ee200000e0000 */
[----:B------:R-:W-:Y:S02]  /*c340*/  @!P2 LEA R28, R10, UR38, 0x1 ;  /* 0x000000260a1cac11 */ /* 0x000fe4000f8e08ff */
[----:B------:R-:W-:Y:S02]  /*c350*/  @!P2 IADD3.X R5, RZ, R21, RZ, P1, !PT ;  /* 0x00000015ff05a210 */ /* 0x000fe40000ffe4ff */
[----:B------:R-:W-:Y:S01]  /*c360*/  ISETP.GE.AND P1, PT, R11, R0, PT ;  /* 0x000000000b00720c */ /* 0x000fe20003f26270 */
[----:B------:R-:W4:Y:S01]  /*c370*/  SHFL.IDX PT, R21, R7, 0x4, 0x181f ;  /* 0x00981f0007157f89 */ /* 0x000f2200000e0000 */
[----:B------:R-:W-:-:S03]  /*c380*/  VIADD R11, R9, 0x40 ;  /* 0x00000040090b7836 */ /* 0x000fc60000000000 */
[----:B------:R1:W-:Y:S02]  /*c390*/  @!P2 LDGSTS.E.BYPASS.LTC128B.128 [R28+0x9400], desc[UR46][R4.64], !P0 ;  /* 0x09400000041cafae */ /* 0x0003e4000c101d6e */
[----:B------:R-:W-:Y:S02]  /*c3a0*/  ISETP.GE.AND P2, PT, R11, R0, PT ;  /* 0x000000000b00720c */ /* 0x000fe40003f46270 */
[----:B------:R-:W-:-:S04]  /*c3b0*/  IADD3 R11, R9, 0x50, RZ ;  /* 0x00000050090b7810 */ /* 0x000fc80007ffe0ff */
[----:B-1----:R-:W-:Y:S02]  /*c3c0*/  @!P1 LEA R4, P3, R20, R14, 0x1 ;  /* 0x0000000e14049211 */ /* 0x002fe400078608ff */
[----:B------:R-:W-:Y:S01]  /*c3d0*/  @!P1 LEA R28, R10, UR38, 0x1 ;  /* 0x000000260a1c9c11 */ /* 0x000fe2000f8e08ff */
[----:B------:R-:W1:Y:S02]  /*c3e0*/  SHFL.IDX PT, R14, R8, 0x5, 0x181f ;  /* 0x00b81f00080e7f89 */ /* 0x000e6400000e0000 */
[----:B--2---:R-:W-:Y:S02]  /*c3f0*/  @!P1 IMAD.X R5, RZ, RZ, R22, P3 ;  /* 0x000000ffff059224 */ /* 0x004fe400018e0616 */
[----:B------:R-:W2:Y:S04]  /*c400*/  SHFL.IDX PT, R22, R7, 0x5, 0x181f ;  /* 0x00b81f0007167f89 */ /* 0x000ea800000e0000 */
[----:B------:R3:W-:Y:S02]  /*c410*/  @!P1 LDGSTS.E.BYPASS.LTC128B.128 [R28+0x9c00], desc[UR46][R4.64], !P0 ;  /* 0x09c00000041c9fae */ /* 0x0007e4000c101d6e */
[----:B---3--:R-:W-:-:S02]  /*c420*/  @!P2 LEA R4, P1, R20, R29, 0x1 ;  /* 0x0000001d1404a211 */ /* 0x008fc400078208ff */
[----:B------:R-:W3:Y:S03]  /*c430*/  SHFL.IDX PT, R29, R8, 0x6, 0x181f ;  /* 0x00d81f00081d7f89 */ /* 0x000ee600000e0000 */
[----:B----4-:R-:W-:Y:S01]  /*c440*/  @!P2 IMAD.X R5, RZ, RZ, R21, P1 ;  /* 0x000000ffff05a224 */ /* 0x010fe200008e0615 */
[----:B------:R-:W-:Y:S02]  /*c450*/  @!P2 LEA R21, R10, UR38, 0x1 ;  /* 0x000000260a15ac11 */ /* 0x000fe4000f8e08ff */
[-C--:B------:R-:W-:Y:S01]  /*c460*/  ISETP.GE.AND P1, PT, R11, R0.reuse, PT ;  /* 0x000000000b00720c */ /* 0x080fe20003f26270 */
[----:B------:R-:W-:Y:S02]  /*c470*/  VIADD R11, R9, 0x60 ;  /* 0x00000060090b7836 */ /* 0x000fe40000000000 */
[----:B------:R4:W-:Y:S03]  /*c480*/  @!P2 LDGSTS.E.BYPASS.LTC128B.128 [R21+0xa400], desc[UR46][R4.64], !P0 ;  /* 0x0a4000000415afae */ /* 0x0009e6000c101d6e */
[----:B------:R-:W-:Y:S01]  /*c490*/  ISETP.GE.AND P2, PT, R11, R0, PT ;  /* 0x000000000b00720c */ /* 0x000fe20003f46270 */
[----:B------:R-:W-:Y:S01]  /*c4a0*/  VIADD R11, R9, 0x70 ;  /* 0x00000070090b7836 */ /* 0x000fe20000000000 */
[----:B----4-:R-:W4:Y:S05]  /*c4b0*/  SHFL.IDX PT, R21, R7, 0x6, 0x181f ;  /* 0x00d81f0007157f89 */ /* 0x010f2a00000e0000 */
[----:B-1----:R-:W-:-:S02]  /*c4c0*/  @!P1 LEA R4, P3, R20, R14, 0x1 ;  /* 0x0000000e14049211 */ /* 0x002fc400078608ff */
[----:B------:R-:W1:Y:S04]  /*c4d0*/  SHFL.IDX PT, R14, R8, 0x7, 0x181f ;  /* 0x00f81f00080e7f89 */ /* 0x000e6800000e0000 */
[C---:B------:R-:W-:Y:S01]  /*c4e0*/  @!P2 LEA R28, R10.reuse, UR38, 0x1 ;  /* 0x000000260a1cac11 */ /* 0x040fe2000f8e08ff */
[----:B--2---:R-:W-:Y:S01]  /*c4f0*/  @!P1 IMAD.X R5, RZ, RZ, R22, P3 ;  /* 0x000000ffff059224 */ /* 0x004fe200018e0616 */
[----:B------:R-:W-:Y:S01]  /*c500*/  @!P1 LEA R22, R10, UR38, 0x1 ;  /* 0x000000260a169c11 */ /* 0x000fe2000f8e08ff */
[----:B------:R-:W2:Y:S04]  /*c510*/  SHFL.IDX PT, R7, R7, 0x7, 0x181f ;  /* 0x00f81f0007077f89 */ /* 0x000ea800000e0000 */
[----:B------:R3:W-:Y:S04]  /*c520*/  @!P1 LDGSTS.E.BYPASS.LTC128B.128 [R22+0xac00], desc[UR46][R4.64], !P0 ;  /* 0x0ac0000004169fae */ /* 0x0007e8000c101d6e */
[----:B------:R-:W-:Y:S01]  /*c530*/  SHFL.IDX PT, R8, R3, 0x1, 0x181f ;  /* 0x00381f0003087f89 */ /* 0x000fe200000e0000 */
[----:B---3--:R-:W-:-:S03]  /*c540*/  @!P2 LEA R4, P1, R20, R29, 0x1 ;  /* 0x0000001d1404a211 */ /* 0x008fc600078208ff */
[----:B------:R-:W3:Y:S02]  /*c550*/  SHFL.IDX PT, R29, R6, RZ, 0x181f ;  /* 0x00181fff061d7589 */ /* 0x000ee400000e0000 */
[----:B----4-:R-:W-:Y:S01]  /*c560*/  @!P2 IMAD.X R5, RZ, RZ, R21, P1 ;  /* 0x000000ffff05a224 */ /* 0x010fe200008e0615 */
[----:B------:R-:W-:Y:S01]  /*c570*/  ISETP.GE.AND P1, PT, R11, R0, PT ;  /* 0x000000000b00720c */ /* 0x000fe20003f26270 */
[----:B------:R-:W4:Y:S01]  /*c580*/  SHFL.IDX PT, R21, R3, RZ, 0x181f ;  /* 0x00181fff03157589 */ /* 0x000f2200000e0000 */
[----:B------:R-:W-:-:S03]  /*c590*/  IADD3 R11, R9, 0x80, RZ ;  /* 0x00000080090b7810 */ /* 0x000fc60007ffe0ff */
[----:B------:R1:W-:Y:S01]  /*c5a0*/  @!P2 LDGSTS.E.BYPASS.LTC128B.128 [R28+0xb400], desc[UR46][R4.64], !P0 ;  /* 0x0b400000041cafae */ /* 0x0003e2000c101d6e */
[----:B------:R-:W-:Y:S01]  /*c5b0*/  ISETP.GE.AND P2, PT, R11, R0, PT ;  /* 0x000000000b00720c */ /* 0x000fe20003f46270 */
[----:B------:R-:W-:-:S06]  /*c5c0*/  VIADD R11, R9, 0xa0 ;  /* 0x000000a0090b7836 */ /* 0x000fcc0000000000 */
[----:B------:R-:W-:Y:S02]  /*c5d0*/  @!P1 LEA R22, R10, UR38, 0x1 ;  /* 0x000000260a169c11 */ /* 0x000fe4000f8e08ff */
[----:B-1----:R-:W-:Y:S02]  /*c5e0*/  @!P1 LEA R4, P3, R20, R14, 0x1 ;  /* 0x0000000e14049211 */ /* 0x002fe400078608ff */
[----:B------:R-:W1:Y:S03]  /*c5f0*/  SHFL.IDX PT, R14, R6, 0x1, 0x181f ;  /* 0x00381f00060e7f89 */ /* 0x000e6600000e0000 */
[----:B--2---:R-:W-:Y:S02]  /*c600*/  @!P1 IMAD.X R5, RZ, RZ, R7, P3 ;  /* 0x000000ffff059224 */ /* 0x004fe400018e0607 */
[----:B------:R-:W-:-:S03]  /*c610*/  VIADD R7, R9, 0x90 ;  /* 0x0000009009077836 */ /* 0x000fc60000000000 */
[----:B------:R3:W-:Y:S02]  /*c620*/  @!P1 LDGSTS.E.BYPASS.LTC128B.128 [R22+0xbc00], desc[UR46][R4.64], !P0 ;  /* 0x0bc0000004169fae */ /* 0x0007e4000c101d6e */
[----:B---3--:R-:W-:Y:S02]  /*c630*/  @!P2 LEA R4, P1, R20, R29, 0x1 ;  /* 0x0000001d1404a211 */ /* 0x008fe400078208ff */
[----:B------:R-:W-:-:S03]  /*c640*/  @!P2 LEA R29, R10, UR38, 0x1 ;  /* 0x000000260a1dac11 */ /* 0x000fc6000f8e08ff */
[----:B----4-:R-:W-:Y:S01]  /*c650*/  @!P2 IMAD.X R5, RZ, RZ, R21, P1 ;  /* 0x000000ffff05a224 */ /* 0x010fe200008e0615 */
[-C--:B------:R-:W-:Y:S01]  /*c660*/  ISETP.GE.AND P1, PT, R7, R0.reuse, PT ;  /* 0x000000000700720c */ /* 0x080fe20003f26270 */
[----:B------:R-:W2:Y:S04]  /*c670*/  SHFL.IDX PT, R21, R6, 0x2, 0x181f ;  /* 0x00581f0006157f89 */ /* 0x000ea800000e0000 */
[----:B------:R-:W3:Y:S04]  /*c680*/  SHFL.IDX PT, R7, R3, 0x2, 0x181f ;  /* 0x00581f0003077f89 */ /* 0x000ee800000e0000 */
[----:B------:R1:W-:Y:S01]  /*c690*/  @!P2 LDGSTS.E.BYPASS.LTC128B.128 [R29+0xc400], desc[UR46][R4.64], !P0 ;  /* 0x0c400000041dafae */ /* 0x0003e2000c101d6e */
[----:B------:R-:W-:-:S03]  /*c6a0*/  ISETP.GE.AND P2, PT, R11, R0, PT ;  /* 0x000000000b00720c */ /* 0x000fc60003f46270 */
[----:B------:R-:W4:Y:S01]  /*c6b0*/  SHFL.IDX PT, R3, R3, 0x3, 0x181f ;  /* 0x00781f0003037f89 */ /* 0x000f2200000e0000 */
[----:B-1----:R-:W-:Y:S02]  /*c6c0*/  @!P1 LEA R4, P3, R20, R14, 0x1 ;  /* 0x0000000e14049211 */ /* 0x002fe400078608ff */
[----:B------:R-:W-:Y:S01]  /*c6d0*/  @!P1 LEA R29, R10, UR38, 0x1 ;  /* 0x000000260a1d9c11 */ /* 0x000fe2000f8e08ff */
[----:B------:R1:W0:Y:S01]  /*c6e0*/  SHFL.IDX PT, R14, R6, 0x3, 0x181f ;  /* 0x00781f00060e7f89 */ /* 0x00022200000e0000 */
[----:B------:R-:W-:-:S05]  /*c6f0*/  @!P1 IADD3.X R5, RZ, R8, RZ, P3, !PT ;  /* 0x00000008ff059210 */ /* 0x000fca0001ffe4ff */
[----:B------:R2:W-:Y:S02]  /*c700*/  @!P1 LDGSTS.E.BYPASS.LTC128B.128 [R29+0xcc00], desc[UR46][R4.64], !P0 ;  /* 0x0cc00000041d9fae */ /* 0x0005e4000c101d6e */
[----:B--2---:R-:W-:-:S05]  /*c710*/  @!P2 LEA R4, P1, R20, R21, 0x1 ;  /* 0x000000151404a211 */ /* 0x004fca00078208ff */
[----:B---3--:R-:W-:Y:S01]  /*c720*/  @!P2 IMAD.X R5, RZ, RZ, R7, P1 ;  /* 0x000000ffff05a224 */ /* 0x008fe200008e0607 */
[----:B------:R-:W-:-:S05]  /*c730*/  @!P2 LEA R7, R10, UR38, 0x1 ;  /* 0x000000260a07ac11 */ /* 0x000fca000f8e08ff */
[----:B0---4-:R1:W-:Y:S02]  /*c740*/  @!P2 LDGSTS.E.BYPASS.LTC128B.128 [R7+0xd400], desc[UR46][R4.64], !P0 ;  /* 0x0d4000000407afae */ /* 0x0113e4000c101d6e */
.L_x_1993:
[----:B------:R-:W-:-:S05]  /*c750*/  VIADD R9, R9, 0xb0 ;  /* 0x000000b009097836 */ /* 0x000fca0000000000 */
[----:B------:R-:W-:Y:S01]  /*c760*/  ISETP.GE.AND P1, PT, R9, R0, PT ;  /* 0x000000000900720c */ /* 0x000fe20003f26270 */
[----:B------:R-:W-:-:S05]  /*c770*/  IMAD.MOV.U32 R0, RZ, RZ, 0x1 ;  /* 0x00000001ff007424 */ /* 0x000fca00078e00ff */
[----:B------:R-:W-:-:S07]  /*c780*/  SHF.L.U32 R0, R0, 0x1f, RZ ;  /* 0x0000001f00007819 */ /* 0x000fce00000006ff */
[----:B------:R-:W-:-:S05]  /*c790*/  @!P1 LEA R20, P2, R20, R14, 0x1 ;  /* 0x0000000e14149211 */ /* 0x000fca00078408ff */
[----:B------:R-:W-:Y:S01]  /*c7a0*/  @!P1 IMAD.X R21, RZ, RZ, R3, P2 ;  /* 0x000000ffff159224 */ /* 0x000fe200010e0603 */
[----:B------:R-:W-:-:S05]  /*c7b0*/  @!P1 LEA R3, R10, UR38, 0x1 ;  /* 0x000000260a039c11 */ /* 0x000fca000f8e08ff */
        /* <DEDUP_REMOVED lines=9> */
[----:B0-----:R-:W-:-:S04]  /*c850*/  IADD3 R3, R19, -0x2, RZ ;  /* 0xfffffffe13037810 */ /* 0x001fc80007ffe0ff */
[----:B------:R-:W-:Y:S01]  /*c860*/  ISETP.GE.AND P1, PT, R3, UR39, PT ;  /* 0x0000002703007c0c */ /* 0x000fe2000bf26270 */
[----:B------:R-:W0:Y:S02]  /*c870*/  SYNCS.PHASECHK.TRANS64.TRYWAIT P0, [UR38+0x16820], R0 ;  /* 0x01682000ff0075a7 */ /* 0x000e240008000166 */
[----:B0-----:R-:W-:Y:S10]  /*c880*/  @!P0 BRA `(.L_x_1904) ;  /* 0x0000002800f88947 */ /* 0x001ff40003800000 */
.L_x_1994:
[----:B------:R-:W-:Y:S02]  /*c890*/  IMAD.MOV.U32 R12, RZ, RZ, 0x1 ;  /* 0x00000001ff0c7424 */ /* 0x000fe400078e00ff */
[----:B0-----:R-:W-:Y:S01]  /*c8a0*/  IMAD.MOV.U32 R0, RZ, RZ, RZ ;  /* 0x000000ffff007224 */ /* 0x001fe200078e00ff */
[----:B------:R-:W-:Y:S06]  /*c8b0*/  @!P1 BRA `(.L_x_1905) ;  /* 0x0000001000e09947 */ /* 0x000fec0003800000 */
[----:B------:R-:W-:Y:S01]  /*c8c0*/  UIADD3 UR4, UR40, 0x1, URZ ;  /* 0x0000000128047890 */ /* 0x000fe2000fffe03f */
[----:B-1----:R-:W-:Y:S01]  /*c8d0*/  LOP3.LUT R4, RZ, UR39, RZ, 0x33, !PT ;  /* 0x00000027ff047c12 */ /* 0x002fe2000f8e33ff */
[----:B------:R-:W-:Y:S01]  /*c8e0*/  IMAD.MOV.U32 R6, RZ, RZ, R24 ;  /* 0x000000ffff067224 */ /* 0x000fe200078e0018 */
[----:B------:R-:W-:Y:S01]  /*c8f0*/  LOP3.LUT R8, R2, 0x1f, RZ, 0xc0, !PT ;  /* 0x0000001f02087812 */ /* 0x000fe200078ec0ff */
[----:B------:R-:W-:Y:S01]  /*c900*/  UIMAD UR4, UR4, UR43, URZ ;  /* 0x0000002b040472a4 */ /* 0x000fe2000f8e023f */
[----:B------:R-:W-:-:S03]  /*c910*/  MOV R12, 0x1 ;  /* 0x00000001000c7802 */ /* 0x000fc60000000f00 */
[----:B------:R-:W-:-:S04]  /*c920*/  UISETP.LT.AND UP0, UPT, UR41, UR4, UPT ;  /* 0x000000042900728c */ /* 0x000fc8000bf01270 */
[----:B------:R-:W-:-:S06]  /*c930*/  USEL UR4, UR41, UR4, UP0 ;  /* 0x0000000429047287 */ /* 0x000fcc0008000000 */
[----:B------:R-:W-:-:S05]  /*c940*/  IMAD R5, RZ, RZ, -UR4 ;  /* 0x80000004ff057e24 */ /* 0x000fca000f8e02ff */
[----:B------:R-:W-:-:S04]  /*c950*/  VIADDMNMX R4, R5, 0x1, R4, !PT ;  /* 0x0000000105047846 */ /* 0x000fc80007800104 */
[----:B------:R-:W-:Y:S02]  /*c960*/  R2UR UR5, R4 ;  /* 0x00000000040572ca */ /* 0x000fe400000e0000 */
[----:B------:R-:W-:-:S11]  /*c970*/  LOP3.LUT R4, RZ, UR4, RZ, 0x33, !PT ;  /* 0x00000004ff047c12 */ /* 0x000fd6000f8e33ff */
[----:B------:R-:W-:Y:S02]  /*c980*/  UIADD3 UR6, UR5, -0x2, URZ ;  /* 0xfffffffe05067890 */ /* 0x000fe4000fffe03f */
[----:B------:R-:W-:-:S04]  /*c990*/  UIADD3 UR4, UR4, UR5, URZ ;  /* 0x0000000504047290 */ /* 0x000fc8000fffe03f */
[----:B------:R-:W-:Y:S02]  /*c9a0*/  ISETP.NE.AND P0, PT, R4, UR6, PT ;  /* 0x0000000604007c0c */ /* 0x000fe4000bf05270 */
[----:B------:R-:W-:-:S05]  /*c9b0*/  IMAD.U32 R9, RZ, RZ, UR4 ;  /* 0x00000004ff097e24 */ /* 0x000fca000f8e00ff */
[----:B------:R-:W-:-:S06]  /*c9c0*/  LOP3.LUT R9, R9, 0x1, RZ, 0xc0, !PT ;  /* 0x0000000109097812 */ /* 0x000fcc00078ec0ff */
[----:B------:R-:W-:Y:S05]  /*c9d0*/  @!P0 BRA `(.L_x_1906) ;  /* 0x0000000c001c8947 */ /* 0x000fea0003800000 */
[----:B------:R-:W-:Y:S01]  /*c9e0*/  R2UR UR5, R9 ;  /* 0x00000000090572ca */ /* 0x000fe200000e0000 */
[----:B------:R-:W-:Y:S01]  /*c9f0*/  BSSY B0, `(.L_x_1906) ;  /* 0x00000c5000007945 */ /* 0x000fe20003800000 */
[----:B------:R-:W-:Y:S02]  /*ca00*/  IMAD.MOV.U32 R10, RZ, RZ, 0x1 ;  /* 0x00000001ff0a7424 */ /* 0x000fe400078e00ff */
[----:B------:R-:W-:-:S09]  /*ca10*/  IMAD.MOV.U32 R6, RZ, RZ, R24 ;  /* 0x000000ffff067224 */ /* 0x000fd200078e0018 */
[----:B------:R-:W-:-:S06]  /*ca20*/  UIADD3 UR4, UR4, -UR5, URZ ;  /* 0x8000000504047290 */ /* 0x000fcc000fffe03f */
[----:B------:R-:W-:-:S07]  /*ca30*/  IMAD.U32 R11, RZ, RZ, UR4 ;  /* 0x00000004ff0b7e24 */ /* 0x000fce000f8e00ff */
.L_x_1933:
[----:B------:R-:W-:Y:S01]  /*ca40*/  ISETP.NE.AND P0, PT, R27, RZ, PT ;  /* 0x000000ff1b00720c */ /* 0x000fe20003f05270 */
[----:B------:R-:W-:Y:S01]  /*ca50*/  BSSY B1, `(.L_x_1907) ;  /* 0x000005c000017945 */ /* 0x000fe20003800000 */
[----:B------:R-:W-:-:S04]  /*ca60*/  IADD3 R11, R11, -0x2, RZ ;  /* 0xfffffffe0b0b7810 */ /* 0x000fc80007ffe0ff */
[----:B------:R-:W-:-:S07]  /*ca70*/  ISETP.NE.AND P1, PT, R11, RZ, PT ;  /* 0x000000ff0b00720c */ /* 0x000fce0003f25270 */
[----:B------:R-:W-:Y:S06]  /*ca80*/  @!P0 BRA `(.L_x_1908) ;  /* 0x0000000400608947 */ /* 0x000fec0003800000 */
[----:B------:R-:W-:Y:S01]  /*ca90*/  ISETP.NE.AND P0, PT, R26, RZ, PT ;  /* 0x000000ff1a00720c */ /* 0x000fe20003f05270 */
[----:B------:R-:W-:Y:S01]  /*caa0*/  IMAD.MOV.U32 R14, RZ, RZ, R3 ;  /* 0x000000ffff0e7224 */ /* 0x000fe200078e0003 */
        /* <DEDUP_REMOVED lines=21> */
.L_x_1909:
[----:B------:R-:W1:Y:S01]  /*cc00*/  SYNCS.PHASECHK.TRANS64.TRYWAIT P0, [UR38+0x16848], R12 ;  /* 0x0168480cff0075a7 */ /* 0x000e620008000166 */
[----:B------:R-:W-:Y:S01]  /*cc10*/  BSSY B2, `(.L_x_1910) ;  /* 0x0000003000027945 */ /* 0x000fe20003800000 */
[----:B------:R-:W-:-:S03]  /*cc20*/  ISETP.NE.AND P2, PT, R17, RZ, PT ;  /* 0x000000ff1100720c */ /* 0x000fc60003f45270 */
[----:B-1----:R-:W-:Y:S10]  /*cc30*/  @!P0 BRA `(.L_x_1911) ;  /* 0x0000002800248947 */ /* 0x002ff40003800000 */
.L_x_1995:
[----:B------:R-:W-:Y:S05]  /*cc40*/  BSYNC B2 ;  /* 0x0000000000027941 */ /* 0x000fea0003800000 */
.L_x_1910:
[----:B------:R-:W-:Y:S04]  /*cc50*/  BSSY B2, `(.L_x_1912) ;  /* 0x0000007000027945 */ /* 0x000fe80003800000 */
[----:B------:R-:W-:Y:S05]  /*cc60*/  @P2 BRA `(.L_x_1913) ;  /* 0x0000000000142947 */ /* 0x000fea0003800000 */
[----:B------:R-:W-:Y:S01]  /*cc70*/  ISETP.NE.AND P0, PT, R8, RZ, PT ;  /* 0x000000ff0800720c */ /* 0x000fe20003f05270 */
[----:B0-----:R-:W-:-:S04]  /*cc80*/  IMAD.MOV.U32 R4, RZ, RZ, 0x4000 ;  /* 0x00004000ff047424 */ /* 0x001fc800078e00ff */
[----:B------:R1:W-:Y:S08]  /*cc90*/  SYNCS.ARRIVE.TRANS64 RZ, [UR38+0x16838], R4 ;  /* 0x01683804ffff79a7 */ /* 0x0003f00008000026 */
[----:B-1----:R-:W-:Y:S05]  /*cca0*/  @!P0 BRA `(.L_x_1913) ;  /* 0x0000000000048947 */ /* 0x002fea0003800000 */
[----:B------:R-:W-:Y:S01]  /*ccb0*/  BPT.TRAP 0x1 ;  /* 0x000000040000795c */ /* 0x000fe20000300000 */
.L_x_1913:
[----:B------:R-:W-:Y:S05]  /*ccc0*/  BSYNC B2 ;  /* 0x0000000000027941 */ /* 0x000fea0003800000 */
.L_x_1912:
        /* <DEDUP_REMOVED lines=11> */
.L_x_1914:
        /* <DEDUP_REMOVED lines=10> */
.L_x_1996:
[----:B------:R-:W-:Y:S05]  /*ce20*/  BSYNC B2 ;  /* 0x0000000000027941 */ /* 0x000fea0003800000 */
.L_x_1915:
[----:B------:R-:W-:Y:S01]  /*ce30*/  BSSY B2, `(.L_x_1917) ;  /* 0x0000009000027945 */ /* 0x000fe20003800000 */
[----:B------:R-:W-:Y:S01]  /*ce40*/  IMAD.MOV.U32 R4, RZ, RZ, 0x0 ;  /* 0x00000000ff047424 */ /* 0x000fe200078e00ff */
[----:B0-----:R-:W-:Y:S02]  /*ce50*/  MOV R5, 0x14f00000 ;  /* 0x14f0000000057802 */ /* 0x001fe40000000f00 */
[----:B------:R-:W-:Y:S05]  /*ce60*/  @P2 BRA `(.L_x_1918) ;  /* 0x0000000000142947 */ /* 0x000fea0003800000 */
[----:B------:R-:W-:Y:S01]  /*ce70*/  ISETP.NE.AND P0, PT, R8, RZ, PT ;  /* 0x000000ff0800720c */ /* 0x000fe20003f05270 */
[----:B------:R-:W-:-:S04]  /*ce80*/  IMAD.MOV.U32 R12, RZ, RZ, 0x4000 ;  /* 0x00004000ff0c7424 */ /* 0x000fc800078e00ff */
[----:B------:R0:W-:Y:S08]  /*ce90*/  SYNCS.ARRIVE.TRANS64 RZ, [UR38+0x16850], R12 ;  /* 0x0168500cffff79a7 */ /* 0x0001f00008000026 */
[----:B0-----:R-:W-:Y:S05]  /*cea0*/  @!P0 BRA `(.L_x_1918) ;  /* 0x0000000000048947 */ /* 0x001fea0003800000 */
[----:B------:R-:W-:Y:S01]  /*ceb0*/  BPT.TRAP 0x1 ;  /* 0x000000040000795c */ /* 0x000fe20000300000 */
.L_x_1918:
[----:B------:R-:W-:Y:S05]  /*cec0*/  BSYNC B2 ;  /* 0x0000000000027941 */ /* 0x000fea0003800000 */
.L_x_1917:
        /* <DEDUP_REMOVED lines=10> */
.L_x_1919:
        /* <DEDUP_REMOVED lines=10> */
.L_x_1908:
[----:B------:R-:W-:Y:S05]  /*d010*/  BSYNC B1 ;  /* 0x0000000000017941 */ /* 0x000fea0003800000 */
.L_x_1907:
[----:B------:R-:W-:Y:S01]  /*d020*/  ISETP.NE.AND P0, PT, R27, RZ, PT ;  /* 0x000000ff1b00720c */ /* 0x000fe20003f05270 */
[----:B------:R-:W-:Y:S01]  /*d030*/  BSSY B1, `(.L_x_1920) ;  /* 0x000005d000017945 */ /* 0x000fe20003800000 */
[----:B------:R-:W-:-:S11]  /*d040*/  LOP3.LUT R12, R10, 0x1, RZ, 0x3c, !PT ;  /* 0x000000010a0c7812 */ /* 0x000fd600078e3cff */
        /* <DEDUP_REMOVED lines=24> */
.L_x_1922:
[----:B------:R-:W1:Y:S01]  /*d1d0*/  SYNCS.PHASECHK.TRANS64.TRYWAIT P0, [UR38+0x16840], R14 ;  /* 0x0168400eff0075a7 */ /* 0x000e620008000166 */
[----:B------:R-:W-:Y:S01]  /*d1e0*/  BSSY B2, `(.L_x_1923) ;  /* 0x0000003000027945 */ /* 0x000fe20003800000 */
[----:B------:R-:W-:-:S03]  /*d1f0*/  ISETP.NE.AND P2, PT, R17, RZ, PT ;  /* 0x000000ff1100720c */ /* 0x000fc60003f45270 */
[----:B-1----:R-:W-:Y:S10]  /*d200*/  @!P0 BRA `(.L_x_1924) ;  /* 0x0000002000e08947 */ /* 0x002ff40003800000 */
.L_x_1997:
[----:B------:R-:W-:Y:S05]  /*d210*/  BSYNC B2 ;  /* 0x0000000000027941 */ /* 0x000fea0003800000 */
.L_x_1923:
[----:B------:R-:W-:Y:S04]  /*d220*/  BSSY B2, `(.L_x_1925) ;  /* 0x0000007000027945 */ /* 0x000fe80003800000 */
[----:B------:R-:W-:Y:S05]  /*d230*/  @P2 BRA `(.L_x_1926) ;  /* 0x0000000000142947 */ /* 0x000fea0003800000 */
[----:B------:R-:W-:Y:S02]  /*d240*/  ISETP.NE.AND P0, PT, R8, RZ, PT ;  /* 0x000000ff0800720c */ /* 0x000fe40003f05270 */
[----:B0-----:R-:W-:-:S04]  /*d250*/  MOV R4, 0x4000 ;  /* 0x0000400000047802 */ /* 0x001fc80000000f00 */
[----:B------:R1:W-:Y:S07]  /*d260*/  SYNCS.ARRIVE.TRANS64 RZ, [UR38+0x16830], R4 ;  /* 0x01683004ffff79a7 */ /* 0x0003ee0008000026 */
[----:B------:R-:W-:Y:S05]  /*d270*/  @!P0 BRA `(.L_x_1926) ;  /* 0x0000000000048947 */ /* 0x000fea0003800000 */
[----:B------:R-:W-:Y:S01]  /*d280*/  BPT.TRAP 0x1 ;  /* 0x000000040000795c */ /* 0x000fe20000300000 */
.L_x_1926:
[----:B------:R-:W-:Y:S05]  /*d290*/  BSYNC B2 ;  /* 0x0000000000027941 */ /* 0x000fea0003800000 */
.L_x_1925:
[----:B------:R-:W-:Y:S01]  /*d2a0*/  IMAD.MOV.U32 R7, RZ, RZ, RZ ;  /* 0x000000ffff077224 */ /* 0x000fe200078e00ff */
[----:B------:R-:W-:Y:S01]  /*d2b0*/  ULDC.64 UR4, c[0x0][0x198] ;  /* 0x0000660000047ab9 */ /* 0x000fe20000000a00 */
[----:B------:R-:W-:Y:S01]  /*d2c0*/  PLOP3.LUT P0, PT, PT, PT, PT, 0x80, 0x0 ;  /* 0x000000000000781c */ /* 0x000fe20003f0f070 */
[----:B------:R-:W-:Y:S01]  /*d2d0*/  UIADD3 UR4, UP0, UR4, 0x370, URZ ;  /* 0x0000037004047890 */ /* 0x000fe2000ff1e03f */
[----:B01----:R-:W-:Y:S01]  /*d2e0*/  IMAD.SHL.U32 R4, R13, 0x80, RZ ;  /* 0x000000800d047824 */ /* 0x003fe200078e00ff */
[----:B------:R-:W-:Y:S01]  /*d2f0*/  R2UR UR10, R7 ;  /* 0x00000000070a72ca */ /* 0x000fe200000e0000 */
[----:B------:R-:W-:Y:S02]  /*d300*/  UIADD3 UR8, UR38, 0xe400, URZ ;  /* 0x0000e40026087890 */ /* 0x000fe4000fffe03f */
[----:B------:R-:W-:Y:S02]  /*d310*/  UIADD3 UR9, UR38, 0x16830, URZ ;  /* 0x0001683026097890 */ /* 0x000fe4000fffe03f */
[----:B------:R-:W-:Y:S01]  /*d320*/  UIADD3.X UR5, URZ, UR5, URZ, UP0, !UPT ;  /* 0x000000053f057290 */ /* 0x000fe200087fe43f */
[----:B------:R-:W-:Y:S01]  /*d330*/  UMOV UR6, 0x0 ;  /* 0x0000000000067882 */ /* 0x000fe20000000000 */
[----:B------:R-:W-:-:S10]  /*d340*/  UMOV UR7, 0x14f00000 ;  /* 0x14f0000000077882 */ /* 0x000fd40000000000 */
.L_x_1927:
        /* <DEDUP_REMOVED lines=12> */
.L_x_1998:
[----:B------:R-:W-:Y:S05]  /*d410*/  BSYNC B2 ;  /* 0x0000000000027941 */ /* 0x000fea0003800000 */
.L_x_1928:
[----:B------:R-:W-:Y:S01]  /*d420*/  BSSY B2, `(.L_x_1930) ;  /* 0x0000009000027945 */ /* 0x000fe20003800000 */
[----:B0-----:R-:W-:Y:S02]  /*d430*/  IMAD.MOV.U32 R4, RZ, RZ, 0x0 ;  /* 0x00000000ff047424 */ /* 0x001fe400078e00ff */
[----:B------:R-:W-:Y:S01]  /*d440*/  IMAD.MOV.U32 R5, RZ, RZ, 0x14f00000 ;  /* 0x14f00000ff057424 */ /* 0x000fe200078e00ff */
[----:B------:R-:W-:Y:S06]  /*d450*/  @P2 BRA `(.L_x_1931) ;  /* 0x0000000000142947 */ /* 0x000fec0003800000 */
[----:B------:R-:W-:Y:S02]  /*d460*/  ISETP.NE.AND P0, PT, R8, RZ, PT ;  /* 0x000000ff0800720c */ /* 0x000fe40003f05270 */
[----:B------:R-:W-:-:S04]  /*d470*/  MOV R10, 0x4000 ;  /* 0x00004000000a7802 */ /* 0x000fc80000000f00 */
[----:B------:R0:W-:Y:S07]  /*d480*/  SYNCS.ARRIVE.TRANS64 RZ, [UR38+0x16858], R10 ;  /* 0x0168580affff79a7 */ /* 0x0001ee0008000026 */
[----:B------:R-:W-:Y:S05]  /*d490*/  @!P0 BRA `(.L_x_1931) ;  /* 0x0000000000048947 */ /* 0x000fea0003800000 */
[----:B------:R-:W-:Y:S01]  /*d4a0*/  BPT.TRAP 0x1 ;  /* 0x000000040000795c */ /* 0x000fe20000300000 */
.L_x_1931:
[----:B------:R-:W-:Y:S05]  /*d4b0*/  BSYNC B2 ;  /* 0x0000000000027941 */ /* 0x000fea0003800000 */
.L_x_1930:
        /* <DEDUP_REMOVED lines=10> */
.L_x_1932:
        /* <DEDUP_REMOVED lines=10> */
.L_x_1921:
[----:B------:R-:W-:Y:S05]  /*d600*/  BSYNC B1 ;  /* 0x0000000000017941 */ /* 0x000fea0003800000 */
.L_x_1920:
[----:B------:R-:W-:Y:S01]  /*d610*/  VIADD R3, R3, 0xfffffffe ;  /* 0xfffffffe03037836 */ /* 0x000fe20000000000 */
[----:B0-----:R-:W-:Y:S01]  /*d620*/  MOV R10, R12 ;  /* 0x0000000c000a7202 */ /* 0x001fe20000000f00 */
[----:B------:R-:W-:Y:S06]  /*d630*/  @P1 BRA `(.L_x_1933) ;  /* 0xfffffff400001947 */ /* 0x000fec000383ffff */
[----:B------:R-:W-:Y:S05]  /*d640*/  BSYNC B0 ;  /* 0x0000000000007941 */ /* 0x000fea0003800000 */
.L_x_1906:
        /* <DEDUP_REMOVED lines=28> */
.L_x_1935:
[----:B------:R-:W1:Y:S01]  /*d810*/  SYNCS.PHASECHK.TRANS64.TRYWAIT P0, [UR38+0x16848], R9 ;  /* 0x01684809ff0075a7 */ /* 0x000e620008000166 */
[----:B------:R-:W-:Y:S01]  /*d820*/  BSSY B1, `(.L_x_1936) ;  /* 0x0000003000017945 */ /* 0x000fe20003800000 */
[----:B------:R-:W-:-:S03]  /*d830*/  ISETP.NE.AND P1, PT, R17, RZ, PT ;  /* 0x000000ff1100720c */ /* 0x000fc60003f25270 */
[----:B-1----:R-:W-:Y:S10]  /*d840*/  @!P0 BRA `(.L_x_1937) ;  /* 0x0000001c00808947 */ /* 0x002ff40003800000 */
.L_x_1999:
[----:B------:R-:W-:Y:S05]  /*d850*/  BSYNC B1 ;  /* 0x0000000000017941 */ /* 0x000fea0003800000 */
.L_x_1936:
[----:B------:R-:W-:Y:S04]  /*d860*/  BSSY B1, `(.L_x_1938) ;  /* 0x0000007000017945 */ /* 0x000fe80003800000 */
[----:B------:R-:W-:Y:S05]  /*d870*/  @P1 BRA `(.L_x_1939) ;  /* 0x0000000000141947 */ /* 0x000fea0003800000 */
[----:B------:R-:W-:Y:S01]  /*d880*/  ISETP.NE.AND P0, PT, R8, RZ, PT ;  /* 0x000000ff0800720c */ /* 0x000fe20003f05270 */
[----:B0-----:R-:W-:-:S04]  /*d890*/  IMAD.MOV.U32 R4, RZ, RZ, 0x4000 ;  /* 0x00004000ff047424 */ /* 0x001fc800078e00ff */
[----:B------:R1:W-:Y:S08]  /*d8a0*/  SYNCS.ARRIVE.TRANS64 RZ, [UR38+0x16838], R4 ;  /* 0x01683804ffff79a7 */ /* 0x0003f00008000026 */
[----:B-1----:R-:W-:Y:S05]  /*d8b0*/  @!P0 BRA `(.L_x_1939) ;  /* 0x0000000000048947 */ /* 0x002fea0003800000 */
[----:B------:R-:W-:Y:S01]  /*d8c0*/  BPT.TRAP 0x1 ;  /* 0x000000040000795c */ /* 0x000fe20000300000 */
.L_x_1939:
[----:B------:R-:W-:Y:S05]  /*d8d0*/  BSYNC B1 ;  /* 0x0000000000017941 */ /* 0x000fea0003800000 */
.L_x_1938:
        /* <DEDUP_REMOVED lines=11> */
.L_x_1940:
        /* <DEDUP_REMOVED lines=11> */
.L_x_2000:
[----:B------:R-:W-:Y:S05]  /*da40*/  BSYNC B1 ;  /* 0x0000000000017941 */ /* 0x000fea0003800000 */
.L_x_1941:
[----:B------:R-:W-:Y:S01]  /*da50*/  BSSY B1, `(.L_x_1943) ;  /* 0x0000009000017945 */ /* 0x000fe20003800000 */
[----:B0-----:R-:W-:Y:S01]  /*da60*/  IMAD.MOV.U32 R4, RZ, RZ, 0x0 ;  /* 0x00000000ff047424 */ /* 0x001fe200078e00ff */
[----:B------:R-:W-:Y:S02]  /*da70*/  MOV R5, 0x14f00000 ;  /* 0x14f0000000057802 */ /* 0x000fe40000000f00 */
[----:B------:R-:W-:Y:S05]  /*da80*/  @P1 BRA `(.L_x_1944) ;  /* 0x0000000000141947 */ /* 0x000fea0003800000 */
[----:B------:R-:W-:Y:S01]  /*da90*/  ISETP.NE.AND P0, PT, R8, RZ, PT ;  /* 0x000000ff0800720c */ /* 0x000fe20003f05270 */
[----:B------:R-:W-:-:S04]  /*daa0*/  IMAD.MOV.U32 R9, RZ, RZ, 0x4000 ;  /* 0x00004000ff097424 */ /* 0x000fc800078e00ff */
[----:B------:R0:W-:Y:S08]  /*dab0*/  SYNCS.ARRIVE.TRANS64 RZ, [UR38+0x16850], R9 ;  /* 0x01685009ffff79a7 */ /* 0x0001f00008000026 */
[----:B0-----:R-:W-:Y:S05]  /*dac0*/  @!P0 BRA `(.L_x_1944) ;  /* 0x0000000000048947 */ /* 0x001fea0003800000 */
[----:B------:R-:W-:Y:S01]  /*dad0*/  BPT.TRAP 0x1 ;  /* 0x000000040000795c */ /* 0x000fe20000300000 */
.L_x_1944:
[----:B------:R-:W-:Y:S05]  /*dae0*/  BSYNC B1 ;  /* 0x0000000000017941 */ /* 0x000fea0003800000 */
.L_x_1943:
        /* <DEDUP_REMOVED lines=10> */
.L_x_1945:
        /* <DEDUP_REMOVED lines=10> */
.L_x_1934:
[----:B------:R-:W-:Y:S05]  /*dc30*/  BSYNC B0 ;  /* 0x0000000000007941 */ /* 0x000fea0003800000 */
.L_x_1905:
[----:B------:R-:W-:Y:S01]  /*dc40*/  ISETP.NE.AND P0, PT, R27, RZ, PT ;  /* 0x000000ff1b00720c */ /* 0x000fe20003f05270 */
[----:B------:R-:W-:-:S12]  /*dc50*/  BSSY B0, `(.L_x_1946) ;  /* 0x0000026000007945 */ /* 0x000fd80003800000 */
[----:B------:R-:W-:Y:S05]  /*dc60*/  @!P0 BRA `(.L_x_1947) ;  /* 0x0000000000908947 */ /* 0x000fea0003800000 */
[----:B-1----:R-:W-:Y:S01]  /*dc70*/  LEA R4, R0, UR38, 0x3 ;  /* 0x0000002600047c11 */ /* 0x002fe2000f8e18ff */
[----:B------:R-:W-:Y:S01]  /*dc80*/  BSSY B1, `(.L_x_1948) ;  /* 0x0000005000017945 */ /* 0x000fe20003800000 */
[----:B------:R-:W-:Y:S02]  /*dc90*/  SHF.L.U32 R3, R12, 0x1f, RZ ;  /* 0x0000001f0c037819 */ /* 0x000fe400000006ff */
[----:B------:R-:W-:Y:S02]  /*dca0*/  ISETP.NE.AND P1, PT, R17, RZ, PT ;  /* 0x000000ff1100720c */ /* 0x000fe40003f25270 */
[----:B------:R-:W0:Y:S02]  /*dcb0*/  SYNCS.PHASECHK.TRANS64.TRYWAIT P0, [R4+URZ+0x16860], R3 ;  /* 0x01686003040075a7 */ /* 0x000e24000800017f */
[----:B0-----:R-:W-:Y:S09]  /*dcc0*/  @!P0 BRA `(.L_x_1949) ;  /* 0x0000001800908947 */ /* 0x001ff20003800000 */
.L_x_2001:
[----:B------:R-:W-:Y:S05]  /*dcd0*/  BSYNC B1 ;  /* 0x0000000000017941 */ /* 0x000fea0003800000 */
.L_x_1948:
[----:B------:R-:W-:Y:S04]  /*dce0*/  BSSY B1, `(.L_x_1950) ;  /* 0x0000007000017945 */ /* 0x000fe80003800000 */
[----:B------:R-:W-:Y:S05]  /*dcf0*/  @P1 BRA `(.L_x_1951) ;  /* 0x0000000000141947 */ /* 0x000fea0003800000 */
[----:B------:R-:W-:Y:S02]  /*dd00*/  LOP3.LUT P0, RZ, R2, 0x1f, RZ, 0xc0, !PT ;  /* 0x0000001f02ff7812 */ /* 0x000fe4000780c0ff */
[----:B0-----:R-:W-:-:S04]  /*dd10*/  MOV R3, 0x4000 ;  /* 0x0000400000037802 */ /* 0x001fc80000000f00 */
[----:B------:R1:W-:Y:S07]  /*dd20*/  SYNCS.ARRIVE.TRANS64 RZ, [R4+URZ+0x16850], R3 ;  /* 0x0168500304ff79a7 */ /* 0x0003ee000800003f */
[----:B------:R-:W-:Y:S05]  /*dd30*/  @!P0 BRA `(.L_x_1951) ;  /* 0x0000000000048947 */ /* 0x000fea0003800000 */
[----:B------:R-:W-:Y:S01]  /*dd40*/  BPT.TRAP 0x1 ;  /* 0x000000040000795c */ /* 0x000fe20000300000 */
.L_x_1951:
[----:B------:R-:W-:Y:S05]  /*dd50*/  BSYNC B1 ;  /* 0x0000000000017941 */ /* 0x000fea0003800000 */
.L_x_1950:
        /* <DEDUP_REMOVED lines=13> */
.L_x_1952:
        /* <DEDUP_REMOVED lines=8> */
.L_x_1947:
[----:B------:R-:W-:Y:S05]  /*deb0*/  BSYNC B0 ;  /* 0x0000000000007941 */ /* 0x000fea0003800000 */
.L_x_1946:
[----:B------:R-:W-:Y:S02]  /*dec0*/  VIADD R0, R0, 0x1 ;  /* 0x0000000100007836 */ /* 0x000fe40000000000 */
[----:B01----:R-:W-:-:S03]  /*ded0*/  IMAD.MOV.U32 R4, RZ, RZ, RZ ;  /* 0x000000ffff047224 */ /* 0x003fc600078e00ff */
[----:B------:R-:W-:-:S04]  /*dee0*/  ISETP.NE.AND P0, PT, R0, 0x2, PT ;  /* 0x000000020000780c */ /* 0x000fc80003f05270 */
[----:B------:R-:W-:Y:S02]  /*def0*/  SEL R3, RZ, 0x1, P0 ;  /* 0x00000001ff037807 */ /* 0x000fe40000000000 */
[----:B------:R-:W-:Y:S02]  /*df00*/  SEL R0, R0, RZ, P0 ;  /* 0x000000ff00007207 */ /* 0x000fe40000000000 */
[----:B------:R-:W-:-:S07]  /*df10*/  LOP3.LUT R3, R12, R3, RZ, 0x3c, !PT ;  /* 0x000000030c037212 */ /* 0x000fce00078e3cff */
.L_x_1891:
[----:B------:R-:W0:Y:S01]  /*df20*/  S2R R5, SR_CgaCtaId ;  /* 0x0000000000057919 */ /* 0x000e220000008800 */
[----:B------:R-:W-:Y:S02]  /*df30*/  MOV R2, 0x400 ;  /* 0x0000040000027802 */ /* 0x000fe40000000f00 */
[----:B------:R-:W-:Y:S02]  /*df40*/  SHF.L.U32 R4, R4, 0x1f, RZ ;  /* 0x0000001f04047819 */ /* 0x000fe400000006ff */
[----:B0-----:R-:W-:-:S04]  /*df50*/  LEA R7, R5, R2, 0x18 ;  /* 0x0000000205077211 */ /* 0x001fc800078ec0ff */
[----:B------:R-:W0:Y:S02]  /*df60*/  SYNCS.PHASECHK.TRANS64.TRYWAIT P0, [R7+URZ+0x16820], R4 ;  /* 0x01682004070075a7 */ /* 0x000e24000800017f */
[----:B0-----:R-:W-:Y:S05]  /*df70*/  @!P0 BRA `(.L_x_1953) ;  /* 0x0000001400f88947 */ /* 0x001fea0003800000 */
.L_x_2002:
[----:B------:R-:W-:-:S03]  /*df80*/  UMOV UR4, 0xffffffff ;  /* 0xffffffff00047882 */ /* 0x000fc60000000000 */
[----:B------:R-:W-:Y:S05]  /*df90*/  BRA.DIV UR4, `(.L_x_1954) ;  /* 0x0000001a04047947 */ /* 0x000fea000b800000 */
[----:B------:R1:W2:Y:S02]  /*dfa0*/  SHFL.IDX PT, R14, R16, RZ, 0x1f ;  /* 0x00001fff100e7589 */ /* 0x0002a400000e0000 */
.L_x_2005:
[----:B--2---:R-:W-:-:S13]  /*dfb0*/  ISETP.NE.AND P0, PT, R14, RZ, PT ;  /* 0x000000ff0e00720c */ /* 0x004fda0003f05270 */
[----:B------:R-:W-:Y:S05]  /*dfc0*/  @P0 BRA `(.L_x_1853) ;  /* 0x0000000000880947 */ /* 0x000fea0003800000 */
[----:B------:R-:W-:-:S03]  /*dfd0*/  UMOV UR4, 0xffffffff ;  /* 0xffffffff00047882 */ /* 0x000fc60000000000 */
[----:B------:R-:W-:Y:S05]  /*dfe0*/  BRA.DIV UR4, `(.L_x_1955) ;  /* 0x0000001a04187947 */ /* 0x000fea000b800000 */
[----:B------:R-:W-:-:S13]  /*dff0*/  ELECT P6, URZ, PT ;  /* 0x00000000003f782f */ /* 0x000fda00038c0000 */
.L_x_2008:
[----:B------:R-:W-:Y:S05]  /*e000*/  @!P6 BRA `(.L_x_1853) ;  /* 0x000000000078e947 */ /* 0x000fea0003800000 */
[----:B------:R-:W-:-:S06]  /*e010*/  ULOP3.LUT UR4, UR42, 0x2, URZ, 0xfc, !UPT ;  /* 0x000000022a047892 */ /* 0x000fcc000f8efc3f */
[----:B------:R-:W-:-:S05]  /*e020*/  IMAD.U32 R2, RZ, RZ, UR4 ;  /* 0x00000004ff027e24 */ /* 0x000fca000f8e00ff */
[----:B------:R-:W-:-:S13]  /*e030*/  ISETP.NE.AND P2, PT, R2, 0x3, PT ;  /* 0x000000030200780c */ /* 0x000fda0003f45270 */
[----:B------:R-:W-:Y:S05]  /*e040*/  @!P2 BRA `(.L_x_1956) ;  /* 0x000000000004a947 */ /* 0x000fea0003800000 */
[----:B------:R-:W-:Y:S01]  /*e050*/  BPT.TRAP 0x1 ;  /* 0x000000040000795c */ /* 0x000fe20000300000 */
.L_x_1956:
[----:B------:R-:W-:Y:S01]  /*e060*/  IADD3 R9, R7, 0x16840, RZ ;  /* 0x0001684007097810 */ /* 0x000fe20007ffe0ff */
[----:B------:R-:W-:Y:S01]  /*e070*/  VIADD R2, R0, 0x1 ;  /* 0x0000000100027836 */ /* 0x000fe20000000000 */
[----:B------:R-:W-:-:S03]  /*e080*/  SHF.L.U32 R5, R3, 0x1f, RZ ;  /* 0x0000001f03057819 */ /* 0x000fc600000006ff */
[----:B------:R-:W-:Y:S01]  /*e090*/  IMAD R6, R0, 0x8, R9 ;  /* 0x0000000800067824 */ /* 0x000fe200078e0209 */
[----:B------:R-:W-:-:S03]  /*e0a0*/  ISETP.NE.AND P1, PT, R2, 0x2, PT ;  /* 0x000000020200780c */ /* 0x000fc60003f25270 */
[----:B------:R-:W2:Y:S01]  /*e0b0*/  SYNCS.PHASECHK.TRANS64.TRYWAIT P0, [R6+URZ], R5 ;  /* 0x00000005060075a7 */ /* 0x000ea2000800017f */
[----:B0-----:R-:W-:Y:S02]  /*e0c0*/  SEL R4, RZ, 0x1, P1 ;  /* 0x00000001ff047807 */ /* 0x001fe40000800000 */
[----:B------:R-:W-:Y:S02]  /*e0d0*/  SEL R8, R2, RZ, P1 ;  /* 0x000000ff02087207 */ /* 0x000fe40000800000 */
[----:B------:R-:W-:-:S03]  /*e0e0*/  LOP3.LUT R2, R3, R4, RZ, 0x3c, !PT ;  /* 0x0000000403027212 */ /* 0x000fc600078e3cff */
[----:B------:R-:W-:Y:S01]  /*e0f0*/  IMAD R3, R8, 0x8, R9 ;  /* 0x0000000808037824 */ /* 0x000fe200078e0209 */
[----:B------:R-:W-:Y:S01]  /*e100*/  SHF.L.U32 R2, R2, 0x1f, RZ ;  /* 0x0000001f02027819 */ /* 0x000fe200000006ff */
[----:B--2---:R-:W-:Y:S06]  /*e110*/  @!P0 BRA `(.L_x_1957) ;  /* 0x0000001400ec8947 */ /* 0x004fec0003800000 */
.L_x_2009:
[----:B------:R-:W2:Y:S02]  /*e120*/  SYNCS.PHASECHK.TRANS64.TRYWAIT P0, [R3+URZ], R2 ;  /* 0x00000002030075a7 */ /* 0x000ea4000800017f */
[----:B--2---:R-:W-:Y:S05]  /*e130*/  @!P0 BRA `(.L_x_1958) ;  /* 0x0000001400f88947 */ /* 0x004fea0003800000 */
.L_x_2010:
[----:B------:R-:W-:Y:S05]  /*e140*/  @!P2 BRA `(.L_x_1959) ;  /* 0x000000000004a947 */ /* 0x000fea0003800000 */
[----:B------:R-:W-:Y:S01]  /*e150*/  BPT.TRAP 0x1 ;  /* 0x000000040000795c */ /* 0x000fe20000300000 */
.L_x_1959:
[----:B--2---:R-:W-:-:S05]  /*e160*/  VIADD R3, R7, 0x16860 ;  /* 0x0001686007037836 */ /* 0x004fca0000000000 */
[----:B------:R-:W-:-:S04]  /*e170*/  LEA R0, R0, R3, 0x3 ;  /* 0x0000000300007211 */ /* 0x000fc800078e18ff */
[----:B------:R-:W2:Y:S02]  /*e180*/  SYNCS.PHASECHK.TRANS64.TRYWAIT P0, [R0+URZ], R5 ;  /* 0x00000005000075a7 */ /* 0x000ea4000800017f */
[----:B--2---:R-:W-:Y:S05]  /*e190*/  @!P0 BRA `(.L_x_1960) ;  /* 0x0000001400f48947 */ /* 0x004fea0003800000 */
.L_x_2011:
[----:B------:R-:W-:-:S07]  /*e1a0*/  IMAD R3, R8, 0x8, R3 ;  /* 0x0000000808037824 */ /* 0x000fce00078e0203 */
.L_x_1961:
[----:B---3--:R3:W4:Y:S02]  /*e1b0*/  SYNCS.PHASECHK.TRANS64.TRYWAIT P0, [R3+URZ], R2 ;  /* 0x00000002030075a7 */ /* 0x008724000800017f */
[----:B----4-:R-:W-:Y:S05]  /*e1c0*/  @!P0 NANOSLEEP.SYNCS 0x989680 ;  /* 0x009896800000895d */ /* 0x010fea0003900000 */
[----:B------:R-:W4:Y:S02]  /*e1d0*/  @!P0 SYNCS.PHASECHK.TRANS64 P0, [R3+URZ], R2 ;  /* 0x00000002030085a7 */ /* 0x000f24000800007f */
[----:B----4-:R-:W-:Y:S05]  /*e1e0*/  @!P0 BRA `(.L_x_1961) ;  /* 0xfffffffc00f08947 */ /* 0x010fea000383ffff */
.L_x_1853:
[----:B------:R-:W-:Y:S05]  /*e1f0*/  BSYNC B6 ;  /* 0x0000000000067941 */ /* 0x000fea0003800000 */
.L_x_1850:
[----:B------:R-:W-:Y:S05]  /*e200*/  EXIT ;  /* 0x000000000000794d */ /* 0x000fea0003800000 */
.L_x_1857:
[----:B0-----:R-:W-:-:S04]  /*e210*/  IMAD.U32 R3, RZ, RZ, UR39 ;  /* 0x00000027ff037e24 */ /* 0x001fc8000f8e00ff */
[----:B------:R0:W1:Y:S03]  /*e220*/  SYNCS.PHASECHK.TRANS64.TRYWAIT P0, [R3+URZ+0x16800], R0 ;  /* 0x01680000030075a7 */ /* 0x000066000800017f */
[----:B-1----:R-:W-:Y:S05]  /*e230*/  @!P0 NANOSLEEP.SYNCS 0x989680 ;  /* 0x009896800000895d */ /* 0x002fea0003900000 */
[----:B------:R-:W1:Y:S02]  /*e240*/  @!P0 SYNCS.PHASECHK.TRANS64 P0, [R3+URZ+0x16800], R0 ;  /* 0x01680000030085a7 */ /* 0x000e64000800007f */
[----:B-1----:R-:W-:Y:S05]  /*e250*/  @!P0 BRA `(.L_x_1857) ;  /* 0xfffffffc00ec8947 */ /* 0x002fea000383ffff */
[----:B------:R-:W-:Y:S05]  /*e260*/  BRA `(.L_x_1962) ;  /* 0xffffff3000347947 */ /* 0x000fea000383ffff */
.L_x_1861:
[----:B-1----:R-:W-:-:S04]  /*e270*/  IMAD.U32 R3, RZ, RZ, UR39 ;  /* 0x00000027ff037e24 */ /* 0x002fc8000f8e00ff */
[----:B------:R1:W2:Y:S03]  /*e280*/  SYNCS.PHASECHK.TRANS64.TRYWAIT P2, [R3+URZ+0x16830], R0 ;  /* 0x01683000030075a7 */ /* 0x0002a6000804017f */
[----:B--2---:R-:W-:Y:S05]  /*e290*/  @!P2 NANOSLEEP.SYNCS 0x989680 ;  /* 0x009896800000a95d */ /* 0x004fea0003900000 */
[----:B------:R-:W2:Y:S02]  /*e2a0*/  @!P2 SYNCS.PHASECHK.TRANS64 P2, [R3+URZ+0x16830], R0 ;  /* 0x016830000300a5a7 */ /* 0x000ea4000804007f */
[----:B--2---:R-:W-:Y:S05]  /*e2b0*/  @!P2 BRA `(.L_x_1861) ;  /* 0xfffffffc00eca947 */ /* 0x004fea000383ffff */
[----:B------:R-:W-:Y:S05]  /*e2c0*/  BRA `(.L_x_1860) ;  /* 0xffffff3000547947 */ /* 0x000fea000383ffff */
.L_x_1866:
[----:B-1----:R-:W-:-:S04]  /*e2d0*/  IMAD.U32 R11, RZ, RZ, UR10 ;  /* 0x0000000aff0b7e24 */ /* 0x002fc8000f8e00ff */
[----:B------:R1:W2:Y:S03]  /*e2e0*/  SYNCS.PHASECHK.TRANS64.TRYWAIT P3, [R11+URZ+0x16830], R10 ;  /* 0x0168300a0b0075a7 */ /* 0x0002a6000806017f */
[----:B--2---:R-:W-:Y:S05]  /*e2f0*/  @!P3 NANOSLEEP.SYNCS 0x989680 ;  /* 0x009896800000b95d */ /* 0x004fea0003900000 */
[----:B------:R-:W2:Y:S02]  /*e300*/  @!P3 SYNCS.PHASECHK.TRANS64 P3, [R11+URZ+0x16830], R10 ;  /* 0x0168300a0b00b5a7 */ /* 0x000ea4000806007f */
[----:B--2---:R-:W-:Y:S05]  /*e310*/  @!P3 BRA `(.L_x_1866) ;  /* 0xfffffffc00ecb947 */ /* 0x004fea000383ffff */
[----:B------:R-:W-:Y:S05]  /*e320*/  BRA `(.L_x_1863) ;  /* 0xffffff5c00447947 */ /* 0x000fea000383ffff */
.L_x_1870:
[----:B-1----:R-:W-:-:S04]  /*e330*/  MOV R11, UR10 ;  /* 0x0000000a000b7c02 */ /* 0x002fc80008000f00 */
[----:B------:R1:W2:Y:S03]  /*e340*/  SYNCS.PHASECHK.TRANS64.TRYWAIT P3, [R11+URZ+0x16850], R10 ;  /* 0x0168500a0b0075a7 */ /* 0x0002a6000806017f */
[----:B--2---:R-:W-:Y:S05]  /*e350*/  @!P3 NANOSLEEP.SYNCS 0x989680 ;  /* 0x009896800000b95d */ /* 0x004fea0003900000 */
[----:B------:R-:W2:Y:S02]  /*e360*/  @!P3 SYNCS.PHASECHK.TRANS64 P3, [R11+URZ+0x16850], R10 ;  /* 0x0168500a0b00b5a7 */ /* 0x000ea4000806007f */
[----:B--2---:R-:W-:Y:S05]  /*e370*/  @!P3 BRA `(.L_x_1870) ;  /* 0xfffffffc00ecb947 */ /* 0x004fea000383ffff */
[----:B------:R-:W-:Y:S05]  /*e380*/  BRA `(.L_x_1867) ;  /* 0xffffff5c00bc7947 */ /* 0x000fea000383ffff */
.L_x_1876:
[----:B-1----:R-:W-:-:S04]  /*e390*/  IMAD.U32 R10, RZ, RZ, UR10 ;  /* 0x0000000aff0a7e24 */ /* 0x002fc8000f8e00ff */
[----:B------:R1:W2:Y:S03]  /*e3a0*/  SYNCS.PHASECHK.TRANS64.TRYWAIT P2, [R10+URZ+0x16830], R9 ;  /* 0x016830090a0075a7 */ /* 0x0002a6000804017f */
[----:B--2---:R-:W-:Y:S05]  /*e3b0*/  @!P2 NANOSLEEP.SYNCS 0x989680 ;  /* 0x009896800000a95d */ /* 0x004fea0003900000 */
[----:B------:R-:W2:Y:S02]  /*e3c0*/  @!P2 SYNCS.PHASECHK.TRANS64 P2, [R10+URZ+0x16830], R9 ;  /* 0x016830090a00a5a7 */ /* 0x000ea4000804007f */
[----:B--2---:R-:W-:Y:S05]  /*e3d0*/  @!P2 BRA `(.L_x_1876) ;  /* 0xfffffffc00eca947 */ /* 0x004fea000383ffff */
[----:B------:R-:W-:Y:S05]  /*e3e0*/  BRA `(.L_x_1873) ;  /* 0xffffff8800bc7947 */ /* 0x000fea000383ffff */
.L_x_1880:
[----:B-1----:R-:W-:-:S04]  /*e3f0*/  IMAD.U32 R10, RZ, RZ, UR10 ;  /* 0x0000000aff0a7e24 */ /* 0x002fc8000f8e00ff */
[----:B------:R1:W2:Y:S03]  /*e400*/  SYNCS.PHASECHK.TRANS64.TRYWAIT P2, [R10+URZ+0x16850], R9 ;  /* 0x016850090a0075a7 */ /* 0x0002a6000804017f */
[----:B--2---:R-:W-:Y:S05]  /*e410*/  @!P2 NANOSLEEP.SYNCS 0x989680 ;  /* 0x009896800000a95d */ /* 0x004fea0003900000 */
[----:B------:R-:W2:Y:S02]  /*e420*/  @!P2 SYNCS.PHASECHK.TRANS64 P2, [R10+URZ+0x16850], R9 ;  /* 0x016850090a00a5a7 */ /* 0x000ea4000804007f */
[----:B--2---:R-:W-:Y:S05]  /*e430*/  @!P2 BRA `(.L_x_1880) ;  /* 0xfffffffc00eca947 */ /* 0x004fea000383ffff */
[----:B------:R-:W-:Y:S05]  /*e440*/  BRA `(.L_x_1877) ;  /* 0xffffff8c00307947 */ /* 0x000fea000383ffff */
.L_x_1885:
[----:B-1----:R-:W-:-:S04]  /*e450*/  IMAD.U32 R5, RZ, RZ, UR7 ;  /* 0x00000007ff057e24 */ /* 0x002fc8000f8e00ff */
[----:B------:R1:W2:Y:S03]  /*e460*/  SYNCS.PHASECHK.TRANS64.TRYWAIT P0, [R5+URZ+0x16850], R4 ;  /* 0x01685004050075a7 */ /* 0x0002a6000800017f */
[----:B--2---:R-:W-:Y:S05]  /*e470*/  @!P0 NANOSLEEP.SYNCS 0x989680 ;  /* 0x009896800000895d */ /* 0x004fea0003900000 */
[----:B------:R-:W2:Y:S02]  /*e480*/  @!P0 SYNCS.PHASECHK.TRANS64 P0, [R5+URZ+0x16850], R4 ;  /* 0x01685004050085a7 */ /* 0x000ea4000800007f */
[----:B--2---:R-:W-:Y:S05]  /*e490*/  @!P0 BRA `(.L_x_1885) ;  /* 0xfffffffc00ec8947 */ /* 0x004fea000383ffff */
[----:B------:R-:W-:Y:S05]  /*e4a0*/  BRA `(.L_x_1884) ;  /* 0xffffffac00847947 */ /* 0x000fea000383ffff */
.L_x_1896:
[----:B------:R-:W-:Y:S01]  /*e4b0*/  IMAD.MOV.U32 R13, RZ, RZ, R16 ;  /* 0x000000ffff0d7224 */ /* 0x000fe200078e0010 */
[----:B------:R-:W-:Y:S01]  /*e4c0*/  MOV R12, RZ ;  /* 0x000000ff000c7202 */ /* 0x000fe20000000f00 */
[----:B------:R-:W-:Y:S02]  /*e4d0*/  IMAD.MOV.U32 R11, RZ, RZ, 0x1f ;  /* 0x0000001fff0b7424 */ /* 0x000fe400078e00ff */
[----:B------:R-:W-:-:S07]  /*e4e0*/  IMAD.MOV.U32 R15, RZ, RZ, -0x1 ;  /* 0xffffffffff0f7424 */ /* 0x000fce00078e00ff */
[----:B------:R-:W-:Y:S05]  /*e4f0*/  WARPSYNC.COLLECTIVE R15, `(.L_x_1963) ;  /* 0x000000000f087348 */ /* 0x000fea0003c00000 */
[----:B------:R0:W1:Y:S02]  /*e500*/  SHFL.IDX P6, R14, R13, R12, R11 ;  /* 0x0000000c0d0e7389 */ /* 0x00006400000c000b */
[----:B01----:R-:W-:Y:S01]  /*e510*/  ENDCOLLECTIVE ;  /* 0x000000000000791b */ /* 0x003fe20003800000 */
.L_x_1963:
[----:B------:R-:W-:Y:S05]  /*e520*/  BRA `(.L_x_1964) ;  /* 0xffffffd000c07947 */ /* 0x000fea000383ffff */
.L_x_1898:
[----:B------:R-:W-:Y:S01]  /*e530*/  BSSY B0, `(.L_x_1965) ;  /* 0x0000006000007945 */ /* 0x000fe20003800000 */
[----:B------:R-:W-:-:S07]  /*e540*/  IMAD.MOV.U32 R15, RZ, RZ, -0x1 ;  /* 0xffffffffff0f7424 */ /* 0x000fce00078e00ff */
[----:B0-----:R-:W-:Y:S05]  /*e550*/  WARPSYNC.COLLECTIVE R15, `(.L_x_1966) ;  /* 0x000000000f0c7348 */ /* 0x001fea0003c00000 */
[----:B------:R-:W-:Y:S02]  /*e560*/  ELECT P6, UR62, PT ;  /* 0x00000000003e782f */ /* 0x000fe400038c0000 */
[----:B------:R-:W-:Y:S01]  /*e570*/  MOV R14, UR62 ;  /* 0x0000003e000e7c02 */ /* 0x000fe20008000f00 */
[----:B0-----:R-:W-:Y:S10]  /*e580*/  ENDCOLLECTIVE ;  /* 0x000000000000791b */ /* 0x001ff40003800000 */
.L_x_1966:
[----:B------:R-:W-:Y:S05]  /*e590*/  BSYNC B0 ;  /* 0x0000000000007941 */ /* 0x000fea0003800000 */
.L_x_1965:
[----:B------:R-:W-:Y:S05]  /*e5a0*/  BRA `(.L_x_1967) ;  /* 0xffffffd000bc7947 */ /* 0x000fea000383ffff */
.L_x_1900:
[----:B--2---:R-:W-:-:S04]  /*e5b0*/  IMAD.U32 R3, RZ, RZ, UR38 ;  /* 0x00000026ff037e24 */ /* 0x004fc8000f8e00ff */
[----:B------:R2:W3:Y:S03]  /*e5c0*/  SYNCS.PHASECHK.TRANS64.TRYWAIT P0, [R3+URZ+0x16840], R0 ;  /* 0x01684000030075a7 */ /* 0x0004e6000800017f */
[----:B---3--:R-:W-:Y:S05]  /*e5d0*/  @!P0 NANOSLEEP.SYNCS 0x989680 ;  /* 0x009896800000895d */ /* 0x008fea0003900000 */
[----:B------:R-:W3:Y:S02]  /*e5e0*/  @!P0 SYNCS.PHASECHK.TRANS64 P0, [R3+URZ+0x16840], R0 ;  /* 0x01684000030085a7 */ /* 0x000ee4000800007f */
[----:B---3--:R-:W-:Y:S05]  /*e5f0*/  @!P0 BRA `(.L_x_1900) ;  /* 0xfffffffc00ec8947 */ /* 0x008fea000383ffff */
[----:B------:R-:W-:Y:S05]  /*e600*/  BRA `(.L_x_1968) ;  /* 0xffffffd4000c7947 */ /* 0x000fea000383ffff */
.L_x_1903:
[----:B------:R-:W-:Y:S01]  /*e610*/  IMAD R9, R9, 0xc0, R12 ;  /* 0x000000c009097824 */ /* 0x000fe200078e020c */
[----:B------:R-:W-:Y:S01]  /*e620*/  MOV R13, R7 ;  /* 0x00000007000d7202 */ /* 0x000fe20000000f00 */
[----:B------:R-:W-:Y:S02]  /*e630*/  IMAD.MOV.U32 R12, RZ, RZ, RZ ;  /* 0x000000ffff0c7224 */ /* 0x000fe400078e00ff */
[----:B------:R-:W-:Y:S02]  /*e640*/  IMAD.MOV.U32 R11, RZ, RZ, 0x181f ;  /* 0x0000181fff0b7424 */ /* 0x000fe400078e00ff */
[----:B------:R-:W-:Y:S02]  /*e650*/  IMAD.MOV.U32 R15, RZ, RZ, -0x1 ;  /* 0xffffffffff0f7424 */ /* 0x000fe400078e00ff */
[----:B------:R-:W-:-:S07]  /*e660*/  VIADD R21, R9, 0x10 ;  /* 0x0000001009157836 */ /* 0x000fce0000000000 */
[----:B0-----:R-:W-:Y:S05]  /*e670*/  WARPSYNC.COLLECTIVE R15, `(.L_x_1969) ;  /* 0x000000000f087348 */ /* 0x001fea0003c00000 */
[----:B------:R1:W2:Y:S02]  /*e680*/  SHFL.IDX P6, R14, R13, R12, R11 ;  /* 0x0000000c0d0e7389 */ /* 0x0002a400000c000b */
[----:B012---:R-:W-:Y:S01]  /*e690*/  ENDCOLLECTIVE ;  /* 0x000000000000791b */ /* 0x007fe20003800000 */
.L_x_1969:
[----:B------:R-:W-:Y:S01]  /*e6a0*/  MOV R13, R8 ;  /* 0x00000008000d7202 */ /* 0x000fe20000000f00 */
[----:B------:R-:W-:-:S07]  /*e6b0*/  IMAD.MOV.U32 R4, RZ, RZ, R14 ;  /* 0x000000ffff047224 */ /* 0x000fce00078e000e */
[----:B------:R-:W-:Y:S05]  /*e6c0*/  WARPSYNC.COLLECTIVE R15, `(.L_x_1970) ;  /* 0x000000000f087348 */ /* 0x000fea0003c00000 */
[----:B------:R0:W1:Y:S02]  /*e6d0*/  SHFL.IDX P6, R14, R13, R12, R11 ;  /* 0x0000000c0d0e7389 */ /* 0x00006400000c000b */
[----:B01----:R-:W-:Y:S01]  /*e6e0*/  ENDCOLLECTIVE ;  /* 0x000000000000791b */ /* 0x003fe20003800000 */
.L_x_1970:
[----:B------:R-:W-:Y:S02]  /*e6f0*/  ULDC UR4, c[0x0][0x288] ;  /* 0x0000a20000047ab9 */ /* 0x000fe40000000800 */
[----:B------:R-:W-:-:S05]  /*e700*/  IMAD R0, R0, UR4, RZ ;  /* 0x0000000400007c24 */ /* 0x000fca000f8e02ff */
[----:B------:R-:W-:Y:S01]  /*e710*/  ISETP.GE.AND P1, PT, R9, R0, PT ;  /* 0x000000000900720c */ /* 0x000fe20003f26270 */
[----:B------:R-:W-:Y:S01]  /*e720*/  IMAD.MOV.U32 R13, RZ, RZ, R7 ;  /* 0x000000ffff0d7224 */ /* 0x000fe200078e0007 */
[----:B------:R-:W-:-:S11]  /*e730*/  MOV R12, 0x1 ;  /* 0x00000001000c7802 */ /* 0x000fd60000000f00 */
[----:B------:R-:W-:Y:S02]  /*e740*/  @!P1 LEA R29, R10, UR38, 0x1 ;  /* 0x000000260a1d9c11 */ /* 0x000fe4000f8e08ff */
[----:B------:R-:W-:-:S05]  /*e750*/  @!P1 LEA R14, P2, R20, R14, 0x1 ;  /* 0x0000000e140e9211 */ /* 0x000fca00078408ff */
[----:B------:R-:W-:Y:S02]  /*e760*/  @!P1 IMAD.X R5, RZ, RZ, R4, P2 ;  /* 0x000000ffff059224 */ /* 0x000fe400010e0604 */
[----:B------:R-:W-:-:S07]  /*e770*/  @!P1 IMAD.MOV.U32 R4, RZ, RZ, R14 ;  /* 0x000000ffff049224 */ /* 0x000fce00078e000e */
[----:B------:R-:W-:Y:S05]  /*e780*/  WARPSYNC.COLLECTIVE R15, `(.L_x_1971) ;  /* 0x000000000f087348 */ /* 0x000fea0003c00000 */
[----:B------:R0:W1:Y:S02]  /*e790*/  SHFL.IDX P6, R14, R13, R12, R11 ;  /* 0x0000000c0d0e7389 */ /* 0x00006400000c000b */
[----:B01----:R-:W-:Y:S01]  /*e7a0*/  ENDCOLLECTIVE ;  /* 0x000000000000791b */ /* 0x003fe20003800000 */
.L_x_1971:
[----:B------:R-:W-:Y:S01]  /*e7b0*/  @!PT LDS RZ, [RZ] ;  /* 0x00000000fffff984 */ /* 0x000fe20000000800 */
[----:B------:R-:W-:Y:S01]  /*e7c0*/  @!PT LDS RZ, [RZ] ;  /* 0x00000000fffff984 */ /* 0x000fe20000000800 */
[----:B------:R-:W-:Y:S01]  /*e7d0*/  @!PT LDS RZ, [RZ] ;  /* 0x00000000fffff984 */ /* 0x000fe20000000800 */
[----:B------:R0:W-:Y:S01]  /*e7e0*/  @!P1 LDGSTS.E.BYPASS.LTC128B.128 [R29+0x8400], desc[UR46][R4.64], !P0 ;  /* 0x08400000041d9fae */ /* 0x0001e2000c101d6e */
[----:B------:R-:W-:Y:S01]  /*e7f0*/  ISETP.GE.AND P1, PT, R21, R0, PT ;  /* 0x000000001500720c */ /* 0x000fe20003f26270 */
[----:B------:R-:W-:-:S05]  /*e800*/  VIADD R21, R9, 0x20 ;  /* 0x0000002009157836 */ /* 0x000fca0000000000 */
[----:B------:R-:W-:Y:S01]  /*e810*/  ISETP.GE.AND P2, PT, R21, R0, PT ;  /* 0x000000001500720c */ /* 0x000fe20003f46270 */
[----:B------:R-:W-:-:S06]  /*e820*/  IMAD.MOV.U32 R13, RZ, RZ, R8 ;  /* 0x000000ffff0d7224 */ /* 0x000fcc00078e0008 */
[----:B0-----:R-:W-:Y:S01]  /*e830*/  @!P1 LEA R29, R10, UR38, 0x1 ;  /* 0x000000260a1d9c11 */ /* 0x001fe2000f8e08ff */
[----:B------:R-:W-:-:S07]  /*e840*/  IMAD.MOV.U32 R22, RZ, RZ, R14 ;  /* 0x000000ffff167224 */ /* 0x000fce00078e000e */
[----:B------:R-:W-:Y:S05]  /*e850*/  WARPSYNC.COLLECTIVE R15, `(.L_x_1972) ;  /* 0x000000000f087348 */ /* 0x000fea0003c00000 */
[----:B------:R0:W1:Y:S02]  /*e860*/  SHFL.IDX P6, R14, R13, R12, R11 ;  /* 0x0000000c0d0e7389 */ /* 0x00006400000c000b */
[----:B01----:R-:W-:Y:S01]  /*e870*/  ENDCOLLECTIVE ;  /* 0x000000000000791b */ /* 0x003fe20003800000 */
.L_x_1972:
[----:B------:R-:W-:Y:S01]  /*e880*/  MOV R13, R7 ;  /* 0x00000007000d7202 */ /* 0x000fe20000000f00 */
[----:B------:R-:W-:Y:S01]  /*e890*/  IMAD.MOV.U32 R12, RZ, RZ, 0x2 ;  /* 0x00000002ff0c7424 */ /* 0x000fe200078e00ff */
[----:B------:R-:W-:-:S13]  /*e8a0*/  @!P1 LEA R4, P3, R20, R14, 0x1 ;  /* 0x0000000e14049211 */ /* 0x000fda00078608ff */
[----:B------:R-:W-:Y:S05]  /*e8b0*/  WARPSYNC.COLLECTIVE R15, `(.L_x_1973) ;  /* 0x000000000f087348 */ /* 0x000fea0003c00000 */
[----:B------:R0:W1:Y:S02]  /*e8c0*/  SHFL.IDX P6, R14, R13, R12, R11 ;  /* 0x0000000c0d0e7389 */ /* 0x00006400000c000b */
[----:B01----:R-:W-:Y:S01]  /*e8d0*/  ENDCOLLECTIVE ;  /* 0x000000000000791b */ /* 0x003fe20003800000 */
.L_x_1973:
        /* <DEDUP_REMOVED lines=10> */
.L_x_1974:
[----:B------:R-:W-:Y:S02]  /*e980*/  IMAD.MOV.U32 R13, RZ, RZ, R7 ;  /* 0x000000ffff0d7224 */ /* 0x000fe400078e0007 */
[----:B------:R-:W-:Y:S02]  /*e990*/  IMAD.MOV.U32 R12, RZ, RZ, 0x3 ;  /* 0x00000003ff0c7424 */ /* 0x000fe400078e00ff */
[----:B------:R-:W-:-:S07]  /*e9a0*/  IMAD.MOV.U32 R28, RZ, RZ, R14 ;  /* 0x000000ffff1c7224 */ /* 0x000fce00078e000e */
[----:B------:R-:W-:Y:S05]  /*e9b0*/  WARPSYNC.COLLECTIVE R15, `(.L_x_1975) ;  /* 0x000000000f087348 */ /* 0x000fea0003c00000 */
[----:B------:R0:W1:Y:S02]  /*e9c0*/  SHFL.IDX P6, R14, R13, R12, R11 ;  /* 0x0000000c0d0e7389 */ /* 0x00006400000c000b */
[----:B01----:R-:W-:Y:S01]  /*e9d0*/  ENDCOLLECTIVE ;  /* 0x000000000000791b */ /* 0x003fe20003800000 */
.L_x_1975:
[----:B------:R-:W-:Y:S02]  /*e9e0*/  @!P2 LEA R4, P1, R20, R28, 0x1 ;  /* 0x0000001c1404a211 */ /* 0x000fe400078208ff */
[----:B------:R-:W-:Y:S02]  /*e9f0*/  @!P2 LEA R28, R10, UR38, 0x1 ;  /* 0x000000260a1cac11 */ /* 0x000fe4000f8e08ff */
[----:B------:R-:W-:Y:S01]  /*ea00*/  @!P2 IADD3.X R5, RZ, R21, RZ, P1, !PT ;  /* 0x00000015ff05a210 */ /* 0x000fe20000ffe4ff */
[----:B------:R-:W-:-:S04]  /*ea10*/  VIADD R21, R9, 0x30 ;  /* 0x0000003009157836 */ /* 0x000fc80000000000 */
[----:B------:R-:W-:Y:S01]  /*ea20*/  @!PT LDS RZ, [RZ] ;  /* 0x00000000fffff984 */ /* 0x000fe20000000800 */
[----:B------:R-:W-:Y:S01]  /*ea30*/  @!PT LDS RZ, [RZ] ;  /* 0x00000000fffff984 */ /* 0x000fe20000000800 */
[----:B------:R-:W-:Y:S01]  /*ea40*/  @!PT LDS RZ, [RZ] ;  /* 0x00000000fffff984 */ /* 0x000fe20000000800 */
[----:B------:R0:W-:Y:S01]  /*ea50*/  @!P2 LDGSTS.E.BYPASS.LTC128B.128 [R28+0x9400], desc[UR46][R4.64], !P0 ;  /* 0x09400000041cafae */ /* 0x0001e2000c101d6e */
[----:B------:R-:W-:Y:S01]  /*ea60*/  ISETP.GE.AND P1, PT, R21, R0, PT ;  /* 0x000000001500720c */ /* 0x000fe20003f26270 */
[----:B------:R-:W-:Y:S01]  /*ea70*/  VIADD R21, R9, 0x40 ;  /* 0x0000004009157836 */ /* 0x000fe20000000000 */
[----:B------:R-:W-:-:S04]  /*ea80*/  MOV R13, R8 ;  /* 0x00000008000d7202 */ /* 0x000fc80000000f00 */
[----:B------:R-:W-:Y:S01]  /*ea90*/  ISETP.GE.AND P2, PT, R21, R0, PT ;  /* 0x000000001500720c */ /* 0x000fe20003f46270 */
[----:B------:R-:W-:-:S12]  /*eaa0*/  IMAD.MOV.U32 R22, RZ, RZ, R14 ;  /* 0x000000ffff167224 */ /* 0x000fd800078e000e */
[----:B0-----:R-:W-:Y:S05]  /*eab0*/  WARPSYNC.COLLECTIVE R15, `(.L_x_1976) ;  /* 0x000000000f087348 */ /* 0x001fea0003c00000 */
[----:B------:R1:W2:Y:S02]  /*eac0*/  SHFL.IDX P6, R14, R13, R12, R11 ;  /* 0x0000000c0d0e7389 */ /* 0x0002a400000c000b */
[----:B012---:R-:W-:Y:S01]  /*ead0*/  ENDCOLLECTIVE ;  /* 0x000000000000791b */ /* 0x007fe20003800000 */
.L_x_1976:
[----:B------:R-:W-:Y:S01]  /*eae0*/  @!P1 LEA R28, R10, UR38, 0x1 ;  /* 0x000000260a1c9c11 */ /* 0x000fe2000f8e08ff */
[----:B------:R-:W-:Y:S02]  /*eaf0*/  IMAD.MOV.U32 R13, RZ, RZ, R7 ;  /* 0x000000ffff0d7224 */ /* 0x000fe400078e0007 */
[----:B------:R-:W-:Y:S01]  /*eb00*/  IMAD.MOV.U32 R12, RZ, RZ, 0x4 ;  /* 0x00000004ff0c7424 */ /* 0x000fe200078e00ff */
[----:B------:R-:W-:-:S13]  /*eb10*/  @!P1 LEA R4, P3, R20, R14, 0x1 ;  /* 0x0000000e14049211 */ /* 0x000fda00078608ff */
[----:B------:R-:W-:Y:S05]  /*eb20*/  WARPSYNC.COLLECTIVE R15, `(.L_x_1977) ;  /* 0x000000000f087348 */ /* 0x000fea0003c00000 */
[----:B------:R0:W1:Y:S02]  /*eb30*/  SHFL.IDX P6, R14, R13, R12, R11 ;  /* 0x0000000c0d0e7389 */ /* 0x00006400000c000b */
[----:B01----:R-:W-:Y:S01]  /*eb40*/  ENDCOLLECTIVE ;  /* 0x000000000000791b */ /* 0x003fe20003800000 */
.L_x_1977:
[----:B------:R-:W-:-:S05]  /*eb50*/  @!P1 IMAD.X R5, RZ, RZ, R22, P3 ;  /* 0x000000ffff059224 */ /* 0x000fca00018e0616 */
        /* <DEDUP_REMOVED lines=9> */
.L_x_1978:
[----:B------:R-:W-:Y:S01]  /*ebf0*/  MOV R13, R7 ;  /* 0x00000007000d7202 */ /* 0x000fe20000000f00 */
[----:B------:R-:W-:Y:S02]  /*ec00*/  IMAD.MOV.U32 R12, RZ, RZ, 0x5 ;  /* 0x00000005ff0c7424 */ /* 0x000fe400078e00ff */
[----:B------:R-:W-:-:S07]  /*ec10*/  IMAD.MOV.U32 R29, RZ, RZ, R14 ;  /* 0x000000ffff1d7224 */ /* 0x000fce00078e000e */
[----:B------:R-:W-:Y:S05]  /*ec20*/  WARPSYNC.COLLECTIVE R15, `(.L_x_1979) ;  /* 0x000000000f087348 */ /* 0x000fea0003c00000 */
[----:B------:R0:W1:Y:S02]  /*ec30*/  SHFL.IDX P6, R14, R13, R12, R11 ;  /* 0x0000000c0d0e7389 */ /* 0x00006400000c000b */
[----:B01----:R-:W-:Y:S01]  /*ec40*/  ENDCOLLECTIVE ;  /* 0x000000000000791b */ /* 0x003fe20003800000 */
.L_x_1979:
[----:B------:R-:W-:Y:S01]  /*ec50*/  @!P2 LEA R4, P1, R20, R29, 0x1 ;  /* 0x0000001d1404a211 */ /* 0x000fe200078208ff */
[----:B------:R-:W-:-:S04]  /*ec60*/  VIADD R29, R9, 0x50 ;  /* 0x00000050091d7836 */ /* 0x000fc80000000000 */
[----:B------:R-:W-:Y:S01]  /*ec70*/  @!P2 IMAD.X R5, RZ, RZ, R21, P1 ;  /* 0x000000ffff05a224 */ /* 0x000fe200008e0615 */
[----:B------:R-:W-:Y:S02]  /*ec80*/  ISETP.GE.AND P1, PT, R29, R0, PT ;  /* 0x000000001d00720c */ /* 0x000fe40003f26270 */
[----:B------:R-:W-:Y:S01]  /*ec90*/  @!P2 LEA R21, R10, UR38, 0x1 ;  /* 0x000000260a15ac11 */ /* 0x000fe2000f8e08ff */
        /* <DEDUP_REMOVED lines=9> */
.L_x_1980:
[----:B------:R-:W-:-:S04]  /*ed30*/  IADD3 R21, R9, 0x60, RZ ;  /* 0x0000006009157810 */ /* 0x000fc80007ffe0ff */
[----:B------:R-:W-:Y:S01]  /*ed40*/  ISETP.GE.AND P2, PT, R21, R0, PT ;  /* 0x000000001500720c */ /* 0x000fe20003f46270 */
[----:B------:R-:W-:Y:S02]  /*ed50*/  IMAD.MOV.U32 R13, RZ, RZ, R7 ;  /* 0x000000ffff0d7224 */ /* 0x000fe400078e0007 */
[----:B------:R-:W-:-:S10]  /*ed60*/  IMAD.MOV.U32 R12, RZ, RZ, 0x6 ;  /* 0x00000006ff0c7424 */ /* 0x000fd400078e00ff */
[----:B------:R-:W-:Y:S02]  /*ed70*/  @!P2 LEA R28, R10, UR38, 0x1 ;  /* 0x000000260a1cac11 */ /* 0x000fe4000f8e08ff */
[----:B------:R-:W-:-:S13]  /*ed80*/  @!P1 LEA R4, P3, R20, R14, 0x1 ;  /* 0x0000000e14049211 */ /* 0x000fda00078608ff */
[----:B------:R-:W-:Y:S05]  /*ed90*/  WARPSYNC.COLLECTIVE R15, `(.L_x_1981) ;  /* 0x000000000f087348 */ /* 0x000fea0003c00000 */
[----:B------:R0:W1:Y:S02]  /*eda0*/  SHFL.IDX P6, R14, R13, R12, R11 ;  /* 0x0000000c0d0e7389 */ /* 0x00006400000c000b */
[----:B01----:R-:W-:Y:S01]  /*edb0*/  ENDCOLLECTIVE ;  /* 0x000000000000791b */ /* 0x003fe20003800000 */
.L_x_1981:
[----:B------:R-:W-:Y:S01]  /*edc0*/  @!P1 IMAD.X R5, RZ, RZ, R22, P3 ;  /* 0x000000ffff059224 */ /* 0x000fe200018e0616 */
[----:B------:R-:W-:-:S05]  /*edd0*/  @!P1 LEA R22, R10, UR38, 0x1 ;  /* 0x000000260a169c11 */ /* 0x000fca000f8e08ff */
        /* <DEDUP_REMOVED lines=9> */
.L_x_1982:
[----:B------:R-:W-:Y:S02]  /*ee70*/  IMAD.MOV.U32 R13, RZ, RZ, R7 ;  /* 0x000000ffff0d7224 */ /* 0x000fe400078e0007 */
[----:B------:R-:W-:Y:S01]  /*ee80*/  IMAD.MOV.U32 R12, RZ, RZ, 0x7 ;  /* 0x00000007ff0c7424 */ /* 0x000fe200078e00ff */
[----:B------:R-:W-:-:S07]  /*ee90*/  MOV R29, R14 ;  /* 0x0000000e001d7202 */ /* 0x000fce0000000f00 */
[----:B------:R-:W-:Y:S05]  /*eea0*/  WARPSYNC.COLLECTIVE R15, `(.L_x_1983) ;  /* 0x000000000f087348 */ /* 0x000fea0003c00000 */
[----:B------:R0:W1:Y:S02]  /*eeb0*/  SHFL.IDX P6, R14, R13, R12, R11 ;  /* 0x0000000c0d0e7389 */ /* 0x00006400000c000b */
[----:B01----:R-:W-:Y:S01]  /*eec0*/  ENDCOLLECTIVE ;  /* 0x000000000000791b */ /* 0x003fe20003800000 */
.L_x_1983:
[----:B------:R-:W-:-:S05]  /*eed0*/  @!P2 LEA R4, P1, R20, R29, 0x1 ;  /* 0x0000001d1404a211 */ /* 0x000fca00078208ff */
[----:B------:R-:W-:-:S05]  /*eee0*/  @!P2 IMAD.X R5, RZ, RZ, R21, P1 ;  /* 0x000000ffff05a224 */ /* 0x000fca00008e0615 */
[----:B------:R-:W-:Y:S01]  /*eef0*/  @!PT LDS RZ, [RZ] ;  /* 0x00000000fffff984 */ /* 0x000fe20000000800 */
[----:B------:R-:W-:Y:S01]  /*ef00*/  @!PT LDS RZ, [RZ] ;  /* 0x00000000fffff984 */ /* 0x000fe20000000800 */
[----:B------:R-:W-:Y:S01]  /*ef10*/  @!PT LDS RZ, [RZ] ;  /* 0x00000000fffff984 */ /* 0x000fe20000000800 */
[----:B------:R0:W-:Y:S01]  /*ef20*/  @!P2 LDGSTS.E.BYPASS.LTC128B.128 [R28+0xb400], desc[UR46][R4.64], !P0 ;  /* 0x0b400000041cafae */ /* 0x0001e2000c101d6e */
[----:B------:R-:W-:Y:S01]  /*ef30*/  MOV R13, R8 ;  /* 0x00000008000d7202 */ /* 0x000fe20000000f00 */
[----:B------:R-:W-:-:S07]  /*ef40*/  IMAD.MOV.U32 R7, RZ, RZ, R14 ;  /* 0x000000ffff077224 */ /* 0x000fce00078e000e */
[----:B0-----:R-:W-:Y:S05]  /*ef50*/  WARPSYNC.COLLECTIVE R15, `(.L_x_1984) ;  /* 0x000000000f087348 */ /* 0x001fea0003c00000 */
[----:B------:R1:W2:Y:S02]  /*ef60*/  SHFL.IDX P6, R14, R13, R12, R11 ;  /* 0x0000000c0d0e7389 */ /* 0x0002a400000c000b */
[----:B012---:R-:W-:Y:S01]  /*ef70*/  ENDCOLLECTIVE ;  /* 0x000000000000791b */ /* 0x007fe20003800000 */
.L_x_1984:
[----:B------:R-:W-:-:S05]  /*ef80*/  VIADD R5, R9, 0x70 ;  /* 0x0000007009057836 */ /* 0x000fca0000000000 */
[----:B------:R-:W-:Y:S01]  /*ef90*/  ISETP.GE.AND P1, PT, R5, R0, PT ;  /* 0x000000000500720c */ /* 0x000fe20003f26270 */
[----:B------:R-:W-:Y:S01]  /*efa0*/  IMAD.MOV.U32 R13, RZ, RZ, R3 ;  /* 0x000000ffff0d7224 */ /* 0x000fe200078e0003 */
[----:B------:R-:W-:-:S11]  /*efb0*/  MOV R12, RZ ;  /* 0x000000ff000c7202 */ /* 0x000fd60000000f00 */
[----:B------:R-:W-:Y:S02]  /*efc0*/  @!P1 LEA R22, R10, UR38, 0x1 ;  /* 0x000000260a169c11 */ /* 0x000fe4000f8e08ff */
[----:B------:R-:W-:-:S13]  /*efd0*/  @!P1 LEA R4, P3, R20, R14, 0x1 ;  /* 0x0000000e14049211 */ /* 0x000fda00078608ff */
[----:B------:R-:W-:Y:S05]  /*efe0*/  WARPSYNC.COLLECTIVE R15, `(.L_x_1985) ;  /* 0x000000000f087348 */ /* 0x000fea0003c00000 */
[----:B------:R0:W1:Y:S02]  /*eff0*/  SHFL.IDX P6, R14, R13, R12, R11 ;  /* 0x0000000c0d0e7389 */ /* 0x00006400000c000b */
[----:B01----:R-:W-:Y:S01]  /*f000*/  ENDCOLLECTIVE ;  /* 0x000000000000791b */ /* 0x003fe20003800000 */
.L_x_1985:
[----:B------:R-:W-:Y:S02]  /*f010*/  @!P1 IMAD.X R5, RZ, RZ, R7, P3 ;  /* 0x000000ffff059224 */ /* 0x000fe400018e0607 */
[----:B------:R-:W-:-:S03]  /*f020*/  VIADD R7, R9, 0x80 ;  /* 0x0000008009077836 */ /* 0x000fc60000000000 */
[----:B------:R-:W-:Y:S01]  /*f030*/  @!PT LDS RZ, [RZ] ;  /* 0x00000000fffff984 */ /* 0x000fe20000000800 */
[----:B------:R-:W-:Y:S01]  /*f040*/  @!PT LDS RZ, [RZ] ;  /* 0x00000000fffff984 */ /* 0x000fe20000000800 */
[----:B------:R-:W-:Y:S01]  /*f050*/  @!PT LDS RZ, [RZ] ;  /* 0x00000000fffff984 */ /* 0x000fe20000000800 */
[----:B------:R0:W-:Y:S02]  /*f060*/  @!P1 LDGSTS.E.BYPASS.LTC128B.128 [R22+0xbc00], desc[UR46][R4.64], !P0 ;  /* 0x0bc0000004169fae */ /* 0x0001e4000c101d6e */
[----:B------:R-:W-:Y:S02]  /*f070*/  ISETP.GE.AND P2, PT, R7, R0, PT ;  /* 0x000000000700720c */ /* 0x000fe40003f46270 */
[----:B------:R-:W-:Y:S01]  /*f080*/  IADD3 R7, R9, 0x90, RZ ;  /* 0x0000009009077810 */ /* 0x000fe20007ffe0ff */
[----:B------:R-:W-:Y:S02]  /*f090*/  IMAD.MOV.U32 R13, RZ, RZ, R6 ;  /* 0x000000ffff0d7224 */ /* 0x000fe400078e0006 */
[----:B------:R-:W-:-:S08]  /*f0a0*/  IMAD.MOV.U32 R21, RZ, RZ, R14 ;  /* 0x000000ffff157224 */ /* 0x000fd000078e000e */
[----:B0-----:R-:W-:Y:S05]  /*f0b0*/  WARPSYNC.COLLECTIVE R15, `(.L_x_1986) ;  /* 0x000000000f087348 */ /* 0x001fea0003c00000 */
[----:B------:R1:W2:Y:S02]  /*f0c0*/  SHFL.IDX P6, R14, R13, R12, R11 ;  /* 0x0000000c0d0e7389 */ /* 0x0002a400000c000b */
[----:B012---:R-:W-:Y:S01]  /*f0d0*/  ENDCOLLECTIVE ;  /* 0x000000000000791b */ /* 0x007fe20003800000 */
.L_x_1986:
[----:B------:R-:W-:Y:S02]  /*f0e0*/  IMAD.MOV.U32 R13, RZ, RZ, R3 ;  /* 0x000000ffff0d7224 */ /* 0x000fe400078e0003 */
[----:B------:R-:W-:Y:S02]  /*f0f0*/  IMAD.MOV.U32 R12, RZ, RZ, 0x1 ;  /* 0x00000001ff0c7424 */ /* 0x000fe400078e00ff */
[----:B------:R-:W-:-:S07]  /*f100*/  IMAD.MOV.U32 R29, RZ, RZ, R14 ;  /* 0x000000ffff1d7224 */ /* 0x000fce00078e000e */
[----:B------:R-:W-:Y:S05]  /*f110*/  WARPSYNC.COLLECTIVE R15, `(.L_x_1987) ;  /* 0x000000000f087348 */ /* 0x000fea0003c00000 */
[----:B------:R0:W1:Y:S02]  /*f120*/  SHFL.IDX P6, R14, R13, R12, R11 ;  /* 0x0000000c0d0e7389 */ /* 0x00006400000c000b */
[----:B01----:R-:W-:Y:S01]  /*f130*/  ENDCOLLECTIVE ;  /* 0x000000000000791b */ /* 0x003fe20003800000 */
.L_x_1987:
        /* <DEDUP_REMOVED lines=8> */
[----:B------:R-:W-:Y:S02]  /*f1c0*/  IMAD.MOV.U32 R13, RZ, RZ, R6 ;  /* 0x000000ffff0d7224 */ /* 0x000fe400078e0006 */
[----:B------:R-:W-:-:S06]  /*f1d0*/  IMAD.MOV.U32 R8, RZ, RZ, R14 ;  /* 0x000000ffff087224 */ /* 0x000fcc00078e000e */
[----:B0-----:R-:W-:-:S07]  /*f1e0*/  @!P1 LEA R29, R10, UR38, 0x1 ;  /* 0x000000260a1d9c11 */ /* 0x001fce000f8e08ff */
[----:B------:R-:W-:Y:S05]  /*f1f0*/  WARPSYNC.COLLECTIVE R15, `(.L_x_1988) ;  /* 0x000000000f087348 */ /* 0x000fea0003c00000 */
[----:B------:R0:W1:Y:S02]  /*f200*/  SHFL.IDX P6, R14, R13, R12, R11 ;  /* 0x0000000c0d0e7389 */ /* 0x00006400000c000b */
[----:B01----:R-:W-:Y:S01]  /*f210*/  ENDCOLLECTIVE ;  /* 0x000000000000791b */ /* 0x003fe20003800000 */
.L_x_1988:
[----:B------:R-:W-:Y:S02]  /*f220*/  IMAD.MOV.U32 R13, RZ, RZ, R3 ;  /* 0x000000ffff0d7224 */ /* 0x000fe400078e0003 */
[----:B------:R-:W-:Y:S01]  /*f230*/  IMAD.MOV.U32 R12, RZ, RZ, 0x2 ;  /* 0x00000002ff0c7424 */ /* 0x000fe200078e00ff */
[----:B------:R-:W-:-:S13]  /*f240*/  @!P1 LEA R4, P3, R20, R14, 0x1 ;  /* 0x0000000e14049211 */ /* 0x000fda00078608ff */
[----:B------:R-:W-:Y:S05]  /*f250*/  WARPSYNC.COLLECTIVE R15, `(.L_x_1989) ;  /* 0x000000000f087348 */ /* 0x000fea0003c00000 */
[----:B------:R0:W1:Y:S02]  /*f260*/  SHFL.IDX P6, R14, R13, R12, R11 ;  /* 0x0000000c0d0e7389 */ /* 0x00006400000c000b */
[----:B01----:R-:W-:Y:S01]  /*f270*/  ENDCOLLECTIVE ;  /* 0x000000000000791b */ /* 0x003fe20003800000 */
.L_x_1989:
[----:B------:R-:W-:-:S05]  /*f280*/  @!P1 IADD3.X R5, RZ, R8, RZ, P3, !PT ;  /* 0x00000008ff059210 */ /* 0x000fca0001ffe4ff */
[----:B------:R-:W-:Y:S01]  /*f290*/  @!PT LDS RZ, [RZ] ;  /* 0x00000000fffff984 */ /* 0x000fe20000000800 */
[----:B------:R-:W-:Y:S01]  /*f2a0*/  @!PT LDS RZ, [RZ] ;  /* 0x00000000fffff984 */ /* 0x000fe20000000800 */
[----:B------:R-:W-:Y:S01]  /*f2b0*/  @!PT LDS RZ, [RZ] ;  /* 0x00000000fffff984 */ /* 0x000fe20000000800 */
[----:B------:R0:W-:Y:S01]  /*f2c0*/  @!P1 LDGSTS.E.BYPASS.LTC128B.128 [R29+0xcc00], desc[UR46][R4.64], !P0 ;  /* 0x0cc00000041d9fae */ /* 0x0001e2000c101d6e */
[----:B------:R-:W-:Y:S02]  /*f2d0*/  IMAD.MOV.U32 R13, RZ, RZ, R6 ;  /* 0x000000ffff0d7224 */ /* 0x000fe400078e0006 */
[----:B0-----:R-:W-:Y:S02]  /*f2e0*/  VIADD R5, R9, 0xa0 ;  /* 0x000000a009057836 */ /* 0x001fe40000000000 */
[----:B------:R-:W-:-:S03]  /*f2f0*/  IMAD.MOV.U32 R7, RZ, RZ, R14 ;  /* 0x000000ffff077224 */ /* 0x000fc600078e000e */
[----:B------:R-:W-:-:S13]  /*f300*/  ISETP.GE.AND P2, PT, R5, R0, PT ;  /* 0x000000000500720c */ /* 0x000fda0003f46270 */
[----:B------:R-:W-:Y:S05]  /*f310*/  WARPSYNC.COLLECTIVE R15, `(.L_x_1990) ;  /* 0x000000000f087348 */ /* 0x000fea0003c00000 */
[----:B------:R0:W1:Y:S02]  /*f320*/  SHFL.IDX P6, R14, R13, R12, R11 ;  /* 0x0000000c0d0e7389 */ /* 0x00006400000c000b */
[----:B01----:R-:W-:Y:S01]  /*f330*/  ENDCOLLECTIVE ;  /* 0x000000000000791b */ /* 0x003fe20003800000 */
.L_x_1990:
[----:B------:R-:W-:Y:S02]  /*f340*/  IMAD.MOV.U32 R13, RZ, RZ, R3 ;  /* 0x000000ffff0d7224 */ /* 0x000fe400078e0003 */
[----:B------:R-:W-:Y:S01]  /*f350*/  IMAD.MOV.U32 R12, RZ, RZ, 0x3 ;  /* 0x00000003ff0c7424 */ /* 0x000fe200078e00ff */
[----:B------:R-:W-:-:S07]  /*f360*/  MOV R21, R14 ;  /* 0x0000000e00157202 */ /* 0x000fce0000000f00 */
[----:B------:R-:W-:Y:S05]  /*f370*/  WARPSYNC.COLLECTIVE R15, `(.L_x_1991) ;  /* 0x000000000f087348 */ /* 0x000fea0003c00000 */
[----:B------:R0:W1:Y:S02]  /*f380*/  SHFL.IDX P6, R14, R13, R12, R11 ;  /* 0x0000000c0d0e7389 */ /* 0x00006400000c000b */
[----:B01----:R-:W-:Y:S01]  /*f390*/  ENDCOLLECTIVE ;  /* 0x000000000000791b */ /* 0x003fe20003800000 */
.L_x_1991:
[----:B------:R-:W-:-:S05]  /*f3a0*/  @!P2 LEA R4, P1, R20, R21, 0x1 ;  /* 0x000000151404a211 */ /* 0x000fca00078208ff */
[----:B------:R-:W-:Y:S01]  /*f3b0*/  @!P2 IMAD.X R5, RZ, RZ, R7, P1 ;  /* 0x000000ffff05a224 */ /* 0x000fe200008e0607 */
        /* <DEDUP_REMOVED lines=10> */
.L_x_1992:
[----:B------:R-:W-:Y:S05]  /*f460*/  BRA `(.L_x_1993) ;  /* 0xffffffd000b87947 */ /* 0x000fea000383ffff */
.L_x_1904:
[----:B01----:R-:W-:-:S04]  /*f470*/  IMAD.U32 R5, RZ, RZ, UR38 ;  /* 0x00000026ff057e24 */ /* 0x003fc8000f8e00ff */
[----:B------:R0:W1:Y:S03]  /*f480*/  SYNCS.PHASECHK.TRANS64.TRYWAIT P0, [R5+URZ+0x16820], R0 ;  /* 0x01682000050075a7 */ /* 0x000066000800017f */
[----:B-1----:R-:W-:Y:S05]  /*f490*/  @!P0 NANOSLEEP.SYNCS 0x989680 ;  /* 0x009896800000895d */ /* 0x002fea0003900000 */
[----:B------:R-:W1:Y:S02]  /*f4a0*/  @!P0 SYNCS.PHASECHK.TRANS64 P0, [R5+URZ+0x16820], R0 ;  /* 0x01682000050085a7 */ /* 0x000e64000800007f */
[----:B-1----:R-:W-:Y:S05]  /*f4b0*/  @!P0 BRA `(.L_x_1904) ;  /* 0xfffffffc00ec8947 */ /* 0x002fea000383ffff */
[----:B------:R-:W-:Y:S05]  /*f4c0*/  BRA `(.L_x_1994) ;  /* 0xffffffd000f07947 */ /* 0x000fea000383ffff */
.L_x_1911:
[----:B0-----:R-:W-:-:S04]  /*f4d0*/  IMAD.U32 R5, RZ, RZ, UR38 ;  /* 0x00000026ff057e24 */ /* 0x001fc8000f8e00ff */
[----:B------:R0:W1:Y:S03]  /*f4e0*/  SYNCS.PHASECHK.TRANS64.TRYWAIT P0, [R5+URZ+0x16848], R12 ;  /* 0x0168480c050075a7 */ /* 0x000066000800017f */
[----:B-1----:R-:W-:Y:S05]  /*f4f0*/  @!P0 NANOSLEEP.SYNCS 0x989680 ;  /* 0x009896800000895d */ /* 0x002fea0003900000 */
[----:B------:R-:W1:Y:S02]  /*f500*/  @!P0 SYNCS.PHASECHK.TRANS64 P0, [R5+URZ+0x16848], R12 ;  /* 0x0168480c050085a7 */ /* 0x000e64000800007f */
[----:B-1----:R-:W-:Y:S05]  /*f510*/  @!P0 BRA `(.L_x_1911) ;  /* 0xfffffffc00ec8947 */ /* 0x002fea000383ffff */
[----:B------:R-:W-:Y:S05]  /*f520*/  BRA `(.L_x_1995) ;  /* 0xffffffd400c47947 */ /* 0x000fea000383ffff */
.L_x_1916:
[----:B0-----:R-:W-:-:S04]  /*f530*/  IMAD.U32 R5, RZ, RZ, UR38 ;  /* 0x00000026ff057e24 */ /* 0x001fc8000f8e00ff */
[----:B------:R0:W1:Y:S03]  /*f540*/  SYNCS.PHASECHK.TRANS64.TRYWAIT P0, [R5+URZ+0x16860], R12 ;  /* 0x0168600c050075a7 */ /* 0x000066000800017f */
[----:B-1----:R-:W-:Y:S05]  /*f550*/  @!P0 NANOSLEEP.SYNCS 0x989680 ;  /* 0x009896800000895d */ /* 0x002fea0003900000 */
[----:B------:R-:W1:Y:S02]  /*f560*/  @!P0 SYNCS.PHASECHK.TRANS64 P0, [R5+URZ+0x16860], R12 ;  /* 0x0168600c050085a7 */ /* 0x000e64000800007f */
[----:B-1----:R-:W-:Y:S05]  /*f570*/  @!P0 BRA `(.L_x_1916) ;  /* 0xfffffffc00ec8947 */ /* 0x002fea000383ffff */
[----:B------:R-:W-:Y:S05]  /*f580*/  BRA `(.L_x_1996) ;  /* 0xffffffd800247947 */ /* 0x000fea000383ffff */
.L_x_1924:
[----:B0-----:R-:W-:-:S04]  /*f590*/  MOV R5, UR38 ;  /* 0x0000002600057c02 */ /* 0x001fc80008000f00 */
[----:B------:R0:W1:Y:S03]  /*f5a0*/  SYNCS.PHASECHK.TRANS64.TRYWAIT P0, [R5+URZ+0x16840], R14 ;  /* 0x0168400e050075a7 */ /* 0x000066000800017f */
[----:B-1----:R-:W-:Y:S05]  /*f5b0*/  @!P0 NANOSLEEP.SYNCS 0x989680 ;  /* 0x009896800000895d */ /* 0x002fea0003900000 */
[----:B------:R-:W1:Y:S02]  /*f5c0*/  @!P0 SYNCS.PHASECHK.TRANS64 P0, [R5+URZ+0x16840], R14 ;  /* 0x0168400e050085a7 */ /* 0x000e64000800007f */
[----:B-1----:R-:W-:Y:S05]  /*f5d0*/  @!P0 BRA `(.L_x_1924) ;  /* 0xfffffffc00ec8947 */ /* 0x002fea000383ffff */
[----:B------:R-:W-:Y:S05]  /*f5e0*/  BRA `(.L_x_1997) ;  /* 0xffffffdc00087947 */ /* 0x000fea000383ffff */
.L_x_1929:
[----:B0-----:R-:W-:-:S04]  /*f5f0*/  IMAD.U32 R5, RZ, RZ, UR38 ;  /* 0x00000026ff057e24 */ /* 0x001fc8000f8e00ff */
[----:B------:R0:W1:Y:S03]  /*f600*/  SYNCS.PHASECHK.TRANS64.TRYWAIT P0, [R5+URZ+0x16868], R4 ;  /* 0x01686804050075a7 */ /* 0x000066000800017f */
[----:B-1----:R-:W-:Y:S05]  /*f610*/  @!P0 NANOSLEEP.SYNCS 0x989680 ;  /* 0x009896800000895d */ /* 0x002fea0003900000 */
[----:B------:R-:W1:Y:S02]  /*f620*/  @!P0 SYNCS.PHASECHK.TRANS64 P0, [R5+URZ+0x16868], R4 ;  /* 0x01686804050085a7 */ /* 0x000e64000800007f */
[----:B-1----:R-:W-:Y:S05]  /*f630*/  @!P0 BRA `(.L_x_1929) ;  /* 0xfffffffc00ec8947 */ /* 0x002fea000383ffff */
[----:B------:R-:W-:Y:S05]  /*f640*/  BRA `(.L_x_1998) ;  /* 0xffffffdc00707947 */ /* 0x000fea000383ffff */
.L_x_1937:
[----:B0-----:R-:W-:-:S04]  /*f650*/  IMAD.U32 R4, RZ, RZ, UR38 ;  /* 0x00000026ff047e24 */ /* 0x001fc8000f8e00ff */
[----:B------:R0:W1:Y:S03]  /*f660*/  SYNCS.PHASECHK.TRANS64.TRYWAIT P0, [R4+URZ+0x16848], R9 ;  /* 0x01684809040075a7 */ /* 0x000066000800017f */
[----:B-1----:R-:W-:Y:S05]  /*f670*/  @!P0 NANOSLEEP.SYNCS 0x989680 ;  /* 0x009896800000895d */ /* 0x002fea0003900000 */
[----:B------:R-:W1:Y:S02]  /*f680*/  @!P0 SYNCS.PHASECHK.TRANS64 P0, [R4+URZ+0x16848], R9 ;  /* 0x01684809040085a7 */ /* 0x000e64000800007f */
[----:B-1----:R-:W-:Y:S05]  /*f690*/  @!P0 BRA `(.L_x_1937) ;  /* 0xfffffffc00ec8947 */ /* 0x002fea000383ffff */
[----:B------:R-:W-:Y:S05]  /*f6a0*/  BRA `(.L_x_1999) ;  /* 0xffffffe000687947 */ /* 0x000fea000383ffff */
.L_x_1942:
[----:B0-----:R-:W-:-:S04]  /*f6b0*/  IMAD.U32 R4, RZ, RZ, UR38 ;  /* 0x00000026ff047e24 */ /* 0x001fc8000f8e00ff */
[----:B------:R0:W1:Y:S03]  /*f6c0*/  SYNCS.PHASECHK.TRANS64.TRYWAIT P0, [R4+URZ+0x16860], R9 ;  /* 0x01686009040075a7 */ /* 0x000066000800017f */
[----:B-1----:R-:W-:Y:S05]  /*f6d0*/  @!P0 NANOSLEEP.SYNCS 0x989680 ;  /* 0x009896800000895d */ /* 0x002fea0003900000 */
[----:B------:R-:W1:Y:S02]  /*f6e0*/  @!P0 SYNCS.PHASECHK.TRANS64 P0, [R4+URZ+0x16860], R9 ;  /* 0x01686009040085a7 */ /* 0x000e64000800007f */
[----:B-1----:R-:W-:Y:S05]  /*f6f0*/  @!P0 BRA `(.L_x_1942) ;  /* 0xfffffffc00ec8947 */ /* 0x002fea000383ffff */
[----:B------:R-:W-:Y:S05]  /*f700*/  BRA `(.L_x_2000) ;  /* 0xffffffe000cc7947 */ /* 0x000fea000383ffff */
.L_x_1949:
[----:B0-----:R0:W1:Y:S02]  /*f710*/  SYNCS.PHASECHK.TRANS64.TRYWAIT P0, [R4+URZ+0x16860], R3 ;  /* 0x01686003040075a7 */ /* 0x001064000800017f */
[----:B-1----:R-:W-:Y:S05]  /*f720*/  @!P0 NANOSLEEP.SYNCS 0x989680 ;  /* 0x009896800000895d */ /* 0x002fea0003900000 */
[----:B------:R-:W1:Y:S02]  /*f730*/  @!P0 SYNCS.PHASECHK.TRANS64 P0, [R4+URZ+0x16860], R3 ;  /* 0x01686003040085a7 */ /* 0x000e64000800007f */
[----:B-1----:R-:W-:Y:S05]  /*f740*/  @!P0 BRA `(.L_x_1949) ;  /* 0xfffffffc00f08947 */ /* 0x002fea000383ffff */
[----:B------:R-:W-:Y:S05]  /*f750*/  BRA `(.L_x_2001) ;  /* 0xffffffe4005c7947 */ /* 0x000fea000383ffff */
.L_x_1953:
[----:B0-----:R0:W1:Y:S02]  /*f760*/  SYNCS.PHASECHK.TRANS64.TRYWAIT P0, [R7+URZ+0x16820], R4 ;  /* 0x01682004070075a7 */ /* 0x001064000800017f */
[----:B-1----:R-:W-:Y:S05]  /*f770*/  @!P0 NANOSLEEP.SYNCS 0x989680 ;  /* 0x009896800000895d */ /* 0x002fea0003900000 */
[----:B------:R-:W1:Y:S02]  /*f780*/  @!P0 SYNCS.PHASECHK.TRANS64 P0, [R7+URZ+0x16820], R4 ;  /* 0x01682004070085a7 */ /* 0x000e64000800007f */
[----:B-1----:R-:W-:Y:S05]  /*f790*/  @!P0 BRA `(.L_x_1953) ;  /* 0xfffffffc00f08947 */ /* 0x002fea000383ffff */
[----:B------:R-:W-:Y:S05]  /*f7a0*/  BRA `(.L_x_2002) ;  /* 0xffffffe400f47947 */ /* 0x000fea000383ffff */
.L_x_1954:
[----:B------:R-:W-:Y:S01]  /*f7b0*/  BSSY B0, `(.L_x_2003) ;  /* 0x0000008000007945 */ /* 0x000fe20003800000 */
[----:B------:R-:W-:Y:S01]  /*f7c0*/  IMAD.MOV.U32 R13, RZ, RZ, R16 ;  /* 0x000000ffff0d7224 */ /* 0x000fe200078e0010 */
[----:B------:R-:W-:Y:S01]  /*f7d0*/  MOV R12, RZ ;  /* 0x000000ff000c7202 */ /* 0x000fe20000000f00 */
[----:B------:R-:W-:Y:S02]  /*f7e0*/  IMAD.MOV.U32 R11, RZ, RZ, 0x1f ;  /* 0x0000001fff0b7424 */ /* 0x000fe400078e00ff */
[----:B------:R-:W-:-:S07]  /*f7f0*/  IMAD.MOV.U32 R15, RZ, RZ, -0x1 ;  /* 0xffffffffff0f7424 */ /* 0x000fce00078e00ff */
[----:B0-----:R-:W-:Y:S05]  /*f800*/  WARPSYNC.COLLECTIVE R15, `(.L_x_2004) ;  /* 0x000000000f087348 */ /* 0x001fea0003c00000 */
[----:B------:R1:W2:Y:S02]  /*f810*/  SHFL.IDX P6, R14, R13, R12, R11 ;  /* 0x0000000c0d0e7389 */ /* 0x0002a400000c000b */
[----:B012---:R-:W-:Y:S01]  /*f820*/  ENDCOLLECTIVE ;  /* 0x000000000000791b */ /* 0x007fe20003800000 */
.L_x_2004:
[----:B------:R-:W-:Y:S05]  /*f830*/  BSYNC B0 ;  /* 0x0000000000007941 */ /* 0x000fea0003800000 */
.L_x_2003:
[----:B------:R-:W-:Y:S05]  /*f840*/  BRA `(.L_x_2005) ;  /* 0xffffffe400d87947 */ /* 0x000fea000383ffff */
.L_x_1955:
[----:B------:R-:W-:Y:S01]  /*f850*/  BSSY B0, `(.L_x_2006) ;  /* 0x0000006000007945 */ /* 0x000fe20003800000 */
[----:B------:R-:W-:-:S07]  /*f860*/  IMAD.MOV.U32 R15, RZ, RZ, -0x1 ;  /* 0xffffffffff0f7424 */ /* 0x000fce00078e00ff */
[----:B01----:R-:W-:Y:S05]  /*f870*/  WARPSYNC.COLLECTIVE R15, `(.L_x_2007) ;  /* 0x000000000f0c7348 */ /* 0x003fea0003c00000 */
[----:B------:R-:W-:Y:S02]  /*f880*/  ELECT P6, UR62, PT ;  /* 0x00000000003e782f */ /* 0x000fe400038c0000 */
[----:B------:R-:W-:Y:S01]  /*f890*/  MOV R14, UR62 ;  /* 0x0000003e000e7c02 */ /* 0x000fe20008000f00 */
[----:B01----:R-:W-:Y:S10]  /*f8a0*/  ENDCOLLECTIVE ;  /* 0x000000000000791b */ /* 0x003ff40003800000 */
.L_x_2007:
[----:B------:R-:W-:Y:S05]  /*f8b0*/  BSYNC B0 ;  /* 0x0000000000007941 */ /* 0x000fea0003800000 */
.L_x_2006:
[----:B------:R-:W-:Y:S05]  /*f8c0*/  BRA `(.L_x_2008) ;  /* 0xffffffe400cc7947 */ /* 0x000fea000383ffff */
.L_x_1957:
[----:B0-----:R0:W2:Y:S02]  /*f8d0*/  SYNCS.PHASECHK.TRANS64.TRYWAIT P0, [R6+URZ], R5 ;  /* 0x00000005060075a7 */ /* 0x0010a4000800017f */
[----:B--2---:R-:W-:Y:S05]  /*f8e0*/  @!P0 NANOSLEEP.SYNCS 0x989680 ;  /* 0x009896800000895d */ /* 0x004fea0003900000 */
[----:B------:R-:W2:Y:S02]  /*f8f0*/  @!P0 SYNCS.PHASECHK.TRANS64 P0, [R6+URZ], R5 ;  /* 0x00000005060085a7 */ /* 0x000ea4000800007f */
[----:B--2---:R-:W-:Y:S05]  /*f900*/  @!P0 BRA `(.L_x_1957) ;  /* 0xfffffffc00f08947 */ /* 0x004fea000383ffff */
[----:B------:R-:W-:Y:S05]  /*f910*/  BRA `(.L_x_2009) ;  /* 0xffffffe800007947 */ /* 0x000fea000383ffff */
.L_x_1958:
[----:B--2---:R2:W3:Y:S02]  /*f920*/  SYNCS.PHASECHK.TRANS64.TRYWAIT P0, [R3+URZ], R2 ;  /* 0x00000002030075a7 */ /* 0x0044e4000800017f */
[----:B---3--:R-:W-:Y:S05]  /*f930*/  @!P0 NANOSLEEP.SYNCS 0x989680 ;  /* 0x009896800000895d */ /* 0x008fea0003900000 */
[----:B------:R-:W3:Y:S02]  /*f940*/  @!P0 SYNCS.PHASECHK.TRANS64 P0, [R3+URZ], R2 ;  /* 0x00000002030085a7 */ /* 0x000ee4000800007f */
[----:B---3--:R-:W-:Y:S05]  /*f950*/  @!P0 BRA `(.L_x_1958) ;  /* 0xfffffffc00f08947 */ /* 0x008fea000383ffff */
[----:B------:R-:W-:Y:S05]  /*f960*/  BRA `(.L_x_2010) ;  /* 0xffffffe400f47947 */ /* 0x000fea000383ffff */
.L_x_1960:
[----:B--2---:R2:W3:Y:S02]  /*f970*/  SYNCS.PHASECHK.TRANS64.TRYWAIT P0, [R0+URZ], R5 ;  /* 0x00000005000075a7 */ /* 0x0044e4000800017f */
[----:B---3--:R-:W-:Y:S05]  /*f980*/  @!P0 NANOSLEEP.SYNCS 0x989680 ;  /* 0x009896800000895d */ /* 0x008fea0003900000 */
[----:B------:R-:W3:Y:S02]  /*f990*/  @!P0 SYNCS.PHASECHK.TRANS64 P0, [R0+URZ], R5 ;  /* 0x00000005000085a7 */ /* 0x000ee4000800007f */
[----:B---3--:R-:W-:Y:S05]  /*f9a0*/  @!P0 BRA `(.L_x_1960) ;  /* 0xfffffffc00f08947 */ /* 0x008fea000383ffff */
[----:B------:R-:W-:Y:S05]  /*f9b0*/  BRA `(.L_x_2011) ;  /* 0xffffffe400f87947 */ /* 0x000fea000383ffff */
.L_x_2012:
        /* <DEDUP_REMOVED lines=12> */
.L_x_2707:


//--------------------- .text._ZN7cutlass13device_kernelIN5flash11enable_sm90INS1_16FlashAttnFwdSm90INS1_25CollectiveMainloopFwdSm90ILi2EN4cute5tupleIJNS5_1CILi1EEES8_S8_EEENS6_IJNS7_ILi192EEENS7_ILi128EEENS7_ILi64EEEEEELi64ENS_10bfloat16_tEfNS_4arch4Sm90ELb1ELb0ELb1ELb1ELb0ELb0ELb0ELb1ELb1ELb1ELb1ELb0EEENS1_21CollectiveEpilogueFwdINS6_IJSA_SC_SB_EEES9_SE_SG_Li384ELb1ELb1ELb1ELb0EEENS1_36VarlenDynamicPersistentTileSchedulerILi192ELi128ELi384ELi128ELb1ELb1ELb1ELb1ELb1ELb1EEEEEEEEEvNT_6ParamsE --------------------------
	.section	.text._ZN7cutlass13device_kernelIN5flash11enable_sm90INS1_16FlashAttnFwdSm90INS1_25CollectiveMainloopFwdSm90ILi2EN4cute5tupleIJNS5_1CILi1EEES8_S8_EEENS6_IJNS7_ILi192EEENS7_ILi128EEENS7_ILi64EEEEEELi64ENS_10bfloat16_tEfNS_4arch4Sm90ELb1ELb0ELb1ELb1ELb0ELb0ELb0ELb1ELb1ELb1ELb1ELb0EEENS1_21CollectiveEpilogueFwdINS6_IJSA_SC_SB_EEES9_SE_SG_Li384ELb1ELb1ELb1ELb0EEENS1_36VarlenDynamicPersistentTileSchedulerILi192ELi128ELi384ELi128ELb1ELb1ELb1ELb1ELb1ELb1EEEEEEEEEvNT_6ParamsE,"ax",@progbits
	.align	128
.text._ZN7cutlass13device_kernelIN5flash11enable_sm90INS1_16FlashAttnFwdSm90INS1_25CollectiveMainloopFwdSm90ILi2EN4cute5tupleIJNS5_1CILi1EEES8_S8_EEENS6_IJNS7_ILi192EEENS7_ILi128EEENS7_ILi64EEEEEELi64ENS_10bfloat16_tEfNS_4arch4Sm90ELb1ELb0ELb1ELb1ELb0ELb0ELb0ELb1ELb1ELb1ELb1ELb0EEENS1_21CollectiveEpilogueFwdINS6_IJSA_SC_SB_EEES9_SE_SG_Li384ELb1ELb1ELb1ELb0EEENS1_36VarlenDynamicPersistentTileSchedulerILi192ELi128ELi384ELi128ELb1ELb1ELb1ELb1ELb1ELb1EEEEEEEEEvNT_6ParamsE:
        .type           _ZN7cutlass13device_kernelIN5flash11enable_sm90INS1_16FlashAttnFwdSm90INS1_25CollectiveMainloopFwdSm90ILi2EN4cute5tupleIJNS5_1CILi1EEES8_S8_EEENS6_IJNS7_ILi192EEENS7_ILi128EEENS7_ILi64EEEEEELi64ENS_10bfloat16_tEfNS_4arch4Sm90ELb1ELb0ELb1ELb1ELb0ELb0ELb0ELb1ELb1ELb1ELb1ELb0EEENS1_21CollectiveEpilogueFwdINS6_IJSA_SC_SB_EEES9_SE_SG_Li384ELb1ELb1ELb1ELb0EEENS1_36VarlenDynamicPersistentTileSchedulerILi192ELi128ELi384ELi128ELb1ELb1ELb1ELb1ELb1ELb1EEEEEEEEEvNT_6ParamsE,@function
        .size           _ZN7cutlass13device_kernelIN5flash11enable_sm90INS1_16FlashAttnFwdSm90INS1_25CollectiveMainloopFwdSm90ILi2EN4cute5tupleIJNS5_1CILi1EEES8_S8_EEENS6_IJNS7_ILi192EEENS7_ILi128EEENS7_ILi64EEEEEELi64ENS_10bfloat16_tEfNS_4arch4Sm90ELb1ELb0ELb1ELb1ELb0ELb0ELb0ELb1ELb1ELb1ELb1ELb0EEENS1_21CollectiveEpilogueFwdINS6_IJSA_SC_SB_EEES9_SE_SG_Li384ELb1ELb1ELb1ELb0EEENS1_36VarlenDynamicPersistentTileSchedulerILi192ELi128ELi384ELi128ELb1ELb1ELb1ELb1ELb1ELb1EEEEEEEEEvNT_6ParamsE,(.L_x_2708 - _ZN7cutlass13device_kernelIN5flash11enable_sm90INS1_16FlashAttnFwdSm90INS1_25CollectiveMainloopFwdSm90ILi2EN4cute5tupleIJNS5_1CILi1EEES8_S8_EEENS6_IJNS7_ILi192EEENS7_ILi128EEENS7_ILi64EEEEEELi64ENS_10bfloat16_tEfNS_4arch4Sm90ELb1ELb0ELb1ELb1ELb0ELb0ELb0ELb1ELb1ELb1ELb1ELb0EEENS1_21CollectiveEpilogueFwdINS6_IJSA_SC_SB_EEES9_SE_SG_Li384ELb1ELb1ELb1ELb0EEENS1_36VarlenDynamicPersistentTileSchedulerILi192ELi128ELi384ELi128ELb1ELb1ELb1ELb1ELb1ELb1EEEEEEEEEvNT_6ParamsE)
        .other          _ZN7cutlass13device_kernelIN5flash11enable_sm90INS1_16FlashAttnFwdSm90INS1_25CollectiveMainloopFwdSm90ILi2EN4cute5tupleIJNS5_1CILi1EEES8_S8_EEENS6_IJNS7_ILi192EEENS7_ILi128EEENS7_ILi64EEEEEELi64ENS_10bfloat16_tEfNS_4arch4Sm90ELb1ELb0ELb1ELb1ELb0ELb0ELb0ELb1ELb1ELb1ELb1ELb0EEENS1_21CollectiveEpilogueFwdINS6_IJSA_SC_SB_EEES9_SE_SG_Li384ELb1ELb1ELb1ELb0EEENS1_36VarlenDynamicPersistentTileSchedulerILi192ELi128ELi384ELi128ELb1ELb1ELb1ELb1ELb1ELb1EEEEEEEEEvNT_6ParamsE,@"STO_CUDA_ENTRY STV_DEFAULT"
_ZN7cutlass13device_kernelIN5flash11enable_sm90INS1_16FlashAttnFwdSm90INS1_25CollectiveMainloopFwdSm90ILi2EN4cute5tupleIJNS5_1CILi1EEES8_S8_EEENS6_IJNS7_ILi192EEENS7_ILi128EEENS7_ILi64EEEEEELi64ENS_10bfloat16_tEfNS_4arch4Sm90ELb1ELb0ELb1ELb1ELb0ELb0ELb0ELb1ELb1ELb1ELb1ELb0EEENS1_21CollectiveEpilogueFwdINS6_IJSA_SC_SB_EEES9_SE_SG_Li384ELb1ELb1ELb1ELb0EEENS1_36VarlenDynamicPersistentTileSchedulerILi192ELi128ELi384ELi128ELb1ELb1ELb1ELb1ELb1ELb1EEEEEEEEEvNT_6ParamsE:
        /* <DEDUP_REMOVED lines=17> */
.L_x_2014:
[----:B------:R-:W-:Y:S05]  /*0110*/  BSYNC B0 ;  /* 0x0000000000007941 */ /* 0x000fea0003800000 */
.L_x_2013:
        /* <DEDUP_REMOVED lines=40> */
.L_x_2015:
        /* <DEDUP_REMOVED lines=22> */
.L_x_2016:
        /* <DEDUP_REMOVED lines=18> */
.L_x_2017:
        /* <DEDUP_REMOVED lines=22> */
.L_x_2018:
        /* <DEDUP_REMOVED lines=22> */
.L_x_2019:
        /* <DEDUP_REMOVED lines=8> */
.L_x_2021:
        /* <DEDUP_REMOVED lines=18> */
[----:B------:R-:W2:Y:S01]  /*0a80*/  LDL R12, [R1+0x40] ;  /* 0x00004000010c7983 */ /* 0x000ea20000100800 */
[----:B------:R-:W-:-:S05]  /*0a90*/  VIADD R17, R2, 0xffffff80 ;  /* 0xffffff8002117836 */ /* 0x000fca0000000000 */
[----:B------:R-:W-:-:S04]  /*0aa0*/  SHF.R.S32.HI R0, RZ, 0x1f, R17 ;  /* 0x0000001fff007819 */ /* 0x000fc80000011411 */
[----:B------:R-:W-:-:S04]  /*0ab0*/  LEA.HI R2, R0, R17, RZ, 0x7 ;  /* 0x0000001100027211 */ /* 0x000fc800078f38ff */
[----:B------:R-:W-:-:S05]  /*0ac0*/  LOP3.LUT R3, R2, 0xffffff80, RZ, 0xc0, !PT ;  /* 0xffffff8002037812 */ /* 0x000fca00078ec0ff */
[----:B------:R-:W-:Y:S01]  /*0ad0*/  IMAD.IADD R16, R17, 0x1, -R3 ;  /* 0x0000000111107824 */ /* 0x000fe200078e0a03 */
[CC--:B------:R-:W-:Y:S02]  /*0ae0*/  LEA.HI R4, R0.reuse, R17.reuse, RZ, 0x5 ;  /* 0x0000001100047211 */ /* 0x0c0fe400078f28ff */
[----:B------:R-:W-:Y:S02]  /*0af0*/  LEA.HI R3, R0, R17, RZ, 0x4 ;  /* 0x0000001100037211 */ /* 0x000fe400078f20ff */
[----:B------:R-:W-:Y:S01]  /*0b00*/  SHF.R.S32.HI R6, RZ, 0x1f, R16 ;  /* 0x0000001fff067819 */ /* 0x000fe20000011410 */
[----:B------:R-:W-:Y:S01]  /*0b10*/  IMAD.SHL.U32 R5, R4, 0x20, RZ ;  /* 0x0000002004057824 */ /* 0x000fe200078e00ff */
[----:B------:R-:W-:Y:S02]  /*0b20*/  LOP3.LUT R4, R3, 0x3fffff0, RZ, 0xc0, !PT ;  /* 0x03fffff003047812 */ /* 0x000fe400078ec0ff */
[----:B------:R-:W-:Y:S02]  /*0b30*/  LEA.HI R7, R6, R16, RZ, 0x2 ;  /* 0x0000001006077211 */ /* 0x000fe400078f10ff */
[----:B------:R-:W-:-:S02]  /*0b40*/  LOP3.LUT R5, R5, 0xfffffc00, RZ, 0xc0, !PT ;  /* 0xfffffc0005057812 */ /* 0x000fc400078ec0ff */
[--C-:B------:R-:W-:Y:S02]  /*0b50*/  SHF.R.S32.HI R8, RZ, 0x2, R7.reuse ;  /* 0x00000002ff087819 */ /* 0x100fe40000011407 */
[----:B------:R-:W-:Y:S01]  /*0b60*/  SHF.R.S32.HI R9, RZ, 0x1f, R7 ;  /* 0x0000001fff097819 */ /* 0x000fe20000011407 */
[----:B------:R-:W-:Y:S01]  /*0b70*/  IMAD.IADD R4, R17, 0x1, -R4 ;  /* 0x0000000111047824 */ /* 0x000fe200078e0a04 */
[----:B------:R-:W-:Y:S02]  /*0b80*/  SHF.R.S32.HI R11, RZ, 0x7, R2 ;  /* 0x00000007ff0b7819 */ /* 0x000fe40000011402 */
[----:B------:R-:W-:Y:S02]  /*0b90*/  SHF.R.S32.HI R2, RZ, 0x4, R3 ;  /* 0x00000004ff027819 */ /* 0x000fe40000011403 */
[----:B------:R-:W-:Y:S01]  /*0ba0*/  LEA.HI R9, R9, R8, RZ, 0x3 ;  /* 0x0000000809097211 */ /* 0x000fe200078f18ff */
[----:B------:R-:W-:Y:S01]  /*0bb0*/  IMAD R4, R4, 0x40, R5 ;  /* 0x0000004004047824 */ /* 0x000fe200078e0205 */
[----:B------:R-:W-:Y:S01]  /*0bc0*/  LEA.HI R3, R3, R2, RZ, 0x1 ;  /* 0x0000000203037211 */ /* 0x000fe200078f08ff */
[----:B------:R-:W-:Y:S01]  /*0bd0*/  IMAD.HI R5, R11, 0x55555556, RZ ;  /* 0x555555560b057827 */ /* 0x000fe200078e02ff */
[----:B------:R-:W-:-:S02]  /*0be0*/  LOP3.LUT R9, R9, 0xfffffff8, RZ, 0xc0, !PT ;  /* 0xfffffff809097812 */ /* 0x000fc400078ec0ff */
[----:B------:R-:W-:Y:S02]  /*0bf0*/  LEA.HI R6, R6, R16, RZ, 0x5 ;  /* 0x0000001006067211 */ /* 0x000fe400078f28ff */
[----:B------:R-:W-:Y:S01]  /*0c00*/  LOP3.LUT R3, R3, 0x1ffffffe, RZ, 0xc0, !PT ;  /* 0x1ffffffe03037812 */ /* 0x000fe200078ec0ff */
[----:B------:R-:W-:Y:S01]  /*0c10*/  IMAD.IADD R9, R8, 0x1, -R9 ;  /* 0x0000000108097824 */ /* 0x000fe200078e0a09 */
[----:B------:R-:W-:Y:S02]  /*0c20*/  LEA.HI R5, R5, R5, RZ, 0x1 ;  /* 0x0000000505057211 */ /* 0x000fe400078f08ff */
[----:B------:R-:W-:Y:S01]  /*0c30*/  SHF.R.S32.HI R6, RZ, 0x5, R6 ;  /* 0x00000005ff067819 */ /* 0x000fe20000011406 */
[----:B------:R-:W-:Y:S01]  /*0c40*/  IMAD.IADD R3, R2, 0x1, -R3 ;  /* 0x0000000102037824 */ /* 0x000fe200078e0a03 */
[----:B------:R-:W-:Y:S01]  /*0c50*/  LEA.HI R10, R0, R17, RZ, 0x2 ;  /* 0x00000011000a7211 */ /* 0x000fe200078f10ff */
[----:B------:R-:W-:Y:S02]  /*0c60*/  IMAD R5, R5, -0x3, R11 ;  /* 0xfffffffd05057824 */ /* 0x000fe400078e020b */
[----:B------:R-:W-:-:S02]  /*0c70*/  IMAD R6, R6, 0x10, R9 ;  /* 0x0000001006067824 */ /* 0x000fc400078e0209 */
[----:B------:R-:W-:Y:S01]  /*0c80*/  IMAD R3, R3, 0x8, R4 ;  /* 0x0000000803037824 */ /* 0x000fe200078e0204 */
[----:B------:R-:W-:Y:S01]  /*0c90*/  LOP3.LUT R10, R10, 0xfffffffc, RZ, 0xc0, !PT ;  /* 0xfffffffc0a0a7812 */ /* 0x000fe200078ec0ff */
[----:B------:R-:W-:Y:S01]  /*0ca0*/  IMAD R2, R5, 0x40, R6 ;  /* 0x0000004005027824 */ /* 0x000fe200078e0206 */
[----:B------:R-:W-:Y:S02]  /*0cb0*/  LEA.HI R0, R0, R17, RZ, 0x3 ;  /* 0x0000001100007211 */ /* 0x000fe400078f18ff */
[----:B------:R0:W-:Y:S01]  /*0cc0*/  STL [R1+0x48], R3 ;  /* 0x0000480301007387 */ /* 0x0001e20000100800 */
[----:B------:R-:W-:Y:S01]  /*0cd0*/  IMAD.IADD R10, R17, 0x1, -R10 ;  /* 0x00000001110a7824 */ /* 0x000fe200078e0a0a */
[----:B------:R-:W-:Y:S02]  /*0ce0*/  LOP3.LUT R156, R0, 0xfffffff8, RZ, 0xc0, !PT ;  /* 0xfffffff8009c7812 */ /* 0x000fe400078ec0ff */
[----:B------:R1:W-:Y:S01]  /*0cf0*/  STL [R1+0x44], R2 ;  /* 0x0000440201007387 */ /* 0x0003e20000100800 */
[----:B------:R-:W-:-:S03]  /*0d00*/  LOP3.LUT R7, R7, 0x7ffffffc, RZ, 0xc0, !PT ;  /* 0x7ffffffc07077812 */ /* 0x000fc600078ec0ff */
[----:B------:R1:W-:Y:S01]  /*0d10*/  STL [R1+0x24], RZ ;  /* 0x000024ff01007387 */ /* 0x0003e20000100800 */
[----:B------:R-:W-:Y:S02]  /*0d20*/  IADD3 R156, R17, -R156, RZ ;  /* 0x8000009c119c7210 */ /* 0x000fe40007ffe0ff */
[----:B------:R-:W-:Y:S01]  /*0d30*/  LEA.HI R8, R10, R10, RZ, 0x1 ;  /* 0x0000000a0a087211 */ /* 0x000fe200078f08ff */
[----:B------:R-:W-:Y:S02]  /*0d40*/  IMAD.IADD R22, R16, 0x1, -R7 ;  /* 0x0000000110167824 */ /* 0x000fe400078e0a07 */
[----:B------:R-:W-:Y:S01]  /*0d50*/  IMAD.SHL.U32 R157, R156, 0x8, RZ ;  /* 0x000000089c9d7824 */ /* 0x000fe200078e00ff */
[----:B------:R-:W-:Y:S01]  /*0d60*/  LOP3.LUT R11, R8, 0x1ffffffe, RZ, 0xc0, !PT ;  /* 0x1ffffffe080b7812 */ /* 0x000fe200078ec0ff */
[----:B------:R-:W-:Y:S01]  /*0d70*/  IMAD.SHL.U32 R22, R22, 0x2, RZ ;  /* 0x0000000216167824 */ /* 0x000fe200078e00ff */
[----:B0-----:R-:W-:Y:S02]  /*0d80*/  SHF.R.S32.HI R3, RZ, 0x3, R0 ;  /* 0x00000003ff037819 */ /* 0x001fe40000011400 */
[----:B------:R-:W-:Y:S01]  /*0d90*/  SHF.R.S32.HI R0, RZ, 0x1f, R157 ;  /* 0x0000001fff007819 */ /* 0x000fe2000001149d */
[----:B------:R-:W-:-:S02]  /*0da0*/  IMAD.IADD R11, R10, 0x1, -R11 ;  /* 0x000000010a0b7824 */ /* 0x000fc400078e0a0b */
[C---:B------:R-:W-:Y:S02]  /*0db0*/  VIADD R10, R22.reuse, 0x10 ;  /* 0x00000010160a7836 */ /* 0x040fe40000000000 */
[C---:B------:R-:W-:Y:S02]  /*0dc0*/  VIADD R9, R22.reuse, 0x18 ;  /* 0x0000001816097836 */ /* 0x040fe40000000000 */
[C---:B------:R-:W-:Y:S02]  /*0dd0*/  VIADD R8, R22.reuse, 0x20 ;  /* 0x0000002016087836 */ /* 0x040fe40000000000 */
[C---:B------:R-:W-:Y:S02]  /*0de0*/  VIADD R4, R22.reuse, 0x28 ;  /* 0x0000002816047836 */ /* 0x040fe40000000000 */
[C---:B------:R-:W-:Y:S02]  /*0df0*/  VIADD R3, R22.reuse, 0x30 ;  /* 0x0000003016037836 */ /* 0x040fe40000000000 */
[----:B------:R-:W-:Y:S01]  /*0e00*/  VIADD R0, R22, 0x38 ;  /* 0x0000003816007836 */ /* 0x000fe20000000000 */
[----:B------:R-:W-:Y:S01]  /*0e10*/  SHF.R.S32.HI R10, RZ, 0x1f, R10 ;  /* 0x0000001fff0a7819 */ /* 0x000fe2000001140a */
[----:B------:R-:W-:Y:S01]  /*0e20*/  IMAD.MOV.U32 R5, RZ, RZ, R13 ;  /* 0x000000ffff057224 */ /* 0x000fe200078e000d */
[----:B------:R-:W-:Y:S01]  /*0e30*/  SHF.R.S32.HI R9, RZ, 0x1f, R9 ;  /* 0x0000001fff097819 */ /* 0x000fe20000011409 */
[----:B------:R-:W-:Y:S01]  /*0e40*/  IMAD.MOV.U32 R6, RZ, RZ, R14 ;  /* 0x000000ffff067224 */ /* 0x000fe200078e000e */
[----:B------:R-:W-:Y:S01]  /*0e50*/  SHF.R.S32.HI R8, RZ, 0x1f, R8 ;  /* 0x0000001fff087819 */ /* 0x000fe20000011408 */
[----:B------:R-:W-:Y:S01]  /*0e60*/  IMAD.MOV.U32 R7, RZ, RZ, R15 ;  /* 0x000000ffff077224 */ /* 0x000fe200078e000f */
[----:B------:R-:W-:Y:S01]  /*0e70*/  SHF.R.S32.HI R4, RZ, 0x1f, R4 ;  /* 0x0000001fff047819 */ /* 0x000fe20000011404 */
[----:B------:R-:W-:Y:S01]  /*0e80*/  IMAD R152, R11, 0x8, R2 ;  /* 0x000000080b987824 */ /* 0x000fe200078e0202 */
[----:B------:R-:W-:-:S02]  /*0e90*/  SHF.R.S32.HI R3, RZ, 0x1f, R3 ;  /* 0x0000001fff037819 */ /* 0x000fc40000011403 */
[----:B------:R-:W-:Y:S01]  /*0ea0*/  SHF.R.S32.HI R0, RZ, 0x1f, R0 ;  /* 0x0000001fff007819 */ /* 0x000fe20000011400 */
[----:B------:R-:W-:Y:S01]  /*0eb0*/  UMOV UR36, URZ ;  /* 0x0000003f00247c82 */ /* 0x000fe20008000000 */
[----:B------:R-:W-:Y:S01]  /*0ec0*/  UMOV UR37, URZ ;  /* 0x0000003f00257c82 */ /* 0x000fe20008000000 */
[----:B--2---:R-:W-:Y:S01]  /*0ed0*/  LOP3.LUT R19, R12, 0x1, RZ, 0xfc, !PT ;  /* 0x000000010c137812 */ /* 0x004fe200078efcff */
[----:B------:R-:W-:-:S05]  /*0ee0*/  VIADD R12, R22, 0x8 ;  /* 0x00000008160c7836 */ /* 0x000fca0000000000 */
[----:B-1----:R-:W-:-:S07]  /*0ef0*/  SHF.R.S32.HI R12, RZ, 0x1f, R12 ;  /* 0x0000001fff0c7819 */ /* 0x002fce000001140c */
.L_x_2067:
[----:B012---:R-:W0:Y:S01]  /*0f00*/  LDC.64 R2, c[0x0][0xc88] ;  /* 0x00032200ff027b82 */ /* 0x007e220000000a00 */
[----:B------:R-:W-:Y:S01]  /*0f10*/  ULDC.64 UR4, c[0x0][0xa28] ;  /* 0x00028a0000047ab9 */ /* 0x000fe20000000a00 */
[----:B------:R-:W-:-:S06]  /*0f20*/  ULDC.64 UR6, c[0x0][0xa18] ;  /* 0x0002860000067ab9 */ /* 0x000fcc0000000a00 */
[----:B------:R-:W1:Y:S08]  /*0f30*/  LDC R18, c[0x0][0x288] ;  /* 0x0000a200ff127b82 */ /* 0x000e700000000800 */
[----:B------:R-:W2:Y:S01]  /*0f40*/  LDC.64 R12, c[0x0][0x418] ;  /* 0x00010600ff0c7b82 */ /* 0x000ea20000000a00 */
[----:B0-----:R-:W-:-:S07]  /*0f50*/  IMAD.WIDE R2, R7, 0x4, R2 ;  /* 0x0000000407027825 */ /* 0x001fce00078e0202 */
[----:B-----5:R-:W0:Y:S01]  /*0f60*/  LDC R11, c[0x0][0x424] ;  /* 0x00010900ff0b7b82 */ /* 0x020e220000000800 */
[----:B---3--:R-:W3:Y:S01]  /*0f70*/  LDG.E R153, desc[UR40][R2.64] ;  /* 0x0000002802997981 */ /* 0x008ee2000c1e1900 */
[----:B------:R-:W-:Y:S01]  /*0f80*/  ISETP.NE.U32.AND P1, PT, RZ, UR4, PT ;  /* 0x00000004ff007c0c */ /* 0x000fe2000bf25070 */
[----:B------:R-:W-:Y:S01]  /*0f90*/  IMAD.MOV.U32 R10, RZ, RZ, RZ ;  /* 0x000000ffff0a7224 */ /* 0x000fe200078e00ff */
[----:B------:R-:W-:-:S04]  /*0fa0*/  ISETP.NE.U32.AND P0, PT, RZ, UR6, PT ;  /* 0x00000006ff007c0c */ /* 0x000fc8000bf05070 */
[----:B----4-:R-:W4:Y:S01]  /*0fb0*/  LDC R17, c[0x0][0x2f0] ;  /* 0x0000bc00ff117b82 */ /* 0x010f220000000800 */
[----:B------:R-:W-:Y:S02]  /*0fc0*/  ISETP.NE.AND.EX P1, PT, RZ, UR5, PT, P1 ;  /* 0x00000005ff007c0c */ /* 0x000fe4000bf25310 */
[----:B------:R-:W-:Y:S02]  /*0fd0*/  ISETP.NE.AND.EX P0, PT, RZ, UR7, PT, P0 ;  /* 0x00000007ff007c0c */ /* 0x000fe4000bf05300 */
[----:B---3--:R-:W-:-:S09]  /*0fe0*/  SHF.R.S32.HI R14, RZ, 0x1f, R153 ;  /* 0x0000001fff0e7819 */ /* 0x008fd20000011499 */
[C---:B------:R-:W-:Y:S01]  /*0ff0*/  @P1 LEA R8, P2, R153.reuse, UR4, 0x2 ;  /* 0x0000000499081c11 */ /* 0x040fe2000f8410ff */
[----:B------:R3:W-:Y:S03]  /*1000*/  STL [R1], R14 ;  /* 0x0000000e01007387 */ /* 0x0007e60000100800 */
[C-C-:B------:R-:W-:Y:S02]  /*1010*/  @P1 LEA.HI.X R9, R153.reuse, UR5, R14.reuse, 0x2, P2 ;  /* 0x0000000599091c11 */ /* 0x140fe400090f140e */
[C---:B------:R-:W-:Y:S02]  /*1020*/  @P0 LEA R2, P2, R153.reuse, UR6, 0x2 ;  /* 0x0000000699020c11 */ /* 0x040fe4000f8410ff */
[----:B------:R-:W-:Y:S01]  /*1030*/  LOP3.LUT R4, R6, 0xff000000, RZ, 0xc0, !PT ;  /* 0xff00000006047812 */ /* 0x000fe200078ec0ff */
[----:B------:R3:W5:Y:S01]  /*1040*/  @P1 LDG.E R10, desc[UR40][R8.64] ;  /* 0x00000028080a1981 */ /* 0x000762000c1e1900 */
[----:B------:R-:W-:Y:S01]  /*1050*/  @P0 LEA.HI.X R3, R153, UR7, R14, 0x2, P2 ;  /* 0x0000000799030c11 */ /* 0x000fe200090f140e */
[----:B------:R-:W-:-:S04]  /*1060*/  ULDC.64 UR6, c[0x0][0xa20] ;  /* 0x0002880000067ab9 */ /* 0x000fc80000000a00 */
[----:B-1----:R3:W5:Y:S01]  /*1070*/  @P0 LDG.E R18, desc[UR40][R2.64] ;  /* 0x0000002802120981 */ /* 0x002762000c1e1900 */
[----:B--2---:R-:W-:Y:S02]  /*1080*/  ISETP.NE.U32.AND P1, PT, R12, RZ, PT ;  /* 0x000000ff0c00720c */ /* 0x004fe40003f25070 */
[----:B------:R-:W-:Y:S02]  /*1090*/  ISETP.NE.U32.AND P2, PT, RZ, UR6, PT ;  /* 0x00000006ff007c0c */ /* 0x000fe4000bf45070 */
[----:B------:R-:W-:Y:S02]  /*10a0*/  LOP3.LUT R0, R6, 0xff0000, RZ, 0xc0, !PT ;  /* 0x00ff000006007812 */ /* 0x000fe400078ec0ff */
[----:B------:R-:W-:Y:S02]  /*10b0*/  SHF.R.U32.HI R7, RZ, 0x8, R4 ;  /* 0x00000008ff077819 */ /* 0x000fe40000011604 */
[----:B------:R-:W-:Y:S02]  /*10c0*/  ISETP.NE.AND.EX P1, PT, R13, RZ, PT, P1 ;  /* 0x000000ff0d00720c */ /* 0x000fe40003f25310 */
[----:B------:R-:W-:-:S02]  /*10d0*/  ISETP.NE.AND.EX P2, PT, RZ, UR7, PT, P2 ;  /* 0x00000007ff007c0c */ /* 0x000fc4000bf45320 */
[----:B------:R-:W-:Y:S02]  /*10e0*/  LEA.HI R155, R0, R7, RZ, 0x10 ;  /* 0x00000007009b7211 */ /* 0x000fe400078f80ff */
[----:B0-----:R-:W-:Y:S01]  /*10f0*/  SEL R0, R11, 0x1, P1 ;  /* 0x000000010b007807 */ /* 0x001fe20000800000 */
[----:B---34-:R-:W-:Y:S08]  /*1100*/  @P0 BRA `(.L_x_2022) ;  /* 0x0000000000240947 */ /* 0x018ff00003800000 */
        /* <DEDUP_REMOVED lines=9> */
.L_x_2022:
[----:B------:R-:W-:Y:S01]  /*11a0*/  IMAD R17, R0, R17, RZ ;  /* 0x0000001100117224 */ /* 0x000fe200078e02ff */
[----:B------:R-:W-:Y:S01]  /*11b0*/  LOP3.LUT R154, R6, 0xffff, RZ, 0xc0, !PT ;  /* 0x0000ffff069a7812 */ /* 0x000fe200078ec0ff */
[----:B------:R-:W-:Y:S06]  /*11c0*/  @!P2 BRA `(.L_x_2023) ;  /* 0x000000000010a947 */ /* 0x000fec0003800000 */
[----:B------:R-:W-:-:S04]  /*11d0*/  LEA R2, P0, R153, UR6, 0x2 ;  /* 0x0000000699027c11 */ /* 0x000fc8000f8010ff */
[----:B------:R-:W-:-:S05]  /*11e0*/  LEA.HI.X R3, R153, UR7, R14, 0x2, P0 ;  /* 0x0000000799037c11 */ /* 0x000fca00080f140e */
[----:B------:R0:W5:Y:S01]  /*11f0*/  LDG.E R17, desc[UR40][R2.64] ;  /* 0x0000002802117981 */ /* 0x000162000c1e1900 */
[----:B------:R-:W-:Y:S05]  /*1200*/  BRA `(.L_x_2024) ;  /* 0x0000000000247947 */ /* 0x000fea0003800000 */
.L_x_2023:
[----:B------:R-:W-:Y:S02]  /*1210*/  ULDC.64 UR4, c[0x0][0xa08] ;  /* 0x0002820000047ab9 */ /* 0x000fe40000000a00 */
[----:B------:R-:W-:-:S04]  /*1220*/  ISETP.NE.U32.AND P0, PT, RZ, UR4, PT ;  /* 0x00000004ff007c0c */ /* 0x000fc8000bf05070 */
[----:B------:R-:W-:-:S13]  /*1230*/  ISETP.NE.AND.EX P0, PT, RZ, UR5, PT, P0 ;  /* 0x00000005ff007c0c */ /* 0x000fda000bf05300 */
[----:B------:R-:W-:Y:S05]  /*1240*/  @!P0 BRA `(.L_x_2024) ;  /* 0x0000000000148947 */ /* 0x000fea0003800000 */
[----:B------:R-:W0:Y:S02]  /*1250*/  LDC.64 R2, c[0x0][0xa08] ;  /* 0x00028200ff027b82 */ /* 0x000e240000000a00 */
[----:B0-----:R-:W-:-:S05]  /*1260*/  IMAD.WIDE R2, R153, 0x4, R2 ;  /* 0x0000000499027825 */ /* 0x001fca00078e0202 */
[----:B------:R-:W2:Y:S04]  /*1270*/  LDG.E R17, desc[UR40][R2.64] ;  /* 0x0000002802117981 */ /* 0x000ea8000c1e1900 */
[----:B------:R-:W2:Y:S02]  /*1280*/  LDG.E R0, desc[UR40][R2.64+0x4] ;  /* 0x0000042802007981 */ /* 0x000ea4000c1e1900 */
[----:B--2---:R-:W-:-:S07]  /*1290*/  IMAD.IADD R17, R0, 0x1, -R17 ;  /* 0x0000000100117824 */ /* 0x004fce00078e0a11 */
.L_x_2024:
[----:B------:R-:W1:Y:S01]  /*12a0*/  LDC R0, c[0x0][0x448] ;  /* 0x00011200ff007b82 */ /* 0x000e620000000800 */
[----:B------:R-:W-:Y:S01]  /*12b0*/  IMAD R16, R5, 0xc0, RZ ;  /* 0x000000c005107824 */ /* 0x000fe200078e02ff */
[----:B------:R-:W-:Y:S01]  /*12c0*/  LOP3.LUT R11, R155, 0xff, RZ, 0xc0, !PT ;  /* 0x000000ff9b0b7812 */ /* 0x000fe200078ec0ff */
[----:B-----5:R-:W-:Y:S01]  /*12d0*/  IMAD.IADD R17, R17, 0x1, -R10 ;  /* 0x0000000111117824 */ /* 0x020fe200078e0a0a */
[----:B------:R-:W-:Y:S01]  /*12e0*/  SHF.R.U32.HI R155, RZ, 0x10, R155 ;  /* 0x00000010ff9b7819 */ /* 0x000fe2000001169b */
[----:B------:R-:W-:Y:S02]  /*12f0*/  IMAD.MOV.U32 R88, RZ, RZ, RZ ;  /* 0x000000ffff587224 */ /* 0x000fe400078e00ff */
[----:B------:R2:W-:Y:S01]  /*1300*/  STL [R1+0x1c], R11 ;  /* 0x00001c0b01007387 */ /* 0x0005e20000100800 */
[----:B-1----:R-:W-:Y:S02]  /*1310*/  ISETP.NE.AND P0, PT, R0, 0x1, PT ;  /* 0x000000010000780c */ /* 0x002fe40003f05270 */
[----:B------:R-:W-:-:S11]  /*1320*/  IADD3 R0, R16, 0xbf, RZ ;  /* 0x000000bf10007810 */ /* 0x000fd60007ffe0ff */
[----:B0-----:R-:W0:Y:S08]  /*1330*/  @P0 LDC R3, c[0x0][0x44c] ;  /* 0x00011300ff030b82 */ /* 0x001e300000000800 */
[----:B------:R-:W1:Y:S01]  /*1340*/  @P0 LDC R7, c[0x0][0x450] ;  /* 0x00011400ff070b82 */ /* 0x000e620000000800 */
[----:B0-----:R-:W-:Y:S01]  /*1350*/  @P0 IMAD.HI.U32 R2, R0, R3, RZ ;  /* 0x0000000300020227 */ /* 0x001fe200078e00ff */
[----:B------:R-:W-:-:S04]  /*1360*/  IADD3 R3, R17, 0x80, -R18 ;  /* 0x0000008011037810 */ /* 0x000fc80007ffe812 */
[----:B-1----:R-:W-:Y:S01]  /*1370*/  @P0 SHF.R.U32.HI R0, RZ, R7, R2 ;  /* 0x00000007ff000219 */ /* 0x002fe20000011602 */
[----:B------:R-:W-:-:S04]  /*1380*/  VIADD R2, R17, 0x7f ;  /* 0x0000007f11027836 */ /* 0x000fc80000000000 */
[----:B------:R-:W-:Y:S01]  /*1390*/  IMAD.IADD R0, R3, 0x1, R0 ;  /* 0x0000000103007824 */ /* 0x000fe200078e0200 */
[----:B------:R-:W-:-:S04]  /*13a0*/  SHF.R.S32.HI R3, RZ, 0x1f, R2 ;  /* 0x0000001fff037819 */ /* 0x000fc80000011402 */
[----:B------:R-:W-:Y:S02]  /*13b0*/  SHF.R.S32.HI R5, RZ, 0x1f, R0 ;  /* 0x0000001fff057819 */ /* 0x000fe40000011400 */
[----:B------:R-:W-:Y:S02]  /*13c0*/  LEA.HI R3, R3, R2, RZ, 0x7 ;  /* 0x0000000203037211 */ /* 0x000fe400078f38ff */
[----:B------:R-:W-:Y:S02]  /*13d0*/  LEA.HI R5, R5, R0, RZ, 0x7 ;  /* 0x0000000005057211 */ /* 0x000fe400078f38ff */
[----:B------:R-:W-:Y:S02]  /*13e0*/  SHF.R.S32.HI R3, RZ, 0x7, R3 ;  /* 0x00000007ff037819 */ /* 0x000fe40000011403 */
[----:B------:R-:W-:-:S04]  /*13f0*/  SHF.R.S32.HI R0, RZ, 0x7, R5 ;  /* 0x00000007ff007819 */ /* 0x000fc80000011405 */
[----:B------:R-:W-:-:S04]  /*1400*/  VIMNMX R6, R3, R0, PT ;  /* 0x0000000003067248 */ /* 0x000fc80003fe0100 */
[----:B------:R-:W-:-:S13]  /*1410*/  ISETP.GE.AND P0, PT, R6, 0x1, PT ;  /* 0x000000010600780c */ /* 0x000fda0003f06270 */
[----:B--2---:R-:W-:Y:S05]  /*1420*/  @!P0 BRA `(.L_x_2025) ;  /* 0x0000000000788947 */ /* 0x004fea0003800000 */
[----:B------:R-:W0:Y:S01]  /*1430*/  LDC R0, c[0x0][0x9f0] ;  /* 0x00027c00ff007b82 */ /* 0x000e220000000800 */
[----:B------:R-:W-:-:S04]  /*1440*/  ISETP.NE.AND P0, PT, R155, RZ, PT ;  /* 0x000000ff9b00720c */ /* 0x000fc80003f05270 */
[----:B0-----:R-:W-:-:S04]  /*1450*/  SEL R9, R155, R0, P0 ;  /* 0x000000009b097207 */ /* 0x001fc80000000000 */
[-C--:B------:R-:W-:Y:S02]  /*1460*/  IABS R5, R9.reuse ;  /* 0x0000000900057213 */ /* 0x080fe40000000000 */
        /* <DEDUP_REMOVED lines=26> */
.L_x_2025:
[-C--:B------:R-:W-:Y:S01]  /*1610*/  IMAD R23, R11, R88.reuse, RZ ;  /* 0x000000580b177224 */ /* 0x080fe200078e02ff */
[----:B------:R-:W-:Y:S01]  /*1620*/  PLOP3.LUT P0, PT, PT, PT, PT, 0x80, 0x0 ;  /* 0x000000000000781c */ /* 0x000fe20003f0f070 */
[----:B------:R-:W-:Y:S01]  /*1630*/  IMAD.MOV.U32 R0, RZ, RZ, RZ ;  /* 0x000000ffff007224 */ /* 0x000fe200078e00ff */
[----:B------:R-:W-:Y:S02]  /*1640*/  MOV R28, RZ ;  /* 0x000000ff001c7202 */ /* 0x000fe40000000f00 */
[----:B------:R-:W-:Y:S02]  /*1650*/  CS2R R118, SRZ ;  /* 0x0000000000767805 */ /* 0x000fe4000001ff00 */
[----:B------:R-:W-:Y:S02]  /*1660*/  VIADDMNMX R88, R23, R88, R6, PT ;  /* 0x0000005817587246 */ /* 0x000fe40003800106 */
[----:B------:R-:W-:Y:S02]  /*1670*/  CS2R R116, SRZ ;  /* 0x0000000000747805 */ /* 0x000fe4000001ff00 */
[----:B------:R-:W-:-:S02]  /*1680*/  CS2R R114, SRZ ;  /* 0x0000000000727805 */ /* 0x000fc4000001ff00 */
[----:B------:R-:W-:Y:S02]  /*1690*/  CS2R R112, SRZ ;  /* 0x0000000000707805 */ /* 0x000fe4000001ff00 */
[----:B------:R-:W-:Y:S02]  /*16a0*/  ISETP.GT.AND P1, PT, R88, R23, PT ;  /* 0x000000175800720c */ /* 0x000fe40003f24270 */
        /* <DEDUP_REMOVED lines=20> */
[----:B------:R-:W-:-:S05]  /*17f0*/  SHF.R.S32.HI R4, RZ, 0x7, R4 ;  /* 0x00000007ff047819 */ /* 0x000fca0000011404 */
        /* <DEDUP_REMOVED lines=28> */
.L_x_2027:
[----:B------:R-:W2:Y:S01]  /*19c0*/  LDL R2, [R1+0x24] ;  /* 0x0000240001027983 */ /* 0x000ea20000100800 */
[----:B------:R-:W-:Y:S02]  /*19d0*/  ISETP.NE.AND P0, PT, R19, 0x3, PT ;  /* 0x000000031300780c */ /* 0x000fe40003f05270 */
[----:B--2---:R-:W-:-:S04]  /*19e0*/  LEA.HI R0, R2, R2, RZ, 0x1 ;  /* 0x0000000202007211 */ /* 0x004fc800078f08ff */
[----:B------:R-:W-:-:S05]  /*19f0*/  LOP3.LUT R0, R0, 0xfffffffe, RZ, 0xc0, !PT ;  /* 0xfffffffe00007812 */ /* 0x000fca00078ec0ff */
[----:B------:R-:W-:-:S05]  /*1a00*/  IMAD.IADD R0, R2, 0x1, -R0 ;  /* 0x0000000102007824 */ /* 0x000fca00078e0a00 */
[----:B------:R-:W-:-:S04]  /*1a10*/  SHF.L.U32 R0, R0, 0x1f, RZ ;  /* 0x0000001f00007819 */ /* 0x000fc800000006ff */
[----:B------:R-:W0:Y:S02]  /*1a20*/  SYNCS.PHASECHK.TRANS64.TRYWAIT P1, [UR38+0x16800], R0 ;  /* 0x01680000ff0075a7 */ /* 0x000e240008020166 */
[----:B0-----:R-:W-:Y:S05]  /*1a30*/  @!P1 BRA `(.L_x_2028) ;  /* 0x0000010800809947 */ /* 0x001fea0003800000 */
.L_x_2182:
[----:B------:R-:W-:Y:S05]  /*1a40*/  @!P0 BRA `(.L_x_2029) ;  /* 0x0000000000048947 */ /* 0x000fea0003800000 */
[----:B------:R-:W-:Y:S01]  /*1a50*/  BPT.TRAP 0x1 ;  /* 0x000000040000795c */ /* 0x000fe20000300000 */
.L_x_2029:
[----:B0-----:R-:W-:Y:S02]  /*1a60*/  IMAD.U32 R0, RZ, RZ, UR37 ;  /* 0x00000025ff007e24 */ /* 0x001fe4000f8e00ff */
[----:B------:R-:W-:-:S03]  /*1a70*/  IMAD.U32 R3, RZ, RZ, UR36 ;  /* 0x00000024ff037e24 */ /* 0x000fc6000f8e00ff */
[----:B------:R-:W-:Y:S02]  /*1a80*/  LEA R0, R0, UR38, 0x3 ;  /* 0x0000002600007c11 */ /* 0x000fe4000f8e18ff */
[----:B------:R-:W-:-:S04]  /*1a90*/  SHF.L.U32 R3, R3, 0x1f, RZ ;  /* 0x0000001f03037819 */ /* 0x000fc800000006ff */
[----:B------:R0:W1:Y:S01]  /*1aa0*/  SYNCS.PHASECHK.TRANS64.TRYWAIT P2, [R0+URZ+0x16830], R3 ;  /* 0x01683003000075a7 */ /* 0x000062000804017f */
[----:B------:R-:W-:Y:S05]  /*1ab0*/  @!P0 BRA `(.L_x_2030) ;  /* 0x0000000000048947 */ /* 0x000fea0003800000 */
[----:B------:R-:W-:Y:S01]  /*1ac0*/  BPT.TRAP 0x1 ;  /* 0x000000040000795c */ /* 0x000fe20000300000 */
.L_x_2030:
[----:B------:R-:W2:Y:S02]  /*1ad0*/  S2R R2, SR_TID.X ;  /* 0x0000000000027919 */ /* 0x000ea40000002100 */
[----:B--2---:R-:W-:Y:S01]  /*1ae0*/  LOP3.LUT P1, RZ, R2, 0x7f, RZ, 0xc0, !PT ;  /* 0x0000007f02ff7812 */ /* 0x004fe2000782c0ff */
[----:B-1----:R-:W-:-:S12]  /*1af0*/  @P2 BRA `(.L_x_2031) ;  /* 0x0000000000082947 */ /* 0x002fd80003800000 */
[----:B------:R-:W1:Y:S02]  /*1b00*/  SYNCS.PHASECHK.TRANS64.TRYWAIT P2, [R0+URZ+0x16830], R3 ;  /* 0x01683003000075a7 */ /* 0x000e64000804017f */
[----:B-1----:R-:W-:Y:S05]  /*1b10*/  @!P2 BRA `(.L_x_2032) ;  /* 0x000001080060a947 */ /* 0x002fea0003800000 */
.L_x_2031:
[----:B------:R-:W-:Y:S05]  /*1b20*/  WARPSYNC.ALL ;  /* 0x0000000000007948 */ /* 0x000fea0003800000 */
[----:B------:R-:W-:Y:S01]  /*1b30*/  UIADD3 UR4, UR38, 0xe400, URZ ;  /* 0x0000e40026047890 */ /* 0x000fe2000fffe03f */
[----:B------:R-:W-:Y:S01]  /*1b40*/  WARPGROUP.ARRIVE ;  /* 0x00000000000079c5 */ /* 0x000fe20000000000 */
[----:B------:R-:W-:Y:S01]  /*1b50*/  ULOP3.LUT UR8, UR42, 0x10000, URZ, 0xfc, !UPT ;  /* 0x000100002a087892 */ /* 0x000fe2000f8efc3f */
[----:B------:R-:W2:Y:S01]  /*1b60*/  LDC R10, c[0x0][0x448] ;  /* 0x00011200ff0a7b82 */ /* 0x000ea20000000800 */
[----:B------:R-:W-:Y:S01]  /*1b70*/  USHF.R.U32.HI UR4, URZ, 0x4, UR4 ;  /* 0x000000043f047899 */ /* 0x000fe20008011604 */
[----:B01----:R-:W-:Y:S01]  /*1b80*/  @!P1 VIADD R0, R0, 0x16840 ;  /* 0x0001684000009836 */ /* 0x003fe20000000000 */
[----:B------:R-:W-:Y:S01]  /*1b90*/  UMOV UR9, 0x40000040 ;  /* 0x4000004000097882 */ /* 0x000fe20000000000 */
[----:B------:R-:W-:Y:S01]  /*1ba0*/  UMOV UR11, 0x40000040 ;  /* 0x40000040000b7882 */ /* 0x000fe20000000000 */
[----:B------:R-:W-:-:S02]  /*1bb0*/  ULOP3.LUT UR4, UR4, 0x3fff, URZ, 0xc0, !UPT ;  /* 0x00003fff04047892 */ /* 0x000fc4000f8ec03f */
[----:B------:R-:W-:Y:S01]  /*1bc0*/  UIADD3 UR12, UR8, 0x2, URZ ;  /* 0x00000002080c7890 */ /* 0x000fe2000fffe03f */
[----:B------:R-:W-:Y:S01]  /*1bd0*/  @!P1 PRMT R0, RZ, 0x654, R0 ;  /* 0x00000654ff009816 */ /* 0x000fe20000000000 */
[----:B------:R-:W-:Y:S01]  /*1be0*/  ULOP3.LUT UR20, UR4, 0x10000, URZ, 0xfc, !UPT ;  /* 0x0001000004147892 */ /* 0x000fe2000f8efc3f */
[----:B------:R-:W-:Y:S01]  /*1bf0*/  UMOV UR13, 0x40000040 ;  /* 0x40000040000d7882 */ /* 0x000fe20000000000 */
[----:B------:R-:W-:Y:S02]  /*1c00*/  UMOV UR15, 0x40000040 ;  /* 0x40000040000f7882 */ /* 0x000fe40000000000 */
[----:B------:R-:W-:Y:S02]  /*1c10*/  ULEA UR10, UR37, UR20, 0xa ;  /* 0x00000014250a7291 */ /* 0x000fe4000f8e503f */
[----:B------:R-:W-:Y:S02]  /*1c20*/  UIADD3 UR16, UR8, 0x4, URZ ;  /* 0x0000000408107890 */ /* 0x000fe4000fffe03f */
[----:B------:R-:W-:-:S02]  /*1c30*/  UIADD3 UR14, UR10, 0x2, URZ ;  /* 0x000000020a0e7890 */ /* 0x000fc4000fffe03f */
[----:B------:R-:W-:Y:S01]  /*1c40*/  UIADD3 UR18, UR10, 0x4, URZ ;  /* 0x000000040a127890 */ /* 0x000fe2000fffe03f */
[----:B------:R-:W-:Y:S02]  /*1c50*/  UMOV UR17, 0x40000040 ;  /* 0x4000004000117882 */ /* 0x000fe40000000000 */
[----:B------:R-:W-:Y:S01]  /*1c60*/  HGMMA.64x128x16.F32.BF16 R24, gdesc[UR8], RZ, !UPT, gsb0 ;  /* 0x01e00000081879f0 */ /* 0x000fe2000c0018ff */
[----:B------:R-:W-:Y:S01]  /*1c70*/  UMOV UR19, 0x40000040 ;  /* 0x4000004000137882 */ /* 0x000fe20000000000 */
[----:B------:R-:W-:Y:S01]  /*1c80*/  UIADD3 UR4, UR8, 0x6, URZ ;  /* 0x0000000608047890 */ /* 0x000fe2000fffe03f */
[----:B--2---:R-:W-:Y:S01]  /*1c90*/  ISETP.NE.AND P2, PT, R10, 0x1, PT ;  /* 0x000000010a00780c */ /* 0x004fe20003f45270 */
[----:B------:R-:W-:Y:S01]  /*1ca0*/  UIADD3 UR6, UR10, 0x6, URZ ;  /* 0x000000060a067890 */ /* 0x000fe2000fffe03f */
[----:B------:R-:W-:Y:S01]  /*1cb0*/  UMOV UR5, 0x40000040 ;  /* 0x4000004000057882 */ /* 0x000fe20000000000 */
[----:B------:R-:W-:-:S10]  /*1cc0*/  UMOV UR7, 0x40000040 ;  /* 0x4000004000077882 */ /* 0x000fd40000000000 */
[----:B------:R-:W0:Y:S01]  /*1cd0*/  @P2 LDC R10, c[0x0][0x44c] ;  /* 0x00011300ff0a2b82 */ /* 0x000e220000000800 */
        /* <DEDUP_REMOVED lines=8> */
[----:B------:R-:W-:Y:S01]  /*1d60*/  HGMMA.64x128x16.F32.BF16 R24, gdesc[UR4], R24, gsb0 ;  /* 0x01e00000041879f0 */ /* 0x000fe20008001818 */
[----:B------:R-:W-:Y:S01]  /*1d70*/  ULDC UR6, c[0x0][0x9d8] ;  /* 0x0002760000067ab9 */ /* 0x000fe20000000800 */
[----:B------:R-:W-:Y:S01]  /*1d80*/  ULDC UR7, c[0x0][0x988] ;  /* 0x0002620000077ab9 */ /* 0x000fe20000000800 */
[----:B------:R-:W-:Y:S02]  /*1d90*/  WARPGROUP.DEPBAR.LE gsb0, 0x0 ;  /* 0x00008000000079c5 */ /* 0x000fe40000010000 */
[----:B------:R-:W-:Y:S01]  /*1da0*/  FMUL.FTZ R27, R27, UR6 ;  /* 0x000000061b1b7c20 */ /* 0x000fe20008410000 */
[----:B------:R-:W-:Y:S01]  /*1db0*/  FMUL.FTZ R13, R37, UR6 ;  /* 0x00000006250d7c20 */ /* 0x000fe20008410000 */
[----:B------:R-:W-:Y:S02]  /*1dc0*/  IMAD.IADD R37, R152, 0x1, R16 ;  /* 0x0000000198257824 */ /* 0x000fe400078e0210 */
[----:B------:R-:W-:Y:S01]  /*1dd0*/  FMUL.FTZ R39, R39, UR6 ;  /* 0x0000000627277c20 */ /* 0x000fe20008410000 */
[----:B------:R1:W-:Y:S01]  /*1de0*/  MUFU.TANH R112, R27 ;  /* 0x0000001b00707308 */ /* 0x0003e20000002400 */
[----:B------:R-:W-:Y:S01]  /*1df0*/  FMUL.FTZ R26, R26, UR6 ;  /* 0x000000061a1a7c20 */ /* 0x000fe20008410000 */
[----:B0-----:R-:W-:-:S04]  /*1e00*/  @P2 IMAD.HI.U32 R10, R37, R10, RZ ;  /* 0x0000000a250a2227 */ /* 0x001fc800078e00ff */
[----:B------:R-:W-:Y:S01]  /*1e10*/  FMUL.FTZ R30, R30, UR6 ;  /* 0x000000061e1e7c20 */ /* 0x000fe20008410000 */
[----:B------:R-:W-:Y:S01]  /*1e20*/  FMUL.FTZ R31, R31, UR6 ;  /* 0x000000061f1f7c20 */ /* 0x000fe20008410000 */
[----:B------:R-:W-:Y:S01]  /*1e30*/  FMUL.FTZ R34, R34, UR6 ;  /* 0x0000000622227c20 */ /* 0x000fe20008410000 */
[----:B------:R-:W-:Y:S01]  /*1e40*/  FMUL.FTZ R35, R35, UR6 ;  /* 0x0000000623237c20 */ /* 0x000fe20008410000 */
[----:B------:R-:W-:Y:S01]  /*1e50*/  FMUL.FTZ R38, R38, UR6 ;  /* 0x0000000626267c20 */ /* 0x000fe20008410000 */
[----:B------:R0:W-:Y:S01]  /*1e60*/  MUFU.TANH R98, R39 ;  /* 0x0000002700627308 */ /* 0x0001e20000002400 */
[----:B-1----:R-:W1:Y:S01]  /*1e70*/  @P2 LDC R27, c[0x0][0x450] ;  /* 0x00011400ff1b2b82 */ /* 0x002e620000000800 */
[----:B------:R-:W-:Y:S01]  /*1e80*/  FMUL.FTZ R21, R29, UR6 ;  /* 0x000000061d157c20 */ /* 0x000fe20008410000 */
[----:B------:R-:W-:Y:S01]  /*1e90*/  FMUL.FTZ R42, R42, UR6 ;  /* 0x000000062a2a7c20 */ /* 0x000fe20008410000 */
[----:B------:R-:W-:Y:S01]  /*1ea0*/  FMUL.FTZ R94, R43, UR6 ;  /* 0x000000062b5e7c20 */ /* 0x000fe20008410000 */
[----:B------:R-:W-:Y:S01]  /*1eb0*/  FMUL.FTZ R92, R46, UR6 ;  /* 0x000000062e5c7c20 */ /* 0x000fe20008410000 */
[----:B------:R-:W-:Y:S01]  /*1ec0*/  FMUL.FTZ R90, R47, UR6 ;  /* 0x000000062f5a7c20 */ /* 0x000fe20008410000 */
[----:B------:R-:W-:Y:S01]  /*1ed0*/  FMUL.FTZ R89, R24, UR6 ;  /* 0x0000000618597c20 */ /* 0x000fe20008410000 */
[----:B------:R2:W3:Y:S01]  /*1ee0*/  MUFU.TANH R114, R26 ;  /* 0x0000001a00727308 */ /* 0x0004e20000002400 */
[----:B0-----:R-:W-:-:S02]  /*1ef0*/  IMAD.MOV.U32 R39, RZ, RZ, -0x80 ;  /* 0xffffff80ff277424 */ /* 0x001fc400078e00ff */
[----:B------:R-:W-:Y:S01]  /*1f00*/  FMUL.FTZ R24, R28, UR6 ;  /* 0x000000061c187c20 */ /* 0x000fe20008410000 */
[----:B------:R-:W-:Y:S01]  /*1f10*/  FMUL.FTZ R28, R51, UR6 ;  /* 0x00000006331c7c20 */ /* 0x000fe20008410000 */
[----:B------:R-:W-:Y:S01]  /*1f20*/  FMUL.FTZ R8, R56, UR6 ;  /* 0x0000000638087c20 */ /* 0x000fe20008410000 */
[----:B------:R-:W-:Y:S02]  /*1f30*/  IMAD R39, R88, R39, 0x80 ;  /* 0x0000008058277424 */ /* 0x000fe400078e0227 */
[----:B------:R-:W-:Y:S01]  /*1f40*/  FMUL.FTZ R56, R55, UR6 ;  /* 0x0000000637387c20 */ /* 0x000fe20008410000 */
[----:B------:R-:W-:Y:S01]  /*1f50*/  FMUL.FTZ R58, R58, UR6 ;  /* 0x000000063a3a7c20 */ /* 0x000fe20008410000 */
[----:B------:R-:W0:Y:S01]  /*1f60*/  MUFU.TANH R30, R30 ;  /* 0x0000001e001e7308 */ /* 0x000e220000002400 */
[----:B--2---:R-:W-:Y:S01]  /*1f70*/  FMUL.FTZ R26, R50, UR6 ;  /* 0x00000006321a7c20 */ /* 0x004fe20008410000 */
[--C-:B------:R-:W-:Y:S01]  /*1f80*/  IADD3 R108, -R22, 0x1, R39.reuse ;  /* 0x00000001166c7810 */ /* 0x100fe20007ffe127 */
[----:B------:R-:W-:Y:S01]  /*1f90*/  FMUL.FTZ R70, R70, UR6 ;  /* 0x0000000646467c20 */ /* 0x000fe20008410000 */
[----:B------:R-:W-:Y:S01]  /*1fa0*/  IADD3 R39, -R22, R17, R39 ;  /* 0x0000001116277210 */ /* 0x000fe20007ffe127 */
[----:B------:R-:W-:Y:S01]  /*1fb0*/  FMUL.FTZ R5, R52, UR6 ;  /* 0x0000000634057c20 */ /* 0x000fe20008410000 */
[----:B------:R-:W-:Y:S01]  /*1fc0*/  IADD3 R108, -R18, R108, R17 ;  /* 0x0000006c126c7210 */ /* 0x000fe20007ffe111 */
[----:B------:R-:W-:Y:S01]  /*1fd0*/  FMUL.FTZ R52, R59, UR6 ;  /* 0x000000063b347c20 */ /* 0x000fe20008410000 */
[----:B------:R-:W2:Y:S01]  /*1fe0*/  MUFU.TANH R31, R31 ;  /* 0x0000001f001f7308 */ /* 0x000ea20000002400 */
[----:B-1----:R-:W-:Y:S01]  /*1ff0*/  @P2 SHF.R.U32.HI R37, RZ, R27, R10 ;  /* 0x0000001bff252219 */ /* 0x002fe2000001160a */
[----:B------:R-:W-:Y:S01]  /*2000*/  FMUL.FTZ R27, R54, UR6 ;  /* 0x00000006361b7c20 */ /* 0x000fe20008410000 */
[----:B------:R-:W-:Y:S01]  /*2010*/  FMUL.FTZ R66, R66, UR6 ;  /* 0x0000000642427c20 */ /* 0x000fe20008410000 */
[----:B------:R-:W-:Y:S01]  /*2020*/  FMUL.FTZ R54, R62, UR6 ;  /* 0x000000063e367c20 */ /* 0x000fe20008410000 */
[----:B------:R-:W-:Y:S01]  /*2030*/  FMUL.FTZ R63, R63, UR6 ;  /* 0x000000063f3f7c20 */ /* 0x000fe20008410000 */
[----:B------:R-:W1:Y:S01]  /*2040*/  SHFL.IDX PT, R10, R37, 0x1, 0x1c1f ;  /* 0x003c1f00250a7f89 */ /* 0x000e6200000e0000 */
[----:B------:R-:W-:Y:S01]  /*2050*/  FMUL.FTZ R4, R48, UR6 ;  /* 0x0000000630047c20 */ /* 0x000fe20008410000 */
[----:B------:R-:W4:Y:S01]  /*2060*/  MUFU.TANH R34, R34 ;  /* 0x0000002200227308 */ /* 0x000f220000002400 */
[----:B------:R-:W-:Y:S01]  /*2070*/  FMUL.FTZ R67, R67, UR6 ;  /* 0x0000000643437c20 */ /* 0x000fe20008410000 */
[----:B------:R-:W-:Y:S01]  /*2080*/  FMUL.FTZ R2, R44, UR6 ;  /* 0x000000062c027c20 */ /* 0x000fe20008410000 */
[----:B------:R-:W-:Y:S01]  /*2090*/  FMUL.FTZ R71, R71, UR6 ;  /* 0x0000000647477c20 */ /* 0x000fe20008410000 */
[----:B------:R-:W-:Y:S01]  /*20a0*/  FMUL.FTZ R11, R40, UR6 ;  /* 0x00000006280b7c20 */ /* 0x000fe20008410000 */
[----:B------:R-:W-:Y:S01]  /*20b0*/  FMUL.FTZ R74, R74, UR6 ;  /* 0x000000064a4a7c20 */ /* 0x000fe20008410000 */
[----:B------:R-:W-:Y:S01]  /*20c0*/  FMUL.FTZ R75, R75, UR6 ;  /* 0x000000064b4b7c20 */ /* 0x000fe20008410000 */
[----:B------:R-:W-:Y:S01]  /*20d0*/  FMUL.FTZ R78, R78, UR6 ;  /* 0x000000064e4e7c20 */ /* 0x000fe20008410000 */
[----:B------:R-:W5:Y:S01]  /*20e0*/  MUFU.TANH R35, R35 ;  /* 0x0000002300237308 */ /* 0x000f620000002400 */
        /* <DEDUP_REMOVED lines=8> */
[----:B------:R-:W5:Y:S01]  /*2170*/  SHFL.IDX PT, R37, R37, RZ, 0x1c1f ;  /* 0x001c1fff25257589 */ /* 0x000f6200000e0000 */
[----:B------:R-:W-:Y:S01]  /*2180*/  FMUL.FTZ R25, R25, UR6 ;  /* 0x0000000619197c20 */ /* 0x000fe20008410000 */
[----:B------:R-:W-:Y:S01]  /*2190*/  FMUL.FTZ R12, R41, UR6 ;  /* 0x00000006290c7c20 */ /* 0x000fe20008410000 */
[----:B------:R-:W-:Y:S01]  /*21a0*/  MOV R41, UR7 ;  /* 0x0000000700297c02 */ /* 0x000fe20008000f00 */
[----:B------:R-:W-:Y:S01]  /*21b0*/  FMUL.FTZ R20, R33, UR6 ;  /* 0x0000000621147c20 */ /* 0x000fe20008410000 */
[----:B-1----:R-:W-:Y:S01]  /*21c0*/  VIADDMNMX R10, R10, R108, R39, PT ;  /* 0x0000006c0a0a7246 */ /* 0x002fe20003800127 */
[----:B------:R-:W-:Y:S01]  /*21d0*/  FMUL.FTZ R47, R64, UR6 ;  /* 0x00000006402f7c20 */ /* 0x000fe20008410000 */
[----:B------:R-:W1:Y:S01]  /*21e0*/  MUFU.TANH R42, R42 ;  /* 0x0000002a002a7308 */ /* 0x000e620000002400 */
[----:B------:R-:W-:Y:S01]  /*21f0*/  FMUL.FTZ R6, R49, UR6 ;  /* 0x0000000631067c20 */ /* 0x000fe20008410000 */
[----:B------:R-:W-:Y:S01]  /*2200*/  ISETP.GT.AND P3, PT, R10, RZ, PT ;  /* 0x000000ff0a00720c */ /* 0x000fe20003f64270 */
[----:B------:R-:W-:Y:S01]  /*2210*/  FMUL.FTZ R49, R68, UR6 ;  /* 0x0000000644317c20 */ /* 0x000fe20008410000 */
[C---:B------:R-:W-:Y:S01]  /*2220*/  ISETP.GT.AND P4, PT, R10.reuse, 0x1, PT ;  /* 0x000000010a00780c */ /* 0x040fe20003f84270 */
[----:B------:R-:W-:Y:S01]  /*2230*/  FMUL.FTZ R7, R53, UR6 ;  /* 0x0000000635077c20 */ /* 0x000fe20008410000 */
[----:B------:R-:W-:Y:S01]  /*2240*/  ISETP.GT.AND P5, PT, R10, 0x8, PT ;  /* 0x000000080a00780c */ /* 0x000fe20003fa4270 */
[----:B------:R-:W-:Y:S01]  /*2250*/  FMUL.FTZ R53, R72, UR6 ;  /* 0x0000000648357c20 */ /* 0x000fe20008410000 */
[----:B---3--:R-:W-:Y:S01]  /*2260*/  FSEL R114, R114, -INF , P3 ;  /* 0xff80000072727808 */ /* 0x008fe20001800000 */
[----:B------:R-:W3:Y:S01]  /*2270*/  MUFU.TANH R94, R94 ;  /* 0x0000005e005e7308 */ /* 0x000ee20000002400 */
[----:B------:R-:W-:Y:S01]  /*2280*/  FSEL R112, R112, -INF , P4 ;  /* 0xff80000070707808 */ /* 0x000fe20002000000 */
[----:B------:R-:W-:Y:S01]  /*2290*/  FMUL.FTZ R3, R45, UR6 ;  /* 0x000000062d037c20 */ /* 0x000fe20008410000 */
[----:B------:R-:W-:Y:S01]  /*22a0*/  ISETP.GT.AND P3, PT, R10, 0x9, PT ;  /* 0x000000090a00780c */ /* 0x000fe20003f64270 */
[----:B------:R-:W-:Y:S01]  /*22b0*/  FMUL.FTZ R9, R57, UR6 ;  /* 0x0000000639097c20 */ /* 0x000fe20008410000 */
[----:B0-----:R-:W-:Y:S01]  /*22c0*/  FSEL R110, R30, -INF , P5 ;  /* 0xff8000001e6e7808 */ /* 0x001fe20002800000 */
[----:B------:R-:W-:Y:S01]  /*22d0*/  FMUL.FTZ R57, R76, UR6 ;  /* 0x000000064c397c20 */ /* 0x000fe20008410000 */
[----:B------:R-:W-:Y:S01]  /*22e0*/  FMNMX.FTZ R29, R114, R112, !PT ;  /* 0x00000070721d7209 */ /* 0x000fe20007810000 */
[----:B------:R-:W0:Y:S01]  /*22f0*/  MUFU.TANH R92, R92 ;  /* 0x0000005c005c7308 */ /* 0x000e220000002400 */
[----:B------:R-:W-:Y:S01]  /*2300*/  ISETP.GT.AND P4, PT, R10, 0x10, PT ;  /* 0x000000100a00780c */ /* 0x000fe20003f84270 */
[----:B------:R-:W-:Y:S01]  /*2310*/  FMUL.FTZ R33, R84, UR6 ;  /* 0x0000000654217c20 */ /* 0x000fe20008410000 */
[----:B--2---:R-:W-:Y:S01]  /*2320*/  FSEL R106, R31, -INF , P3 ;  /* 0xff8000001f6a7808 */ /* 0x004fe20001800000 */
[----:B------:R-:W-:Y:S01]  /*2330*/  FMUL.FTZ R43, R60, UR6 ;  /* 0x000000063c2b7c20 */ /* 0x000fe20008410000 */
[----:B------:R-:W-:Y:S01]  /*2340*/  FMNMX.FTZ R29, R110, R29, !PT ;  /* 0x0000001d6e1d7209 */ /* 0x000fe20007810000 */
[----:B------:R-:W-:Y:S01]  /*2350*/  FMUL.FTZ R45, R61, UR6 ;  /* 0x000000063d2d7c20 */ /* 0x000fe20008410000 */
[----:B------:R-:W-:Y:S01]  /*2360*/  ISETP.GT.AND P3, PT, R10, 0x11, PT ;  /* 0x000000110a00780c */ /* 0x000fe20003f64270 */
[----:B------:R-:W2:Y:S01]  /*2370*/  MUFU.TANH R90, R90 ;  /* 0x0000005a005a7308 */ /* 0x000ea20000002400 */
[----:B----4-:R-:W-:Y:S01]  /*2380*/  FSEL R104, R34, -INF , P4 ;  /* 0xff80000022687808 */ /* 0x010fe20002000000 */
[----:B------:R-:W-:Y:S01]  /*2390*/  FMUL.FTZ R51, R65, UR6 ;  /* 0x0000000641337c20 */ /* 0x000fe20008410000 */
[----:B------:R-:W-:Y:S01]  /*23a0*/  FMNMX.FTZ R29, R106, R29, !PT ;  /* 0x0000001d6a1d7209 */ /* 0x000fe20007810000 */
[----:B------:R-:W-:Y:S01]  /*23b0*/  FMUL.FTZ R55, R69, UR6 ;  /* 0x0000000645377c20 */ /* 0x000fe20008410000 */
[----:B------:R-:W-:Y:S01]  /*23c0*/  ISETP.GT.AND P4, PT, R10, 0x18, PT ;  /* 0x000000180a00780c */ /* 0x000fe20003f84270 */
[----:B------:R-:W-:Y:S01]  /*23d0*/  FMUL.FTZ R59, R73, UR6 ;  /* 0x00000006493b7c20 */ /* 0x000fe20008410000 */
[----:B-----5:R-:W-:Y:S01]  /*23e0*/  FSEL R102, R35, -INF , P3 ;  /* 0xff80000023667808 */ /* 0x020fe20001800000 */
[----:B------:R-:W4:Y:S01]  /*23f0*/  MUFU.TANH R26, R26 ;  /* 0x0000001a001a7308 */ /* 0x000f220000002400 */
[----:B------:R-:W-:Y:S01]  /*2400*/  FMNMX.FTZ R29, R104, R29, !PT ;  /* 0x0000001d681d7209 */ /* 0x000fe20007810000 */
[----:B------:R-:W-:Y:S01]  /*2410*/  FMUL.FTZ R61, R77, UR6 ;  /* 0x000000064d3d7c20 */ /* 0x000fe20008410000 */
[----:B------:R-:W-:Y:S01]  /*2420*/  ISETP.GT.AND P3, PT, R10, 0x19, PT ;  /* 0x000000190a00780c */ /* 0x000fe20003f64270 */
[----:B------:R-:W-:Y:S01]  /*2430*/  FMUL.FTZ R31, R81, UR6 ;  /* 0x00000006511f7c20 */ /* 0x000fe20008410000 */
[----:B------:R-:W-:Y:S01]  /*2440*/  FSEL R100, R38, -INF , P4 ;  /* 0xff80000026647808 */ /* 0x000fe20002000000 */
[----:B------:R-:W-:Y:S01]  /*2450*/  FMUL.FTZ R35, R85, UR6 ;  /* 0x0000000655237c20 */ /* 0x000fe20008410000 */
[----:B------:R-:W-:Y:S01]  /*2460*/  FMNMX.FTZ R29, R102, R29, !PT ;  /* 0x0000001d661d7209 */ /* 0x000fe20007810000 */
[----:B------:R-:W-:Y:S01]  /*2470*/  MUFU.TANH R28, R28 ;  /* 0x0000001c001c7308 */ /* 0x000fe20000002400 */
[----:B------:R-:W-:Y:S01]  /*2480*/  ISETP.GT.AND P4, PT, R10, 0x20, PT ;  /* 0x000000200a00780c */ /* 0x000fe20003f84270 */
[----:B------:R5:W-:Y:S01]  /*2490*/  @!P1 SYNCS.ARRIVE.TRANS64.RED.A1T0 RZ, [R0+URZ], RZ ;  /* 0x000000ff00ff99a7 */ /* 0x000be2000810043f */
[----:B------:R-:W-:-:S02]  /*24a0*/  FSEL R98, R98, -INF , P3 ;  /* 0xff80000062627808 */ /* 0x000fc40001800000 */
[----:B------:R-:W-:Y:S02]  /*24b0*/  FMNMX.FTZ R29, R100, R29, !PT ;  /* 0x0000001d641d7209 */ /* 0x000fe40007810000 */
[----:B------:R-:W-:Y:S01]  /*24c0*/  ISETP.GT.AND P3, PT, R10, 0x21, PT ;  /* 0x000000210a00780c */ /* 0x000fe20003f64270 */
[----:B------:R-:W5:Y:S01]  /*24d0*/  MUFU.TANH R27, R27 ;  /* 0x0000001b001b7308 */ /* 0x000f620000002400 */
[----:B-1----:R-:W-:Y:S02]  /*24e0*/  FSEL R96, R42, -INF , P4 ;  /* 0xff8000002a607808 */ /* 0x002fe40002000000 */
[----:B------:R-:W-:Y:S02]  /*24f0*/  FMNMX.FTZ R29, R98, R29, !PT ;  /* 0x0000001d621d7209 */ /* 0x000fe40007810000 */
[----:B------:R-:W-:Y:S02]  /*2500*/  ISETP.GT.AND P4, PT, R10, 0x28, PT ;  /* 0x000000280a00780c */ /* 0x000fe40003f84270 */
[----:B---3--:R-:W-:Y:S01]  /*2510*/  FSEL R94, R94, -INF , P3 ;  /* 0xff8000005e5e7808 */ /* 0x008fe20001800000 */
[----:B------:R-:W-:Y:S01]  /*2520*/  MUFU.TANH R56, R56 ;  /* 0x0000003800387308 */ /* 0x000fe20000002400 */
[----:B------:R-:W-:-:S02]  /*2530*/  FMNMX.FTZ R29, R96, R29, !PT ;  /* 0x0000001d601d7209 */ /* 0x000fc40007810000 */
[----:B------:R-:W-:Y:S02]  /*2540*/  ISETP.GT.AND P3, PT, R10, 0x29, PT ;  /* 0x000000290a00780c */ /* 0x000fe40003f64270 */
[----:B0-----:R-:W-:Y:S02]  /*2550*/  FSEL R92, R92, -INF , P4 ;  /* 0xff8000005c5c7808 */ /* 0x001fe40002000000 */
[----:B------:R-:W-:Y:S01]  /*2560*/  FMNMX.FTZ R29, R94, R29, !PT ;  /* 0x0000001d5e1d7209 */ /* 0x000fe20007810000 */
[----:B------:R-:W0:Y:S01]  /*2570*/  MUFU.TANH R58, R58 ;  /* 0x0000003a003a7308 */ /* 0x000e220000002400 */
[----:B------:R-:W-:Y:S02]  /*2580*/  ISETP.GT.AND P4, PT, R10, 0x30, PT ;  /* 0x000000300a00780c */ /* 0x000fe40003f84270 */
[----:B--2---:R-:W-:Y:S02]  /*2590*/  FSEL R90, R90, -INF , P3 ;  /* 0xff8000005a5a7808 */ /* 0x004fe40001800000 */
[----:B------:R-:W-:-:S02]  /*25a0*/  FMNMX.FTZ R29, R92, R29, !PT ;  /* 0x0000001d5c1d7209 */ /* 0x000fc40007810000 */
[----:B------:R-:W-:Y:S01]  /*25b0*/  ISETP.GT.AND P3, PT, R10, 0x31, PT ;  /* 0x000000310a00780c */ /* 0x000fe20003f64270 */
[----:B------:R4:W-:Y:S01]  /*25c0*/  MUFU.TANH R46, R70 ;  /* 0x00000046002e7308 */ /* 0x0009e20000002400 */
[----:B------:R-:W-:Y:S02]  /*25d0*/  FMNMX.FTZ R29, R90, R29, !PT ;  /* 0x0000001d5a1d7209 */ /* 0x000fe40007810000 */
[----:B------:R-:W-:-:S04]  /*25e0*/  VIADDMNMX R39, R37, R108, R39, PT ;  /* 0x0000006c25277246 */ /* 0x000fc80003800127 */
[----:B------:R-:W-:Y:S01]  /*25f0*/  ISETP.GT.AND P5, PT, R39, 0x8, PT ;  /* 0x000000082700780c */ /* 0x000fe20003fa4270 */
[----:B------:R-:W1:Y:S01]  /*2600*/  MUFU.TANH R52, R52 ;  /* 0x0000003400347308 */ /* 0x000e620000002400 */
[----:B----4-:R-:W-:Y:S02]  /*2610*/  FSEL R70, R26, -INF , P4 ;  /* 0xff8000001a467808 */ /* 0x010fe40002000000 */
[----:B------:R-:W-:Y:S02]  /*2620*/  ISETP.GT.AND P4, PT, R10, 0x38, PT ;  /* 0x000000380a00780c */ /* 0x000fe40003f84270 */
[----:B------:R-:W-:Y:S02]  /*2630*/  FMNMX.FTZ R29, R70, R29, !PT ;  /* 0x0000001d461d7209 */ /* 0x000fe40007810000 */
[----:B-----5:R-:W-:Y:S01]  /*2640*/  FSEL R62, R27, -INF , P4 ;  /* 0xff8000001b3e7808 */ /* 0x020fe20002000000 */
[----:B------:R2:W-:Y:S01]  /*2650*/  MUFU.TANH R50, R66 ;  /* 0x0000004200327308 */ /* 0x0005e20000002400 */
[----:B------:R-:W-:-:S04]  /*2660*/  ISETP.GT.AND P4, PT, R10, 0x40, PT ;  /* 0x000000400a00780c */ /* 0x000fc80003f84270 */
[----:B0-----:R-:W-:Y:S02]  /*2670*/  FSEL R58, R58, -INF , P4 ;  /* 0xff8000003a3a7808 */ /* 0x001fe40002000000 */
[----:B------:R-:W-:Y:S01]  /*2680*/  ISETP.GT.AND P4, PT, R10, 0x48, PT ;  /* 0x000000480a00780c */ /* 0x000fe20003f84270 */
[----:B------:R-:W0:Y:S01]  /*2690*/  MUFU.TANH R54, R54 ;  /* 0x0000003600367308 */ /* 0x000e220000002400 */
[----:B--2---:R-:W-:Y:S02]  /*26a0*/  FSEL R66, R28, -INF , P3 ;  /* 0xff8000001c427808 */ /* 0x004fe40001800000 */
[----:B------:R-:W-:Y:S02]  /*26b0*/  ISETP.GT.AND P3, PT, R10, 0x39, PT ;  /* 0x000000390a00780c */ /* 0x000fe40003f64270 */
[----:B------:R-:W-:Y:S02]  /*26c0*/  FMNMX.FTZ R29, R66, R29, !PT ;  /* 0x0000001d421d7209 */ /* 0x000fe40007810000 */
[----:B------:R-:W-:Y:S01]  /*26d0*/  FSEL R56, R56, -INF , P3 ;  /* 0xff80000038387808 */ /* 0x000fe20001800000 */
[----:B------:R-:W2:Y:S01]  /*26e0*/  MUFU.TANH R48, R63 ;  /* 0x0000003f00307308 */ /* 0x000ea20000002400 */
[----:B------:R-:W-:-:S02]  /*26f0*/  FMNMX.FTZ R29, R62, R29, !PT ;  /* 0x0000001d3e1d7209 */ /* 0x000fc40007810000 */
[----:B------:R-:W-:Y:S02]  /*2700*/  ISETP.GT.AND P3, PT, R10, 0x41, PT ;  /* 0x000000410a00780c */ /* 0x000fe40003f64270 */
[----:B------:R-:W-:Y:S02]  /*2710*/  FMNMX.FTZ R29, R56, R29, !PT ;  /* 0x0000001d381d7209 */ /* 0x000fe40007810000 */
[----:B-1----:R-:W-:Y:S01]  /*2720*/  FSEL R52, R52, -INF , P3 ;  /* 0xff80000034347808 */ /* 0x002fe20001800000 */
[----:B------:R-:W1:Y:S01]  /*2730*/  MUFU.TANH R44, R67 ;  /* 0x00000043002c7308 */ /* 0x000e620000002400 */
[----:B------:R-:W-:Y:S02]  /*2740*/  FMNMX.FTZ R29, R58, R29, !PT ;  /* 0x0000001d3a1d7209 */ /* 0x000fe40007810000 */
[----:B------:R-:W-:Y:S02]  /*2750*/  ISETP.GT.AND P3, PT, R10, 0x49, PT ;  /* 0x000000490a00780c */ /* 0x000fe40003f64270 */
[----:B0-----:R-:W-:-:S02]  /*2760*/  FSEL R54, R54, -INF , P4 ;  /* 0xff80000036367808 */ /* 0x001fc40002000000 */
[----:B------:R-:W-:Y:S01]  /*2770*/  FMNMX.FTZ R29, R52, R29, !PT ;  /* 0x0000001d341d7209 */ /* 0x000fe20007810000 */
[----:B------:R-:W0:Y:S01]  /*2780*/  MUFU.TANH R40, R71 ;  /* 0x0000004700287308 */ /* 0x000e220000002400 */
[----:B------:R-:W-:Y:S02]  /*2790*/  ISETP.GT.AND P4, PT, R10, 0x50, PT ;  /* 0x000000500a00780c */ /* 0x000fe40003f84270 */
[----:B--2---:R-:W-:Y:S02]  /*27a0*/  FSEL R48, R48, -INF , P3 ;  /* 0xff80000030307808 */ /* 0x004fe40001800000 */
[----:B------:R-:W-:Y:S02]  /*27b0*/  FMNMX.FTZ R29, R54, R29, !PT ;  /* 0x0000001d361d7209 */ /* 0x000fe40007810000 */
[----:B------:R-:W-:Y:S01]  /*27c0*/  ISETP.GT.AND P3, PT, R10, 0x51, PT ;  /* 0x000000510a00780c */ /* 0x000fe20003f64270 */
[----:B------:R-:W2:Y:S01]  /*27d0*/  MUFU.TANH R42, R74 ;  /* 0x0000004a002a7308 */ /* 0x000ea20000002400 */
[----:B------:R-:W-:-:S02]  /*27e0*/  FSEL R50, R50, -INF , P4 ;  /* 0xff80000032327808 */ /* 0x000fc40002000000 */
[----:B------:R-:W-:Y:S02]  /*27f0*/  FMNMX.FTZ R29, R48, R29, !PT ;  /* 0x0000001d301d7209 */ /* 0x000fe40007810000 */
[----:B------:R-:W-:Y:S02]  /*2800*/  ISETP.GT.AND P4, PT, R10, 0x58, PT ;  /* 0x000000580a00780c */ /* 0x000fe40003f84270 */
[----:B-1----:R-:W-:Y:S01]  /*2810*/  FSEL R44, R44, -INF , P3 ;  /* 0xff8000002c2c7808 */ /* 0x002fe20001800000 */
[----:B------:R-:W1:Y:S01]  /*2820*/  MUFU.TANH R26, R75 ;  /* 0x0000004b001a7308 */ /* 0x000e620000002400 */
[----:B------:R-:W-:Y:S02]  /*2830*/  FMNMX.FTZ R29, R50, R29, !PT ;  /* 0x0000001d321d7209 */ /* 0x000fe40007810000 */
[----:B------:R-:W-:Y:S02]  /*2840*/  ISETP.GT.AND P3, PT, R10, 0x59, PT ;  /* 0x000000590a00780c */ /* 0x000fe40003f64270 */
[----:B------:R-:W-:-:S02]  /*2850*/  FSEL R46, R46, -INF , P4 ;  /* 0xff8000002e2e7808 */ /* 0x000fc40002000000 */
[----:B------:R-:W-:Y:S01]  /*2860*/  FMNMX.FTZ R29, R44, R29, !PT ;  /* 0x0000001d2c1d7209 */ /* 0x000fe20007810000 */
[----:B------:R-:W3:Y:S01]  /*2870*/  MUFU.TANH R30, R78 ;  /* 0x0000004e001e7308 */ /* 0x000ee20000002400 */
[----:B------:R-:W-:Y:S02]  /*2880*/  ISETP.GT.AND P4, PT, R10, 0x60, PT ;  /* 0x000000600a00780c */ /* 0x000fe40003f84270 */
[----:B0-----:R-:W-:Y:S02]  /*2890*/  FSEL R40, R40, -INF , P3 ;  /* 0xff80000028287808 */ /* 0x001fe40001800000 */
[----:B------:R-:W-:Y:S02]  /*28a0*/  FMNMX.FTZ R29, R46, R29, !PT ;  /* 0x0000001d2e1d7209 */ /* 0x000fe40007810000 */
[----:B------:R-:W-:Y:S01]  /*28b0*/  ISETP.GT.AND P3, PT, R10, 0x61, PT ;  /* 0x000000610a00780c */ /* 0x000fe20003f64270 */
[----:B------:R-:W0:Y:S01]  /*28c0*/  MUFU.TANH R28, R79 ;  /* 0x0000004f001c7308 */ /* 0x000e220000002400 */
[----:B--2---:R-:W-:-:S02]  /*28d0*/  FSEL R42, R42, -INF , P4 ;  /* 0xff8000002a2a7808 */ /* 0x004fc40002000000 */
[----:B------:R-:W-:Y:S02]  /*28e0*/  FMNMX.FTZ R29, R40, R29, !PT ;  /* 0x0000001d281d7209 */ /* 0x000fe40007810000 */
[----:B------:R-:W-:Y:S02]  /*28f0*/  ISETP.GT.AND P4, PT, R10, 0x68, PT ;  /* 0x000000680a00780c */ /* 0x000fe40003f84270 */
[----:B-1----:R-:W-:Y:S01]  /*2900*/  FSEL R26, R26, -INF , P3 ;  /* 0xff8000001a1a7808 */ /* 0x002fe20001800000 */
[----:B------:R-:W1:Y:S01]  /*2910*/  MUFU.TANH R32, R82 ;  /* 0x0000005200207308 */ /* 0x000e620000002400 */
[----:B------:R-:W-:Y:S02]  /*2920*/  FMNMX.FTZ R29, R42, R29, !PT ;  /* 0x0000001d2a1d7209 */ /* 0x000fe40007810000 */
[----:B------:R-:W-:Y:S02]  /*2930*/  ISETP.GT.AND P3, PT, R10, 0x69, PT ;  /* 0x000000690a00780c */ /* 0x000fe40003f64270 */
[----:B---3--:R-:W-:-:S02]  /*2940*/  FSEL R30, R30, -INF , P4 ;  /* 0xff8000001e1e7808 */ /* 0x008fc40002000000 */
[----:B------:R-:W-:Y:S01]  /*2950*/  FMNMX.FTZ R29, R26, R29, !PT ;  /* 0x0000001d1a1d7209 */ /* 0x000fe20007810000 */
[----:B------:R-:W2:Y:S01]  /*2960*/  MUFU.TANH R38, R83 ;  /* 0x0000005300267308 */ /* 0x000ea20000002400 */
[----:B------:R-:W-:Y:S02]  /*2970*/  ISETP.GT.AND P4, PT, R10, 0x70, PT ;  /* 0x000000700a00780c */ /* 0x000fe40003f84270 */
[----:B0-----:R-:W-:Y:S02]  /*2980*/  FSEL R28, R28, -INF , P3 ;  /* 0xff8000001c1c7808 */ /* 0x001fe40001800000 */
[----:B------:R-:W-:Y:S02]  /*2990*/  FMNMX.FTZ R29, R30, R29, !PT ;  /* 0x0000001d1e1d7209 */ /* 0x000fe40007810000 */
[----:B------:R-:W-:Y:S01]  /*29a0*/  ISETP.GT.AND P3, PT, R10, 0x71, PT ;  /* 0x000000710a00780c */ /* 0x000fe20003f64270 */
[----:B------:R-:W0:Y:S01]  /*29b0*/  MUFU.TANH R36, R86 ;  /* 0x0000005600247308 */ /* 0x000e220000002400 */
[----:B-1----:R-:W-:-:S02]  /*29c0*/  FSEL R32, R32, -INF , P4 ;  /* 0xff80000020207808 */ /* 0x002fc40002000000 */
[----:B------:R-:W-:Y:S02]  /*29d0*/  FMNMX.FTZ R29, R28, R29, !PT ;  /* 0x0000001d1c1d7209 */ /* 0x000fe40007810000 */
[----:B------:R-:W-:Y:S02]  /*29e0*/  ISETP.GT.AND P4, PT, R10, 0x78, PT ;  /* 0x000000780a00780c */ /* 0x000fe40003f84270 */
[----:B------:R-:W-:Y:S01]  /*29f0*/  FMNMX.FTZ R29, R32, R29, !PT ;  /* 0x0000001d201d7209 */ /* 0x000fe20007810000 */
[----:B------:R-:W1:Y:S01]  /*2a00*/  MUFU.TANH R34, R87 ;  /* 0x0000005700227308 */ /* 0x000e620000002400 */
[----:B--2---:R-:W-:Y:S02]  /*2a10*/  FSEL R38, R38, -INF , P3 ;  /* 0xff80000026267808 */ /* 0x004fe40001800000 */
[----:B------:R-:W-:Y:S02]  /*2a20*/  ISETP.GT.AND P3, PT, R10, 0x79, PT ;  /* 0x000000790a00780c */ /* 0x000fe40003f64270 */
[----:B------:R-:W-:-:S03]  /*2a30*/  FMNMX.FTZ R29, R38, R29, !PT ;  /* 0x0000001d261d7209 */ /* 0x000fc60007810000 */
[----:B------:R-:W-:Y:S01]  /*2a40*/  MUFU.TANH R89, R89 ;  /* 0x0000005900597308 */ /* 0x000fe20000002400 */
[----:B0-----:R-:W-:Y:S02]  /*2a50*/  FSEL R36, R36, -INF , P4 ;  /* 0xff80000024247808 */ /* 0x001fe40002000000 */
[----:B------:R-:W-:Y:S02]  /*2a60*/  ISETP.GT.AND P4, PT, R39, 0x1, PT ;  /* 0x000000012700780c */ /* 0x000fe40003f84270 */
[----:B------:R-:W-:-:S03]  /*2a70*/  FMNMX.FTZ R29, R36, R29, !PT ;  /* 0x0000001d241d7209 */ /* 0x000fc60007810000 */
[----:B------:R-:W0:Y:S01]  /*2a80*/  MUFU.TANH R25, R25 ;  /* 0x0000001900197308 */ /* 0x000e220000002400 */
[----:B-1----:R-:W-:-:S04]  /*2a90*/  FSEL R34, R34, -INF , P3 ;  /* 0xff80000022227808 */ /* 0x002fc80001800000 */
[----:B------:R-:W-:-:S03]  /*2aa0*/  FMNMX.FTZ R29, R34, R29, !PT ;  /* 0x0000001d221d7209 */ /* 0x000fc60007810000 */
[----:B------:R-:W1:Y:S02]  /*2ab0*/  MUFU.TANH R24, R24 ;  /* 0x0000001800187308 */ /* 0x000e640000002400 */
[----:B------:R-:W2:Y:S06]  /*2ac0*/  SHFL.BFLY PT, R10, R29, 0x2, 0x1f ;  /* 0x0c401f001d0a7f89 */ /* 0x000eac00000e0000 */
[----:B------:R-:W-:Y:S01]  /*2ad0*/  MUFU.TANH R21, R21 ;  /* 0x0000001500157308 */ /* 0x000fe20000002400 */
[----:B0-----:R-:W-:Y:S02]  /*2ae0*/  FSEL R25, R25, -INF , P4 ;  /* 0xff80000019197808 */ /* 0x001fe40002000000 */
[----:B------:R-:W-:-:S05]  /*2af0*/  ISETP.GT.AND P4, PT, R39, 0x10, PT ;  /* 0x000000102700780c */ /* 0x000fca0003f84270 */
[----:B------:R-:W0:Y:S01]  /*2b00*/  MUFU.TANH R15, R15 ;  /* 0x0000000f000f7308 */ /* 0x000e220000002400 */
[----:B-1----:R-:W-:-:S07]  /*2b10*/  FSEL R68, R24, -INF , P5 ;  /* 0xff80000018447808 */ /* 0x002fce0002800000 */
[----:B------:R-:W-:Y:S01]  /*2b20*/  MUFU.TANH R20, R20 ;  /* 0x0000001400147308 */ /* 0x000fe20000002400 */
[----:B--2---:R-:W-:Y:S01]  /*2b30*/  FMNMX.FTZ R10, R29, R10, !PT ;  /* 0x0000000a1d0a7209 */ /* 0x004fe20007810000 */
[----:B------:R-:W-:-:S04]  /*2b40*/  FMUL.FTZ R29, R80, UR6 ;  /* 0x00000006501d7c20 */ /* 0x000fc80008410000 */
[----:B------:R-:W1:Y:S02]  /*2b50*/  SHFL.BFLY PT, R27, R10, 0x1, 0x1f ;  /* 0x0c201f000a1b7f89 */ /* 0x000e6400000e0000 */
[----:B------:R-:W2:Y:S01]  /*2b60*/  MUFU.TANH R14, R14 ;  /* 0x0000000e000e7308 */ /* 0x000ea20000002400 */
[----:B0-----:R-:W-:Y:S02]  /*2b70*/  FSEL R74, R15, -INF , P4 ;  /* 0xff8000000f4a7808 */ /* 0x001fe40002000000 */
[----:B------:R-:W-:-:S05]  /*2b80*/  ISETP.GT.AND P4, PT, R39, 0x18, PT ;  /* 0x000000182700780c */ /* 0x000fca0003f84270 */
[----:B------:R-:W-:Y:S08]  /*2b90*/  MUFU.TANH R13, R13 ;  /* 0x0000000d000d7308 */ /* 0x000ff00000002400 */
[----:B------:R-:W0:Y:S01]  /*2ba0*/  MUFU.TANH R11, R11 ;  /* 0x0000000b000b7308 */ /* 0x000e220000002400 */
[----:B--2---:R-:W-:Y:S02]  /*2bb0*/  FSEL R76, R14, -INF , P4 ;  /* 0xff8000000e4c7808 */ /* 0x004fe40002000000 */
[----:B------:R-:W-:-:S02]  /*2bc0*/  ISETP.GT.AND P4, PT, R39, 0x20, PT ;  /* 0x000000202700780c */ /* 0x000fc40003f84270 */
[----:B-1----:R-:W-:-:S03]  /*2bd0*/  FMNMX.FTZ R10, R10, R27, !PT ;  /* 0x0000001b0a0a7209 */ /* 0x002fc60007810000 */
[----:B------:R-:W1:Y:S01]  /*2be0*/  MUFU.TANH R12, R12 ;  /* 0x0000000c000c7308 */ /* 0x000e620000002400 */
[C---:B------:R-:W-:Y:S01]  /*2bf0*/  FSETP.NEU.FTZ.AND P3, PT, R10.reuse, -INF , PT ;  /* 0xff8000000a00780b */ /* 0x040fe20003f7d000 */
[----:B------:R-:W-:-:S06]  /*2c00*/  FMUL.FTZ R27, R10, R41 ;  /* 0x000000290a1b7220 */ /* 0x000fcc0000410000 */
[----:B------:R-:W2:Y:S01]  /*2c10*/  MUFU.TANH R2, R2 ;  /* 0x0000000200027308 */ /* 0x000ea20000002400 */
[----:B------:R-:W-:Y:S02]  /*2c20*/  FSEL R27, R27, RZ, P3 ;  /* 0x000000ff1b1b7208 */ /* 0x000fe40001800000 */
[----:B------:R-:W-:Y:S02]  /*2c30*/  ISETP.GT.AND P3, PT, R39, RZ, PT ;  /* 0x000000ff2700720c */ /* 0x000fe40003f64270 */
[----:B0-----:R-:W-:Y:S01]  /*2c40*/  FSEL R80, R11, -INF , P4 ;  /* 0xff8000000b507808 */ /* 0x001fe20002000000 */
[-CC-:B------:R-:W-:Y:S01]  /*2c50*/  FFMA.FTZ R141, R96, R41.reuse, -R27.reuse ;  /* 0x00000029608d7223 */ /* 0x180fe2000001081b */
[----:B------:R-:W-:Y:S01]  /*2c60*/  FSEL R64, R89, -INF , P3 ;  /* 0xff80000059407808 */ /* 0x000fe20001800000 */
[----:B------:R-:W0:Y:S01]  /*2c70*/  MUFU.TANH R3, R3 ;  /* 0x0000000300037308 */ /* 0x000e220000002400 */
[----:B------:R-:W-:Y:S01]  /*2c80*/  ISETP.GT.AND P3, PT, R39, 0x9, PT ;  /* 0x000000092700780c */ /* 0x000fe20003f64270 */
[--C-:B------:R-:W-:Y:S01]  /*2c90*/  FFMA.FTZ R143, R92, R41, -R27.reuse ;  /* 0x000000295c8f7223 */ /* 0x100fe2000001081b */
[----:B------:R-:W-:Y:S01]  /*2ca0*/  FMNMX.FTZ R37, R64, R25, !PT ;  /* 0x0000001940257209 */ /* 0x000fe20007810000 */
[-CC-:B------:R-:W-:Y:S01]  /*2cb0*/  FFMA.FTZ R147, R100, R41.reuse, -R27.reuse ;  /* 0x0000002964937223 */ /* 0x180fe2000001081b */
[----:B------:R-:W-:Y:S01]  /*2cc0*/  FSEL R72, R21, -INF , P3 ;  /* 0xff80000015487808 */ /* 0x000fe20001800000 */
[--C-:B------:R-:W-:Y:S01]  /*2cd0*/  FFMA.FTZ R14, R102, R41, -R27.reuse ;  /* 0x00000029660e7223 */ /* 0x100fe2000001081b */
[----:B------:R-:W-:Y:S01]  /*2ce0*/  FMNMX.FTZ R37, R68, R37, !PT ;  /* 0x0000002544257209 */ /* 0x000fe20007810000 */
[----:B------:R-:W3:Y:S01]  /*2cf0*/  MUFU.TANH R4, R4 ;  /* 0x0000000400047308 */ /* 0x000ee20000002400 */
[C---:B------:R-:W-:Y:S01]  /*2d00*/  ISETP.GT.AND P3, PT, R39.reuse, 0x11, PT ;  /* 0x000000112700780c */ /* 0x040fe20003f64270 */
[--C-:B------:R-:W-:Y:S01]  /*2d10*/  FFMA.FTZ R137, R70, R41, -R27.reuse ;  /* 0x0000002946897223 */ /* 0x100fe2000001081b */
[----:B------:R-:W-:Y:S01]  /*2d20*/  FMNMX.FTZ R37, R72, R37, !PT ;  /* 0x0000002548257209 */ /* 0x000fe20007810000 */
[-CC-:B------:R-:W-:Y:S01]  /*2d30*/  FFMA.FTZ R145, R104, R41.reuse, -R27.reuse ;  /* 0x0000002968917223 */ /* 0x180fe2000001081b */
[----:B------:R-:W-:Y:S01]  /*2d40*/  FSEL R20, R20, -INF , P3 ;  /* 0xff80000014147808 */ /* 0x000fe20001800000 */
[--C-:B------:R-:W-:Y:S01]  /*2d50*/  FFMA.FTZ R24, R106, R41, -R27.reuse ;  /* 0x000000296a187223 */ /* 0x100fe2000001081b */
[----:B------:R-:W-:Y:S01]  /*2d60*/  FMNMX.FTZ R37, R74, R37, !PT ;  /* 0x000000254a257209 */ /* 0x000fe20007810000 */
[----:B------:R-:W4:Y:S01]  /*2d70*/  MUFU.TANH R6, R6 ;  /* 0x0000000600067308 */ /* 0x000f220000002400 */
[----:B------:R-:W-:Y:S01]  /*2d80*/  ISETP.GT.AND P3, PT, R39, 0x19, PT ;  /* 0x000000192700780c */ /* 0x000fe20003f64270 */
[--C-:B------:R-:W-:Y:S01]  /*2d90*/  FFMA.FTZ R139, R62, R41, -R27.reuse ;  /* 0x000000293e8b7223 */ /* 0x100fe2000001081b */
[----:B------:R-:W-:Y:S01]  /*2da0*/  FMNMX.FTZ R37, R20, R37, !PT ;  /* 0x0000002514257209 */ /* 0x000fe20007810000 */
[-CC-:B------:R-:W-:Y:S01]  /*2db0*/  FFMA.FTZ R151, R110, R41.reuse, -R27.reuse ;  /* 0x000000296e977223 */ /* 0x180fe2000001081b */
[----:B------:R-:W-:Y:S01]  /*2dc0*/  FSEL R78, R13, -INF , P3 ;  /* 0xff8000000d4e7808 */ /* 0x000fe20001800000 */
[--C-:B------:R-:W-:Y:S01]  /*2dd0*/  FFMA.FTZ R60, R112, R41, -R27.reuse ;  /* 0x00000029703c7223 */ /* 0x100fe2000001081b */
[----:B------:R-:W-:Y:S01]  /*2de0*/  FMNMX.FTZ R37, R76, R37, !PT ;  /* 0x000000254c257209 */ /* 0x000fe20007810000 */
[----:B------:R-:W5:Y:S01]  /*2df0*/  MUFU.TANH R5, R5 ;  /* 0x0000000500057308 */ /* 0x000f620000002400 */
[C---:B------:R-:W-:Y:S01]  /*2e00*/  ISETP.GT.AND P3, PT, R39.reuse, 0x21, PT ;  /* 0x000000212700780c */ /* 0x040fe20003f64270 */
[--C-:B------:R-:W-:Y:S01]  /*2e10*/  FFMA.FTZ R149, R114, R41, -R27.reuse ;  /* 0x0000002972957223 */ /* 0x100fe2000001081b */
[----:B------:R-:W-:Y:S01]  /*2e20*/  FMNMX.FTZ R37, R78, R37, !PT ;  /* 0x000000254e257209 */ /* 0x000fe20007810000 */
[-CC-:B------:R-:W-:Y:S01]  /*2e30*/  FFMA.FTZ R133, R58, R41.reuse, -R27.reuse ;  /* 0x000000293a857223 */ /* 0x180fe2000001081b */
[C---:B------:R-:W-:Y:S01]  /*2e40*/  ISETP.GT.AND P4, PT, R39.reuse, 0x28, PT ;  /* 0x000000282700780c */ /* 0x040fe20003f84270 */
[--C-:B------:R-:W-:Y:S01]  /*2e50*/  FFMA.FTZ R135, R54, R41, -R27.reuse ;  /* 0x0000002936877223 */ /* 0x100fe2000001081b */
[----:B-1----:R-:W-:Y:S01]  /*2e60*/  FSEL R12, R12, -INF , P3 ;  /* 0xff8000000c0c7808 */ /* 0x002fe20001800000 */
[----:B------:R-:W1:Y:S01]  /*2e70*/  MUFU.TANH R7, R7 ;  /* 0x0000000700077308 */ /* 0x000e620000002400 */
[----:B------:R-:W-:Y:S01]  /*2e80*/  FMNMX.FTZ R37, R80, R37, !PT ;  /* 0x0000002550257209 */ /* 0x000fe20007810000 */
[-CC-:B------:R-:W-:Y:S01]  /*2e90*/  FFMA.FTZ R127, R30, R41.reuse, -R27.reuse ;  /* 0x000000291e7f7223 */ /* 0x180fe2000001081b */
[C---:B------:R-:W-:Y:S01]  /*2ea0*/  ISETP.GT.AND P3, PT, R39.reuse, 0x29, PT ;  /* 0x000000292700780c */ /* 0x040fe20003f64270 */
[-CC-:B------:R-:W-:Y:S01]  /*2eb0*/  FFMA.FTZ R121, R32, R41.reuse, -R27.reuse ;  /* 0x0000002920797223 */ /* 0x180fe2000001081b */
[----:B--2---:R-:W-:Y:S01]  /*2ec0*/  FSEL R82, R2, -INF , P4 ;  /* 0xff80000002527808 */ /* 0x004fe20002000000 */
[--C-:B------:R-:W-:Y:S01]  /*2ed0*/  FFMA.FTZ R2, R98, R41, -R27.reuse ;  /* 0x0000002962027223 */ /* 0x100fe2000001081b */
[----:B------:R-:W-:Y:S01]  /*2ee0*/  FMNMX.FTZ R37, R12, R37, !PT ;  /* 0x000000250c257209 */ /* 0x000fe20007810000 */
[----:B------:R-:W2:Y:S01]  /*2ef0*/  MUFU.TANH R8, R8 ;  /* 0x0000000800087308 */ /* 0x000ea20000002400 */
[----:B------:R-:W-:Y:S01]  /*2f00*/  ISETP.GT.AND P4, PT, R39, 0x30, PT ;  /* 0x000000302700780c */ /* 0x000fe20003f84270 */
[-CC-:B------:R-:W-:Y:S01]  /*2f10*/  FFMA.FTZ R66, R66, R41.reuse, -R27.reuse ;  /* 0x0000002942427223 */ /* 0x180fe2000001081b */
[----:B0-----:R-:W-:Y:S01]  /*2f20*/  FSEL R84, R3, -INF , P3 ;  /* 0xff80000003547808 */ /* 0x001fe20001800000 */
[--C-:B------:R-:W-:Y:S01]  /*2f30*/  FFMA.FTZ R56, R56, R41, -R27.reuse ;  /* 0x0000002938387223 */ /* 0x100fe2000001081b */
[----:B------:R-:W-:Y:S01]  /*2f40*/  FMNMX.FTZ R37, R82, R37, !PT ;  /* 0x0000002552257209 */ /* 0x000fe20007810000 */
[-CC-:B------:R-:W-:Y:S01]  /*2f50*/  FFMA.FTZ R52, R52, R41.reuse, -R27.reuse ;  /* 0x0000002934347223 */ /* 0x180fe2000001081b */
[C---:B------:R-:W-:Y:S01]  /*2f60*/  ISETP.GT.AND P3, PT, R39.reuse, 0x31, PT ;  /* 0x000000312700780c */ /* 0x040fe20003f64270 */
[----:B------:R-:W0:Y:S01]  /*2f70*/  MUFU.TANH R9, R9 ;  /* 0x0000000900097308 */ /* 0x000e220000002400 */
[----:B---3--:R-:W-:Y:S01]  /*2f80*/  FSEL R86, R4, -INF , P4 ;  /* 0xff80000004567808 */ /* 0x008fe20002000000 */
[--C-:B------:R-:W-:Y:S01]  /*2f90*/  FFMA.FTZ R4, R94, R41, -R27.reuse ;  /* 0x000000295e047223 */ /* 0x100fe2000001081b */
[----:B------:R-:W-:Y:S01]  /*2fa0*/  FMNMX.FTZ R37, R84, R37, !PT ;  /* 0x0000002554257209 */ /* 0x000fe20007810000 */
[-CC-:B------:R-:W-:Y:S01]  /*2fb0*/  FFMA.FTZ R48, R48, R41.reuse, -R27.reuse ;  /* 0x0000002930307223 */ /* 0x180fe2000001081b */
[C---:B------:R-:W-:Y:S01]  /*2fc0*/  ISETP.GT.AND P4, PT, R39.reuse, 0x38, PT ;  /* 0x000000382700780c */ /* 0x040fe20003f84270 */
[--C-:B------:R-:W-:Y:S01]  /*2fd0*/  FFMA.FTZ R129, R50, R41, -R27.reuse ;  /* 0x0000002932817223 */ /* 0x100fe2000001081b */
[----:B----4-:R-:W-:Y:S01]  /*2fe0*/  FSEL R6, R6, -INF , P3 ;  /* 0xff80000006067808 */ /* 0x010fe20001800000 */
[----:B------:R-:W3:Y:S01]  /*2ff0*/  MUFU.TANH R43, R43 ;  /* 0x0000002b002b7308 */ /* 0x000ee20000002400 */
        /* <DEDUP_REMOVED lines=10> */
[----:B-1----:R-:W-:Y:S01]  /*30a0*/  FSEL R94, R7, -INF , P3 ;  /* 0xff800000075e7808 */ /* 0x002fe20001800000 */
[--C-:B------:R-:W-:Y:S01]  /*30b0*/  FFMA.FTZ R26, R26, R41, -R27.reuse ;  /* 0x000000291a1a7223 */ /* 0x100fe2000001081b */
[----:B------:R-:W-:Y:S01]  /*30c0*/  FMNMX.FTZ R37, R96, R37, !PT ;  /* 0x0000002560257209 */ /* 0x000fe20007810000 */
[-CC-:B------:R-:W-:Y:S01]  /*30d0*/  FFMA.FTZ R28, R28, R41.reuse, -R27.reuse ;  /* 0x000000291c1c7223 */ /* 0x180fe2000001081b */
[C---:B------:R-:W-:Y:S01]  /*30e0*/  ISETP.GT.AND P3, PT, R39.reuse, 0x41, PT ;  /* 0x000000412700780c */ /* 0x040fe20003f64270 */
[----:B------:R-:W1:Y:S01]  /*30f0*/  MUFU.TANH R47, R47 ;  /* 0x0000002f002f7308 */ /* 0x000e620000002400 */
[----:B--2---:R-:W-:Y:S01]  /*3100*/  FSEL R98, R8, -INF , P4 ;  /* 0xff80000008627808 */ /* 0x004fe20002000000 */
[--C-:B------:R-:W-:Y:S01]  /*3110*/  FFMA.FTZ R8, R90, R41, -R27.reuse ;  /* 0x000000295a087223 */ /* 0x100fe2000001081b */
[----:B------:R-:W-:Y:S01]  /*3120*/  FMNMX.FTZ R37, R94, R37, !PT ;  /* 0x000000255e257209 */ /* 0x000fe20007810000 */
[-CC-:B------:R-:W-:Y:S01]  /*3130*/  FFMA.FTZ R30, R38, R41.reuse, -R27.reuse ;  /* 0x00000029261e7223 */ /* 0x180fe2000001081b */
[----:B------:R-:W-:Y:S01]  /*3140*/  ISETP.GT.AND P4, PT, R39, 0x48, PT ;  /* 0x000000482700780c */ /* 0x000fe20003f84270 */
[--C-:B------:R-:W-:Y:S01]  /*3150*/  FFMA.FTZ R123, R36, R41, -R27.reuse ;  /* 0x00000029247b7223 */ /* 0x100fe2000001081b */
[----:B0-----:R-:W-:Y:S01]  /*3160*/  FSEL R92, R9, -INF , P3 ;  /* 0xff800000095c7808 */ /* 0x001fe20001800000 */
[----:B------:R-:W0:Y:S01]  /*3170*/  MUFU.TANH R51, R51 ;  /* 0x0000003300337308 */ /* 0x000e220000002400 */
[----:B------:R-:W-:Y:S01]  /*3180*/  FMNMX.FTZ R37, R98, R37, !PT ;  /* 0x0000002562257209 */ /* 0x000fe20007810000 */
[----:B------:R-:W-:Y:S01]  /*3190*/  FFMA.FTZ R32, R34, R41, -R27 ;  /* 0x0000002922207223 */ /* 0x000fe2000001081b */
[----:B------:R-:W-:-:S02]  /*31a0*/  ISETP.GT.AND P3, PT, R39, 0x49, PT ;  /* 0x000000492700780c */ /* 0x000fc40003f64270 */
[----:B---3--:R-:W-:Y:S02]  /*31b0*/  FSEL R100, R43, -INF , P4 ;  /* 0xff8000002b647808 */ /* 0x008fe40002000000 */
[----:B------:R-:W-:Y:S01]  /*31c0*/  FMNMX.FTZ R37, R92, R37, !PT ;  /* 0x000000255c257209 */ /* 0x000fe20007810000 */
[----:B------:R-:W2:Y:S01]  /*31d0*/  MUFU.TANH R49, R49 ;  /* 0x0000003100317308 */ /* 0x000ea20000002400 */
[----:B------:R-:W-:Y:S02]  /*31e0*/  ISETP.GT.AND P4, PT, R39, 0x50, PT ;  /* 0x000000502700780c */ /* 0x000fe40003f84270 */
[----:B----4-:R-:W-:Y:S02]  /*31f0*/  FSEL R90, R45, -INF , P3 ;  /* 0xff8000002d5a7808 */ /* 0x010fe40001800000 */
[----:B------:R-:W-:Y:S02]  /*3200*/  FMNMX.FTZ R37, R100, R37, !PT ;  /* 0x0000002564257209 */ /* 0x000fe40007810000 */
[----:B------:R-:W-:Y:S01]  /*3210*/  ISETP.GT.AND P3, PT, R39, 0x51, PT ;  /* 0x000000512700780c */ /* 0x000fe20003f64270 */
[----:B------:R-:W3:Y:S01]  /*3220*/  MUFU.TANH R55, R55 ;  /* 0x0000003700377308 */ /* 0x000ee20000002400 */
[----:B-1----:R-:W-:-:S02]  /*3230*/  FSEL R102, R47, -INF , P4 ;  /* 0xff8000002f667808 */ /* 0x002fc40002000000 */
[----:B------:R-:W-:Y:S02]  /*3240*/  FMNMX.FTZ R37, R90, R37, !PT ;  /* 0x000000255a257209 */ /* 0x000fe40007810000 */
[----:B------:R-:W-:Y:S02]  /*3250*/  ISETP.GT.AND P4, PT, R39, 0x58, PT ;  /* 0x000000582700780c */ /* 0x000fe40003f84270 */
[----:B0-----:R-:W-:Y:S01]  /*3260*/  FSEL R70, R51, -INF , P3 ;  /* 0xff80000033467808 */ /* 0x001fe20001800000 */
[----:B------:R-:W0:Y:S01]  /*3270*/  MUFU.TANH R53, R53 ;  /* 0x0000003500357308 */ /* 0x000e220000002400 */
[----:B------:R-:W-:Y:S02]  /*3280*/  FMNMX.FTZ R37, R102, R37, !PT ;  /* 0x0000002566257209 */ /* 0x000fe40007810000 */
[----:B------:R-:W-:Y:S02]  /*3290*/  ISETP.GT.AND P3, PT, R39, 0x59, PT ;  /* 0x000000592700780c */ /* 0x000fe40003f64270 */
[----:B--2---:R-:W-:-:S02]  /*32a0*/  FSEL R104, R49, -INF , P4 ;  /* 0xff80000031687808 */ /* 0x004fc40002000000 */
[----:B------:R-:W-:Y:S01]  /*32b0*/  FMNMX.FTZ R37, R70, R37, !PT ;  /* 0x0000002546257209 */ /* 0x000fe20007810000 */
[----:B------:R-:W1:Y:S01]  /*32c0*/  MUFU.TANH R59, R59 ;  /* 0x0000003b003b7308 */ /* 0x000e620000002400 */
[----:B------:R-:W-:Y:S02]  /*32d0*/  ISETP.GT.AND P4, PT, R39, 0x60, PT ;  /* 0x000000602700780c */ /* 0x000fe40003f84270 */
[----:B---3--:R-:W-:Y:S02]  /*32e0*/  FSEL R106, R55, -INF , P3 ;  /* 0xff800000376a7808 */ /* 0x008fe40001800000 */
[----:B------:R-:W-:Y:S02]  /*32f0*/  FMNMX.FTZ R37, R104, R37, !PT ;  /* 0x0000002568257209 */ /* 0x000fe40007810000 */
[----:B------:R-:W-:Y:S01]  /*3300*/  ISETP.GT.AND P3, PT, R39, 0x61, PT ;  /* 0x000000612700780c */ /* 0x000fe20003f64270 */
[----:B------:R-:W2:Y:S01]  /*3310*/  MUFU.TANH R57, R57 ;  /* 0x0000003900397308 */ /* 0x000ea20000002400 */
[----:B0-----:R-:W-:-:S02]  /*3320*/  FSEL R108, R53, -INF , P4 ;  /* 0xff800000356c7808 */ /* 0x001fc40002000000 */
[----:B------:R-:W-:Y:S02]  /*3330*/  FMNMX.FTZ R37, R106, R37, !PT ;  /* 0x000000256a257209 */ /* 0x000fe40007810000 */
[----:B------:R-:W-:Y:S02]  /*3340*/  ISETP.GT.AND P4, PT, R39, 0x68, PT ;  /* 0x000000682700780c */ /* 0x000fe40003f84270 */
[----:B------:R-:W-:Y:S01]  /*3350*/  FMNMX.FTZ R37, R108, R37, !PT ;  /* 0x000000256c257209 */ /* 0x000fe20007810000 */
[----:B------:R-:W0:Y:S01]  /*3360*/  MUFU.TANH R61, R61 ;  /* 0x0000003d003d7308 */ /* 0x000e220000002400 */
[----:B-1----:R-:W-:Y:S02]  /*3370*/  FSEL R62, R59, -INF , P3 ;  /* 0xff8000003b3e7808 */ /* 0x002fe40001800000 */
[----:B------:R-:W-:Y:S02]  /*3380*/  ISETP.GT.AND P3, PT, R39, 0x69, PT ;  /* 0x000000692700780c */ /* 0x000fe40003f64270 */
[----:B------:R-:W-:-:S03]  /*3390*/  FMNMX.FTZ R37, R62, R37, !PT ;  /* 0x000000253e257209 */ /* 0x000fc60007810000 */
[----:B------:R-:W1:Y:S01]  /*33a0*/  MUFU.TANH R29, R29 ;  /* 0x0000001d001d7308 */ /* 0x000e620000002400 */
[----:B--2---:R-:W-:Y:S02]  /*33b0*/  FSEL R110, R57, -INF , P4 ;  /* 0xff800000396e7808 */ /* 0x004fe40002000000 */
[----:B------:R-:W-:Y:S02]  /*33c0*/  ISETP.GT.AND P4, PT, R39, 0x70, PT ;  /* 0x000000702700780c */ /* 0x000fe40003f84270 */
[----:B------:R-:W-:-:S03]  /*33d0*/  FMNMX.FTZ R37, R110, R37, !PT ;  /* 0x000000256e257209 */ /* 0x000fc60007810000 */
[----:B------:R-:W2:Y:S01]  /*33e0*/  MUFU.TANH R31, R31 ;  /* 0x0000001f001f7308 */ /* 0x000ea20000002400 */
[----:B0-----:R-:W-:Y:S02]  /*33f0*/  FSEL R112, R61, -INF , P3 ;  /* 0xff8000003d707808 */ /* 0x001fe40001800000 */
[----:B------:R-:W-:Y:S02]  /*3400*/  ISETP.GT.AND P3, PT, R39, 0x71, PT ;  /* 0x000000712700780c */ /* 0x000fe40003f64270 */
[----:B------:R-:W-:-:S03]  /*3410*/  FMNMX.FTZ R37, R112, R37, !PT ;  /* 0x0000002570257209 */ /* 0x000fc60007810000 */
        /* <DEDUP_REMOVED lines=8> */
[----:B------:R-:W-:Y:S01]  /*34a0*/  MUFU.EX2 R149, R149 ;  /* 0x0000009500957308 */ /* 0x000fe20000000800 */
[----:B0-----:R-:W-:-:S04]  /*34b0*/  FSEL R116, R33, -INF , P4 ;  /* 0xff80000021747808 */ /* 0x001fc80002000000 */
[----:B------:R-:W-:-:S03]  /*34c0*/  FMNMX.FTZ R37, R116, R37, !PT ;  /* 0x0000002574257209 */ /* 0x000fc60007810000 */
[----:B------:R-:W0:Y:S01]  /*34d0*/  MUFU.EX2 R60, R60 ;  /* 0x0000003c003c7308 */ /* 0x000e220000000800 */
[----:B-1----:R-:W-:Y:S02]  /*34e0*/  FSEL R118, R35, -INF , P3 ;  /* 0xff80000023767808 */ /* 0x002fe40001800000 */
[----:B------:R-:W1:Y:S02]  /*34f0*/  @P2 LDC R35, c[0x0][0x44c] ;  /* 0x00011300ff232b82 */ /* 0x000e640000000800 */
[----:B------:R-:W-:-:S03]  /*3500*/  FMNMX.FTZ R37, R118, R37, !PT ;  /* 0x0000002576257209 */ /* 0x000fc60007810000 */
[----:B------:R-:W2:Y:S02]  /*3510*/  MUFU.EX2 R151, R151 ;  /* 0x0000009700977308 */ /* 0x000ea40000000800 */
[----:B------:R-:W3:Y:S06]  /*3520*/  SHFL.BFLY PT, R54, R37, 0x2, 0x1f ;  /* 0x0c401f0025367f89 */ /* 0x000eec00000e0000 */
[----:B------:R-:W4:Y:S08]  /*3530*/  MUFU.EX2 R24, R24 ;  /* 0x0000001800187308 */ /* 0x000f300000000800 */
[----:B------:R-:W5:Y:S08]  /*3540*/  MUFU.EX2 R145, R145 ;  /* 0x0000009100917308 */ /* 0x000f700000000800 */
[----:B------:R-:W1:Y:S01]  /*3550*/  MUFU.EX2 R14, R14 ;  /* 0x0000000e000e7308 */ /* 0x000e620000000800 */
[----:B---3--:R-:W-:-:S02]  /*3560*/  FMNMX.FTZ R54, R37, R54, !PT ;  /* 0x0000003625367209 */ /* 0x008fc40007810000 */
[----:B------:R-:W3:Y:S03]  /*3570*/  @P2 LDC R37, c[0x0][0x450] ;  /* 0x00011400ff252b82 */ /* 0x000ee60000000800 */
[----:B------:R-:W0:Y:S02]  /*3580*/  SHFL.BFLY PT, R51, R54, 0x1, 0x1f ;  /* 0x0c201f0036337f89 */ /* 0x000e2400000e0000 */
[----:B------:R-:W1:Y:S08]  /*3590*/  MUFU.EX2 R147, R147 ;  /* 0x0000009300937308 */ /* 0x000e700000000800 */
[----:B------:R-:W1:Y:S08]  /*35a0*/  MUFU.EX2 R2, R2 ;  /* 0x0000000200027308 */ /* 0x000e700000000800 */
[----:B------:R-:W-:Y:S01]  /*35b0*/  MUFU.EX2 R141, R141 ;  /* 0x0000008d008d7308 */ /* 0x000fe20000000800 */
[----:B0-----:R-:W-:-:S07]  /*35c0*/  FMNMX.FTZ R51, R54, R51, !PT ;  /* 0x0000003336337209 */ /* 0x001fce0007810000 */
[----:B------:R-:W-:Y:S01]  /*35d0*/  MUFU.EX2 R4, R4 ;  /* 0x0000000400047308 */ /* 0x000fe20000000800 */
[C---:B------:R-:W-:Y:S01]  /*35e0*/  FSETP.NEU.FTZ.AND P3, PT, R51.reuse, -INF , PT ;  /* 0xff8000003300780b */ /* 0x040fe20003f7d000 */
[----:B------:R-:W-:-:S06]  /*35f0*/  FMUL.FTZ R5, R51, R41 ;  /* 0x0000002933057220 */ /* 0x000fcc0000410000 */
[----:B------:R-:W-:Y:S01]  /*3600*/  MUFU.EX2 R143, R143 ;  /* 0x0000008f008f7308 */ /* 0x000fe20000000800 */
[----:B------:R-:W-:-:S05]  /*3610*/  FSEL R5, R5, RZ, P3 ;  /* 0x000000ff05057208 */ /* 0x000fca0001800000 */
[-CC-:B------:R-:W-:Y:S01]  /*3620*/  FFMA.FTZ R148, R64, R41.reuse, -R5.reuse ;  /* 0x0000002940947223 */ /* 0x180fe20000010805 */
[-CC-:B------:R-:W-:Y:S01]  /*3630*/  FFMA.FTZ R3, R25, R41.reuse, -R5.reuse ;  /* 0x0000002919037223 */ /* 0x180fe20000010805 */
[-CC-:B------:R-:W-:Y:S01]  /*3640*/  FFMA.FTZ R150, R68, R41.reuse, -R5.reuse ;  /* 0x0000002944967223 */ /* 0x180fe20000010805 */
[-CC-:B------:R-:W-:Y:S01]  /*3650*/  FFMA.FTZ R21, R6, R41.reuse, -R5.reuse ;  /* 0x0000002906157223 */ /* 0x180fe20000010805 */
[----:B------:R-:W-:Y:S01]  /*3660*/  FADD.FTZ R6, R149, R60 ;  /* 0x0000003c95067221 */ /* 0x000fe20000010000 */
[-CC-:B------:R-:W-:Y:S01]  /*3670*/  FFMA.FTZ R7, R72, R41.reuse, -R5.reuse ;  /* 0x0000002948077223 */ /* 0x180fe20000010805 */
[----:B------:R-:W-:Y:S01]  /*3680*/  MUFU.EX2 R148, R148 ;  /* 0x0000009400947308 */ /* 0x000fe20000000800 */
[-CC-:B------:R-:W-:Y:S01]  /*3690*/  FFMA.FTZ R144, R74, R41.reuse, -R5.reuse ;  /* 0x000000294a907223 */ /* 0x180fe20000010805 */
[----:B--2---:R-:W-:Y:S01]  /*36a0*/  FADD.FTZ R27, R151, R6 ;  /* 0x00000006971b7221 */ /* 0x004fe20000010000 */
[-CC-:B------:R-:W-:Y:S01]  /*36b0*/  FFMA.FTZ R9, R20, R41.reuse, -R5.reuse ;  /* 0x0000002914097223 */ /* 0x180fe20000010805 */
[-CC-:B------:R-:W-:Y:S01]  /*36c0*/  FFMA.FTZ R146, R76, R41.reuse, -R5.reuse ;  /* 0x000000294c927223 */ /* 0x180fe20000010805 */
[-C--:B------:R-:W-:Y:S01]  /*36d0*/  FFMA.FTZ R11, R78, R41.reuse, -R5 ;  /* 0x000000294e0b7223 */ /* 0x080fe20000010805 */
[----:B----4-:R-:W-:Y:S01]  /*36e0*/  FADD.FTZ R6, R24, R27 ;  /* 0x0000001b18067221 */ /* 0x010fe20000010000 */
[-CC-:B------:R-:W-:Y:S01]  /*36f0*/  FFMA.FTZ R140, R80, R41.reuse, -R5.reuse ;  /* 0x00000029508c7223 */ /* 0x180fe20000010805 */
[----:B------:R-:W0:Y:S01]  /*3700*/  MUFU.EX2 R3, R3 ;  /* 0x0000000300037308 */ /* 0x000e220000000800 */
[-CC-:B------:R-:W-:Y:S01]  /*3710*/  FFMA.FTZ R13, R12, R41.reuse, -R5.reuse ;  /* 0x000000290c0d7223 */ /* 0x180fe20000010805 */
[----:B-----5:R-:W-:Y:S01]  /*3720*/  FADD.FTZ R29, R145, R6 ;  /* 0x00000006911d7221 */ /* 0x020fe20000010000 */
[-CC-:B------:R-:W-:Y:S01]  /*3730*/  FFMA.FTZ R142, R82, R41.reuse, -R5.reuse ;  /* 0x00000029528e7223 */ /* 0x180fe20000010805 */
[-CC-:B------:R-:W-:Y:S01]  /*3740*/  FFMA.FTZ R15, R84, R41.reuse, -R5.reuse ;  /* 0x00000029540f7223 */ /* 0x180fe20000010805 */
[----:B------:R-:W-:Y:S01]  /*3750*/  FFMA.FTZ R136, R86, R41, -R5 ;  /* 0x0000002956887223 */ /* 0x000fe20000010805 */
[----:B-1----:R-:W-:Y:S01]  /*3760*/  FADD.FTZ R6, R14, R29 ;  /* 0x0000001d0e067221 */ /* 0x002fe20000010000 */
[----:B------:R-:W-:Y:S01]  /*3770*/  @P2 IMAD.HI.U32 R20, R16, R35, RZ ;  /* 0x0000002310142227 */ /* 0x000fe200078e00ff */
[----:B------:R-:W1:Y:S03]  /*3780*/  MUFU.EX2 R150, R150 ;  /* 0x0000009600967308 */ /* 0x000e660000000800 */
[-CC-:B------:R-:W-:Y:S01]  /*3790*/  FFMA.FTZ R138, R96, R41.reuse, -R5.reuse ;  /* 0x00000029608a7223 */ /* 0x180fe20000010805 */
[----:B------:R-:W-:Y:S01]  /*37a0*/  FADD.FTZ R29, R147, R6 ;  /* 0x00000006931d7221 */ /* 0x000fe20000010000 */
[-CC-:B------:R-:W-:Y:S01]  /*37b0*/  FFMA.FTZ R25, R94, R41.reuse, -R5.reuse ;  /* 0x000000295e197223 */ /* 0x180fe20000010805 */
[-CC-:B------:R-:W-:Y:S01]  /*37c0*/  FFMA.FTZ R132, R98, R41.reuse, -R5.reuse ;  /* 0x0000002962847223 */ /* 0x180fe20000010805 */
[-C--:B------:R-:W-:Y:S01]  /*37d0*/  FFMA.FTZ R27, R92, R41.reuse, -R5 ;  /* 0x000000295c1b7223 */ /* 0x080fe20000010805 */
[----:B------:R-:W-:Y:S01]  /*37e0*/  FADD.FTZ R12, R2, R29 ;  /* 0x0000001d020c7221 */ /* 0x000fe20000010000 */
[----:B------:R-:W-:Y:S01]  /*37f0*/  FFMA.FTZ R134, R100, R41, -R5 ;  /* 0x0000002964867223 */ /* 0x000fe20000010805 */
[----:B------:R-:W2:Y:S01]  /*3800*/  MUFU.EX2 R7, R7 ;  /* 0x0000000700077308 */ /* 0x000ea20000000800 */
[----:B0-----:R-:W-:Y:S01]  /*3810*/  FADD.FTZ R31, R148, R3 ;  /* 0x00000003941f7221 */ /* 0x001fe20000010000 */
[----:B------:R-:W-:Y:S01]  /*3820*/  FADD.FTZ R33, R141, R12 ;  /* 0x0000000c8d217221 */ /* 0x000fe20000010000 */
[----:B------:R-:W-:Y:S01]  /*3830*/  IMAD.MOV.U32 R12, RZ, RZ, R16 ;  /* 0x000000ffff0c7224 */ /* 0x000fe200078e0010 */
[----:B---3--:R-:W-:Y:S01]  /*3840*/  @P2 SHF.R.U32.HI R12, RZ, R37, R20 ;  /* 0x00000025ff0c2219 */ /* 0x008fe20000011614 */
[-CC-:B------:R-:W-:Y:S01]  /*3850*/  FFMA.FTZ R29, R90, R41.reuse, -R5.reuse ;  /* 0x000000295a1d7223 */ /* 0x180fe20000010805 */
[-CC-:B------:R-:W-:Y:S01]  /*3860*/  FFMA.FTZ R128, R102, R41.reuse, -R5.reuse ;  /* 0x0000002966807223 */ /* 0x180fe20000010805 */
[----:B------:R-:W-:Y:S01]  /*3870*/  FFMA.FTZ R130, R104, R41, -R5 ;  /* 0x0000002968827223 */ /* 0x000fe20000010805 */
[----:B------:R-:W0:Y:S01]  /*3880*/  MUFU.EX2 R144, R144 ;  /* 0x0000009000907308 */ /* 0x000e220000000800 */
[----:B-1----:R-:W-:Y:S01]  /*3890*/  FADD.FTZ R6, R150, R31 ;  /* 0x0000001f96067221 */ /* 0x002fe20000010000 */
[----:B------:R-:W-:Y:S01]  /*38a0*/  IADD3 R12, R12, R17, -R18 ;  /* 0x000000110c0c7210 */ /* 0x000fe20007ffe812 */
[-CC-:B------:R-:W-:Y:S01]  /*38b0*/  FFMA.FTZ R124, R108, R41.reuse, -R5.reuse ;  /* 0x000000296c7c7223 */ /* 0x180fe20000010805 */
[-CC-:B------:R-:W-:Y:S01]  /*38c0*/  FFMA.FTZ R126, R110, R41.reuse, -R5.reuse ;  /* 0x000000296e7e7223 */ /* 0x180fe20000010805 */
[-CC-:B------:R-:W-:Y:S01]  /*38d0*/  FFMA.FTZ R112, R112, R41.reuse, -R5.reuse ;  /* 0x0000002970707223 */ /* 0x180fe20000010805 */
[----:B------:R-:W-:Y:S01]  /*38e0*/  SHF.R.S32.HI R43, RZ, 0x1f, R12 ;  /* 0x0000001fff2b7819 */ /* 0x000fe2000001140c */
[-C--:B------:R-:W-:Y:S01]  /*38f0*/  FFMA.FTZ R114, R114, R41.reuse, -R5 ;  /* 0x0000002972727223 */ /* 0x080fe20000010805 */
[----:B------:R-:W1:Y:S01]  /*3900*/  MUFU.EX2 R9, R9 ;  /* 0x0000000900097308 */ /* 0x000e620000000800 */
[----:B--2---:R-:W-:Y:S01]  /*3910*/  FADD.FTZ R31, R7, R6 ;  /* 0x00000006071f7221 */ /* 0x004fe20000010000 */
[----:B------:R-:W-:Y:S01]  /*3920*/  FADD.FTZ R6, R4, R33 ;  /* 0x0000002104067221 */ /* 0x000fe20000010000 */
[-CC-:B------:R-:W-:Y:S01]  /*3930*/  FFMA.FTZ R58, R58, R41.reuse, -R5.reuse ;  /* 0x000000293a3a7223 */ /* 0x180fe20000010805 */
[-CC-:B------:R-:W-:Y:S01]  /*3940*/  FFMA.FTZ R116, R116, R41.reuse, -R5.reuse ;  /* 0x0000002974747223 */ /* 0x180fe20000010805 */
[----:B------:R-:W-:Y:S01]  /*3950*/  FFMA.FTZ R118, R118, R41, -R5 ;  /* 0x0000002976767223 */ /* 0x000fe20000010805 */
[----:B------:R-:W-:-:S02]  /*3960*/  F2FP.BF16.F32.PACK_AB R147, R2, R147 ;  /* 0x000000930293723e */ /* 0x000fc400000010ff */
[----:B------:R-:W-:Y:S01]  /*3970*/  CS2R R110, SRZ ;  /* 0x00000000006e7805 */ /* 0x000fe2000001ff00 */
[----:B------:R-:W2:Y:S01]  /*3980*/  MUFU.EX2 R146, R146 ;  /* 0x0000009200927308 */ /* 0x000ea20000000800 */
[----:B0-----:R-:W-:Y:S01]  /*3990*/  FADD.FTZ R0, R144, R31 ;  /* 0x0000001f90007221 */ /* 0x001fe20000010000 */
[----:B------:R-:W-:Y:S01]  /*39a0*/  FADD.FTZ R31, R143, R6 ;  /* 0x000000068f1f7221 */ /* 0x000fe20000010000 */
[----:B------:R-:W-:Y:S02]  /*39b0*/  F2FP.BF16.F32.PACK_AB R148, R3, R148 ;  /* 0x000000940394723e */ /* 0x000fe400000010ff */
[----:B------:R-:W-:Y:S02]  /*39c0*/  CS2R R108, SRZ ;  /* 0x00000000006c7805 */ /* 0x000fe4000001ff00 */
[----:B------:R-:W-:Y:S02]  /*39d0*/  F2FP.BF16.F32.PACK_AB R150, R7, R150 ;  /* 0x000000960796723e */ /* 0x000fe400000010ff */
[----:B------:R-:W-:-:S02]  /*39e0*/  CS2R R104, SRZ ;  /* 0x0000000000687805 */ /* 0x000fc4000001ff00 */
[----:B------:R-:W-:Y:S01]  /*39f0*/  F2FP.BF16.F32.PACK_AB R141, R4, R141 ;  /* 0x0000008d048d723e */ /* 0x000fe200000010ff */
[----:B------:R-:W0:Y:S01]  /*3a00*/  MUFU.EX2 R8, R8 ;  /* 0x0000000800087308 */ /* 0x000e220000000800 */
[----:B-1----:R-:W-:Y:S01]  /*3a10*/  FADD.FTZ R33, R9, R0 ;  /* 0x0000000009217221 */ /* 0x002fe20000010000 */
[----:B------:R-:W-:Y:S02]  /*3a20*/  F2FP.BF16.F32.PACK_AB R149, R60, R149 ;  /* 0x000000953c95723e */ /* 0x000fe400000010ff */
[----:B------:R-:W-:Y:S02]  /*3a30*/  CS2R R102, SRZ ;  /* 0x0000000000667805 */ /* 0x000fe4000001ff00 */
[----:B------:R-:W-:Y:S02]  /*3a40*/  F2FP.BF16.F32.PACK_AB R151, R24, R151 ;  /* 0x000000971897723e */ /* 0x000fe400000010ff */
[----:B------:R-:W-:Y:S02]  /*3a50*/  CS2R R100, SRZ ;  /* 0x0000000000647805 */ /* 0x000fe4000001ff00 */
[----:B------:R-:W-:-:S02]  /*3a60*/  F2FP.BF16.F32.PACK_AB R145, R14, R145 ;  /* 0x000000910e91723e */ /* 0x000fc400000010ff */
[----:B------:R-:W-:Y:S01]  /*3a70*/  CS2R R98, SRZ ;  /* 0x0000000000627805 */ /* 0x000fe2000001ff00 */
[----:B------:R-:W1:Y:S01]  /*3a80*/  MUFU.EX2 R11, R11 ;  /* 0x0000000b000b7308 */ /* 0x000e620000000800 */
[----:B--2---:R-:W-:Y:S01]  /*3a90*/  FADD.FTZ R0, R146, R33 ;  /* 0x0000002192007221 */ /* 0x004fe20000010000 */
[----:B------:R-:W-:Y:S02]  /*3aa0*/  F2FP.BF16.F32.PACK_AB R144, R9, R144 ;  /* 0x000000900990723e */ /* 0x000fe400000010ff */
[----:B------:R-:W-:Y:S02]  /*3ab0*/  CS2R R96, SRZ ;  /* 0x0000000000607805 */ /* 0x000fe4000001ff00 */
[----:B------:R-:W-:Y:S02]  /*3ac0*/  CS2R R94, SRZ ;  /* 0x00000000005e7805 */ /* 0x000fe4000001ff00 */
[----:B------:R-:W-:Y:S02]  /*3ad0*/  CS2R R92, SRZ ;  /* 0x00000000005c7805 */ /* 0x000fe4000001ff00 */
[----:B------:R-:W-:Y:S01]  /*3ae0*/  CS2R R90, SRZ ;  /* 0x00000000005a7805 */ /* 0x000fe2000001ff00 */
[----:B------:R-:W2:Y:S01]  /*3af0*/  MUFU.EX2 R137, R137 ;  /* 0x0000008900897308 */ /* 0x000ea20000000800 */
[----:B0-----:R-:W-:Y:S01]  /*3b00*/  FADD.FTZ R6, R8, R31 ;  /* 0x0000001f08067221 */ /* 0x001fe20000010000 */
[----:B------:R-:W-:Y:S01]  /*3b10*/  FFMA.FTZ R31, R70, R41, -R5 ;  /* 0x00000029461f7223 */ /* 0x000fe20000010805 */
[----:B------:R-:W-:-:S05]  /*3b20*/  F2FP.BF16.F32.PACK_AB R143, R8, R143 ;  /* 0x0000008f088f723e */ /* 0x000fca00000010ff */
[----:B------:R-:W0:Y:S01]  /*3b30*/  MUFU.EX2 R140, R140 ;  /* 0x0000008c008c7308 */ /* 0x000e220000000800 */
[C---:B-1----:R-:W-:Y:S01]  /*3b40*/  FADD.FTZ R33, R11.reuse, R0 ;  /* 0x000000000b217221 */ /* 0x042fe20000010000 */
[----:B------:R-:W-:-:S06]  /*3b50*/  F2FP.BF16.F32.PACK_AB R146, R11, R146 ;  /* 0x000000920b92723e */ /* 0x000fcc00000010ff */
[----:B------:R-:W1:Y:S01]  /*3b60*/  MUFU.EX2 R66, R66 ;  /* 0x0000004200427308 */ /* 0x000e620000000800 */
[----:B--2---:R-:W-:-:S07]  /*3b70*/  FADD.FTZ R35, R137, R6 ;  /* 0x0000000689237221 */ /* 0x004fce0000010000 */
[----:B------:R-:W2:Y:S01]  /*3b80*/  MUFU.EX2 R13, R13 ;  /* 0x0000000d000d7308 */ /* 0x000ea20000000800 */
[----:B0-----:R-:W-:Y:S01]  /*3b90*/  FADD.FTZ R0, R140, R33 ;  /* 0x000000218c007221 */ /* 0x001fe20000010000 */
[----:B------:R-:W-:Y:S01]  /*3ba0*/  FFMA.FTZ R33, R106, R41, -R5 ;  /* 0x000000296a217223 */ /* 0x000fe20000010805 */
[----:B------:R-:W-:-:S05]  /*3bb0*/  CS2R R106, SRZ ;  /* 0x00000000006a7805 */ /* 0x000fca000001ff00 */
        /* <DEDUP_REMOVED lines=11> */
[----:B--2---:R-:W-:Y:S01]  /*3c70*/  FADD.FTZ R6, R56, R35 ;  /* 0x0000002338067221 */ /* 0x004fe20000010000 */
[----:B------:R-:W-:Y:S01]  /*3c80*/  FFMA.FTZ R35, R62, R41, -R5 ;  /* 0x000000293e237223 */ /* 0x000fe20000010805 */
[----:B------:R-:W-:Y:S02]  /*3c90*/  LEA.HI R5, R43, R12, RZ, 0x7 ;  /* 0x0000000c2b057211 */ /* 0x000fe400078f38ff */
[----:B------:R-:W-:Y:S02]  /*3ca0*/  F2FP.BF16.F32.PACK_AB R139, R56, R139 ;  /* 0x0000008b388b723e */ /* 0x000fe400000010ff */
[----:B------:R-:W-:Y:S01]  /*3cb0*/  SHF.R.S32.HI R4, RZ, 0x7, R5 ;  /* 0x00000007ff047819 */ /* 0x000fe20000011405 */
[----:B------:R-:W2:Y:S01]  /*3cc0*/  MUFU.EX2 R136, R136 ;  /* 0x0000008800887308 */ /* 0x000ea20000000800 */
[C---:B0-----:R-:W-:Y:S01]  /*3cd0*/  FADD.FTZ R37, R15.reuse, R0 ;  /* 0x000000000f257221 */ /* 0x041fe20000010000 */
[----:B------:R-:W-:-:S02]  /*3ce0*/  F2FP.BF16.F32.PACK_AB R142, R15, R142 ;  /* 0x0000008e0f8e723e */ /* 0x000fc400000010ff */
[----:B------:R-:W-:-:S04]  /*3cf0*/  VIMNMX R4, R23, R4, !PT ;  /* 0x0000000417047248 */ /* 0x000fc80007fe0100 */
        /* <DEDUP_REMOVED lines=70> */
[----:B------:R1:W3:Y:S01]  /*4160*/  MUFU.EX2 R37, R112 ;  /* 0x0000007000257308 */ /* 0x0002e20000000800 */
[----:B--2---:R-:W-:-:S07]  /*4170*/  FADD.FTZ R45, R123, R2 ;  /* 0x000000027b2d7221 */ /* 0x004fce0000010000 */
[----:B------:R-:W2:Y:S01]  /*4180*/  MUFU.EX2 R114, R114 ;  /* 0x0000007200727308 */ /* 0x000ea20000000800 */
[----:B0-----:R-:W-:Y:S01]  /*4190*/  FADD.FTZ R2, R126, R43 ;  /* 0x0000002b7e027221 */ /* 0x001fe20000010000 */
[----:B-1----:R-:W-:-:S06]  /*41a0*/  CS2R R112, SRZ ;  /* 0x0000000000707805 */ /* 0x002fcc000001ff00 */
[----:B------:R-:W0:Y:S01]  /*41b0*/  MUFU.EX2 R39, R58 ;  /* 0x0000003a00277308 */ /* 0x000e220000000800 */
[C---:B---3--:R-:W-:Y:S01]  /*41c0*/  FADD.FTZ R7, R37.reuse, R2 ;  /* 0x0000000225077221 */ /* 0x048fe20000010000 */
[----:B------:R-:W-:-:S06]  /*41d0*/  F2FP.BF16.F32.PACK_AB R126, R37, R126 ;  /* 0x0000007e257e723e */ /* 0x000fcc00000010ff */
[----:B------:R-:W1:Y:S01]  /*41e0*/  MUFU.EX2 R116, R116 ;  /* 0x0000007400747308 */ /* 0x000e620000000800 */
[----:B--2---:R-:W-:-:S07]  /*41f0*/  FADD.FTZ R2, R114, R7 ;  /* 0x0000000772027221 */ /* 0x004fce0000010000 */
[----:B------:R2:W3:Y:S01]  /*4200*/  MUFU.EX2 R3, R118 ;  /* 0x0000007600037308 */ /* 0x0004e20000000800 */
[C---:B0-----:R-:W-:Y:S01]  /*4210*/  FADD.FTZ R7, R39.reuse, R2 ;  /* 0x0000000227077221 */ /* 0x041fe20000010000 */
[----:B------:R-:W-:Y:S02]  /*4220*/  F2FP.BF16.F32.PACK_AB R120, R39, R114 ;  /* 0x000000722778723e */ /* 0x000fe400000010ff */
[----:B------:R-:W-:-:S04]  /*4230*/  CS2R R114, SRZ ;  /* 0x0000000000727805 */ /* 0x000fc8000001ff00 */
[----:B------:R-:W0:Y:S01]  /*4240*/  MUFU.EX2 R32, R32 ;  /* 0x0000002000207308 */ /* 0x000e220000000800 */
[----:B-1----:R-:W-:Y:S01]  /*4250*/  FADD.FTZ R2, R116, R7 ;  /* 0x0000000774027221 */ /* 0x002fe20000010000 */
[----:B--2---:R-:W-:-:S03]  /*4260*/  CS2R R118, SRZ ;  /* 0x0000000000767805 */ /* 0x004fc6000001ff00 */
[C---:B---3--:R-:W-:Y:S01]  /*4270*/  FADD.FTZ R2, R3.reuse, R2 ;  /* 0x0000000203027221 */ /* 0x048fe20000010000 */
[----:B------:R-:W-:Y:S01]  /*4280*/  F2FP.BF16.F32.PACK_AB R122, R3, R116 ;  /* 0x00000074037a723e */ /* 0x000fe200000010ff */
[----:B------:R-:W-:Y:S01]  /*4290*/  VIADD R3, R88, 0xfffffffe ;  /* 0xfffffffe58037836 */ /* 0x000fe20000000000 */
[----:B------:R-:W-:Y:S02]  /*42a0*/  CS2R R116, SRZ ;  /* 0x0000000000747805 */ /* 0x000fe4000001ff00 */
[----:B------:R-:W-:Y:S02]  /*42b0*/  CS2R R88, SRZ ;  /* 0x0000000000587805 */ /* 0x000fe4000001ff00 */
[----:B------:R-:W-:Y:S01]  /*42c0*/  ISETP.GE.AND P3, PT, R3, R4, PT ;  /* 0x000000040300720c */ /* 0x000fe20003f66270 */
[C---:B0-----:R-:W-:Y:S01]  /*42d0*/  FADD.FTZ R0, R32.reuse, R45 ;  /* 0x0000002d20007221 */ /* 0x041fe20000010000 */
[----:B------:R-:W-:-:S11]  /*42e0*/  F2FP.BF16.F32.PACK_AB R123, R32, R123 ;  /* 0x0000007b207b723e */ /* 0x000fd600000010ff */
[----:B------:R-:W-:Y:S05]  /*42f0*/  @!P3 BRA `(.L_x_2033) ;  /* 0x0000002c0094b947 */ /* 0x000fea0003800000 */
[----:B------:R-:W-:Y:S01]  /*4300*/  IMAD.MOV.U32 R5, RZ, RZ, R10 ;  /* 0x000000ffff057224 */ /* 0x000fe200078e000a */
[----:B------:R-:W-:Y:S01]  /*4310*/  UMOV UR7, UR36 ;  /* 0x0000002400077c82 */ /* 0x000fe20008000000 */
[----:B------:R-:W-:Y:S01]  /*4320*/  IMAD.MOV.U32 R6, RZ, RZ, R51 ;  /* 0x000000ffff067224 */ /* 0x000fe200078e0033 */
[----:B------:R-:W-:Y:S01]  /*4330*/  UMOV UR6, UR37 ;  /* 0x0000002500067c82 */ /* 0x000fe20008000000 */
[----:B------:R-:W-:Y:S01]  /*4340*/  IMAD.MOV.U32 R119, RZ, RZ, RZ ;  /* 0x000000ffff777224 */ /* 0x000fe200078e00ff */
[----:B------:R-:W-:-:S06]  /*4350*/  ULDC UR21, c[0x0][0x9d8] ;  /* 0x0002760000157ab9 */ /* 0x000fcc0000000800 */
.L_x_2042:
        /* <DEDUP_REMOVED lines=9> */
.L_x_2035:
[----:B------:R-:W-:Y:S01]  /*43f0*/  ULEA UR10, UR37, UR38, 0x3 ;  /* 0x00000026250a7291 */ /* 0x000fe2000f8e183f */
[----:B------:R-:W-:-:S05]  /*4400*/  IMAD.U32 R7, RZ, RZ, UR36 ;  /* 0x00000024ff077e24 */ /* 0x000fca000f8e00ff */
[----:B------:R-:W-:-:S04]  /*4410*/  SHF.L.U32 R7, R7, 0x1f, RZ ;  /* 0x0000001f07077819 */ /* 0x000fc800000006ff */
[----:B------:R0:W1:Y:S01]  /*4420*/  SYNCS.PHASECHK.TRANS64.TRYWAIT P3, [UR10+0x16830], R7 ;  /* 0x01683007ff0075a7 */ /* 0x000062000806014a */
[----:B------:R-:W-:Y:S05]  /*4430*/  @!P0 BRA `(.L_x_2036) ;  /* 0x0000000000048947 */ /* 0x000fea0003800000 */
[----:B------:R-:W-:Y:S01]  /*4440*/  BPT.TRAP 0x1 ;  /* 0x000000040000795c */ /* 0x000fe20000300000 */
.L_x_2036:
[----:B-1----:R-:W-:Y:S05]  /*4450*/  @P3 BRA `(.L_x_2034) ;  /* 0x0000000000083947 */ /* 0x002fea0003800000 */
[----:B------:R-:W1:Y:S02]  /*4460*/  SYNCS.PHASECHK.TRANS64.TRYWAIT P3, [UR10+0x16830], R7 ;  /* 0x01683007ff0075a7 */ /* 0x000e64000806014a */
[----:B-1----:R-:W-:Y:S05]  /*4470*/  @!P3 BRA `(.L_x_2037) ;  /* 0x000000e0001cb947 */ /* 0x002fea0003800000 */
.L_x_2034:
        /* <DEDUP_REMOVED lines=8> */
[----:B------:R-:W-:Y:S01]  /*4500*/  UMOV UR24, UR4 ;  /* 0x0000000400187c82 */ /* 0x000fe20008000000 */
[----:B------:R-:W-:Y:S01]  /*4510*/  UMOV UR25, UR5 ;  /* 0x0000000500197c82 */ /* 0x000fe20008000000 */
        /* <DEDUP_REMOVED lines=19> */
.L_x_2039:
[----:B------:R-:W-:Y:S01]  /*4650*/  ULEA UR10, UR6, UR38, 0x3 ;  /* 0x00000026060a7291 */ /* 0x000fe2000f8e183f */
[----:B------:R-:W-:-:S05]  /*4660*/  IMAD.U32 R7, RZ, RZ, UR7 ;  /* 0x00000007ff077e24 */ /* 0x000fca000f8e00ff */
[----:B------:R-:W-:-:S04]  /*4670*/  SHF.L.U32 R7, R7, 0x1f, RZ ;  /* 0x0000001f07077819 */ /* 0x000fc800000006ff */
[----:B------:R0:W1:Y:S01]  /*4680*/  SYNCS.PHASECHK.TRANS64.TRYWAIT P3, [UR10+0x16850], R7 ;  /* 0x01685007ff0075a7 */ /* 0x000062000806014a */
[----:B------:R-:W-:Y:S05]  /*4690*/  @!P0 BRA `(.L_x_2040) ;  /* 0x0000000000048947 */ /* 0x000fea0003800000 */
[----:B------:R-:W-:Y:S01]  /*46a0*/  BPT.TRAP 0x1 ;  /* 0x000000040000795c */ /* 0x000fe20000300000 */
.L_x_2040:
[----:B-1----:R-:W-:Y:S05]  /*46b0*/  @P3 BRA `(.L_x_2038) ;  /* 0x0000000000083947 */ /* 0x002fea0003800000 */
[----:B------:R-:W1:Y:S02]  /*46c0*/  SYNCS.PHASECHK.TRANS64.TRYWAIT P3, [UR10+0x16850], R7 ;  /* 0x01685007ff0075a7 */ /* 0x000e64000806014a */
[----:B-1----:R-:W-:Y:S05]  /*46d0*/  @!P3 BRA `(.L_x_2041) ;  /* 0x000000dc009cb947 */ /* 0x002fea0003800000 */
.L_x_2038:
[----:B------:R-:W-:Y:S01]  /*46e0*/  UIADD3 UR7, UR38, 0x400, URZ ;  /* 0x0000040026077890 */ /* 0x000fe2000fffe03f */
[----:B------:R-:W-:Y:S01]  /*46f0*/  WARPGROUP.ARRIVE ;  /* 0x00000000000079c5 */ /* 0x000fe20000000000 */
[----:B------:R-:W-:Y:S01]  /*4700*/  UMOV UR11, 0x40000040 ;  /* 0x40000040000b7882 */ /* 0x000fe20000000000 */
[----:B------:R-:W-:Y:S01]  /*4710*/  FMUL.FTZ R20, R31, UR21 ;  /* 0x000000151f147c20 */ /* 0x000fe20008410000 */
[----:B------:R-:W-:Y:S01]  /*4720*/  USHF.R.U32.HI UR7, URZ, 0x4, UR7 ;  /* 0x000000043f077899 */ /* 0x000fe20008011607 */
[----:B------:R-:W-:Y:S01]  /*4730*/  FMUL.FTZ R31, R46, UR21 ;  /* 0x000000152e1f7c20 */ /* 0x000fe20008410000 */
[----:B------:R-:W-:Y:S01]  /*4740*/  UMOV UR15, 0x40000040 ;  /* 0x40000040000f7882 */ /* 0x000fe20000000000 */
[----:B------:R-:W2:Y:S01]  /*4750*/  @P2 LDC R46, c[0x0][0x44c] ;  /* 0x00011300ff2e2b82 */ /* 0x000ea20000000800 */
[----:B------:R-:W-:Y:S01]  /*4760*/  ULOP3.LUT UR7, UR7, 0x3fff, URZ, 0xc0, !UPT ;  /* 0x00003fff07077892 */ /* 0x000fe2000f8ec03f */
[----:B01----:R-:W-:Y:S01]  /*4770*/  FMUL.FTZ R7, R24, UR21 ;  /* 0x0000001518077c20 */ /* 0x003fe20008410000 */
[----:B------:R-:W-:Y:S01]  /*4780*/  FMUL.FTZ R24, R34, UR21 ;  /* 0x0000001522187c20 */ /* 0x000fe20008410000 */
[----:B------:R-:W-:Y:S01]  /*4790*/  FMUL.FTZ R34, R51, UR21 ;  /* 0x0000001533227c20 */ /* 0x000fe20008410000 */
[----:B------:R-:W-:Y:S01]  /*47a0*/  ULEA UR10, UR6, UR7, 0xa ;  /* 0x00000007060a7291 */ /* 0x000fe2000f8e503f */
[----:B------:R-:W-:Y:S01]  /*47b0*/  FMUL.FTZ R15, R33, UR21 ;  /* 0x00000015210f7c20 */ /* 0x000fe20008410000 */
[----:B------:R-:W-:Y:S01]  /*47c0*/  FMUL.FTZ R33, R50, UR21 ;  /* 0x0000001532217c20 */ /* 0x000fe20008410000 */
[----:B------:R-:W0:Y:S01]  /*47d0*/  @P2 LDC R51, c[0x0][0x450] ;  /* 0x00011400ff332b82 */ /* 0x000e220000000800 */
[----:B------:R-:W-:Y:S01]  /*47e0*/  UIADD3 UR14, UR10, 0x80, URZ ;  /* 0x000000800a0e7890 */ /* 0x000fe2000fffe03f */
[----:B------:R-:W-:-:S02]  /*47f0*/  IMAD.IADD R50, R152, 0x1, R16 ;  /* 0x0000000198327824 */ /* 0x000fc400078e0210 */
[----:B------:R-:W-:Y:S01]  /*4800*/  FMUL.FTZ R8, R25, UR21 ;  /* 0x0000001519087c20 */ /* 0x000fe20008410000 */
[----:B------:R-:W-:Y:S01]  /*4810*/  FMUL.FTZ R25, R35, UR21 ;  /* 0x0000001523197c20 */ /* 0x000fe20008410000 */
[----:B------:R-:W-:Y:S01]  /*4820*/  FMUL.FTZ R35, R54, UR21 ;  /* 0x0000001536237c20 */ /* 0x000fe20008410000 */
[----:B------:R-:W-:Y:S01]  /*4830*/  HGMMA.64x64x16.F32.BF16 R88, R148, gdesc[UR8].tnspB, R88, gsb0 ;  /* 0x40e0000894587df0 */ /* 0x000fe20008001858 */
        /* <DEDUP_REMOVED lines=9> */
[----:B--2---:R-:W-:-:S04]  /*48d0*/  @P2 IMAD.HI.U32 R54, R50, R46, RZ ;  /* 0x0000002e32362227 */ /* 0x004fc800078e00ff */
[----:B------:R-:W-:Y:S01]  /*48e0*/  FMUL.FTZ R29, R42, UR21 ;  /* 0x000000152a1d7c20 */ /* 0x000fe20008410000 */
[----:B------:R-:W-:Y:S01]  /*48f0*/  FMUL.FTZ R42, R63, UR21 ;  /* 0x000000153f2a7c20 */ /* 0x000fe20008410000 */
[----:B------:R-:W-:Y:S01]  /*4900*/  FMUL.FTZ R30, R43, UR21 ;  /* 0x000000152b1e7c20 */ /* 0x000fe20008410000 */
[----:B------:R-:W-:Y:S01]  /*4910*/  IMAD.MOV.U32 R46, RZ, RZ, R50 ;  /* 0x000000ffff2e7224 */ /* 0x000fe200078e0032 */
[----:B------:R-:W1:Y:S01]  /*4920*/  MUFU.TANH R9, R9 ;  /* 0x0000000900097308 */ /* 0x000e620000002400 */
[----:B------:R-:W-:Y:S01]  /*4930*/  FMUL.FTZ R13, R32, UR21 ;  /* 0x00000015200d7c20 */ /* 0x000fe20008410000 */
[----:B------:R-:W-:Y:S01]  /*4940*/  FMUL.FTZ R32, R47, UR21 ;  /* 0x000000152f207c20 */ /* 0x000fe20008410000 */
[----:B0-----:R-:W-:Y:S01]  /*4950*/  @P2 SHF.R.U32.HI R46, RZ, R51, R54 ;  /* 0x00000033ff2e2219 */ /* 0x001fe20000011636 */
[----:B------:R-:W-:Y:S02]  /*4960*/  IMAD.MOV.U32 R54, RZ, RZ, -0x80 ;  /* 0xffffff80ff367424 */ /* 0x000fe400078e00ff */
[----:B------:R-:W-:Y:S01]  /*4970*/  FMUL.FTZ R21, R36, UR21 ;  /* 0x0000001524157c20 */ /* 0x000fe20008410000 */
[----:B------:R-:W-:Y:S01]  /*4980*/  FMUL.FTZ R36, R55, UR21 ;  /* 0x0000001537247c20 */ /* 0x000fe20008410000 */
[----:B------:R-:W-:Y:S01]  /*4990*/  FMUL.FTZ R26, R37, UR21 ;  /* 0x00000015251a7c20 */ /* 0x000fe20008410000 */
[----:B------:R-:W0:Y:S01]  /*49a0*/  SHFL.IDX PT, R62, R46, 0x1, 0x1c1f ;  /* 0x003c1f002e3e7f89 */ /* 0x000e2200000e0000 */
[----:B------:R-:W-:Y:S01]  /*49b0*/  IMAD R54, R3, R54, 0x1 ;  /* 0x0000000103367424 */ /* 0x000fe200078e0236 */
[----:B------:R-:W2:Y:S01]  /*49c0*/  MUFU.TANH R10, R10 ;  /* 0x0000000a000a7308 */ /* 0x000ea20000002400 */
[----:B------:R-:W-:Y:S01]  /*49d0*/  FMUL.FTZ R37, R58, UR21 ;  /* 0x000000153a257c20 */ /* 0x000fe20008410000 */
[----:B------:R-:W-:Y:S01]  /*49e0*/  FMUL.FTZ R38, R59, UR21 ;  /* 0x000000153b267c20 */ /* 0x000fe20008410000 */
[----:B------:R-:W-:Y:S01]  /*49f0*/  FMUL.FTZ R43, R66, UR21 ;  /* 0x00000015422b7c20 */ /* 0x000fe20008410000 */
[----:B------:R-:W-:Y:S01]  /*4a00*/  IADD3 R54, R17, R54, -R22 ;  /* 0x0000003611367210 */ /* 0x000fe20007ffe816 */
[----:B------:R-:W-:Y:S01]  /*4a10*/  FMUL.FTZ R47, R67, UR21 ;  /* 0x00000015432f7c20 */ /* 0x000fe20008410000 */
[----:B------:R-:W-:Y:S01]  /*4a20*/  FMUL.FTZ R51, R71, UR21 ;  /* 0x0000001547337c20 */ /* 0x000fe20008410000 */
[----:B------:R-:W-:Y:S01]  /*4a30*/  FMUL.FTZ R70, R70, UR21 ;  /* 0x0000001546467c20 */ /* 0x000fe20008410000 */
[----:B------:R-:W3:Y:S01]  /*4a40*/  MUFU.TANH R14, R14 ;  /* 0x0000000e000e7308 */ /* 0x000ee20000002400 */
[----:B------:R-:W-:-:S02]  /*4a50*/  IMAD.IADD R54, R54, 0x1, -R18 ;  /* 0x0000000136367824 */ /* 0x000fc400078e0a12 */
        /* <DEDUP_REMOVED lines=8> */
[----:B------:R-:W-:Y:S01]  /*4ae0*/  FMUL.FTZ R71, R87, UR21 ;  /* 0x0000001557477c20 */ /* 0x000fe20008410000 */
[----:B------:R-:W-:Y:S01]  /*4af0*/  FMUL.FTZ R74, R60, UR21 ;  /* 0x000000153c4a7c20 */ /* 0x000fe20008410000 */
[----:B------:R-:W-:Y:S01]  /*4b00*/  FMUL.FTZ R44, R44, UR21 ;  /* 0x000000152c2c7c20 */ /* 0x000fe20008410000 */
[----:B------:R-:W-:Y:S01]  /*4b10*/  FMUL.FTZ R45, R45, UR21 ;  /* 0x000000152d2d7c20 */ /* 0x000fe20008410000 */
[----:B0-----:R-:W-:-:S02]  /*4b20*/  IMAD.IADD R62, R54, 0x1, R62 ;  /* 0x00000001363e7824 */ /* 0x001fc400078e023e */
[----:B------:R-:W-:Y:S01]  /*4b30*/  FMUL.FTZ R48, R48, UR21 ;  /* 0x0000001530307c20 */ /* 0x000fe20008410000 */
[----:B------:R-:W0:Y:S01]  /*4b40*/  MUFU.TANH R25, R25 ;  /* 0x0000001900197308 */ /* 0x000e220000002400 */
[----:B------:R-:W-:Y:S01]  /*4b50*/  FMUL.FTZ R49, R49, UR21 ;  /* 0x0000001531317c20 */ /* 0x000fe20008410000 */
[----:B------:R-:W-:Y:S01]  /*4b60*/  FMUL.FTZ R52, R52, UR21 ;  /* 0x0000001534347c20 */ /* 0x000fe20008410000 */
[C---:B------:R-:W-:Y:S01]  /*4b70*/  ISETP.GT.AND P5, PT, R62.reuse, RZ, PT ;  /* 0x000000ff3e00720c */ /* 0x040fe20003fa4270 */
[----:B------:R-:W-:Y:S01]  /*4b80*/  FMUL.FTZ R53, R53, UR21 ;  /* 0x0000001535357c20 */ /* 0x000fe20008410000 */
[----:B------:R-:W-:Y:S01]  /*4b90*/  ISETP.GT.AND P6, PT, R62, 0x1, PT ;  /* 0x000000013e00780c */ /* 0x000fe20003fc4270 */
[----:B------:R-:W-:Y:S01]  /*4ba0*/  FMUL.FTZ R56, R56, UR21 ;  /* 0x0000001538387c20 */ /* 0x000fe20008410000 */
[----:B-1----:R-:W-:Y:S01]  /*4bb0*/  FSEL R9, R9, -INF , P5 ;  /* 0xff80000009097808 */ /* 0x002fe20002800000 */
[----:B------:R-:W1:Y:S01]  /*4bc0*/  MUFU.TANH R27, R27 ;  /* 0x0000001b001b7308 */ /* 0x000e620000002400 */
[----:B--2---:R-:W-:Y:S01]  /*4bd0*/  FSEL R63, R10, -INF , P6 ;  /* 0xff8000000a3f7808 */ /* 0x004fe20003000000 */
[----:B------:R-:W-:Y:S01]  /*4be0*/  FMUL.FTZ R57, R57, UR21 ;  /* 0x0000001539397c20 */ /* 0x000fe20008410000 */
[----:B------:R-:W-:Y:S01]  /*4bf0*/  ISETP.GT.AND P3, PT, R62, 0x8, PT ;  /* 0x000000083e00780c */ /* 0x000fe20003f64270 */
[----:B------:R-:W-:Y:S01]  /*4c00*/  FMUL.FTZ R64, R64, UR21 ;  /* 0x0000001540407c20 */ /* 0x000fe20008410000 */
[----:B------:R-:W-:Y:S01]  /*4c10*/  FMNMX.FTZ R10, R9, R5, !PT ;  /* 0x00000005090a7209 */ /* 0x000fe20007810000 */
[----:B------:R-:W-:Y:S01]  /*4c20*/  FMUL.FTZ R65, R65, UR21 ;  /* 0x0000001541417c20 */ /* 0x000fe20008410000 */
[----:B------:R-:W-:Y:S01]  /*4c30*/  ISETP.GT.AND P4, PT, R62, 0x9, PT ;  /* 0x000000093e00780c */ /* 0x000fe20003f84270 */
[----:B------:R-:W2:Y:S01]  /*4c40*/  MUFU.TANH R28, R28 ;  /* 0x0000001c001c7308 */ /* 0x000ea20000002400 */
[----:B---3--:R-:W-:Y:S01]  /*4c50*/  FSEL R14, R14, -INF , P3 ;  /* 0xff8000000e0e7808 */ /* 0x008fe20001800000 */
[----:B------:R-:W-:Y:S01]  /*4c60*/  FMUL.FTZ R68, R68, UR21 ;  /* 0x0000001544447c20 */ /* 0x000fe20008410000 */
[----:B------:R-:W-:Y:S01]  /*4c70*/  FMNMX.FTZ R10, R63, R10, !PT ;  /* 0x0000000a3f0a7209 */ /* 0x000fe20007810000 */
[----:B------:R-:W-:Y:S01]  /*4c80*/  FMUL.FTZ R69, R69, UR21 ;  /* 0x0000001545457c20 */ /* 0x000fe20008410000 */
[----:B------:R-:W-:Y:S01]  /*4c90*/  ISETP.GT.AND P5, PT, R62, 0x10, PT ;  /* 0x000000103e00780c */ /* 0x000fe20003fa4270 */
[----:B------:R-:W-:Y:S01]  /*4ca0*/  FMUL.FTZ R72, R72, UR21 ;  /* 0x0000001548487c20 */ /* 0x000fe20008410000 */
[----:B------:R-:W-:Y:S01]  /*4cb0*/  FSEL R20, R20, -INF , P4 ;  /* 0xff80000014147808 */ /* 0x000fe20002000000 */
[----:B------:R-:W3:Y:S01]  /*4cc0*/  MUFU.TANH R29, R29 ;  /* 0x0000001d001d7308 */ /* 0x000ee20000002400 */
[----:B------:R-:W-:Y:S01]  /*4cd0*/  FMNMX.FTZ R10, R14, R10, !PT ;  /* 0x0000000a0e0a7209 */ /* 0x000fe20007810000 */
[----:B------:R-:W-:Y:S01]  /*4ce0*/  FMUL.FTZ R73, R73, UR21 ;  /* 0x0000001549497c20 */ /* 0x000fe20008410000 */
[----:B------:R-:W-:Y:S01]  /*4cf0*/  ISETP.GT.AND P6, PT, R62, 0x11, PT ;  /* 0x000000113e00780c */ /* 0x000fe20003fc4270 */
[----:B------:R-:W-:Y:S01]  /*4d00*/  FMUL.FTZ R75, R76, UR21 ;  /* 0x000000154c4b7c20 */ /* 0x000fe20008410000 */
[----:B------:R-:W-:-:S02]  /*4d10*/  WARPGROUP.DEPBAR.LE gsb0, 0x0 ;  /* 0x00008000000079c5 */ /* 0x000fc40000010000 */
[----:B------:R-:W-:Y:S01]  /*4d20*/  WARPGROUP.ARRIVE ;  /* 0x00000000000079c5 */ /* 0x000fe20000000000 */
[----:B----4-:R-:W-:Y:S01]  /*4d30*/  FSEL R24, R24, -INF , P5 ;  /* 0xff80000018187808 */ /* 0x010fe20002800000 */
[----:B------:R-:W4:Y:S01]  /*4d40*/  MUFU.TANH R30, R30 ;  /* 0x0000001e001e7308 */ /* 0x000f220000002400 */
[----:B------:R-:W-:Y:S01]  /*4d50*/  FMNMX.FTZ R10, R20, R10, !PT ;  /* 0x0000000a140a7209 */ /* 0x000fe20007810000 */
[----:B------:R-:W-:Y:S01]  /*4d60*/  FMUL.FTZ R76, R77, UR21 ;  /* 0x000000154d4c7c20 */ /* 0x000fe20008410000 */
[----:B------:R-:W-:Y:S01]  /*4d70*/  ISETP.GT.AND P3, PT, R62, 0x18, PT ;  /* 0x000000183e00780c */ /* 0x000fe20003f64270 */
[----:B------:R-:W-:Y:S01]  /*4d80*/  HGMMA.64x64x16.F32.BF16 R88, R144, gdesc[UR12].tnspB, R88, gsb0 ;  /* 0x40e0000c90587df0 */ /* 0x000fe20008001858 */
[----:B------:R-:W-:Y:S01]  /*4d90*/  UIADD3 UR14, UR10, 0x100, URZ ;  /* 0x000001000a0e7890 */ /* 0x000fe2000fffe03f */
[----:B0-----:R-:W-:Y:S01]  /*4da0*/  FSEL R25, R25, -INF , P6 ;  /* 0xff80000019197808 */ /* 0x001fe20003000000 */
[----:B------:R-:W-:Y:S01]  /*4db0*/  UMOV UR15, 0x40000040 ;  /* 0x40000040000f7882 */ /* 0x000fe20000000000 */
[----:B------:R-:W-:Y:S01]  /*4dc0*/  FMNMX.FTZ R10, R24, R10, !PT ;  /* 0x0000000a180a7209 */ /* 0x000fe20007810000 */
[----:B------:R-:W0:Y:S01]  /*4dd0*/  MUFU.TANH R31, R31 ;  /* 0x0000001f001f7308 */ /* 0x000e220000002400 */
[----:B------:R-:W-:Y:S01]  /*4de0*/  ISETP.GT.AND P4, PT, R62, 0x19, PT ;  /* 0x000000193e00780c */ /* 0x000fe20003f84270 */
[----:B------:R-:W-:Y:S01]  /*4df0*/  FMUL.FTZ R77, R80, UR21 ;  /* 0x00000015504d7c20 */ /* 0x000fe20008410000 */
[----:B-1----:R-:W-:Y:S01]  /*4e00*/  FSEL R27, R27, -INF , P3 ;  /* 0xff8000001b1b7808 */ /* 0x002fe20001800000 */
[----:B------:R-:W-:Y:S01]  /*4e10*/  FMUL.FTZ R81, R81, UR21 ;  /* 0x0000001551517c20 */ /* 0x000fe20008410000 */
[----:B------:R-:W-:Y:S01]  /*4e20*/  FMNMX.FTZ R10, R25, R10, !PT ;  /* 0x0000000a190a7209 */ /* 0x000fe20007810000 */
[----:B------:R-:W-:Y:S01]  /*4e30*/  FMUL.FTZ R80, R85, UR21 ;  /* 0x0000001555507c20 */ /* 0x000fe20008410000 */
[----:B------:R-:W-:Y:S01]  /*4e40*/  ISETP.GT.AND P5, PT, R62, 0x20, PT ;  /* 0x000000203e00780c */ /* 0x000fe20003fa4270 */
[----:B------:R-:W1:Y:S01]  /*4e50*/  MUFU.TANH R32, R32 ;  /* 0x0000002000207308 */ /* 0x000e620000002400 */
[----:B--2---:R-:W-:Y:S01]  /*4e60*/  FSEL R28, R28, -INF , P4 ;  /* 0xff8000001c1c7808 */ /* 0x004fe20002000000 */
[----:B------:R-:W-:Y:S01]  /*4e70*/  UMOV UR11, 0x40000040 ;  /* 0x40000040000b7882 */ /* 0x000fe20000000000 */
[----:B------:R-:W-:Y:S01]  /*4e80*/  FMNMX.FTZ R10, R27, R10, !PT ;  /* 0x0000000a1b0a7209 */ /* 0x000fe20007810000 */
[----:B------:R-:W-:Y:S01]  /*4e90*/  UMOV UR7, UR36 ;  /* 0x0000002400077c82 */ /* 0x000fe20008000000 */
[----:B------:R-:W-:-:S02]  /*4ea0*/  ISETP.GT.AND P6, PT, R62, 0x21, PT ;  /* 0x000000213e00780c */ /* 0x000fc40003fc4270 */
[----:B---3--:R-:W-:Y:S01]  /*4eb0*/  FSEL R29, R29, -INF , P5 ;  /* 0xff8000001d1d7808 */ /* 0x008fe20002800000 */
[----:B------:R-:W2:Y:S01]  /*4ec0*/  MUFU.TANH R33, R33 ;  /* 0x0000002100217308 */ /* 0x000ea20000002400 */
[----:B------:R-:W-:Y:S02]  /*4ed0*/  FMNMX.FTZ R10, R28, R10, !PT ;  /* 0x0000000a1c0a7209 */ /* 0x000fe40007810000 */
[----:B------:R-:W-:Y:S02]  /*4ee0*/  ISETP.GT.AND P3, PT, R62, 0x28, PT ;  /* 0x000000283e00780c */ /* 0x000fe40003f64270 */
[----:B----4-:R-:W-:Y:S02]  /*4ef0*/  FSEL R30, R30, -INF , P6 ;  /* 0xff8000001e1e7808 */ /* 0x010fe40003000000 */
[----:B------:R-:W-:Y:S01]  /*4f00*/  FMNMX.FTZ R10, R29, R10, !PT ;  /* 0x0000000a1d0a7209 */ /* 0x000fe20007810000 */
[----:B------:R-:W3:Y:S01]  /*4f10*/  MUFU.TANH R34, R34 ;  /* 0x0000002200227308 */ /* 0x000ee20000002400 */
[----:B------:R-:W-:-:S02]  /*4f20*/  ISETP.GT.AND P4, PT, R62, 0x29, PT ;  /* 0x000000293e00780c */ /* 0x000fc40003f84270 */
[----:B0-----:R-:W-:Y:S02]  /*4f30*/  FSEL R31, R31, -INF , P3 ;  /* 0xff8000001f1f7808 */ /* 0x001fe40001800000 */
[----:B------:R-:W-:Y:S02]  /*4f40*/  FMNMX.FTZ R10, R30, R10, !PT ;  /* 0x0000000a1e0a7209 */ /* 0x000fe40007810000 */
[----:B------:R-:W-:Y:S01]  /*4f50*/  ISETP.GT.AND P5, PT, R62, 0x30, PT ;  /* 0x000000303e00780c */ /* 0x000fe20003fa4270 */
[----:B------:R-:W0:Y:S01]  /*4f60*/  MUFU.TANH R35, R35 ;  /* 0x0000002300237308 */ /* 0x000e220000002400 */
[----:B-1----:R-:W-:Y:S02]  /*4f70*/  FSEL R32, R32, -INF , P4 ;  /* 0xff80000020207808 */ /* 0x002fe40002000000 */
[----:B------:R-:W-:Y:S02]  /*4f80*/  FMNMX.FTZ R10, R31, R10, !PT ;  /* 0x0000000a1f0a7209 */ /* 0x000fe40007810000 */
[----:B------:R-:W-:-:S02]  /*4f90*/  ISETP.GT.AND P6, PT, R62, 0x31, PT ;  /* 0x000000313e00780c */ /* 0x000fc40003fc4270 */
[----:B--2---:R-:W-:Y:S01]  /*4fa0*/  FSEL R33, R33, -INF , P5 ;  /* 0xff80000021217808 */ /* 0x004fe20002800000 */
[----:B------:R-:W1:Y:S01]  /*4fb0*/  MUFU.TANH R36, R36 ;  /* 0x0000002400247308 */ /* 0x000e620000002400 */
[----:B------:R-:W-:Y:S02]  /*4fc0*/  FMNMX.FTZ R10, R32, R10, !PT ;  /* 0x0000000a200a7209 */ /* 0x000fe40007810000 */
[----:B------:R-:W-:Y:S02]  /*4fd0*/  ISETP.GT.AND P3, PT, R62, 0x38, PT ;  /* 0x000000383e00780c */ /* 0x000fe40003f64270 */
[----:B---3--:R-:W-:Y:S02]  /*4fe0*/  FSEL R34, R34, -INF , P6 ;  /* 0xff80000022227808 */ /* 0x008fe40003000000 */
[----:B------:R-:W-:Y:S01]  /*4ff0*/  FMNMX.FTZ R10, R33, R10, !PT ;  /* 0x0000000a210a7209 */ /* 0x000fe20007810000 */
[----:B------:R-:W2:Y:S01]  /*5000*/  MUFU.TANH R37, R37 ;  /* 0x0000002500257308 */ /* 0x000ea20000002400 */
        /* <DEDUP_REMOVED lines=8> */
[----:B------:R-:W-:Y:S01]  /*5090*/  FMNMX.FTZ R10, R36, R10, !PT ;  /* 0x0000000a240a7209 */ /* 0x000fe20007810000 */
[----:B------:R-:W1:Y:S01]  /*50a0*/  MUFU.TANH R39, R39 ;  /* 0x0000002700277308 */ /* 0x000e620000002400 */
[----:B--2---:R-:W-:Y:S02]  /*50b0*/  FSEL R37, R37, -INF , P5 ;  /* 0xff80000025257808 */ /* 0x004fe40002800000 */
[C---:B------:R-:W-:Y:S02]  /*50c0*/  ISETP.GT.AND P3, PT, R62.reuse, 0x48, PT ;  /* 0x000000483e00780c */ /* 0x040fe40003f64270 */
[----:B------:R-:W-:Y:S02]  /*50d0*/  FMNMX.FTZ R10, R37, R10, !PT ;  /* 0x0000000a250a7209 */ /* 0x000fe40007810000 */
[----:B------:R-:W-:Y:S01]  /*50e0*/  ISETP.GT.AND P4, PT, R62, 0x49, PT ;  /* 0x000000493e00780c */ /* 0x000fe20003f84270 */
[----:B------:R-:W2:Y:S01]  /*50f0*/  MUFU.TANH R42, R42 ;  /* 0x0000002a002a7308 */ /* 0x000ea20000002400 */
[----:B------:R-:W-:-:S02]  /*5100*/  WARPGROUP.DEPBAR.LE gsb0, 0x0 ;  /* 0x00008000000079c5 */ /* 0x000fc40000010000 */
[----:B------:R-:W-:Y:S01]  /*5110*/  WARPGROUP.ARRIVE ;  /* 0x00000000000079c5 */ /* 0x000fe20000000000 */
[----:B0-----:R-:W-:Y:S02]  /*5120*/  FSEL R38, R38, -INF , P6 ;  /* 0xff80000026267808 */ /* 0x001fe40003000000 */
[----:B------:R-:W-:Y:S02]  /*5130*/  ISETP.GT.AND P5, PT, R62, 0x50, PT ;  /* 0x000000503e00780c */ /* 0x000fe40003fa4270 */
[----:B------:R-:W0:Y:S01]  /*5140*/  MUFU.TANH R43, R43 ;  /* 0x0000002b002b7308 */ /* 0x000e220000002400 */
[----:B------:R-:W-:Y:S01]  /*5150*/  HGMMA.64x64x16.F32.BF16 R88, R140, gdesc[UR12].tnspB, R88, gsb0 ;  /* 0x40e0000c8c587df0 */ /* 0x000fe20008001858 */
[----:B-1----:R-:W-:Y:S01]  /*5160*/  FSEL R39, R39, -INF , P3 ;  /* 0xff80000027277808 */ /* 0x002fe20001800000 */
[----:B------:R-:W-:Y:S01]  /*5170*/  UIADD3 UR14, UR10, 0x180, URZ ;  /* 0x000001800a0e7890 */ /* 0x000fe2000fffe03f */
[----:B------:R-:W-:Y:S01]  /*5180*/  FMNMX.FTZ R10, R38, R10, !PT ;  /* 0x0000000a260a7209 */ /* 0x000fe20007810000 */
[----:B------:R-:W-:Y:S01]  /*5190*/  UMOV UR15, 0x40000040 ;  /* 0x40000040000f7882 */ /* 0x000fe20000000000 */
[----:B------:R-:W-:-:S02]  /*51a0*/  ISETP.GT.AND P6, PT, R62, 0x51, PT ;  /* 0x000000513e00780c */ /* 0x000fc40003fc4270 */
[----:B------:R-:W1:Y:S01]  /*51b0*/  MUFU.TANH R47, R47 ;  /* 0x0000002f002f7308 */ /* 0x000e620000002400 */
[----:B--2---:R-:W-:Y:S02]  /*51c0*/  FSEL R42, R42, -INF , P4 ;  /* 0xff8000002a2a7808 */ /* 0x004fe40002000000 */
[C---:B------:R-:W-:Y:S02]  /*51d0*/  ISETP.GT.AND P3, PT, R62.reuse, 0x58, PT ;  /* 0x000000583e00780c */ /* 0x040fe40003f64270 */
[----:B------:R-:W-:Y:S02]  /*51e0*/  ISETP.GT.AND P4, PT, R62, 0x59, PT ;  /* 0x000000593e00780c */ /* 0x000fe40003f84270 */
[----:B------:R-:W-:Y:S01]  /*51f0*/  FMNMX.FTZ R10, R39, R10, !PT ;  /* 0x0000000a270a7209 */ /* 0x000fe20007810000 */
[----:B------:R-:W2:Y:S01]  /*5200*/  MUFU.TANH R50, R70 ;  /* 0x0000004600327308 */ /* 0x000ea20000002400 */
[----:B0-----:R-:W-:Y:S02]  /*5210*/  FSEL R43, R43, -INF , P5 ;  /* 0xff8000002b2b7808 */ /* 0x001fe40002800000 */
[----:B------:R-:W-:-:S02]  /*5220*/  FMNMX.FTZ R10, R42, R10, !PT ;  /* 0x0000000a2a0a7209 */ /* 0x000fc40007810000 */
[C---:B------:R-:W-:Y:S02]  /*5230*/  ISETP.GT.AND P5, PT, R62.reuse, 0x60, PT ;  /* 0x000000603e00780c */ /* 0x040fe40003fa4270 */
        /* <DEDUP_REMOVED lines=17> */
[----:B------:R1:W3:Y:S01]  /*5350*/  MUFU.TANH R40, R79 ;  /* 0x0000004f00287308 */ /* 0x0002e20000002400 */
[----:B--2---:R-:W-:Y:S02]  /*5360*/  FSEL R58, R58, -INF , P6 ;  /* 0xff8000003a3a7808 */ /* 0x004fe40003000000 */
[----:B------:R-:W-:Y:S02]  /*5370*/  ISETP.GT.AND P6, PT, R62, 0x71, PT ;  /* 0x000000713e00780c */ /* 0x000fe40003fc4270 */
[----:B------:R-:W-:-:S03]  /*5380*/  FMNMX.FTZ R70, R58, R70, !PT ;  /* 0x000000463a467209 */ /* 0x000fc60007810000 */
[----:B------:R-:W2:Y:S01]  /*5390*/  MUFU.TANH R67, R67 ;  /* 0x0000004300437308 */ /* 0x000ea20000002400 */
[----:B0-----:R-:W-:Y:S01]  /*53a0*/  FSEL R59, R59, -INF , P3 ;  /* 0xff8000003b3b7808 */ /* 0x001fe20001800000 */
[----:B-1----:R-:W-:Y:S01]  /*53b0*/  FMUL.FTZ R79, R84, UR21 ;  /* 0x00000015544f7c20 */ /* 0x002fe20008410000 */
[----:B------:R-:W-:Y:S02]  /*53c0*/  ISETP.GT.AND P3, PT, R62, 0x78, PT ;  /* 0x000000783e00780c */ /* 0x000fe40003f64270 */
[----:B------:R-:W-:-:S03]  /*53d0*/  FMNMX.FTZ R70, R59, R70, !PT ;  /* 0x000000463b467209 */ /* 0x000fc60007810000 */
[----:B------:R0:W-:Y:S01]  /*53e0*/  MUFU.TANH R10, R86 ;  /* 0x00000056000a7308 */ /* 0x0001e20000002400 */
[----:B---3--:R-:W-:Y:S02]  /*53f0*/  FSEL R40, R40, -INF , P4 ;  /* 0xff80000028287808 */ /* 0x008fe40002000000 */
[----:B------:R-:W-:Y:S01]  /*5400*/  ISETP.GT.AND P4, PT, R62, 0x79, PT ;  /* 0x000000793e00780c */ /* 0x000fe20003f84270 */
[----:B------:R-:W-:Y:S01]  /*5410*/  FMUL.FTZ R62, R41, UR21 ;  /* 0x00000015293e7c20 */ /* 0x000fe20008410000 */
[----:B------:R-:W-:Y:S01]  /*5420*/  FMUL.FTZ R41, R82, UR21 ;  /* 0x0000001552297c20 */ /* 0x000fe20008410000 */
[----:B------:R-:W-:Y:S02]  /*5430*/  WARPGROUP.DEPBAR.LE gsb0, 0x0 ;  /* 0x00008000000079c5 */ /* 0x000fe40000010000 */
[----:B------:R-:W-:Y:S01]  /*5440*/  WARPGROUP.ARRIVE ;  /* 0x00000000000079c5 */ /* 0x000fe20000000000 */
[----:B------:R-:W1:Y:S01]  /*5450*/  MUFU.TANH R71, R71 ;  /* 0x0000004700477308 */ /* 0x000e620000002400 */
[----:B--2---:R-:W-:Y:S01]  /*5460*/  FSEL R67, R67, -INF , P6 ;  /* 0xff80000043437808 */ /* 0x004fe20003000000 */
[----:B------:R-:W2:Y:S03]  /*5470*/  SHFL.IDX PT, R82, R46, RZ, 0x1c1f ;  /* 0x001c1fff2e527589 */ /* 0x000ea600000e0000 */
[----:B------:R-:W-:Y:S01]  /*5480*/  HGMMA.64x64x16.F32.BF16 R88, R136, gdesc[UR12].tnspB, R88, gsb0 ;  /* 0x40e0000c88587df0 */ /* 0x000fe20008001858 */
[----:B------:R-:W-:-:S02]  /*5490*/  UIADD3 UR14, UR10, 0x200, URZ ;  /* 0x000002000a0e7890 */ /* 0x000fc4000fffe03f */
[----:B0-----:R-:W0:Y:S01]  /*54a0*/  S2R R86, SR_TID.X ;  /* 0x0000000000567919 */ /* 0x001e220000002100 */
[----:B------:R-:W3:Y:S01]  /*54b0*/  MUFU.TANH R41, R41 ;  /* 0x0000002900297308 */ /* 0x000ee20000002400 */
[----:B------:R-:W-:-:S07]  /*54c0*/  UMOV UR15, 0x40000040 ;  /* 0x40000040000f7882 */ /* 0x000fce0000000000 */
[----:B------:R-:W4:Y:S01]  /*54d0*/  MUFU.TANH R7, R7 ;  /* 0x0000000700077308 */ /* 0x000f220000002400 */
[----:B-1----:R-:W-:-:S07]  /*54e0*/  FSEL R71, R71, -INF , P4 ;  /* 0xff80000047477808 */ /* 0x002fce0002000000 */
[----:B------:R-:W-:Y:S01]  /*54f0*/  MUFU.TANH R8, R8 ;  /* 0x0000000800087308 */ /* 0x000fe20000002400 */
[----:B---3--:R-:W-:Y:S01]  /*5500*/  FSEL R60, R41, -INF , P5 ;  /* 0xff800000293c7808 */ /* 0x008fe20002800000 */
[----:B--2---:R-:W-:Y:S01]  /*5510*/  IMAD.IADD R54, R54, 0x1, R82 ;  /* 0x0000000136367824 */ /* 0x004fe200078e0252 */
[----:B------:R-:W-:-:S04]  /*5520*/  FMNMX.FTZ R41, R40, R70, !PT ;  /* 0x0000004628297209 */ /* 0x000fc80007810000 */
[----:B------:R-:W-:Y:S01]  /*5530*/  FMNMX.FTZ R41, R60, R41, !PT ;  /* 0x000000293c297209 */ /* 0x000fe20007810000 */
[----:B------:R1:W-:Y:S01]  /*5540*/  MUFU.TANH R70, R74 ;  /* 0x0000004a00467308 */ /* 0x0003e20000002400 */
[C---:B------:R-:W-:Y:S02]  /*5550*/  ISETP.GT.AND P4, PT, R54.reuse, RZ, PT ;  /* 0x000000ff3600720c */ /* 0x040fe40003f84270 */
[----:B------:R-:W-:Y:S02]  /*5560*/  FMNMX.FTZ R41, R67, R41, !PT ;  /* 0x0000002943297209 */ /* 0x000fe40007810000 */
[----:B------:R-:W-:Y:S02]  /*5570*/  ISETP.GT.AND P5, PT, R54, 0x1, PT ;  /* 0x000000013600780c */ /* 0x000fe40003fa4270 */
[----:B----4-:R-:W-:Y:S01]  /*5580*/  FSEL R7, R7, -INF , P4 ;  /* 0xff80000007077808 */ /* 0x010fe20002000000 */
[----:B------:R-:W2:Y:S01]  /*5590*/  MUFU.TANH R11, R11 ;  /* 0x0000000b000b7308 */ /* 0x000ea20000002400 */
[----:B-1----:R-:W-:Y:S01]  /*55a0*/  FMUL.FTZ R74, R61, UR21 ;  /* 0x000000153d4a7c20 */ /* 0x002fe20008410000 */
[----:B------:R-:W-:-:S02]  /*55b0*/  FSEL R61, R10, -INF , P3 ;  /* 0xff8000000a3d7808 */ /* 0x000fc40001800000 */
[----:B------:R-:W-:Y:S02]  /*55c0*/  ISETP.GT.AND P4, PT, R54, 0x8, PT ;  /* 0x000000083600780c */ /* 0x000fe40003f84270 */
[----:B------:R-:W-:Y:S02]  /*55d0*/  FMNMX.FTZ R10, R61, R41, !PT ;  /* 0x000000293d0a7209 */ /* 0x000fe40007810000 */
[----:B------:R-:W-:Y:S01]  /*55e0*/  MUFU.TANH R12, R12 ;  /* 0x0000000c000c7308 */ /* 0x000fe20000002400 */
[----:B0-----:R-:W-:Y:S02]  /*55f0*/  SHF.R.U32.HI R83, RZ, 0x7, R86 ;  /* 0x00000007ff537819 */ /* 0x001fe40000011656 */
[----:B------:R-:W-:-:S05]  /*5600*/  FMNMX.FTZ R10, R71, R10, !PT ;  /* 0x0000000a470a7209 */ /* 0x000fca0007810000 */
[----:B------:R-:W0:Y:S01]  /*5610*/  SHFL.BFLY PT, R41, R10, 0x2, 0x1f ;  /* 0x0c401f000a297f89 */ /* 0x000e2200000e0000 */
[----:B------:R-:W1:Y:S01]  /*5620*/  MUFU.TANH R13, R13 ;  /* 0x0000000d000d7308 */ /* 0x000e620000002400 */
[----:B--2---:R-:W-:Y:S02]  /*5630*/  FSEL R11, R11, -INF , P4 ;  /* 0xff8000000b0b7808 */ /* 0x004fe40002000000 */
[----:B------:R-:W-:-:S05]  /*5640*/  ISETP.GT.AND P4, PT, R54, 0x10, PT ;  /* 0x000000103600780c */ /* 0x000fca0003f84270 */
[----:B------:R-:W-:Y:S08]  /*5650*/  MUFU.TANH R15, R15 ;  /* 0x0000000f000f7308 */ /* 0x000ff00000002400 */
[----:B------:R-:W2:Y:S01]  /*5660*/  MUFU.TANH R21, R21 ;  /* 0x0000001500157308 */ /* 0x000ea20000002400 */
[----:B-1----:R-:W-:Y:S02]  /*5670*/  FSEL R13, R13, -INF , P4 ;  /* 0xff8000000d0d7808 */ /* 0x002fe40002000000 */
[----:B------:R-:W-:-:S02]  /*5680*/  ISETP.GT.AND P4, PT, R54, 0x18, PT ;  /* 0x000000183600780c */ /* 0x000fc40003f84270 */
[----:B0-----:R-:W-:-:S03]  /*5690*/  FMNMX.FTZ R10, R10, R41, !PT ;  /* 0x000000290a0a7209 */ /* 0x001fc60007810000 */
[----:B------:R-:W-:Y:S01]  /*56a0*/  MUFU.TANH R26, R26 ;  /* 0x0000001a001a7308 */ /* 0x000fe20000002400 */
[----:B------:R-:W0:Y:S01]  /*56b0*/  LDC R41, c[0x0][0x988] ;  /* 0x00026200ff297b82 */ /* 0x000e220000000800 */
[----:B------:R-:W-:Y:S02]  /*56c0*/  WARPGROUP.DEPBAR.LE gsb0, 0x0 ;  /* 0x00008000000079c5 */ /* 0x000fe40000010000 */
[----:B------:R-:W-:Y:S01]  /*56d0*/  WARPGROUP.ARRIVE ;  /* 0x00000000000079c5 */ /* 0x000fe20000000000 */
[----:B------:R-:W1:Y:S03]  /*56e0*/  SHFL.BFLY PT, R78, R10, 0x1, 0x1f ;  /* 0x0c201f000a4e7f89 */ /* 0x000e6600000e0000 */
[----:B------:R-:W3:Y:S01]  /*56f0*/  MUFU.TANH R66, R66 ;  /* 0x0000004200427308 */ /* 0x000ee20000002400 */
[----:B--2---:R-:W-:Y:S01]  /*5700*/  FSEL R21, R21, -INF , P4 ;  /* 0xff80000015157808 */ /* 0x004fe20002000000 */
[----:B------:R-:W-:Y:S01]  /*5710*/  HGMMA.64x64x16.F32.BF16 R88, R132, gdesc[UR12].tnspB, R88, gsb0 ;  /* 0x40e0000c84587df0 */ /* 0x000fe20008001858 */
[----:B------:R-:W-:Y:S01]  /*5720*/  UIADD3 UR14, UR10, 0x280, URZ ;  /* 0x000002800a0e7890 */ /* 0x000fe2000fffe03f */
[----:B------:R-:W-:Y:S01]  /*5730*/  ISETP.GT.AND P4, PT, R54, 0x20, PT ;  /* 0x000000203600780c */ /* 0x000fe20003f84270 */
[----:B------:R-:W-:-:S03]  /*5740*/  UMOV UR15, 0x40000040 ;  /* 0x40000040000f7882 */ /* 0x000fc60000000000 */
[----:B------:R-:W-:Y:S08]  /*5750*/  MUFU.TANH R62, R62 ;  /* 0x0000003e003e7308 */ /* 0x000ff00000002400 */
[----:B------:R-:W2:Y:S01]  /*5760*/  MUFU.TANH R44, R44 ;  /* 0x0000002c002c7308 */ /* 0x000ea20000002400 */
[----:B---3--:R-:W-:Y:S02]  /*5770*/  FSEL R66, R66, -INF , P4 ;  /* 0xff80000042427808 */ /* 0x008fe40002000000 */
[----:B------:R-:W-:-:S02]  /*5780*/  ISETP.GT.AND P4, PT, R54, 0x28, PT ;  /* 0x000000283600780c */ /* 0x000fc40003f84270 */
[----:B-1----:R-:W-:-:S03]  /*5790*/  FMNMX.FTZ R10, R10, R78, !PT ;  /* 0x0000004e0a0a7209 */ /* 0x002fc60007810000 */
[----:B------:R-:W1:Y:S01]  /*57a0*/  MUFU.TANH R45, R45 ;  /* 0x0000002d002d7308 */ /* 0x000e620000002400 */
[C---:B------:R-:W-:Y:S01]  /*57b0*/  FSETP.NEU.FTZ.AND P3, PT, R10.reuse, -INF , PT ;  /* 0xff8000000a00780b */ /* 0x040fe20003f7d000 */
[----:B0-----:R-:W-:-:S05]  /*57c0*/  FMUL.FTZ R78, R10, R41 ;  /* 0x000000290a4e7220 */ /* 0x001fca0000410000 */
[----:B------:R-:W-:Y:S01]  /*57d0*/  FSEL R78, R78, RZ, P3 ;  /* 0x000000ff4e4e7208 */ /* 0x000fe20001800000 */
[----:B------:R-:W0:Y:S01]  /*57e0*/  MUFU.TANH R48, R48 ;  /* 0x0000003000307308 */ /* 0x000e220000002400 */
[----:B--2---:R-:W-:Y:S02]  /*57f0*/  FSEL R44, R44, -INF , P4 ;  /* 0xff8000002c2c7808 */ /* 0x004fe40002000000 */
[----:B------:R-:W-:Y:S01]  /*5800*/  ISETP.GT.AND P4, PT, R54, 0x30, PT ;  /* 0x000000303600780c */ /* 0x000fe20003f84270 */
[-CC-:B------:R-:W-:Y:S01]  /*5810*/  FFMA.FTZ R63, R63, R41.reuse, -R78.reuse ;  /* 0x000000293f3f7223 */ /* 0x180fe2000001084e */
[-CC-:B------:R-:W-:Y:S01]  /*5820*/  FFMA.FTZ R149, R9, R41.reuse, -R78.reuse ;  /* 0x0000002909957223 */ /* 0x180fe2000001084e */
[----:B------:R-:W-:Y:S01]  /*5830*/  FSEL R9, R8, -INF , P5 ;  /* 0xff80000008097808 */ /* 0x000fe20002800000 */
[-CC-:B------:R-:W-:Y:S01]  /*5840*/  FFMA.FTZ R139, R35, R41.reuse, -R78.reuse ;  /* 0x00000029238b7223 */ /* 0x180fe2000001084e */
[----:B------:R2:W-:Y:S01]  /*5850*/  MUFU.EX2 R8, R63 ;  /* 0x0000003f00087308 */ /* 0x0005e20000000800 */
[----:B------:R-:W-:Y:S01]  /*5860*/  ISETP.GT.AND P5, PT, R54, 0x9, PT ;  /* 0x000000093600780c */ /* 0x000fe20003fa4270 */
[-CC-:B------:R-:W-:Y:S01]  /*5870*/  FFMA.FTZ R141, R29, R41.reuse, -R78.reuse ;  /* 0x000000291d8d7223 */ /* 0x180fe2000001084e */
[-CC-:B------:R-:W-:Y:S01]  /*5880*/  FFMA.FTZ R29, R36, R41.reuse, -R78.reuse ;  /* 0x00000029241d7223 */ /* 0x180fe2000001084e */
[-CC-:B------:R-:W-:Y:S01]  /*5890*/  FFMA.FTZ R143, R31, R41.reuse, -R78.reuse ;  /* 0x000000291f8f7223 */ /* 0x180fe2000001084e */
[----:B------:R-:W-:Y:S01]  /*58a0*/  FSEL R12, R12, -INF , P5 ;  /* 0xff8000000c0c7808 */ /* 0x000fe20002800000 */
[-CC-:B------:R-:W-:Y:S01]  /*58b0*/  FFMA.FTZ R31, R42, R41.reuse, -R78.reuse ;  /* 0x000000292a1f7223 */ /* 0x180fe2000001084e */
[----:B------:R-:W-:Y:S01]  /*58c0*/  ISETP.GT.AND P5, PT, R54, 0x11, PT ;  /* 0x000000113600780c */ /* 0x000fe20003fa4270 */
[----:B------:R-:W3:Y:S01]  /*58d0*/  MUFU.TANH R49, R49 ;  /* 0x0000003100317308 */ /* 0x000ee20000002400 */
[----:B--2---:R-:W-:Y:S01]  /*58e0*/  FMNMX.FTZ R63, R7, R6, !PT ;  /* 0x00000006073f7209 */ /* 0x004fe20007810000 */
[-CC-:B------:R-:W-:Y:S01]  /*58f0*/  FFMA.FTZ R145, R24, R41.reuse, -R78.reuse ;  /* 0x0000002918917223 */ /* 0x180fe2000001084e */
[----:B------:R-:W-:Y:S01]  /*5900*/  FSEL R15, R15, -INF , P5 ;  /* 0xff8000000f0f7808 */ /* 0x000fe20002800000 */
[--C-:B------:R-:W-:Y:S01]  /*5910*/  FFMA.FTZ R24, R28, R41, -R78.reuse ;  /* 0x000000291c187223 */ /* 0x100fe2000001084e */
[----:B------:R-:W-:Y:S01]  /*5920*/  FMNMX.FTZ R63, R9, R63, !PT ;  /* 0x0000003f093f7209 */ /* 0x000fe20007810000 */
[--C-:B------:R-:W-:Y:S01]  /*5930*/  FFMA.FTZ R28, R34, R41, -R78.reuse ;  /* 0x00000029221c7223 */ /* 0x100fe2000001084e */
[----:B------:R-:W-:Y:S01]  /*5940*/  ISETP.GT.AND P5, PT, R54, 0x19, PT ;  /* 0x000000193600780c */ /* 0x000fe20003fa4270 */
[----:B------:R-:W2:Y:S01]  /*5950*/  MUFU.TANH R52, R52 ;  /* 0x0000003400347308 */ /* 0x000ea20000002400 */
[----:B------:R-:W-:Y:S01]  /*5960*/  FMNMX.FTZ R63, R11, R63, !PT ;  /* 0x0000003f0b3f7209 */ /* 0x000fe20007810000 */
[-CC-:B------:R-:W-:Y:S01]  /*5970*/  FFMA.FTZ R34, R50, R41.reuse, -R78.reuse ;  /* 0x0000002932227223 */ /* 0x180fe2000001084e */
[----:B------:R-:W-:Y:S01]  /*5980*/  FSEL R26, R26, -INF , P5 ;  /* 0xff8000001a1a7808 */ /* 0x000fe20002800000 */
[--C-:B------:R-:W-:Y:S01]  /*5990*/  FFMA.FTZ R137, R33, R41, -R78.reuse ;  /* 0x0000002921897223 */ /* 0x100fe2000001084e */
[----:B------:R-:W-:Y:S01]  /*59a0*/  FMNMX.FTZ R63, R12, R63, !PT ;  /* 0x0000003f0c3f7209 */ /* 0x000fe20007810000 */
[--C-:B------:R-:W-:Y:S01]  /*59b0*/  FFMA.FTZ R33, R47, R41, -R78.reuse ;  /* 0x000000292f217223 */ /* 0x100fe2000001084e */
[----:B------:R-:W-:Y:S01]  /*59c0*/  ISETP.GT.AND P5, PT, R54, 0x21, PT ;  /* 0x000000213600780c */ /* 0x000fe20003fa4270 */
[----:B------:R-:W4:Y:S01]  /*59d0*/  MUFU.TANH R53, R53 ;  /* 0x0000003500357308 */ /* 0x000f220000002400 */
[----:B------:R-:W-:Y:S01]  /*59e0*/  FMNMX.FTZ R63, R13, R63, !PT ;  /* 0x0000003f0d3f7209 */ /* 0x000fe20007810000 */
[-CC-:B------:R-:W-:Y:S01]  /*59f0*/  FFMA.FTZ R151, R14, R41.reuse, -R78.reuse ;  /* 0x000000290e977223 */ /* 0x180fe2000001084e */
[----:B------:R-:W-:Y:S01]  /*5a00*/  FSEL R62, R62, -INF , P5 ;  /* 0xff8000003e3e7808 */ /* 0x000fe20002800000 */
[--C-:B------:R-:W-:Y:S01]  /*5a10*/  FFMA.FTZ R14, R20, R41, -R78.reuse ;  /* 0x00000029140e7223 */ /* 0x100fe2000001084e */
[----:B------:R-:W-:Y:S01]  /*5a20*/  FMNMX.FTZ R63, R15, R63, !PT ;  /* 0x0000003f0f3f7209 */ /* 0x000fe20007810000 */
[--C-:B------:R-:W-:Y:S01]  /*5a30*/  FFMA.FTZ R20, R25, R41, -R78.reuse ;  /* 0x0000002919147223 */ /* 0x100fe2000001084e */
[----:B------:R-:W-:Y:S01]  /*5a40*/  ISETP.GT.AND P5, PT, R54, 0x29, PT ;  /* 0x000000293600780c */ /* 0x000fe20003fa4270 */
[----:B------:R-:W5:Y:S01]  /*5a50*/  MUFU.TANH R56, R56 ;  /* 0x0000003800387308 */ /* 0x000f620000002400 */
[----:B------:R-:W-:Y:S01]  /*5a60*/  FMNMX.FTZ R63, R21, R63, !PT ;  /* 0x0000003f153f7209 */ /* 0x000fe20007810000 */
[-CC-:B------:R-:W-:Y:S01]  /*5a70*/  FFMA.FTZ R147, R27, R41.reuse, -R78.reuse ;  /* 0x000000291b937223 */ /* 0x180fe2000001084e */
[----:B-1----:R-:W-:Y:S01]  /*5a80*/  FSEL R45, R45, -INF , P5 ;  /* 0xff8000002d2d7808 */ /* 0x002fe20002800000 */
[--C-:B------:R-:W-:Y:S01]  /*5a90*/  FFMA.FTZ R25, R30, R41, -R78.reuse ;  /* 0x000000291e197223 */ /* 0x100fe2000001084e */
[----:B------:R-:W-:Y:S01]  /*5aa0*/  FMNMX.FTZ R63, R26, R63, !PT ;  /* 0x0000003f1a3f7209 */ /* 0x000fe20007810000 */
[----:B------:R-:W-:Y:S01]  /*5ab0*/  FFMA.FTZ R27, R32, R41, -R78 ;  /* 0x00000029201b7223 */ /* 0x000fe2000001084e */
[----:B------:R-:W-:Y:S01]  /*5ac0*/  ISETP.GT.AND P5, PT, R54, 0x31, PT ;  /* 0x000000313600780c */ /* 0x000fe20003fa4270 */
[----:B------:R-:W-:-:S02]  /*5ad0*/  WARPGROUP.DEPBAR.LE gsb0, 0x0 ;  /* 0x00008000000079c5 */ /* 0x000fc40000010000 */
[----:B------:R-:W-:Y:S01]  /*5ae0*/  WARPGROUP.ARRIVE ;  /* 0x00000000000079c5 */ /* 0x000fe20000000000 */
[----:B------:R-:W-:Y:S01]  /*5af0*/  FMNMX.FTZ R63, R66, R63, !PT ;  /* 0x0000003f423f7209 */ /* 0x000fe20007810000 */
[----:B------:R-:W1:Y:S01]  /*5b00*/  MUFU.TANH R57, R57 ;  /* 0x0000003900397308 */ /* 0x000e620000002400 */
[----:B0-----:R-:W-:Y:S01]  /*5b10*/  FSEL R48, R48, -INF , P4 ;  /* 0xff80000030307808 */ /* 0x001fe20002000000 */
[--C-:B------:R-:W-:Y:S01]  /*5b20*/  FFMA.FTZ R133, R37, R41, -R78.reuse ;  /* 0x0000002925857223 */ /* 0x100fe2000001084e */
[----:B------:R-:W-:Y:S01]  /*5b30*/  FMNMX.FTZ R63, R62, R63, !PT ;  /* 0x0000003f3e3f7209 */ /* 0x000fe20007810000 */
[----:B------:R-:W-:Y:S01]  /*5b40*/  HGMMA.64x64x16.F32.BF16 R88, R128, gdesc[UR12].tnspB, R88, gsb0 ;  /* 0x40e0000c80587df0 */ /* 0x000fe20008001858 */
[----:B------:R-:W-:Y:S01]  /*5b50*/  ISETP.GT.AND P4, PT, R54, 0x38, PT ;  /* 0x000000383600780c */ /* 0x000fe20003f84270 */
[----:B------:R-:W-:Y:S01]  /*5b60*/  UIADD3 UR14, UR10, 0x300, URZ ;  /* 0x000003000a0e7890 */ /* 0x000fe2000fffe03f */
[----:B------:R-:W-:Y:S01]  /*5b70*/  FMNMX.FTZ R63, R44, R63, !PT ;  /* 0x0000003f2c3f7209 */ /* 0x000fe20007810000 */
[----:B------:R-:W0:Y:S01]  /*5b80*/  MUFU.TANH R74, R74 ;  /* 0x0000004a004a7308 */ /* 0x000e220000002400 */
[----:B---3--:R-:W-:Y:S01]  /*5b90*/  FSEL R49, R49, -INF , P5 ;  /* 0xff80000031317808 */ /* 0x008fe20002800000 */
[----:B------:R-:W-:Y:S01]  /*5ba0*/  UMOV UR15, 0x40000040 ;  /* 0x40000040000f7882 */ /* 0x000fe20000000000 */
[----:B------:R-:W-:Y:S01]  /*5bb0*/  FMNMX.FTZ R63, R45, R63, !PT ;  /* 0x0000003f2d3f7209 */ /* 0x000fe20007810000 */
[----:B------:R-:W-:Y:S01]  /*5bc0*/  UIADD3 UR10, UR10, 0x380, URZ ;  /* 0x000003800a0a7890 */ /* 0x000fe2000fffe03f */
[----:B------:R-:W-:Y:S01]  /*5bd0*/  ISETP.GT.AND P5, PT, R54, 0x39, PT ;  /* 0x000000393600780c */ /* 0x000fe20003fa4270 */
[--C-:B------:R-:W-:Y:S01]  /*5be0*/  FFMA.FTZ R30, R38, R41, -R78.reuse ;  /* 0x00000029261e7223 */ /* 0x100fe2000001084e */
[----:B------:R-:W-:Y:S01]  /*5bf0*/  FMNMX.FTZ R63, R48, R63, !PT ;  /* 0x0000003f303f7209 */ /* 0x000fe20007810000 */
[----:B------:R-:W3:Y:S01]  /*5c00*/  MUFU.TANH R64, R64 ;  /* 0x0000004000407308 */ /* 0x000ee20000002400 */
[----:B--2---:R-:W-:Y:S01]  /*5c10*/  FSEL R52, R52, -INF , P4 ;  /* 0xff80000034347808 */ /* 0x004fe20002000000 */
[--C-:B------:R-:W-:Y:S01]  /*5c20*/  FFMA.FTZ R135, R39, R41, -R78.reuse ;  /* 0x0000002927877223 */ /* 0x100fe2000001084e */
[----:B------:R-:W-:Y:S01]  /*5c30*/  FMNMX.FTZ R63, R49, R63, !PT ;  /* 0x0000003f313f7209 */ /* 0x000fe20007810000 */
[-CC-:B------:R-:W-:Y:S01]  /*5c40*/  FFMA.FTZ R32, R43, R41.reuse, -R78.reuse ;  /* 0x000000292b207223 */ /* 0x180fe2000001084e */
[----:B------:R-:W-:Y:S01]  /*5c50*/  ISETP.GT.AND P4, PT, R54, 0x40, PT ;  /* 0x000000403600780c */ /* 0x000fe20003f84270 */
[--C-:B------:R-:W-:Y:S01]  /*5c60*/  FFMA.FTZ R37, R58, R41, -R78.reuse ;  /* 0x000000293a257223 */ /* 0x100fe2000001084e */
[----:B----4-:R-:W-:Y:S01]  /*5c70*/  FSEL R53, R53, -INF , P5 ;  /* 0xff80000035357808 */ /* 0x010fe20002800000 */
[----:B------:R-:W2:Y:S01]  /*5c80*/  MUFU.TANH R65, R65 ;  /* 0x0000004100417308 */ /* 0x000ea20000002400 */
        /* <DEDUP_REMOVED lines=11> */
[----:B------:R-:W-:Y:S01]  /*5d40*/  FFMA.FTZ R71, R71, R41, -R78 ;  /* 0x0000002947477223 */ /* 0x000fe2000001084e */
[----:B------:R-:W-:-:S02]  /*5d50*/  FMNMX.FTZ R63, R56, R63, !PT ;  /* 0x0000003f383f7209 */ /* 0x000fc40007810000 */
[----:B------:R-:W-:Y:S01]  /*5d60*/  ISETP.GT.AND P5, PT, R54, 0x49, PT ;  /* 0x000000493600780c */ /* 0x000fe20003fa4270 */
[----:B------:R-:W1:Y:S01]  /*5d70*/  MUFU.TANH R69, R69 ;  /* 0x0000004500457308 */ /* 0x000e620000002400 */
[----:B------:R-:W-:Y:S02]  /*5d80*/  FSEL R70, R70, -INF , P4 ;  /* 0xff80000046467808 */ /* 0x000fe40002000000 */
[----:B------:R-:W-:Y:S02]  /*5d90*/  FMNMX.FTZ R63, R57, R63, !PT ;  /* 0x0000003f393f7209 */ /* 0x000fe40007810000 */
[----:B------:R-:W-:Y:S02]  /*5da0*/  ISETP.GT.AND P4, PT, R54, 0x50, PT ;  /* 0x000000503600780c */ /* 0x000fe40003f84270 */
[----:B0-----:R-:W-:Y:S01]  /*5db0*/  FSEL R74, R74, -INF , P5 ;  /* 0xff8000004a4a7808 */ /* 0x001fe20002800000 */
[----:B------:R-:W0:Y:S01]  /*5dc0*/  MUFU.TANH R72, R72 ;  /* 0x0000004800487308 */ /* 0x000e220000002400 */
[----:B------:R-:W-:-:S02]  /*5dd0*/  FMNMX.FTZ R63, R70, R63, !PT ;  /* 0x0000003f463f7209 */ /* 0x000fc40007810000 */
[----:B------:R-:W-:Y:S02]  /*5de0*/  ISETP.GT.AND P5, PT, R54, 0x51, PT ;  /* 0x000000513600780c */ /* 0x000fe40003fa4270 */
[----:B---3--:R-:W-:Y:S02]  /*5df0*/  FSEL R64, R64, -INF , P4 ;  /* 0xff80000040407808 */ /* 0x008fe40002000000 */
[----:B------:R-:W-:Y:S01]  /*5e00*/  FMNMX.FTZ R63, R74, R63, !PT ;  /* 0x0000003f4a3f7209 */ /* 0x000fe20007810000 */
[----:B------:R-:W3:Y:S01]  /*5e10*/  MUFU.TANH R73, R73 ;  /* 0x0000004900497308 */ /* 0x000ee20000002400 */
[----:B------:R-:W-:Y:S02]  /*5e20*/  ISETP.GT.AND P4, PT, R54, 0x58, PT ;  /* 0x000000583600780c */ /* 0x000fe40003f84270 */
[----:B--2---:R-:W-:Y:S02]  /*5e30*/  FSEL R65, R65, -INF , P5 ;  /* 0xff80000041417808 */ /* 0x004fe40002800000 */
[----:B------:R-:W-:-:S02]  /*5e40*/  FMNMX.FTZ R63, R64, R63, !PT ;  /* 0x0000003f403f7209 */ /* 0x000fc40007810000 */
[----:B------:R-:W-:Y:S01]  /*5e50*/  ISETP.GT.AND P5, PT, R54, 0x59, PT ;  /* 0x000000593600780c */ /* 0x000fe20003fa4270 */
[----:B------:R-:W2:Y:S01]  /*5e60*/  MUFU.TANH R75, R75 ;  /* 0x0000004b004b7308 */ /* 0x000ea20000002400 */
[----:B----4-:R-:W-:Y:S02]  /*5e70*/  FSEL R68, R68, -INF , P4 ;  /* 0xff80000044447808 */ /* 0x010fe40002000000 */
[----:B------:R-:W-:Y:S02]  /*5e80*/  FMNMX.FTZ R63, R65, R63, !PT ;  /* 0x0000003f413f7209 */ /* 0x000fe40007810000 */
[----:B------:R-:W-:Y:S02]  /*5e90*/  ISETP.GT.AND P4, PT, R54, 0x60, PT ;  /* 0x000000603600780c */ /* 0x000fe40003f84270 */
[----:B-1----:R-:W-:Y:S01]  /*5ea0*/  FSEL R69, R69, -INF , P5 ;  /* 0xff80000045457808 */ /* 0x002fe20002800000 */
[----:B------:R-:W1:Y:S01]  /*5eb0*/  MUFU.TANH R76, R76 ;  /* 0x0000004c004c7308 */ /* 0x000e620000002400 */
[----:B------:R-:W-:-:S02]  /*5ec0*/  FMNMX.FTZ R63, R68, R63, !PT ;  /* 0x0000003f443f7209 */ /* 0x000fc40007810000 */
[----:B------:R-:W-:Y:S02]  /*5ed0*/  ISETP.GT.AND P5, PT, R54, 0x61, PT ;  /* 0x000000613600780c */ /* 0x000fe40003fa4270 */
[----:B0-----:R-:W-:Y:S02]  /*5ee0*/  FSEL R72, R72, -INF , P4 ;  /* 0xff80000048487808 */ /* 0x001fe40002000000 */
[----:B------:R-:W-:Y:S01]  /*5ef0*/  FMNMX.FTZ R63, R69, R63, !PT ;  /* 0x0000003f453f7209 */ /* 0x000fe20007810000 */
[----:B------:R-:W0:Y:S01]  /*5f00*/  MUFU.TANH R77, R77 ;  /* 0x0000004d004d7308 */ /* 0x000e220000002400 */
[----:B------:R-:W-:Y:S01]  /*5f10*/  ISETP.GT.AND P4, PT, R54, 0x68, PT ;  /* 0x000000683600780c */ /* 0x000fe20003f84270 */
[----:B------:R-:W-:Y:S02]  /*5f20*/  WARPGROUP.DEPBAR.LE gsb0, 0x0 ;  /* 0x00008000000079c5 */ /* 0x000fe40000010000 */
[----:B------:R-:W-:Y:S01]  /*5f30*/  WARPGROUP.ARRIVE ;  /* 0x00000000000079c5 */ /* 0x000fe20000000000 */
[----:B---3--:R-:W-:-:S02]  /*5f40*/  FSEL R73, R73, -INF , P5 ;  /* 0xff80000049497808 */ /* 0x008fc40002800000 */
[----:B------:R-:W-:Y:S01]  /*5f50*/  FMNMX.FTZ R63, R72, R63, !PT ;  /* 0x0000003f483f7209 */ /* 0x000fe20007810000 */
[----:B------:R-:W3:Y:S01]  /*5f60*/  MUFU.TANH R46, R81 ;  /* 0x00000051002e7308 */ /* 0x000ee20000002400 */
[C---:B------:R-:W-:Y:S01]  /*5f70*/  ISETP.GT.AND P5, PT, R54.reuse, 0x69, PT ;  /* 0x000000693600780c */ /* 0x040fe20003fa4270 */
[----:B------:R-:W-:Y:S01]  /*5f80*/  HGMMA.64x64x16.F32.BF16 R88, R124, gdesc[UR12].tnspB, R88, gsb0 ;  /* 0x40e0000c7c587df0 */ /* 0x000fe20008001858 */
[----:B--2---:R-:W-:Y:S02]  /*5f90*/  FSEL R75, R75, -INF , P4 ;  /* 0xff8000004b4b7808 */ /* 0x004fe40002000000 */
[----:B------:R-:W-:Y:S02]  /*5fa0*/  FMNMX.FTZ R63, R73, R63, !PT ;  /* 0x0000003f493f7209 */ /* 0x000fe40007810000 */
[----:B------:R-:W-:Y:S01]  /*5fb0*/  ISETP.GT.AND P4, PT, R54, 0x70, PT ;  /* 0x000000703600780c */ /* 0x000fe20003f84270 */
[----:B------:R-:W2:Y:S01]  /*5fc0*/  MUFU.TANH R79, R79 ;  /* 0x0000004f004f7308 */ /* 0x000ea20000002400 */
[----:B-1----:R-:W-:-:S02]  /*5fd0*/  FSEL R76, R76, -INF , P5 ;  /* 0xff8000004c4c7808 */ /* 0x002fc40002800000 */
[----:B------:R-:W-:Y:S02]  /*5fe0*/  FMNMX.FTZ R63, R75, R63, !PT ;  /* 0x0000003f4b3f7209 */ /* 0x000fe40007810000 */
[----:B------:R-:W-:Y:S02]  /*5ff0*/  ISETP.GT.AND P5, PT, R54, 0x71, PT ;  /* 0x000000713600780c */ /* 0x000fe40003fa4270 */
[----:B0-----:R-:W-:Y:S01]  /*6000*/  FSEL R77, R77, -INF , P4 ;  /* 0xff8000004d4d7808 */ /* 0x001fe20002000000 */
[----:B------:R-:W0:Y:S01]  /*6010*/  MUFU.TANH R80, R80 ;  /* 0x0000005000507308 */ /* 0x000e220000002400 */
[----:B------:R-:W-:Y:S02]  /*6020*/  FMNMX.FTZ R63, R76, R63, !PT ;  /* 0x0000003f4c3f7209 */ /* 0x000fe40007810000 */
[----:B------:R-:W-:Y:S02]  /*6030*/  ISETP.GT.AND P4, PT, R54, 0x78, PT ;  /* 0x000000783600780c */ /* 0x000fe40003f84270 */
[----:B---3--:R-:W-:-:S02]  /*6040*/  FSEL R46, R46, -INF , P5 ;  /* 0xff8000002e2e7808 */ /* 0x008fc40002800000 */
[----:B------:R-:W-:Y:S01]  /*6050*/  FMNMX.FTZ R63, R77, R63, !PT ;  /* 0x0000003f4d3f7209 */ /* 0x000fe20007810000 */
[----:B------:R-:W-:Y:S01]  /*6060*/  MUFU.EX2 R149, R149 ;  /* 0x0000009500957308 */ /* 0x000fe20000000800 */
[----:B------:R-:W-:Y:S02]  /*6070*/  ISETP.GT.AND P5, PT, R54, 0x79, PT ;  /* 0x000000793600780c */ /* 0x000fe40003fa4270 */
[----:B--2---:R-:W-:Y:S02]  /*6080*/  FSEL R79, R79, -INF , P4 ;  /* 0xff8000004f4f7808 */ /* 0x004fe40002000000 */
[----:B------:R-:W-:Y:S02]  /*6090*/  FMNMX.FTZ R63, R46, R63, !PT ;  /* 0x0000003f2e3f7209 */ /* 0x000fe40007810000 */
[----:B------:R-:W-:Y:S01]  /*60a0*/  MOV R47, UR37 ;  /* 0x00000025002f7c02 */ /* 0x000fe20008000f00 */
[----:B------:R-:W-:Y:S01]  /*60b0*/  MUFU.EX2 R151, R151 ;  /* 0x0000009700977308 */ /* 0x000fe20000000800 */
[----:B0-----:R-:W-:-:S02]  /*60c0*/  FSEL R80, R80, -INF , P5 ;  /* 0xff80000050507808 */ /* 0x001fc40002800000 */
[----:B------:R-:W-:Y:S02]  /*60d0*/  FMNMX.FTZ R35, R79, R63, !PT ;  /* 0x0000003f4f237209 */ /* 0x000fe40007810000 */
[----:B------:R-:W-:Y:S02]  /*60e0*/  @!P1 LEA R47, R47, UR38, 0x3 ;  /* 0x000000262f2f9c11 */ /* 0x000fe4000f8e18ff */
[----:B------:R-:W-:Y:S01]  /*60f0*/  FMNMX.FTZ R35, R80, R35, !PT ;  /* 0x0000002350237209 */ /* 0x000fe20007810000 */
[----:B------:R-:W-:Y:S02]  /*6100*/  MUFU.EX2 R14, R14 ;  /* 0x0000000e000e7308 */ /* 0x000fe40000000800 */
[----:B------:R-:W-:Y:S02]  /*6110*/  @!P1 VIADD R47, R47, 0x16840 ;  /* 0x000168402f2f9836 */ /* 0x000fe40000000000 */
[----:B------:R-:W0:Y:S03]  /*6120*/  SHFL.BFLY PT, R36, R35, 0x2, 0x1f ;  /* 0x0c401f0023247f89 */ /* 0x000e2600000e0000 */
[----:B------:R-:W-:Y:S01]  /*6130*/  @!P1 PRMT R47, RZ, 0x654, R47 ;  /* 0x00000654ff2f9816 */ /* 0x000fe2000000002f */
[----:B------:R-:W-:Y:S08]  /*6140*/  MUFU.EX2 R145, R145 ;  /* 0x0000009100917308 */ /* 0x000ff00000000800 */
[----:B------:R-:W-:Y:S08]  /*6150*/  MUFU.EX2 R20, R20 ;  /* 0x0000001400147308 */ /* 0x000ff00000000800 */
[----:B------:R-:W-:Y:S01]  /*6160*/  MUFU.EX2 R147, R147 ;  /* 0x0000009300937308 */ /* 0x000fe20000000800 */
[----:B0-----:R-:W-:Y:S01]  /*6170*/  FMNMX.FTZ R42, R35, R36, !PT ;  /* 0x00000024232a7209 */ /* 0x001fe20007810000 */
[-CC-:B------:R-:W-:Y:S01]  /*6180*/  FFMA.FTZ R35, R51, R41.reuse, -R78.reuse ;  /* 0x0000002933237223 */ /* 0x180fe2000001084e */
[----:B------:R-:W-:-:S05]  /*6190*/  FFMA.FTZ R36, R55, R41, -R78 ;  /* 0x0000002937247223 */ /* 0x000fca000001084e */
[----:B------:R-:W-:Y:S01]  /*61a0*/  MUFU.EX2 R24, R24 ;  /* 0x0000001800187308 */ /* 0x000fe20000000800 */
[----:B------:R-:W0:Y:S01]  /*61b0*/  SHFL.BFLY PT, R51, R42, 0x1, 0x1f ;  /* 0x0c201f002a337f89 */ /* 0x000e2200000e0000 */
[----:B------:R-:W-:Y:S02]  /*61c0*/  WARPGROUP.DEPBAR.LE gsb0, 0x0 ;  /* 0x00008000000079c5 */ /* 0x000fe40000010000 */
[----:B------:R-:W-:-:S04]  /*61d0*/  WARPGROUP.ARRIVE ;  /* 0x00000000000079c5 */ /* 0x000fc80000000000 */
[----:B------:R-:W-:Y:S02]  /*61e0*/  MUFU.EX2 R141, R141 ;  /* 0x0000008d008d7308 */ /* 0x000fe40000000800 */
[----:B------:R-:W-:Y:S06]  /*61f0*/  HGMMA.64x64x16.F32.BF16 R88, R120, gdesc[UR8].tnspB, R88, gsb0 ;  /* 0x40e0000878587df0 */ /* 0x000fec0008001858 */
[----:B------:R-:W-:Y:S01]  /*6200*/  MUFU.EX2 R25, R25 ;  /* 0x0000001900197308 */ /* 0x000fe20000000800 */
[----:B0-----:R-:W-:Y:S01]  /*6210*/  FMNMX.FTZ R51, R42, R51, !PT ;  /* 0x000000332a337209 */ /* 0x001fe20007810000 */
[----:B------:R-:W-:-:S06]  /*6220*/  FFMA.FTZ R42, R67, R41, -R78 ;  /* 0x00000029432a7223 */ /* 0x000fcc000001084e */
[----:B------:R-:W-:Y:S01]  /*6230*/  MUFU.EX2 R143, R143 ;  /* 0x0000008f008f7308 */ /* 0x000fe20000000800 */
[C---:B------:R-:W-:Y:S01]  /*6240*/  FSETP.NEU.FTZ.AND P4, PT, R51.reuse, -INF , PT ;  /* 0xff8000003300780b */ /* 0x040fe20003f9d000 */
[----:B------:R-:W-:-:S05]  /*6250*/  FMUL.FTZ R50, R51, R41 ;  /* 0x0000002933327220 */ /* 0x000fca0000410000 */
[----:B------:R-:W-:Y:S01]  /*6260*/  FSEL R50, R50, RZ, P4 ;  /* 0x000000ff32327208 */ /* 0x000fe20002000000 */
[----:B------:R-:W-:Y:S04]  /*6270*/  MUFU.EX2 R27, R27 ;  /* 0x0000001b001b7308 */ /* 0x000fe80000000800 */
[-CC-:B------:R-:W-:Y:S01]  /*6280*/  FFMA.FTZ R142, R44, R41.reuse, -R50.reuse ;  /* 0x000000292c8e7223 */ /* 0x180fe20000010832 */
[----:B------:R-:W-:Y:S01]  /*6290*/  FSEL R44, R10, RZ, P3 ;  /* 0x000000ff0a2c7208 */ /* 0x000fe20001800000 */
[-CC-:B------:R-:W-:Y:S01]  /*62a0*/  FFMA.FTZ R148, R7, R41.reuse, -R50.reuse ;  /* 0x0000002907947223 */ /* 0x180fe20000010832 */
[-CC-:B------:R-:W-:Y:S01]  /*62b0*/  FFMA.FTZ R150, R11, R41.reuse, -R50.reuse ;  /* 0x000000290b967223 */ /* 0x180fe20000010832 */
[-CC-:B------:R-:W-:Y:S01]  /*62c0*/  FFMA.FTZ R11, R15, R41.reuse, -R50.reuse ;  /* 0x000000290f0b7223 */ /* 0x180fe20000010832 */
[-CC-:B------:R-:W-:Y:S01]  /*62d0*/  FFMA.FTZ R15, R45, R41.reuse, -R50.reuse ;  /* 0x000000292d0f7223 */ /* 0x180fe20000010832 */
[----:B------:R-:W-:Y:S01]  /*62e0*/  FADD.FTZ R44, -R44, R5 ;  /* 0x000000052c2c7221 */ /* 0x000fe20000010100 */
[----:B------:R-:W-:Y:S01]  /*62f0*/  FSEL R5, R51, RZ, P4 ;  /* 0x000000ff33057208 */ /* 0x000fe20002000000 */
[-CC-:B------:R-:W-:Y:S01]  /*6300*/  FFMA.FTZ R7, R9, R41.reuse, -R50.reuse ;  /* 0x0000002909077223 */ /* 0x180fe20000010832 */
[----:B------:R-:W-:Y:S01]  /*6310*/  MUFU.EX2 R148, R148 ;  /* 0x0000009400947308 */ /* 0x000fe20000000800 */
[-C--:B------:R-:W-:Y:S01]  /*6320*/  FMUL.FTZ R45, R44, R41.reuse ;  /* 0x000000292c2d7220 */ /* 0x080fe20000410000 */
[-C--:B------:R-:W-:Y:S01]  /*6330*/  FFMA.FTZ R9, R12, R41.reuse, -R50 ;  /* 0x000000290c097223 */ /* 0x080fe20000010832 */
[----:B------:R-:W-:Y:S01]  /*6340*/  FADD.FTZ R6, -R5, R6 ;  /* 0x0000000605067221 */ /* 0x000fe20000010100 */
[----:B------:R-:W-:Y:S01]  /*6350*/  VIADD R44, R83, 0x9 ;  /* 0x00000009532c7836 */ /* 0x000fe20000000000 */
[----:B------:R-:W-:Y:S01]  /*6360*/  ISETP.GE.U32.AND P3, PT, R86, 0x180, PT ;  /* 0x000001805600780c */ /* 0x000fe20003f66070 */
[-CC-:B------:R-:W-:Y:S01]  /*6370*/  FFMA.FTZ R144, R13, R41.reuse, -R50.reuse ;  /* 0x000000290d907223 */ /* 0x180fe20000010832 */
[-C--:B------:R-:W-:Y:S01]  /*6380*/  FMUL.FTZ R6, R6, R41.reuse ;  /* 0x0000002906067220 */ /* 0x080fe20000410000 */
[----:B------:R0:W-:Y:S01]  /*6390*/  MUFU.EX2 R5, R45 ;  /* 0x0000002d00057308 */ /* 0x0001e20000000800 */
[----:B------:R-:W-:Y:S01]  /*63a0*/  FFMA.FTZ R136, R48, R41, -R50 ;  /* 0x0000002930887223 */ /* 0x000fe20000010832 */
[----:B------:R-:W-:-:S02]  /*63b0*/  IMAD.U32 R48, RZ, RZ, UR6 ;  /* 0x00000006ff307e24 */ /* 0x000fc4000f8e00ff */
[-CC-:B------:R-:W-:Y:S01]  /*63c0*/  FFMA.FTZ R146, R21, R41.reuse, -R50.reuse ;  /* 0x0000002915927223 */ /* 0x180fe20000010832 */
[-CC-:B------:R-:W-:Y:S01]  /*63d0*/  FFMA.FTZ R21, R49, R41.reuse, -R50.reuse ;  /* 0x0000002931157223 */ /* 0x180fe20000010832 */
[-CC-:B------:R-:W-:Y:S01]  /*63e0*/  FFMA.FTZ R12, R26, R41.reuse, -R50.reuse ;  /* 0x000000291a0c7223 */ /* 0x180fe20000010832 */
[-CC-:B------:R-:W-:Y:S01]  /*63f0*/  FFMA.FTZ R140, R66, R41.reuse, -R50.reuse ;  /* 0x00000029428c7223 */ /* 0x180fe20000010832 */
[----:B------:R-:W-:Y:S01]  /*6400*/  @!P1 LEA R48, R48, UR38, 0x3 ;  /* 0x0000002630309c11 */ /* 0x000fe2000f8e18ff */
[----:B------:R-:W1:Y:S01]  /*6410*/  MUFU.EX2 R6, R6 ;  /* 0x0000000600067308 */ /* 0x000e620000000800 */
[----:B0-----:R-:W-:Y:S01]  /*6420*/  SEL R45, R44, 0x9, !P3 ;  /* 0x000000092c2d7807 */ /* 0x001fe20005800000 */
        /* <DEDUP_REMOVED lines=15> */
[----:B-1----:R-:W-:Y:S01]  /*6520*/  FFMA.FTZ R2, R6, R2, R148 ;  /* 0x0000000206027223 */ /* 0x002fe20000010094 */
[-CC-:B------:R-:W-:Y:S01]  /*6530*/  FFMA.FTZ R46, R46, R41.reuse, -R50.reuse ;  /* 0x000000292e2e7223 */ /* 0x180fe20000010832 */
[----:B------:R-:W-:Y:S01]  /*6540*/  FFMA.FTZ R79, R79, R41, -R50 ;  /* 0x000000294f4f7223 */ /* 0x000fe20000010832 */
[C---:B------:R-:W-:Y:S01]  /*6550*/  ISETP.GT.AND P3, PT, R3.reuse, R4, PT ;  /* 0x000000040300720c */ /* 0x040fe20003f64270 */
[----:B------:R-:W-:Y:S01]  /*6560*/  UMOV UR6, UR37 ;  /* 0x0000002500067c82 */ /* 0x000fe20008000000 */
[----:B------:R-:W-:-:S02]  /*6570*/  VIADD R3, R3, 0xffffffff ;  /* 0xffffffff03037836 */ /* 0x000fc40000000000 */
[----:B------:R-:W1:Y:S01]  /*6580*/  MUFU.EX2 R9, R9 ;  /* 0x0000000900097308 */ /* 0x000e620000000800 */
[C---:B0-----:R-:W-:Y:S01]  /*6590*/  FADD.FTZ R49, R7.reuse, R2 ;  /* 0x0000000207317221 */ /* 0x041fe20000010000 */
[----:B------:R-:W-:Y:S01]  /*65a0*/  F2FP.BF16.F32.PACK_AB R148, R7, R148 ;  /* 0x000000940794723e */ /* 0x000fe200000010ff */
[----:B------:R-:W-:Y:S02]  /*65b0*/  WARPGROUP.DEPBAR.LE gsb0, 0x0 ;  /* 0x00008000000079c5 */ /* 0x000fe40000010000 */
[----:B------:R0:W-:Y:S06]  /*65c0*/  BAR.ARV R45, 0x100 ;  /* 0x0004002d0000751d */ /* 0x0001ec0000002000 */
[----:B------:R-:W3:Y:S01]  /*65d0*/  MUFU.EX2 R144, R144 ;  /* 0x0000009000907308 */ /* 0x000ee20000000800 */
[----:B------:R4:W-:Y:S01]  /*65e0*/  @!P1 SYNCS.ARRIVE.TRANS64.RED.A1T0 RZ, [R47+URZ], RZ ;  /* 0x000000ff2fff99a7 */ /* 0x0009e2000810043f */
[-C--:B------:R-:W-:Y:S01]  /*65f0*/  FMUL.FTZ R88, R88, R6.reuse ;  /* 0x0000000658587220 */ /* 0x080fe20000410000 */
[-C--:B------:R-:W-:Y:S01]  /*6600*/  FMUL.FTZ R89, R89, R6.reuse ;  /* 0x0000000659597220 */ /* 0x080fe20000410000 */
[-C--:B------:R-:W-:Y:S01]  /*6610*/  FMUL.FTZ R92, R92, R6.reuse ;  /* 0x000000065c5c7220 */ /* 0x080fe20000410000 */
[-C--:B------:R-:W-:Y:S01]  /*6620*/  FMUL.FTZ R93, R93, R6.reuse ;  /* 0x000000065d5d7220 */ /* 0x080fe20000410000 */
[-C--:B------:R-:W-:Y:S01]  /*6630*/  FMUL.FTZ R96, R96, R6.reuse ;  /* 0x0000000660607220 */ /* 0x080fe20000410000 */
[----:B------:R-:W-:Y:S01]  /*6640*/  FMUL.FTZ R97, R97, R6 ;  /* 0x0000000661617220 */ /* 0x000fe20000410000 */
[----:B------:R-:W5:Y:S01]  /*6650*/  MUFU.EX2 R11, R11 ;  /* 0x0000000b000b7308 */ /* 0x000f620000000800 */
[----:B----4-:R-:W-:Y:S01]  /*6660*/  FFMA.FTZ R47, R5, R0, R149 ;  /* 0x00000000052f7223 */ /* 0x010fe20000010095 */
[----:B------:R-:W-:Y:S01]  /*6670*/  F2FP.BF16.F32.PACK_AB R149, R8, R149 ;  /* 0x000000950895723e */ /* 0x000fe200000010ff */
[-C--:B------:R-:W-:Y:S01]  /*6680*/  FMUL.FTZ R100, R100, R6.reuse ;  /* 0x0000000664647220 */ /* 0x080fe20000410000 */
[----:B------:R-:W-:Y:S01]  /*6690*/  FMUL.FTZ R101, R101, R6 ;  /* 0x0000000665657220 */ /* 0x000fe20000410000 */
[----:B------:R-:W-:Y:S01]  /*66a0*/  FADD.FTZ R2, R8, R47 ;  /* 0x0000002f08027221 */ /* 0x000fe20000010000 */
[----:B------:R-:W-:-:S02]  /*66b0*/  @!P1 VIADD R47, R48, 0x16860 ;  /* 0x00016860302f9836 */ /* 0x000fc40000000000 */
[----:B--2---:R-:W-:Y:S01]  /*66c0*/  FADD.FTZ R48, R150, R49 ;  /* 0x0000003196307221 */ /* 0x004fe20000010000 */
[----:B------:R-:W2:Y:S01]  /*66d0*/  MUFU.EX2 R146, R146 ;  /* 0x0000009200927308 */ /* 0x000ea20000000800 */
[----:B0-----:R-:W-:Y:S01]  /*66e0*/  FADD.FTZ R45, R151, R2 ;  /* 0x00000002972d7221 */ /* 0x001fe20000010000 */
[C---:B-1----:R-:W-:Y:S01]  /*66f0*/  F2FP.BF16.F32.PACK_AB R150, R9.reuse, R150 ;  /* 0x000000960996723e */ /* 0x042fe200000010ff */
[-C--:B------:R-:W-:Y:S01]  /*6700*/  FMUL.FTZ R104, R104, R6.reuse ;  /* 0x0000000668687220 */ /* 0x080fe20000410000 */
[----:B------:R-:W-:Y:S01]  /*6710*/  @!P1 PRMT R2, RZ, 0x654, R47 ;  /* 0x00000654ff029816 */ /* 0x000fe2000000002f */
[----:B------:R-:W-:Y:S01]  /*6720*/  FADD.FTZ R47, R9, R48 ;  /* 0x00000030092f7221 */ /* 0x000fe20000010000 */
[----:B------:R-:W-:Y:S01]  /*6730*/  FADD.FTZ R48, R14, R45 ;  /* 0x0000002d0e307221 */ /* 0x000fe20000010000 */
[----:B------:R-:W-:Y:S01]  /*6740*/  FMUL.FTZ R105, R105, R6 ;  /* 0x0000000669697220 */ /* 0x000fe20000410000 */
[----:B------:R-:W0:Y:S01]  /*6750*/  MUFU.EX2 R12, R12 ;  /* 0x0000000c000c7308 */ /* 0x000e220000000800 */
[----:B---3--:R-:W-:Y:S01]  /*6760*/  FADD.FTZ R52, R144, R47 ;  /* 0x0000002f90347221 */ /* 0x008fe20000010000 */
[----:B------:R-:W-:Y:S01]  /*6770*/  FADD.FTZ R45, R145, R48 ;  /* 0x00000030912d7221 */ /* 0x000fe20000010000 */
[----:B------:R1:W-:Y:S01]  /*6780*/  @!P1 SYNCS.ARRIVE.TRANS64.RED.A1T0 RZ, [R2+URZ], RZ ;  /* 0x000000ff02ff99a7 */ /* 0x0003e2000810043f */
[C---:B-----5:R-:W-:Y:S01]  /*6790*/  F2FP.BF16.F32.PACK_AB R144, R11.reuse, R144 ;  /* 0x000000900b90723e */ /* 0x060fe200000010ff */
[----:B------:R-:W-:Y:S01]  /*67a0*/  FADD.FTZ R47, R11, R52 ;  /* 0x000000340b2f7221 */ /* 0x000fe20000010000 */
[----:B------:R-:W-:Y:S01]  /*67b0*/  FADD.FTZ R48, R20, R45 ;  /* 0x0000002d14307221 */ /* 0x000fe20000010000 */
[-C--:B------:R-:W-:Y:S01]  /*67c0*/  FFMA.FTZ R45, R69, R41.reuse, -R50 ;  /* 0x00000029452d7223 */ /* 0x080fe20000010832 */
[----:B------:R-:W3:Y:S01]  /*67d0*/  MUFU.EX2 R140, R140 ;  /* 0x0000008c008c7308 */ /* 0x000ee20000000800 */
[----:B--2---:R-:W-:Y:S01]  /*67e0*/  FADD.FTZ R47, R146, R47 ;  /* 0x0000002f922f7221 */ /* 0x004fe20000010000 */
[----:B------:R-:W-:Y:S01]  /*67f0*/  FADD.FTZ R49, R147, R48 ;  /* 0x0000003093317221 */ /* 0x000fe20000010000 */
[-C--:B-1----:R-:W-:Y:S01]  /*6800*/  FFMA.FTZ R2, R65, R41.reuse, -R50 ;  /* 0x0000002941027223 */ /* 0x082fe20000010832 */
[-C--:B------:R-:W-:Y:S01]  /*6810*/  FMUL.FTZ R108, R108, R6.reuse ;  /* 0x000000066c6c7220 */ /* 0x080fe20000410000 */
[-C--:B------:R-:W-:Y:S01]  /*6820*/  FMUL.FTZ R109, R109, R6.reuse ;  /* 0x000000066d6d7220 */ /* 0x080fe20000410000 */
[----:B------:R-:W-:Y:S01]  /*6830*/  FADD.FTZ R48, R24, R49 ;  /* 0x0000003118307221 */ /* 0x000fe20000010000 */
[----:B------:R-:W-:Y:S01]  /*6840*/  FMUL.FTZ R112, R112, R6 ;  /* 0x0000000670707220 */ /* 0x000fe20000410000 */
[----:B------:R-:W1:Y:S01]  /*6850*/  MUFU.EX2 R13, R13 ;  /* 0x0000000d000d7308 */ /* 0x000e620000000800 */
[C---:B0-----:R-:W-:Y:S01]  /*6860*/  FADD.FTZ R53, R12.reuse, R47 ;  /* 0x0000002f0c357221 */ /* 0x041fe20000010000 */
[----:B------:R-:W-:Y:S01]  /*6870*/  FADD.FTZ R48, R141, R48 ;  /* 0x000000308d307221 */ /* 0x000fe20000010000 */
[-CC-:B------:R-:W-:Y:S01]  /*6880*/  FFMA.FTZ R47, R73, R41.reuse, -R50.reuse ;  /* 0x00000029492f7223 */ /* 0x180fe20000010832 */
[----:B------:R-:W-:Y:S01]  /*6890*/  F2FP.BF16.F32.PACK_AB R146, R12, R146 ;  /* 0x000000920c92723e */ /* 0x000fe200000010ff */
[----:B------:R-:W-:Y:S01]  /*68a0*/  FFMA.FTZ R50, R80, R41, -R50 ;  /* 0x0000002950327223 */ /* 0x000fe20000010832 */
[----:B------:R-:W-:Y:S01]  /*68b0*/  FADD.FTZ R48, R25, R48 ;  /* 0x0000003019307221 */ /* 0x000fe20000010000 */
[-C--:B------:R-:W-:Y:S01]  /*68c0*/  FMUL.FTZ R113, R113, R6.reuse ;  /* 0x0000000671717220 */ /* 0x080fe20000410000 */
[----:B------:R-:W0:Y:S01]  /*68d0*/  MUFU.EX2 R142, R142 ;  /* 0x0000008e008e7308 */ /* 0x000e220000000800 */
[----:B---3--:R-:W-:Y:S01]  /*68e0*/  FADD.FTZ R52, R140, R53 ;  /* 0x000000358c347221 */ /* 0x008fe20000010000 */
[----:B------:R-:W-:Y:S01]  /*68f0*/  FADD.FTZ R48, R143, R48 ;  /* 0x000000308f307221 */ /* 0x000fe20000010000 */
[-C--:B------:R-:W-:Y:S01]  /*6900*/  FMUL.FTZ R116, R116, R6.reuse ;  /* 0x0000000674747220 */ /* 0x080fe20000410000 */
[----:B------:R-:W-:Y:S01]  /*6910*/  FMUL.FTZ R117, R117, R6 ;  /* 0x0000000675757220 */ /* 0x000fe20000410000 */
[-C--:B------:R-:W-:Y:S01]  /*6920*/  FMUL.FTZ R90, R90, R5.reuse ;  /* 0x000000055a5a7220 */ /* 0x080fe20000410000 */
[----:B------:R-:W-:Y:S01]  /*6930*/  FADD.FTZ R48, R27, R48 ;  /* 0x000000301b307221 */ /* 0x000fe20000010000 */
[-C--:B------:R-:W-:Y:S01]  /*6940*/  FMUL.FTZ R91, R91, R5.reuse ;  /* 0x000000055b5b7220 */ /* 0x080fe20000410000 */
[----:B------:R-:W2:Y:S01]  /*6950*/  MUFU.EX2 R15, R15 ;  /* 0x0000000f000f7308 */ /* 0x000ea20000000800 */
        /* <DEDUP_REMOVED lines=16> */
[----:B--2---:R-:W-:Y:S01]  /*6a60*/  FADD.FTZ R49, R15, R52 ;  /* 0x000000340f317221 */ /* 0x004fe20000010000 */
[-C--:B------:R-:W-:Y:S01]  /*6a70*/  FMUL.FTZ R118, R118, R5.reuse ;  /* 0x0000000576767220 */ /* 0x080fe20000410000 */
[----:B------:R-:W-:Y:S01]  /*6a80*/  FMUL.FTZ R119, R119, R5 ;  /* 0x0000000577777220 */ /* 0x000fe20000410000 */
[----:B------:R-:W-:Y:S01]  /*6a90*/  F2FP.BF16.F32.PACK_AB R151, R14, R151 ;  /* 0x000000970e97723e */ /* 0x000fe200000010ff */
[----:B------:R-:W-:Y:S01]  /*6aa0*/  IMAD.MOV.U32 R5, RZ, RZ, R10 ;  /* 0x000000ffff057224 */ /* 0x000fe200078e000a */
[----:B------:R-:W-:Y:S01]  /*6ab0*/  F2FP.BF16.F32.PACK_AB R145, R20, R145 ;  /* 0x000000911491723e */ /* 0x000fe200000010ff */
[----:B------:R-:W-:Y:S01]  /*6ac0*/  IMAD.MOV.U32 R6, RZ, RZ, R51 ;  /* 0x000000ffff067224 */ /* 0x000fe200078e0033 */
[----:B------:R-:W2:Y:S01]  /*6ad0*/  MUFU.EX2 R28, R28 ;  /* 0x0000001c001c7308 */ /* 0x000ea20000000800 */
[----:B-1----:R-:W-:Y:S01]  /*6ae0*/  FADD.FTZ R52, R136, R49 ;  /* 0x0000003188347221 */ /* 0x002fe20000010000 */
[----:B------:R-:W-:-:S02]  /*6af0*/  F2FP.BF16.F32.PACK_AB R147, R24, R147 ;  /* 0x000000931893723e */ /* 0x000fc400000010ff */
[----:B------:R-:W-:Y:S02]  /*6b00*/  F2FP.BF16.F32.PACK_AB R140, R13, R140 ;  /* 0x0000008c0d8c723e */ /* 0x000fe400000010ff */
[----:B------:R-:W-:Y:S02]  /*6b10*/  F2FP.BF16.F32.PACK_AB R141, R25, R141 ;  /* 0x0000008d198d723e */ /* 0x000fe400000010ff */
[----:B------:R-:W1:Y:S01]  /*6b20*/  MUFU.EX2 R21, R21 ;  /* 0x0000001500157308 */ /* 0x000e620000000800 */
[----:B0-----:R-:W-:Y:S01]  /*6b30*/  FADD.FTZ R49, R137, R48 ;  /* 0x0000003089317221 */ /* 0x001fe20000010000 */
[----:B------:R-:W-:Y:S02]  /*6b40*/  F2FP.BF16.F32.PACK_AB R142, R15, R142 ;  /* 0x0000008e0f8e723e */ /* 0x000fe400000010ff */
[----:B------:R-:W-:-:S04]  /*6b50*/  F2FP.BF16.F32.PACK_AB R143, R27, R143 ;  /* 0x0000008f1b8f723e */ /* 0x000fc800000010ff */
        /* <DEDUP_REMOVED lines=89> */
[----:B0-----:R-:W-:-:S04]  /*70f0*/  FADD.FTZ R11, R122, R11 ;  /* 0x0000000b7a0b7221 */ /* 0x001fc80000010000 */
[C---:B--2---:R-:W-:Y:S01]  /*7100*/  FADD.FTZ R2, R50.reuse, R11 ;  /* 0x0000000b32027221 */ /* 0x044fe20000010000 */
[----:B------:R-:W-:Y:S01]  /*7110*/  F2FP.BF16.F32.PACK_AB R122, R50, R122 ;  /* 0x0000007a327a723e */ /* 0x000fe200000010ff */
[C---:B-1----:R-:W-:Y:S01]  /*7120*/  FADD.FTZ R0, R71.reuse, R0 ;  /* 0x0000000047007221 */ /* 0x042fe20000010000 */
[----:B------:R-:W-:Y:S01]  /*7130*/  F2FP.BF16.F32.PACK_AB R123, R71, R43 ;  /* 0x0000002b477b723e */ /* 0x000fe200000010ff */
[----:B------:R-:W-:Y:S06]  /*7140*/  @P3 BRA `(.L_x_2042) ;  /* 0xffffffd000843947 */ /* 0x000fec000383ffff */
.L_x_2033:
[----:B------:R-:W-:-:S13]  /*7150*/  ISETP.GE.AND P2, PT, R3, R23, PT ;  /* 0x000000170300720c */ /* 0x000fda0003f46270 */
[----:B------:R-:W-:Y:S05]  /*7160*/  @!P2 BRA `(.L_x_2043) ;  /* 0x000000240040a947 */ /* 0x000fea0003800000 */
[----:B------:R-:W-:Y:S01]  /*7170*/  IMAD.MOV.U32 R4, RZ, RZ, R10 ;  /* 0x000000ffff047224 */ /* 0x000fe200078e000a */
[----:B------:R-:W-:Y:S01]  /*7180*/  UMOV UR7, UR36 ;  /* 0x0000002400077c82 */ /* 0x000fe20008000000 */
[----:B------:R-:W-:Y:S01]  /*7190*/  IMAD.MOV.U32 R5, RZ, RZ, R51 ;  /* 0x000000ffff057224 */ /* 0x000fe200078e0033 */
[----:B------:R-:W-:Y:S01]  /*71a0*/  UMOV UR6, UR37 ;  /* 0x0000002500067c82 */ /* 0x000fe20008000000 */
[----:B------:R-:W-:-:S05]  /*71b0*/  ULDC UR21, c[0x0][0x9d8] ;  /* 0x0002760000157ab9 */ /* 0x000fca0000000800 */
.L_x_2052:
        /* <DEDUP_REMOVED lines=9> */
.L_x_2045:
[----:B------:R-:W-:Y:S01]  /*7250*/  ULEA UR10, UR37, UR38, 0x3 ;  /* 0x00000026250a7291 */ /* 0x000fe2000f8e183f */
[----:B------:R-:W-:-:S05]  /*7260*/  IMAD.U32 R6, RZ, RZ, UR36 ;  /* 0x00000024ff067e24 */ /* 0x000fca000f8e00ff */
[----:B------:R-:W-:-:S04]  /*7270*/  SHF.L.U32 R6, R6, 0x1f, RZ ;  /* 0x0000001f06067819 */ /* 0x000fc800000006ff */
[----:B------:R0:W1:Y:S01]  /*7280*/  SYNCS.PHASECHK.TRANS64.TRYWAIT P2, [UR10+0x16830], R6 ;  /* 0x01683006ff0075a7 */ /* 0x000062000804014a */
[----:B------:R-:W-:Y:S05]  /*7290*/  @!P0 BRA `(.L_x_2046) ;  /* 0x0000000000048947 */ /* 0x000fea0003800000 */
[----:B------:R-:W-:Y:S01]  /*72a0*/  BPT.TRAP 0x1 ;  /* 0x000000040000795c */ /* 0x000fe20000300000 */
.L_x_2046:
[----:B-1----:R-:W-:Y:S05]  /*72b0*/  @P2 BRA `(.L_x_2044) ;  /* 0x0000000000082947 */ /* 0x002fea0003800000 */
[----:B------:R-:W1:Y:S02]  /*72c0*/  SYNCS.PHASECHK.TRANS64.TRYWAIT P2, [UR10+0x16830], R6 ;  /* 0x01683006ff0075a7 */ /* 0x000e64000804014a */
[----:B-1----:R-:W-:Y:S05]  /*72d0*/  @!P2 BRA `(.L_x_2047) ;  /* 0x000000b000b4a947 */ /* 0x002fea0003800000 */
.L_x_2044:
        /* <DEDUP_REMOVED lines=29> */
.L_x_2049:
[----:B------:R-:W-:Y:S01]  /*74b0*/  ULEA UR10, UR6, UR38, 0x3 ;  /* 0x00000026060a7291 */ /* 0x000fe2000f8e183f */
[----:B------:R-:W-:-:S05]  /*74c0*/  IMAD.U32 R6, RZ, RZ, UR7 ;  /* 0x00000007ff067e24 */ /* 0x000fca000f8e00ff */
[----:B------:R-:W-:-:S04]  /*74d0*/  SHF.L.U32 R6, R6, 0x1f, RZ ;  /* 0x0000001f06067819 */ /* 0x000fc800000006ff */
[----:B------:R0:W1:Y:S01]  /*74e0*/  SYNCS.PHASECHK.TRANS64.TRYWAIT P2, [UR10+0x16850], R6 ;  /* 0x01685006ff0075a7 */ /* 0x000062000804014a */
[----:B------:R-:W-:Y:S05]  /*74f0*/  @!P0 BRA `(.L_x_2050) ;  /* 0x0000000000048947 */ /* 0x000fea0003800000 */
[----:B------:R-:W-:Y:S01]  /*7500*/  BPT.TRAP 0x1 ;  /* 0x000000040000795c */ /* 0x000fe20000300000 */
.L_x_2050:
[----:B-1----:R-:W-:Y:S05]  /*7510*/  @P2 BRA `(.L_x_2048) ;  /* 0x0000000000082947 */ /* 0x002fea0003800000 */
[----:B------:R-:W1:Y:S02]  /*7520*/  SYNCS.PHASECHK.TRANS64.TRYWAIT P2, [UR10+0x16850], R6 ;  /* 0x01685006ff0075a7 */ /* 0x000e64000804014a */
[----:B-1----:R-:W-:Y:S05]  /*7530*/  @!P2 BRA `(.L_x_2051) ;  /* 0x000000b00034a947 */ /* 0x002fea0003800000 */
.L_x_2048:
[----:B------:R-:W-:Y:S01]  /*7540*/  UIADD3 UR7, UR38, 0x400, URZ ;  /* 0x0000040026077890 */ /* 0x000fe2000fffe03f */
[----:B------:R-:W-:Y:S01]  /*7550*/  WARPGROUP.ARRIVE ;  /* 0x00000000000079c5 */ /* 0x000fe20000000000 */
[----:B------:R-:W-:Y:S01]  /*7560*/  UMOV UR11, 0x40000040 ;  /* 0x40000040000b7882 */ /* 0x000fe20000000000 */
[----:B------:R-:W-:Y:S01]  /*7570*/  UMOV UR15, 0x40000040 ;  /* 0x40000040000f7882 */ /* 0x000fe20000000000 */
[----:B------:R-:W-:Y:S01]  /*7580*/  USHF.R.U32.HI UR7, URZ, 0x4, UR7 ;  /* 0x000000043f077899 */ /* 0x000fe20008011607 */
[----:B01----:R-:W-:Y:S01]  /*7590*/  FMUL.FTZ R6, R24, UR21 ;  /* 0x0000001518067c20 */ /* 0x003fe20008410000 */
[----:B------:R-:W-:Y:S01]  /*75a0*/  FMUL.FTZ R7, R25, UR21 ;  /* 0x0000001519077c20 */ /* 0x000fe20008410000 */
        /* <DEDUP_REMOVED lines=71> */
[----:B------:R-:W-:Y:S01]  /*7a20*/  UMOV UR11, 0x40000040 ;  /* 0x40000040000b7882 */ /* 0x000fe20000000000 */
[----:B------:R-:W-:-:S04]  /*7a30*/  UMOV UR7, UR36 ;  /* 0x0000002400077c82 */ /* 0x000fc80008000000 */
[----:B------:R-:W0:Y:S01]  /*7a40*/  MUFU.TANH R27, R27 ;  /* 0x0000001b001b7308 */ /* 0x000e220000002400 */
[----:B-1----:R-:W-:Y:S01]  /*7a50*/  FMNMX.FTZ R41, R21, R54, !PT ;  /* 0x0000003615297209 */ /* 0x002fe20007810000 */
[----:B------:R-:W-:Y:S01]  /*7a60*/  FMUL.FTZ R54, R69, UR21 ;  /* 0x0000001545367c20 */ /* 0x000fe20008410000 */
[----:B------:R-:W-:-:S05]  /*7a70*/  FMUL.FTZ R69, R75, UR21 ;  /* 0x000000154b457c20 */ /* 0x000fca0008410000 */
[----:B------:R-:W1:Y:S01]  /*7a80*/  MUFU.TANH R30, R30 ;  /* 0x0000001e001e7308 */ /* 0x000e620000002400 */
[----:B--2---:R-:W-:Y:S01]  /*7a90*/  FMNMX.FTZ R56, R26, R41, !PT ;  /* 0x000000291a387209 */ /* 0x004fe20007810000 */
[----:B------:R-:W-:Y:S02]  /*7aa0*/  WARPGROUP.DEPBAR.LE gsb0, 0x0 ;  /* 0x00008000000079c5 */ /* 0x000fe40000010000 */
[----:B------:R-:W-:-:S04]  /*7ab0*/  WARPGROUP.ARRIVE ;  /* 0x00000000000079c5 */ /* 0x000fc80000000000 */
[----:B------:R-:W2:Y:S01]  /*7ac0*/  MUFU.TANH R31, R31 ;  /* 0x0000001f001f7308 */ /* 0x000ea20000002400 */
[----:B0-----:R-:W-:Y:S01]  /*7ad0*/  FMNMX.FTZ R41, R27, R56, !PT ;  /* 0x000000381b297209 */ /* 0x001fe20007810000 */
[----:B------:R-:W-:Y:S01]  /*7ae0*/  HGMMA.64x64x16.F32.BF16 R88, R144, gdesc[UR12].tnspB, R88, gsb0 ;  /* 0x40e0000c90587df0 */ /* 0x000fe20008001858 */
[----:B------:R-:W-:Y:S02]  /*7af0*/  UIADD3 UR14, UR10, 0x100, URZ ;  /* 0x000001000a0e7890 */ /* 0x000fe4000fffe03f */
[----:B-1----:R-:W-:Y:S01]  /*7b00*/  FMNMX.FTZ R56, R30, R41, !PT ;  /* 0x000000291e387209 */ /* 0x002fe20007810000 */
[----:B------:R-:W-:Y:S02]  /*7b10*/  UMOV UR15, 0x40000040 ;  /* 0x40000040000f7882 */ /* 0x000fe40000000000 */
[----:B------:R-:W0:Y:S08]  /*7b20*/  MUFU.TANH R34, R34 ;  /* 0x0000002200227308 */ /* 0x000e300000002400 */
[----:B------:R-:W1:Y:S01]  /*7b30*/  MUFU.TANH R35, R35 ;  /* 0x0000002300237308 */ /* 0x000e620000002400 */
[----:B--2---:R-:W-:Y:S01]  /*7b40*/  FMNMX.FTZ R41, R31, R56, !PT ;  /* 0x000000381f297209 */ /* 0x004fe20007810000 */
[----:B------:R-:W-:Y:S01]  /*7b50*/  FMUL.FTZ R56, R73, UR21 ;  /* 0x0000001549387c20 */ /* 0x000fe20008410000 */
[----:B------:R-:W-:-:S05]  /*7b60*/  FMUL.FTZ R73, R83, UR21 ;  /* 0x0000001553497c20 */ /* 0x000fca0008410000 */
        /* <DEDUP_REMOVED lines=10> */
[----:B------:R-:W-:-:S06]  /*7c10*/  FMUL.FTZ R58, R77, UR21 ;  /* 0x000000154d3a7c20 */ /* 0x000fcc0008410000 */
[----:B------:R-:W1:Y:S01]  /*7c20*/  MUFU.TANH R48, R48 ;  /* 0x0000003000307308 */ /* 0x000e620000002400 */
[----:B--2---:R-:W-:-:S07]  /*7c30*/  FMNMX.FTZ R60, R44, R41, !PT ;  /* 0x000000292c3c7209 */ /* 0x004fce0007810000 */
[----:B------:R-:W2:Y:S01]  /*7c40*/  MUFU.TANH R50, R50 ;  /* 0x0000003200327308 */ /* 0x000ea20000002400 */
[----:B0-----:R-:W-:Y:S01]  /*7c50*/  FMNMX.FTZ R41, R47, R60, !PT ;  /* 0x0000003c2f297209 */ /* 0x001fe20007810000 */
[----:B------:R-:W-:Y:S02]  /*7c60*/  FMUL.FTZ R60, R81, UR21 ;  /* 0x00000015513c7c20 */ /* 0x000fe40008410000 */
[----:B------:R-:W0:Y:S04]  /*7c70*/  S2R R81, SR_TID.X ;  /* 0x0000000000517919 */ /* 0x000e280000002100 */
[----:B------:R-:W3:Y:S01]  /*7c80*/  MUFU.TANH R52, R52 ;  /* 0x0000003400347308 */ /* 0x000ee20000002400 */
[----:B-1----:R-:W-:Y:S01]  /*7c90*/  FMNMX.FTZ R41, R48, R41, !PT ;  /* 0x0000002930297209 */ /* 0x002fe20007810000 */
[----:B------:R-:W-:-:S02]  /*7ca0*/  WARPGROUP.DEPBAR.LE gsb0, 0x0 ;  /* 0x00008000000079c5 */ /* 0x000fc40000010000 */
[----:B------:R-:W-:-:S04]  /*7cb0*/  WARPGROUP.ARRIVE ;  /* 0x00000000000079c5 */ /* 0x000fc80000000000 */
[----:B------:R-:W1:Y:S01]  /*7cc0*/  MUFU.TANH R53, R53 ;  /* 0x0000003500357308 */ /* 0x000e620000002400 */
[----:B--2---:R-:W-:Y:S01]  /*7cd0*/  FMNMX.FTZ R41, R50, R41, !PT ;  /* 0x0000002932297209 */ /* 0x004fe20007810000 */
[----:B------:R-:W-:Y:S01]  /*7ce0*/  HGMMA.64x64x16.F32.BF16 R88, R140, gdesc[UR12].tnspB, R88, gsb0 ;  /* 0x40e0000c8c587df0 */ /* 0x000fe20008001858 */
[----:B------:R-:W-:Y:S01]  /*7cf0*/  UIADD3 UR14, UR10, 0x180, URZ ;  /* 0x000001800a0e7890 */ /* 0x000fe2000fffe03f */
[----:B------:R-:W-:-:S04]  /*7d00*/  UMOV UR15, 0x40000040 ;  /* 0x40000040000f7882 */ /* 0x000fc80000000000 */
[----:B------:R-:W2:Y:S01]  /*7d10*/  MUFU.TANH R54, R54 ;  /* 0x0000003600367308 */ /* 0x000ea20000002400 */
[----:B---3--:R-:W-:-:S07]  /*7d20*/  FMNMX.FTZ R62, R52, R41, !PT ;  /* 0x00000029343e7209 */ /* 0x008fce0007810000 */
[----:B------:R-:W3:Y:S01]  /*7d30*/  MUFU.TANH R55, R55 ;  /* 0x0000003700377308 */ /* 0x000ee20000002400 */
[----:B-1----:R-:W-:Y:S02]  /*7d40*/  FMNMX.FTZ R41, R53, R62, !PT ;  /* 0x0000003e35297209 */ /* 0x002fe40007810000 */
[----:B0-----:R-:W-:Y:S02]  /*7d50*/  SHF.R.U32.HI R80, RZ, 0x7, R81 ;  /* 0x00000007ff507819 */ /* 0x001fe40000011651 */
[----:B------:R-:W-:-:S03]  /*7d60*/  ISETP.GE.U32.AND P2, PT, R81, 0x180, PT ;  /* 0x000001805100780c */ /* 0x000fc60003f46070 */
[----:B------:R-:W0:Y:S01]  /*7d70*/  MUFU.TANH R56, R56 ;  /* 0x0000003800387308 */ /* 0x000e220000002400 */
[----:B--2---:R-:W-:-:S07]  /*7d80*/  FMNMX.FTZ R62, R54, R41, !PT ;  /* 0x00000029363e7209 */ /* 0x004fce0007810000 */
[----:B------:R-:W1:Y:S01]  /*7d90*/  MUFU.TANH R57, R57 ;  /* 0x0000003900397308 */ /* 0x000e620000002400 */
[----:B---3--:R-:W-:Y:S01]  /*7da0*/  FMNMX.FTZ R41, R55, R62, !PT ;  /* 0x0000003e37297209 */ /* 0x008fe20007810000 */
        /* <DEDUP_REMOVED lines=13> */
[----:B------:R-:W-:Y:S01]  /*7e80*/  WARPGROUP.ARRIVE ;  /* 0x00000000000079c5 */ /* 0x000fe20000000000 */
[----:B--2---:R-:W-:-:S03]  /*7e90*/  FMNMX.FTZ R51, R61, R66, !PT ;  /* 0x000000423d337209 */ /* 0x004fc60007810000 */
[----:B------:R-:W1:Y:S01]  /*7ea0*/  MUFU.TANH R8, R8 ;  /* 0x0000000800087308 */ /* 0x000e620000002400 */
[----:B------:R-:W-:Y:S01]  /*7eb0*/  FMUL.FTZ R66, R70, UR21 ;  /* 0x0000001546427c20 */ /* 0x000fe20008410000 */
[----:B------:R-:W-:Y:S01]  /*7ec0*/  FMUL.FTZ R70, R78, UR21 ;  /* 0x000000154e467c20 */ /* 0x000fe20008410000 */
[----:B------:R-:W-:Y:S01]  /*7ed0*/  HGMMA.64x64x16.F32.BF16 R88, R136, gdesc[UR12].tnspB, R88, gsb0 ;  /* 0x40e0000c88587df0 */ /* 0x000fe20008001858 */
[----:B------:R-:W-:Y:S01]  /*7ee0*/  UIADD3 UR14, UR10, 0x200, URZ ;  /* 0x000002000a0e7890 */ /* 0x000fe2000fffe03f */
[----:B0-----:R-:W-:Y:S01]  /*7ef0*/  FMNMX.FTZ R51, R62, R51, !PT ;  /* 0x000000333e337209 */ /* 0x001fe20007810000 */
[----:B------:R-:W-:Y:S02]  /*7f00*/  UMOV UR15, 0x40000040 ;  /* 0x40000040000f7882 */ /* 0x000fe40000000000 */
[----:B------:R-:W0:Y:S02]  /*7f10*/  MUFU.TANH R9, R9 ;  /* 0x0000000900097308 */ /* 0x000e240000002400 */
[----:B------:R-:W2:Y:S06]  /*7f20*/  SHFL.BFLY PT, R41, R51, 0x2, 0x1f ;  /* 0x0c401f0033297f89 */ /* 0x000eac00000e0000 */
[----:B------:R-:W3:Y:S08]  /*7f30*/  MUFU.TANH R12, R12 ;  /* 0x0000000c000c7308 */ /* 0x000ef00000002400 */
[----:B------:R-:W4:Y:S08]  /*7f40*/  MUFU.TANH R13, R13 ;  /* 0x0000000d000d7308 */ /* 0x000f300000002400 */
[----:B------:R-:W5:Y:S01]  /*7f50*/  MUFU.TANH R17, R17 ;  /* 0x0000001100117308 */ /* 0x000f620000002400 */
[----:B--2---:R-:W-:-:S02]  /*7f60*/  FMNMX.FTZ R51, R51, R41, !PT ;  /* 0x0000002933337209 */ /* 0x004fc40007810000 */
[----:B------:R-:W2:Y:S03]  /*7f70*/  LDC R41, c[0x0][0x988] ;  /* 0x00026200ff297b82 */ /* 0x000ea60000000800 */
[----:B------:R-:W1:Y:S02]  /*7f80*/  SHFL.BFLY PT, R75, R51, 0x1, 0x1f ;  /* 0x0c201f00334b7f89 */ /* 0x000e6400000e0000 */
[----:B------:R-:W5:Y:S08]  /*7f90*/  MUFU.TANH R18, R18 ;  /* 0x0000001200127308 */ /* 0x000f700000002400 */
[----:B------:R-:W5:Y:S08]  /*7fa0*/  MUFU.TANH R24, R24 ;  /* 0x0000001800187308 */ /* 0x000f700000002400 */
[----:B------:R-:W5:Y:S01]  /*7fb0*/  MUFU.TANH R25, R25 ;  /* 0x0000001900197308 */ /* 0x000f620000002400 */
[----:B-1----:R-:W-:-:S07]  /*7fc0*/  FMNMX.FTZ R51, R51, R75, !PT ;  /* 0x0000004b33337209 */ /* 0x002fce0007810000 */
[----:B------:R-:W1:Y:S01]  /*7fd0*/  MUFU.TANH R28, R28 ;  /* 0x0000001c001c7308 */ /* 0x000e620000002400 */
[----:B------:R-:W-:Y:S01]  /*7fe0*/  FMUL.FTZ R75, R87, UR21 ;  /* 0x00000015574b7c20 */ /* 0x000fe20008410000 */
[----:B------:R-:W-:-:S04]  /*7ff0*/  FADD.FTZ R76, -R51, R5 ;  /* 0x00000005334c7221 */ /* 0x000fc80000010100 */
[-C--:B--2---:R-:W-:Y:S01]  /*8000*/  FMUL.FTZ R5, R76, R41.reuse ;  /* 0x000000294c057220 */ /* 0x084fe20000410000 */
[-C--:B------:R-:W-:Y:S01]  /*8010*/  FMUL.FTZ R76, R51, R41.reuse ;  /* 0x00000029334c7220 */ /* 0x080fe20000410000 */
[----:B------:R-:W2:Y:S03]  /*8020*/  MUFU.TANH R29, R29 ;  /* 0x0000001d001d7308 */ /* 0x000ea60000002400 */
[-CC-:B------:R-:W-:Y:S01]  /*8030*/  FFMA.FTZ R150, R10, R41.reuse, -R76.reuse ;  /* 0x000000290a967223 */ /* 0x180fe2000001084c */
[----:B------:R-:W-:Y:S01]  /*8040*/  FMNMX.FTZ R10, R8, R4, !PT ;  /* 0x00000004080a7209 */ /* 0x000fe20007810000 */
[-CC-:B------:R-:W-:Y:S01]  /*8050*/  FFMA.FTZ R148, R6, R41.reuse, -R76.reuse ;  /* 0x0000002906947223 */ /* 0x180fe2000001084c */
[-CC-:B------:R-:W-:Y:S01]  /*8060*/  FFMA.FTZ R6, R7, R41.reuse, -R76.reuse ;  /* 0x0000002907067223 */ /* 0x180fe2000001084c */
[----:B------:R-:W-:Y:S02]  /*8070*/  WARPGROUP.DEPBAR.LE gsb0, 0x0 ;  /* 0x00008000000079c5 */ /* 0x000fe40000010000 */
[----:B------:R-:W-:Y:S01]  /*8080*/  WARPGROUP.ARRIVE ;  /* 0x00000000000079c5 */ /* 0x000fe20000000000 */
[-CC-:B------:R-:W-:Y:S01]  /*8090*/  FFMA.FTZ R7, R11, R41.reuse, -R76.reuse ;  /* 0x000000290b077223 */ /* 0x180fe2000001084c */
[----:B0-----:R-:W-:Y:S01]  /*80a0*/  FMNMX.FTZ R11, R9, R10, !PT ;  /* 0x0000000a090b7209 */ /* 0x001fe20007810000 */
[----:B------:R-:W0:Y:S01]  /*80b0*/  MUFU.TANH R32, R32 ;  /* 0x0000002000207308 */ /* 0x000e220000002400 */
[-CC-:B------:R-:W-:Y:S01]  /*80c0*/  FFMA.FTZ R140, R26, R41.reuse, -R76.reuse ;  /* 0x000000291a8c7223 */ /* 0x180fe2000001084c */
[--C-:B------:R-:W-:Y:S01]  /*80d0*/  FFMA.FTZ R26, R39, R41, -R76.reuse ;  /* 0x00000029271a7223 */ /* 0x100fe2000001084c */
[----:B------:R-:W-:Y:S01]  /*80e0*/  HGMMA.64x64x16.F32.BF16 R88, R132, gdesc[UR12].tnspB, R88, gsb0 ;  /* 0x40e0000c84587df0 */ /* 0x000fe20008001858 */
[----:B------:R-:W-:Y:S01]  /*80f0*/  UIADD3 UR14, UR10, 0x280, URZ ;  /* 0x000002800a0e7890 */ /* 0x000fe2000fffe03f */
[----:B---3--:R-:W-:Y:S01]  /*8100*/  FMNMX.FTZ R10, R12, R11, !PT ;  /* 0x0000000b0c0a7209 */ /* 0x008fe20007810000 */
[----:B------:R-:W-:Y:S01]  /*8110*/  UMOV UR15, 0x40000040 ;  /* 0x40000040000f7882 */ /* 0x000fe20000000000 */
[-CC-:B------:R-:W-:Y:S01]  /*8120*/  FFMA.FTZ R136, R34, R41.reuse, -R76.reuse ;  /* 0x0000002922887223 */ /* 0x180fe2000001084c */
[----:B------:R-:W3:Y:S01]  /*8130*/  MUFU.TANH R33, R33 ;  /* 0x0000002100217308 */ /* 0x000ee20000002400 */
[----:B----4-:R-:W-:Y:S01]  /*8140*/  FMNMX.FTZ R10, R13, R10, !PT ;  /* 0x0000000a0d0a7209 */ /* 0x010fe20007810000 */
[-CC-:B------:R-:W-:Y:S01]  /*8150*/  FFMA.FTZ R34, R53, R41.reuse, -R76.reuse ;  /* 0x0000002935227223 */ /* 0x180fe2000001084c */
[-CC-:B------:R-:W-:Y:S01]  /*8160*/  FFMA.FTZ R144, R14, R41.reuse, -R76.reuse ;  /* 0x000000290e907223 */ /* 0x180fe2000001084c */
[-CC-:B------:R-:W-:Y:S01]  /*8170*/  FFMA.FTZ R146, R20, R41.reuse, -R76.reuse ;  /* 0x0000002914927223 */ /* 0x180fe2000001084c */
[----:B-----5:R-:W-:Y:S01]  /*8180*/  FMNMX.FTZ R11, R17, R10, !PT ;  /* 0x0000000a110b7209 */ /* 0x020fe20007810000 */
[-CC-:B------:R-:W-:Y:S01]  /*8190*/  FFMA.FTZ R14, R21, R41.reuse, -R76.reuse ;  /* 0x00000029150e7223 */ /* 0x180fe2000001084c */
[--C-:B------:R-:W-:Y:S01]  /*81a0*/  FFMA.FTZ R20, R31, R41, -R76.reuse ;  /* 0x000000291f147223 */ /* 0x100fe2000001084c */
[----:B------:R-:W4:Y:S01]  /*81b0*/  MUFU.TANH R36, R36 ;  /* 0x0000002400247308 */ /* 0x000f220000002400 */
[----:B------:R-:W-:Y:S01]  /*81c0*/  FMNMX.FTZ R11, R18, R11, !PT ;  /* 0x0000000b120b7209 */ /* 0x000fe20007810000 */
[-CC-:B------:R-:W-:Y:S01]  /*81d0*/  FFMA.FTZ R21, R35, R41.reuse, -R76.reuse ;  /* 0x0000002923157223 */ /* 0x180fe2000001084c */
[-CC-:B------:R-:W-:Y:S01]  /*81e0*/  FFMA.FTZ R31, R52, R41.reuse, -R76.reuse ;  /* 0x00000029341f7223 */ /* 0x180fe2000001084c */
[--C-:B------:R-:W-:Y:S01]  /*81f0*/  FFMA.FTZ R35, R54, R41, -R76.reuse ;  /* 0x0000002936237223 */ /* 0x100fe2000001084c */
[----:B------:R-:W-:Y:S01]  /*8200*/  FMNMX.FTZ R10, R24, R11, !PT ;  /* 0x0000000b180a7209 */ /* 0x000fe20007810000 */
[-CC-:B------:R-:W-:Y:S01]  /*8210*/  FFMA.FTZ R77, R15, R41.reuse, -R76.reuse ;  /* 0x000000290f4d7223 */ /* 0x180fe2000001084c */
[-CC-:B------:R-:W-:Y:S01]  /*8220*/  FFMA.FTZ R15, R27, R41.reuse, -R76.reuse ;  /* 0x000000291b0f7223 */ /* 0x180fe2000001084c */
[----:B------:R-:W5:Y:S01]  /*8230*/  MUFU.TANH R37, R37 ;  /* 0x0000002500257308 */ /* 0x000f620000002400 */
[----:B------:R-:W-:Y:S01]  /*8240*/  FMNMX.FTZ R11, R25, R10, !PT ;  /* 0x0000000a190b7209 */ /* 0x000fe20007810000 */
[-CC-:B------:R-:W-:Y:S01]  /*8250*/  FFMA.FTZ R142, R30, R41.reuse, -R76.reuse ;  /* 0x000000291e8e7223 */ /* 0x180fe2000001084c */
[-CC-:B------:R-:W-:Y:S01]  /*8260*/  FFMA.FTZ R138, R38, R41.reuse, -R76.reuse ;  /* 0x00000029268a7223 */ /* 0x180fe2000001084c */
[--C-:B------:R-:W-:Y:S01]  /*8270*/  FFMA.FTZ R27, R44, R41, -R76.reuse ;  /* 0x000000292c1b7223 */ /* 0x100fe2000001084c */
[----:B-1----:R-:W-:Y:S01]  /*8280*/  FMNMX.FTZ R10, R28, R11, !PT ;  /* 0x0000000b1c0a7209 */ /* 0x002fe20007810000 */
[-CC-:B------:R-:W-:Y:S01]  /*8290*/  FFMA.FTZ R30, R48, R41.reuse, -R76.reuse ;  /* 0x00000029301e7223 */ /* 0x180fe2000001084c */
[-CC-:B------:R-:W-:Y:S01]  /*82a0*/  FFMA.FTZ R38, R55, R41.reuse, -R76.reuse ;  /* 0x0000002937267223 */ /* 0x180fe2000001084c */
[----:B------:R-:W1:Y:S01]  /*82b0*/  MUFU.TANH R40, R40 ;  /* 0x0000002800287308 */ /* 0x000e620000002400 */
[----:B--2---:R-:W-:Y:S01]  /*82c0*/  FMNMX.FTZ R11, R29, R10, !PT ;  /* 0x0000000a1d0b7209 */ /* 0x004fe20007810000 */
[-CC-:B------:R-:W-:Y:S01]  /*82d0*/  FFMA.FTZ R44, R58, R41.reuse, -R76.reuse ;  /* 0x000000293a2c7223 */ /* 0x180fe2000001084c */
[-CC-:B------:R-:W-:Y:S01]  /*82e0*/  FFMA.FTZ R48, R60, R41.reuse, -R76.reuse ;  /* 0x000000293c307223 */ /* 0x180fe2000001084c */
[--C-:B------:R-:W-:Y:S01]  /*82f0*/  FFMA.FTZ R61, R61, R41, -R76.reuse ;  /* 0x000000293d3d7223 */ /* 0x100fe2000001084c */
[----:B0-----:R-:W-:Y:S01]  /*8300*/  FMNMX.FTZ R10, R32, R11, !PT ;  /* 0x0000000b200a7209 */ /* 0x001fe20007810000 */
[----:B------:R-:W-:-:S02]  /*8310*/  FFMA.FTZ R62, R62, R41, -R76 ;  /* 0x000000293e3e7223 */ /* 0x000fc4000001084c */
[----:B------:R-:W0:Y:S01]  /*8320*/  MUFU.TANH R42, R42 ;  /* 0x0000002a002a7308 */ /* 0x000e220000002400 */
[----:B---3--:R-:W-:-:S04]  /*8330*/  FMNMX.FTZ R11, R33, R10, !PT ;  /* 0x0000000a210b7209 */ /* 0x008fc80007810000 */
[----:B----4-:R-:W-:-:S03]  /*8340*/  FMNMX.FTZ R10, R36, R11, !PT ;  /* 0x0000000b240a7209 */ /* 0x010fc60007810000 */
[----:B------:R-:W2:Y:S01]  /*8350*/  MUFU.TANH R45, R45 ;  /* 0x0000002d002d7308 */ /* 0x000ea20000002400 */
[----:B-----5:R-:W-:-:S04]  /*8360*/  FMNMX.FTZ R11, R37, R10, !PT ;  /* 0x0000000a250b7209 */ /* 0x020fc80007810000 */
[----:B-1----:R-:W-:-:S03]  /*8370*/  FMNMX.FTZ R11, R40, R11, !PT ;  /* 0x0000000b280b7209 */ /* 0x002fc60007810000 */
[----:B------:R-:W1:Y:S01]  /*8380*/  MUFU.TANH R46, R46 ;  /* 0x0000002e002e7308 */ /* 0x000e620000002400 */
[----:B0-----:R-:W-:-:S07]  /*8390*/  FMNMX.FTZ R10, R42, R11, !PT ;  /* 0x0000000b2a0a7209 */ /* 0x001fce0007810000 */
[----:B------:R-:W0:Y:S01]  /*83a0*/  MUFU.TANH R49, R49 ;  /* 0x0000003100317308 */ /* 0x000e220000002400 */
[----:B--2---:R-:W-:-:S07]  /*83b0*/  FMNMX.FTZ R11, R45, R10, !PT ;  /* 0x0000000a2d0b7209 */ /* 0x004fce0007810000 */
[----:B------:R-:W2:Y:S01]  /*83c0*/  MUFU.TANH R63, R63 ;  /* 0x0000003f003f7308 */ /* 0x000ea20000002400 */
[----:B-1----:R-:W-:-:S07]  /*83d0*/  FMNMX.FTZ R10, R46, R11, !PT ;  /* 0x0000000b2e0a7209 */ /* 0x002fce0007810000 */
[----:B------:R-:W1:Y:S01]  /*83e0*/  MUFU.TANH R64, R64 ;  /* 0x0000004000407308 */ /* 0x000e620000002400 */
[----:B------:R-:W-:Y:S02]  /*83f0*/  WARPGROUP.DEPBAR.LE gsb0, 0x0 ;  /* 0x00008000000079c5 */ /* 0x000fe40000010000 */
[----:B------:R-:W-:Y:S01]  /*8400*/  WARPGROUP.ARRIVE ;  /* 0x00000000000079c5 */ /* 0x000fe20000000000 */
[----:B0-----:R-:W-:Y:S01]  /*8410*/  FMNMX.FTZ R10, R49, R10, !PT ;  /* 0x0000000a310a7209 */ /* 0x001fe20007810000 */
[-CC-:B------:R-:W-:Y:S01]  /*8420*/  FFMA.FTZ R132, R43, R41.reuse, -R76.reuse ;  /* 0x000000292b847223 */ /* 0x180fe2000001084c */
[-CC-:B------:R-:W-:Y:S01]  /*8430*/  FFMA.FTZ R134, R47, R41.reuse, -R76.reuse ;  /* 0x000000292f867223 */ /* 0x180fe2000001084c */
[-CC-:B------:R-:W-:Y:S01]  /*8440*/  FFMA.FTZ R43, R57, R41.reuse, -R76.reuse ;  /* 0x00000029392b7223 */ /* 0x180fe2000001084c */
[----:B------:R-:W0:Y:S01]  /*8450*/  MUFU.TANH R65, R65 ;  /* 0x0000004100417308 */ /* 0x000e220000002400 */
[----:B------:R-:W-:Y:S01]  /*8460*/  HGMMA.64x64x16.F32.BF16 R88, R128, gdesc[UR12].tnspB, R88, gsb0 ;  /* 0x40e0000c80587df0 */ /* 0x000fe20008001858 */
[----:B------:R-:W-:Y:S01]  /*8470*/  UIADD3 UR14, UR10, 0x300, URZ ;  /* 0x000003000a0e7890 */ /* 0x000fe2000fffe03f */
[----:B--2---:R-:W-:Y:S01]  /*8480*/  FMNMX.FTZ R11, R63, R10, !PT ;  /* 0x0000000a3f0b7209 */ /* 0x004fe20007810000 */
[----:B------:R-:W-:Y:S01]  /*8490*/  UMOV UR15, 0x40000040 ;  /* 0x40000040000f7882 */ /* 0x000fe20000000000 */
[----:B------:R-:W-:Y:S01]  /*84a0*/  UIADD3 UR10, UR10, 0x380, URZ ;  /* 0x000003800a0a7890 */ /* 0x000fe2000fffe03f */
[----:B------:R-:W-:-:S02]  /*84b0*/  FFMA.FTZ R47, R59, R41, -R76 ;  /* 0x000000293b2f7223 */ /* 0x000fc4000001084c */
        /* <DEDUP_REMOVED lines=22> */
[----:B------:R-:W-:Y:S03]  /*8620*/  HGMMA.64x64x16.F32.BF16 R88, R124, gdesc[UR12].tnspB, R88, gsb0 ;  /* 0x40e0000c7c587df0 */ /* 0x000fe60008001858 */
[----:B0-----:R-:W-:Y:S01]  /*8630*/  FMNMX.FTZ R10, R74, R11, !PT ;  /* 0x0000000b4a0a7209 */ /* 0x001fe20007810000 */
[----:B------:R-:W-:Y:S02]  /*8640*/  FFMA.FTZ R11, R50, R41, -R76 ;  /* 0x00000029320b7223 */ /* 0x000fe4000001084c */
[----:B------:R-:W-:Y:S01]  /*8650*/  MUFU.EX2 R5, R5 ;  /* 0x0000000500057308 */ /* 0x000fe20000000800 */
[----:B--2---:R-:W-:-:S07]  /*8660*/  FMNMX.FTZ R10, R75, R10, !PT ;  /* 0x0000000a4b0a7209 */ /* 0x004fce0007810000 */
[----:B------:R-:W-:Y:S01]  /*8670*/  MUFU.EX2 R148, R148 ;  /* 0x0000009400947308 */ /* 0x000fe20000000800 */
[----:B------:R-:W0:Y:S07]  /*8680*/  SHFL.BFLY PT, R39, R10, 0x2, 0x1f ;  /* 0x0c401f000a277f89 */ /* 0x000e2e00000e0000 */
[----:B------:R-:W-:Y:S08]  /*8690*/  MUFU.EX2 R6, R6 ;  /* 0x0000000600067308 */ /* 0x000ff00000000800 */
[----:B------:R-:W-:Y:S08]  /*86a0*/  MUFU.EX2 R150, R150 ;  /* 0x0000009600967308 */ /* 0x000ff00000000800 */
[----:B------:R-:W-:Y:S01]  /*86b0*/  MUFU.EX2 R7, R7 ;  /* 0x0000000700077308 */ /* 0x000fe20000000800 */
[----:B0-----:R-:W-:Y:S01]  /*86c0*/  FMNMX.FTZ R50, R10, R39, !PT ;  /* 0x000000270a327209 */ /* 0x001fe20007810000 */
[----:B------:R-:W-:-:S06]  /*86d0*/  FFMA.FTZ R39, R56, R41, -R76 ;  /* 0x0000002938277223 */ /* 0x000fcc000001084c */
[----:B------:R-:W-:Y:S01]  /*86e0*/  MUFU.EX2 R144, R144 ;  /* 0x0000009000907308 */ /* 0x000fe20000000800 */
[----:B------:R-:W0:Y:S07]  /*86f0*/  SHFL.BFLY PT, R53, R50, 0x1, 0x1f ;  /* 0x0c201f0032357f89 */ /* 0x000e2e00000e0000 */
[----:B------:R-:W-:Y:S08]  /*8700*/  MUFU.EX2 R77, R77 ;  /* 0x0000004d004d7308 */ /* 0x000ff00000000800 */
[----:B------:R-:W-:Y:S08]  /*8710*/  MUFU.EX2 R146, R146 ;  /* 0x0000009200927308 */ /* 0x000ff00000000800 */
[----:B------:R-:W-:Y:S01]  /*8720*/  MUFU.EX2 R14, R14 ;  /* 0x0000000e000e7308 */ /* 0x000fe20000000800 */
[----:B0-----:R-:W-:-:S05]  /*8730*/  FMNMX.FTZ R10, R50, R53, !PT ;  /* 0x00000035320a7209 */ /* 0x001fca0007810000 */
        /* <DEDUP_REMOVED lines=9> */
[----:B------:R-:W-:Y:S01]  /*87d0*/  IMAD.U32 R29, RZ, RZ, UR37 ;  /* 0x00000025ff1d7e24 */ /* 0x000fe2000f8e00ff */
[----:B------:R-:W-:Y:S01]  /*87e0*/  HGMMA.64x64x16.F32.BF16 R88, R120, gdesc[UR8].tnspB, R88, gsb0 ;  /* 0x40e0000878587df0 */ /* 0x000fe20008001858 */
[-CC-:B------:R-:W-:Y:S01]  /*87f0*/  FFMA.FTZ R8, R9, R41.reuse, -R54.reuse ;  /* 0x0000002909087223 */ /* 0x180fe20000010836 */
[----:B------:R-:W-:Y:S01]  /*8800*/  MUFU.EX2 R52, R52 ;  /* 0x0000003400347308 */ /* 0x000fe20000000800 */
[-CC-:B------:R-:W-:Y:S01]  /*8810*/  FFMA.FTZ R151, R12, R41.reuse, -R54.reuse ;  /* 0x000000290c977223 */ /* 0x180fe20000010836 */
[----:B------:R-:W-:Y:S01]  /*8820*/  @!P1 LEA R29, R29, UR38, 0x3 ;  /* 0x000000261d1d9c11 */ /* 0x000fe2000f8e18ff */
[----:B------:R-:W-:Y:S01]  /*8830*/  FFMA.FTZ R141, R28, R41, -R54 ;  /* 0x000000291c8d7223 */ /* 0x000fe20000010836 */
[----:B------:R-:W-:-:S02]  /*8840*/  VIADD R28, R80, 0x9 ;  /* 0x00000009501c7836 */ /* 0x000fc40000000000 */
[-CC-:B------:R-:W-:Y:S01]  /*8850*/  FFMA.FTZ R9, R13, R41.reuse, -R54.reuse ;  /* 0x000000290d097223 */ /* 0x180fe20000010836 */
[-CC-:B------:R-:W-:Y:S01]  /*8860*/  FFMA.FTZ R143, R32, R41.reuse, -R54.reuse ;  /* 0x00000029208f7223 */ /* 0x180fe20000010836 */
[----:B------:R-:W-:Y:S01]  /*8870*/  @!P1 VIADD R29, R29, 0x16840 ;  /* 0x000168401d1d9836 */ /* 0x000fe20000000000 */
[----:B------:R-:W0:Y:S01]  /*8880*/  MUFU.EX2 R149, R149 ;  /* 0x0000009500957308 */ /* 0x000e220000000800 */
[----:B------:R-:W-:Y:S01]  /*8890*/  SEL R32, R28, 0x9, !P2 ;  /* 0x000000091c207807 */ /* 0x000fe20005000000 */
[-CC-:B------:R-:W-:Y:S01]  /*88a0*/  FFMA.FTZ R12, R18, R41.reuse, -R54.reuse ;  /* 0x00000029120c7223 */ /* 0x180fe20000010836 */
[-CC-:B------:R-:W-:Y:S01]  /*88b0*/  FFMA.FTZ R18, R33, R41.reuse, -R54.reuse ;  /* 0x0000002921127223 */ /* 0x180fe20000010836 */
[----:B------:R-:W-:Y:S01]  /*88c0*/  @!P1 PRMT R29, RZ, 0x654, R29 ;  /* 0x00000654ff1d9816 */ /* 0x000fe2000000001d */
[-CC-:B------:R-:W-:Y:S01]  /*88d0*/  FFMA.FTZ R137, R36, R41.reuse, -R54.reuse ;  /* 0x0000002924897223 */ /* 0x180fe20000010836 */
[----:B------:R-:W-:Y:S01]  /*88e0*/  MOV R36, UR6 ;  /* 0x0000000600247c02 */ /* 0x000fe20008000f00 */
[-CC-:B------:R-:W-:Y:S01]  /*88f0*/  FFMA.FTZ R147, R24, R41.reuse, -R54.reuse ;  /* 0x0000002918937223 */ /* 0x180fe20000010836 */
[----:B------:R-:W1:Y:S01]  /*8900*/  MUFU.EX2 R8, R8 ;  /* 0x0000000800087308 */ /* 0x000e620000000800 */
[-CC-:B------:R-:W-:Y:S01]  /*8910*/  FFMA.FTZ R13, R25, R41.reuse, -R54.reuse ;  /* 0x00000029190d7223 */ /* 0x180fe20000010836 */
[-CC-:B------:R-:W-:Y:S01]  /*8920*/  FFMA.FTZ R24, R37, R41.reuse, -R54.reuse ;  /* 0x0000002925187223 */ /* 0x180fe20000010836 */
[-CC-:B------:R-:W-:Y:S01]  /*8930*/  FFMA.FTZ R139, R40, R41.reuse, -R54.reuse ;  /* 0x00000029288b7223 */ /* 0x180fe20000010836 */
[-CC-:B------:R-:W-:Y:S01]  /*8940*/  FFMA.FTZ R25, R42, R41.reuse, -R54.reuse ;  /* 0x000000292a197223 */ /* 0x180fe20000010836 */
[-CC-:B------:R-:W-:Y:S01]  /*8950*/  FFMA.FTZ R133, R45, R41.reuse, -R54.reuse ;  /* 0x000000292d857223 */ /* 0x180fe20000010836 */
[-CC-:B------:R-:W-:Y:S01]  /*8960*/  FFMA.FTZ R28, R46, R41.reuse, -R54.reuse ;  /* 0x000000292e1c7223 */ /* 0x180fe20000010836 */
[-CC-:B------:R-:W-:Y:S01]  /*8970*/  FFMA.FTZ R135, R49, R41.reuse, -R54.reuse ;  /* 0x0000002931877223 */ /* 0x180fe20000010836 */
[----:B------:R-:W2:Y:S01]  /*8980*/  MUFU.EX2 R151, R151 ;  /* 0x0000009700977308 */ /* 0x000ea20000000800 */
[----:B0-----:R-:W-:Y:S01]  /*8990*/  FFMA.FTZ R33, R52, R0, R149 ;  /* 0x0000000034217223 */ /* 0x001fe20000010095 */
[----:B------:R-:W-:Y:S01]  /*89a0*/  @!P1 LEA R0, R36, UR38, 0x3 ;  /* 0x0000002624009c11 */ /* 0x000fe2000f8e18ff */
[-CC-:B------:R-:W-:Y:S01]  /*89b0*/  FFMA.FTZ R129, R64, R41.reuse, -R54.reuse ;  /* 0x0000002940817223 */ /* 0x180fe20000010836 */
[-CC-:B------:R-:W-:Y:S01]  /*89c0*/  FFMA.FTZ R131, R66, R41.reuse, -R54.reuse ;  /* 0x0000002942837223 */ /* 0x180fe20000010836 */
[-CC-:B------:R-:W-:Y:S01]  /*89d0*/  FFMA.FTZ R125, R68, R41.reuse, -R54.reuse ;  /* 0x00000029447d7223 */ /* 0x180fe20000010836 */
[-CC-:B------:R-:W-:Y:S01]  /*89e0*/  FFMA.FTZ R69, R69, R41.reuse, -R54.reuse ;  /* 0x0000002945457223 */ /* 0x180fe20000010836 */
[--C-:B------:R-:W-:Y:S01]  /*89f0*/  FFMA.FTZ R70, R70, R41, -R54.reuse ;  /* 0x0000002946467223 */ /* 0x100fe20000010836 */
[----:B------:R-:W0:Y:S01]  /*8a00*/  MUFU.EX2 R9, R9 ;  /* 0x0000000900097308 */ /* 0x000e220000000800 */
[----:B-1----:R-:W-:Y:S01]  /*8a10*/  F2FP.BF16.F32.PACK_AB R149, R8, R149 ;  /* 0x000000950895723e */ /* 0x002fe200000010ff */
[-CC-:B------:R-:W-:Y:S01]  /*8a20*/  FFMA.FTZ R71, R71, R41.reuse, -R54.reuse ;  /* 0x0000002947477223 */ /* 0x180fe20000010836 */
[-CC-:B------:R-:W-:Y:S01]  /*8a30*/  FFMA.FTZ R72, R72, R41.reuse, -R54.reuse ;  /* 0x0000002948487223 */ /* 0x180fe20000010836 */
[-CC-:B------:R-:W-:Y:S01]  /*8a40*/  FFMA.FTZ R73, R73, R41.reuse, -R54.reuse ;  /* 0x0000002949497223 */ /* 0x180fe20000010836 */
[----:B------:R-:W-:Y:S01]  /*8a50*/  FFMA.FTZ R74, R74, R41, -R54 ;  /* 0x000000294a4a7223 */ /* 0x000fe20000010836 */
[C---:B------:R-:W-:Y:S01]  /*8a60*/  ISETP.GT.AND P2, PT, R3.reuse, R23, PT ;  /* 0x000000170300720c */ /* 0x040fe20003f44270 */
[----:B------:R-:W-:Y:S01]  /*8a70*/  UMOV UR6, UR37 ;  /* 0x0000002500067c82 */ /* 0x000fe20008000000 */
[----:B------:R-:W1:Y:S01]  /*8a80*/  MUFU.EX2 R145, R145 ;  /* 0x0000009100917308 */ /* 0x000e620000000800 */
[----:B------:R-:W-:-:S07]  /*8a90*/  VIADD R3, R3, 0xffffffff ;  /* 0xffffffff03037836 */ /* 0x000fce0000000000 */
[----:B------:R-:W3:Y:S08]  /*8aa0*/  MUFU.EX2 R12, R12 ;  /* 0x0000000c000c7308 */ /* 0x000ef00000000800 */
[----:B------:R-:W4:Y:S08]  /*8ab0*/  MUFU.EX2 R147, R147 ;  /* 0x0000009300937308 */ /* 0x000f300000000800 */
[----:B------:R-:W5:Y:S08]  /*8ac0*/  MUFU.EX2 R13, R13 ;  /* 0x0000000d000d7308 */ /* 0x000f700000000800 */
[----:B------:R-:W5:Y:S01]  /*8ad0*/  MUFU.EX2 R141, R141 ;  /* 0x0000008d008d7308 */ /* 0x000f620000000800 */
[----:B------:R-:W-:-:S02]  /*8ae0*/  WARPGROUP.DEPBAR.LE gsb0, 0x0 ;  /* 0x00008000000079c5 */ /* 0x000fc40000010000 */
[----:B------:R0:W-:Y:S06]  /*8af0*/  BAR.ARV R32, 0x100 ;  /* 0x000400200000751d */ /* 0x0001ec0000002000 */
[----:B------:R2:W-:Y:S01]  /*8b00*/  @!P1 SYNCS.ARRIVE.TRANS64.RED.A1T0 RZ, [R29+URZ], RZ ;  /* 0x000000ff1dff99a7 */ /* 0x0005e2000810043f */
[----:B------:R-:W-:Y:S01]  /*8b10*/  MUFU.EX2 R15, R15 ;  /* 0x0000000f000f7308 */ /* 0x000fe20000000800 */
[-C--:B------:R-:W-:Y:S01]  /*8b20*/  FMUL.FTZ R88, R88, R5.reuse ;  /* 0x0000000558587220 */ /* 0x080fe20000410000 */
[-C--:B------:R-:W-:Y:S01]  /*8b30*/  FMUL.FTZ R89, R89, R5.reuse ;  /* 0x0000000559597220 */ /* 0x080fe20000410000 */
[-C--:B------:R-:W-:Y:S01]  /*8b40*/  FMUL.FTZ R92, R92, R5.reuse ;  /* 0x000000055c5c7220 */ /* 0x080fe20000410000 */
[-C--:B------:R-:W-:Y:S01]  /*8b50*/  FMUL.FTZ R93, R93, R5.reuse ;  /* 0x000000055d5d7220 */ /* 0x080fe20000410000 */
[-C--:B------:R-:W-:Y:S01]  /*8b60*/  FMUL.FTZ R96, R96, R5.reuse ;  /* 0x0000000560607220 */ /* 0x080fe20000410000 */
[----:B------:R-:W-:Y:S01]  /*8b70*/  FMUL.FTZ R97, R97, R5 ;  /* 0x0000000561617220 */ /* 0x000fe20000410000 */
[----:B--2---:R-:W-:Y:S01]  /*8b80*/  FFMA.FTZ R29, R5, R2, R148 ;  /* 0x00000002051d7223 */ /* 0x004fe20000010094 */
[----:B------:R-:W-:Y:S01]  /*8b90*/  FADD.FTZ R2, R8, R33 ;  /* 0x0000002108027221 */ /* 0x000fe20000010000 */
[----:B------:R-:W-:Y:S01]  /*8ba0*/  @!P1 VIADD R33, R0, 0x16860 ;  /* 0x0001686000219836 */ /* 0x000fe20000000000 */
[----:B------:R-:W2:Y:S01]  /*8bb0*/  MUFU.EX2 R17, R17 ;  /* 0x0000001100117308 */ /* 0x000ea20000000800 */
[C---:B------:R-:W-:Y:S01]  /*8bc0*/  FADD.FTZ R29, R6.reuse, R29 ;  /* 0x0000001d061d7221 */ /* 0x040fe20000010000 */
[----:B------:R-:W-:Y:S01]  /*8bd0*/  FADD.FTZ R2, R151, R2 ;  /* 0x0000000297027221 */ /* 0x000fe20000010000 */
[----:B------:R-:W-:Y:S01]  /*8be0*/  F2FP.BF16.F32.PACK_AB R148, R6, R148 ;  /* 0x000000940694723e */ /* 0x000fe200000010ff */
[----:B------:R-:W-:Y:S01]  /*8bf0*/  FFMA.FTZ R0, R63, R41, -R54 ;  /* 0x000000293f007223 */ /* 0x000fe20000010836 */
[----:B0-----:R-:W-:Y:S01]  /*8c00*/  FADD.FTZ R32, R150, R29 ;  /* 0x0000001d96207221 */ /* 0x001fe20000010000 */
[----:B------:R-:W-:Y:S01]  /*8c10*/  FADD.FTZ R2, R9, R2 ;  /* 0x0000000209027221 */ /* 0x000fe20000010000 */
[----:B------:R-:W-:Y:S01]  /*8c20*/  @!P1 PRMT R33, RZ, 0x654, R33 ;  /* 0x00000654ff219816 */ /* 0x000fe20000000021 */
[----:B------:R-:W-:Y:S01]  /*8c30*/  MUFU.EX2 R142, R142 ;  /* 0x0000008e008e7308 */ /* 0x000fe20000000800 */
[C---:B------:R-:W-:Y:S01]  /*8c40*/  FADD.FTZ R29, R7.reuse, R32 ;  /* 0x00000020071d7221 */ /* 0x040fe20000010000 */
[----:B------:R-:W-:Y:S01]  /*8c50*/  F2FP.BF16.F32.PACK_AB R150, R7, R150 ;  /* 0x000000960796723e */ /* 0x000fe200000010ff */
[----:B------:R0:W-:Y:S01]  /*8c60*/  @!P1 SYNCS.ARRIVE.TRANS64.RED.A1T0 RZ, [R33+URZ], RZ ;  /* 0x000000ff21ff99a7 */ /* 0x0001e2000810043f */
[----:B------:R-:W-:Y:S01]  /*8c70*/  F2FP.BF16.F32.PACK_AB R151, R9, R151 ;  /* 0x000000970997723e */ /* 0x000fe200000010ff */
[----:B------:R-:W-:Y:S01]  /*8c80*/  FADD.FTZ R32, R144, R29 ;  /* 0x0000001d90207221 */ /* 0x000fe20000010000 */
[----:B-1----:R-:W-:Y:S01]  /*8c90*/  FADD.FTZ R29, R145, R2 ;  /* 0x00000002911d7221 */ /* 0x002fe20000010000 */
[----:B------:R-:W-:Y:S01]  /*8ca0*/  FFMA.FTZ R2, R65, R41, -R54 ;  /* 0x0000002941027223 */ /* 0x000fe20000010836 */
[----:B------:R-:W1:Y:S01]  /*8cb0*/  MUFU.EX2 R143, R143 ;  /* 0x0000008f008f7308 */ /* 0x000e620000000800 */
[C---:B---3--:R-:W-:Y:S01]  /*8cc0*/  F2FP.BF16.F32.PACK_AB R145, R12.reuse, R145 ;  /* 0x000000910c91723e */ /* 0x048fe200000010ff */
[----:B------:R-:W-:Y:S01]  /*8cd0*/  FADD.FTZ R36, R12, R29 ;  /* 0x0000001d0c247221 */ /* 0x000fe20000010000 */
[----:B0-----:R-:W-:Y:S01]  /*8ce0*/  FADD.FTZ R33, R77, R32 ;  /* 0x000000204d217221 */ /* 0x001fe20000010000 */
[-CC-:B------:R-:W-:Y:S01]  /*8cf0*/  FFMA.FTZ R32, R67, R41.reuse, -R54.reuse ;  /* 0x0000002943207223 */ /* 0x180fe20000010836 */
[----:B------:R-:W-:Y:S01]  /*8d00*/  FFMA.FTZ R54, R75, R41, -R54 ;  /* 0x000000294b367223 */ /* 0x000fe20000010836 */
[----:B----4-:R-:W-:Y:S01]  /*8d10*/  FADD.FTZ R36, R147, R36 ;  /* 0x0000002493247221 */ /* 0x010fe20000010000 */
[----:B------:R-:W-:Y:S01]  /*8d20*/  FADD.FTZ R33, R146, R33 ;  /* 0x0000002192217221 */ /* 0x000fe20000010000 */
[----:B------:R-:W0:Y:S01]  /*8d30*/  MUFU.EX2 R20, R20 ;  /* 0x0000001400147308 */ /* 0x000e220000000800 */
[-C--:B------:R-:W-:Y:S01]  /*8d40*/  FMUL.FTZ R100, R100, R5.reuse ;  /* 0x0000000564647220 */ /* 0x080fe20000410000 */
[----:B-----5:R-:W-:Y:S01]  /*8d50*/  FADD.FTZ R36, R13, R36 ;  /* 0x000000240d247221 */ /* 0x020fe20000010000 */
[----:B------:R-:W-:Y:S01]  /*8d60*/  FADD.FTZ R33, R14, R33 ;  /* 0x000000210e217221 */ /* 0x000fe20000010000 */
[-C--:B------:R-:W-:Y:S01]  /*8d70*/  FMUL.FTZ R101, R101, R5.reuse ;  /* 0x0000000565657220 */ /* 0x080fe20000410000 */
[-C--:B------:R-:W-:Y:S01]  /*8d80*/  FMUL.FTZ R104, R104, R5.reuse ;  /* 0x0000000568687220 */ /* 0x080fe20000410000 */
[----:B------:R-:W-:Y:S01]  /*8d90*/  FADD.FTZ R36, R141, R36 ;  /* 0x000000248d247221 */ /* 0x000fe20000010000 */
[----:B------:R-:W-:Y:S01]  /*8da0*/  FADD.FTZ R40, R140, R33 ;  /* 0x000000218c287221 */ /* 0x000fe20000010000 */
[----:B------:R-:W3:Y:S01]  /*8db0*/  MUFU.EX2 R18, R18 ;  /* 0x0000001200127308 */ /* 0x000ee20000000800 */
[-C--:B------:R-:W-:Y:S01]  /*8dc0*/  FMUL.FTZ R105, R105, R5.reuse ;  /* 0x0000000569697220 */ /* 0x080fe20000410000 */
[----:B--2---:R-:W-:Y:S01]  /*8dd0*/  FADD.FTZ R36, R17, R36 ;  /* 0x0000002411247221 */ /* 0x004fe20000010000 */
[----:B------:R-:W-:Y:S01]  /*8de0*/  FADD.FTZ R29, R15, R40 ;  /* 0x000000280f1d7221 */ /* 0x000fe20000010000 */
[-C--:B------:R-:W-:Y:S01]  /*8df0*/  FMUL.FTZ R108, R108, R5.reuse ;  /* 0x000000056c6c7220 */ /* 0x080fe20000410000 */
[-C--:B------:R-:W-:Y:S01]  /*8e00*/  FMUL.FTZ R109, R109, R5.reuse ;  /* 0x000000056d6d7220 */ /* 0x080fe20000410000 */
[----:B-1----:R-:W-:Y:S01]  /*8e10*/  FADD.FTZ R33, R143, R36 ;  /* 0x000000248f217221 */ /* 0x002fe20000010000 */
[----:B------:R-:W-:Y:S01]  /*8e20*/  FADD.FTZ R29, R142, R29 ;  /* 0x0000001d8e1d7221 */ /* 0x000fe20000010000 */
[----:B------:R-:W1:Y:S01]  /*8e30*/  MUFU.EX2 R136, R136 ;  /* 0x0000008800887308 */ /* 0x000e620000000800 */
[-C--:B------:R-:W-:Y:S01]  /*8e40*/  FMUL.FTZ R112, R112, R5.reuse ;  /* 0x0000000570707220 */ /* 0x080fe20000410000 */
[-C--:B------:R-:W-:Y:S01]  /*8e50*/  FMUL.FTZ R113, R113, R5.reuse ;  /* 0x0000000571717220 */ /* 0x080fe20000410000 */
[----:B0-----:R-:W-:Y:S01]  /*8e60*/  FADD.FTZ R29, R20, R29 ;  /* 0x0000001d141d7221 */ /* 0x001fe20000010000 */
[-C--:B------:R-:W-:Y:S01]  /*8e70*/  FMUL.FTZ R116, R116, R5.reuse ;  /* 0x0000000574747220 */ /* 0x080fe20000410000 */
[----:B------:R-:W-:Y:S01]  /*8e80*/  FMUL.FTZ R117, R117, R5 ;  /* 0x0000000575757220 */ /* 0x000fe20000410000 */
[----:B------:R-:W-:Y:S01]  /*8e90*/  F2FP.BF16.F32.PACK_AB R144, R77, R144 ;  /* 0x000000904d90723e */ /* 0x000fe200000010ff */
[----:B------:R-:W-:Y:S01]  /*8ea0*/  FMUL.FTZ R90, R90, R52 ;  /* 0x000000345a5a7220 */ /* 0x000fe20000410000 */
[----:B------:R-:W0:Y:S01]  /*8eb0*/  MUFU.EX2 R137, R137 ;  /* 0x0000008900897308 */ /* 0x000e220000000800 */
[----:B---3--:R-:W-:Y:S01]  /*8ec0*/  FADD.FTZ R36, R18, R33 ;  /* 0x0000002112247221 */ /* 0x008fe20000010000 */
[----:B------:R-:W-:Y:S01]  /*8ed0*/  F2FP.BF16.F32.PACK_AB R146, R14, R146 ;  /* 0x000000920e92723e */ /* 0x000fe200000010ff */
[-C--:B------:R-:W-:Y:S01]  /*8ee0*/  FMUL.FTZ R91, R91, R52.reuse ;  /* 0x000000345b5b7220 */ /* 0x080fe20000410000 */
[----:B------:R-:W-:Y:S01]  /*8ef0*/  F2FP.BF16.F32.PACK_AB R147, R13, R147 ;  /* 0x000000930d93723e */ /* 0x000fe200000010ff */
[----:B------:R-:W-:Y:S01]  /*8f00*/  FMUL.FTZ R94, R94, R52 ;  /* 0x000000345e5e7220 */ /* 0x000fe20000410000 */
[----:B------:R-:W-:Y:S01]  /*8f10*/  F2FP.BF16.F32.PACK_AB R140, R15, R140 ;  /* 0x0000008c0f8c723e */ /* 0x000fe200000010ff */
[-C--:B------:R-:W-:Y:S01]  /*8f20*/  FMUL.FTZ R95, R95, R52.reuse ;  /* 0x000000345f5f7220 */ /* 0x080fe20000410000 */
[----:B------:R-:W2:Y:S01]  /*8f30*/  MUFU.EX2 R21, R21 ;  /* 0x0000001500157308 */ /* 0x000ea20000000800 */
[----:B-1----:R-:W-:Y:S01]  /*8f40*/  FADD.FTZ R40, R136, R29 ;  /* 0x0000001d88287221 */ /* 0x002fe20000010000 */
[----:B------:R-:W-:Y:S01]  /*8f50*/  F2FP.BF16.F32.PACK_AB R141, R17, R141 ;  /* 0x0000008d118d723e */ /* 0x000fe200000010ff */
[----:B------:R-:W-:Y:S01]  /*8f60*/  FMUL.FTZ R98, R98, R52 ;  /* 0x0000003462627220 */ /* 0x000fe20000410000 */
        /* <DEDUP_REMOVED lines=13> */
[C---:B--2---:R-:W-:Y:S01]  /*9040*/  FADD.FTZ R7, R21.reuse, R40 ;  /* 0x0000002815077221 */ /* 0x044fe20000010000 */
[----:B------:R-:W-:Y:S01]  /*9050*/  F2FP.BF16.F32.PACK_AB R136, R21, R136 ;  /* 0x000000881588723e */ /* 0x000fe200000010ff */
[-C--:B------:R-:W-:Y:S01]  /*9060*/  FMUL.FTZ R115, R115, R52.reuse ;  /* 0x0000003473737220 */ /* 0x080fe20000410000 */
[-C--:B------:R-:W-:Y:S01]  /*9070*/  FMUL.FTZ R118, R118, R52.reuse ;  /* 0x0000003476767220 */ /* 0x080fe20000410000 */
[----:B------:R-:W-:Y:S01]  /*9080*/  FMUL.FTZ R119, R119, R52 ;  /* 0x0000003477777220 */ /* 0x000fe20000410000 */
[----:B------:R-:W-:-:S02]  /*9090*/  IMAD.MOV.U32 R5, RZ, RZ, R51 ;  /* 0x000000ffff057224 */ /* 0x000fc400078e0033 */
        /* <DEDUP_REMOVED lines=86> */
[----:B0-----:R-:W-:Y:S01]  /*9600*/  FADD.FTZ R7, R74, R7 ;  /* 0x000000074a077221 */ /* 0x001fe20000010000 */
[C---:B--2---:R-:W-:Y:S01]  /*9610*/  FADD.FTZ R2, R4.reuse, R9 ;  /* 0x0000000904027221 */ /* 0x044fe20000010000 */
[----:B------:R-:W-:Y:S01]  /*9620*/  F2FP.BF16.F32.PACK_AB R122, R4, R50 ;  /* 0x00000032047a723e */ /* 0x000fe200000010ff */
[----:B------:R-:W-:Y:S02]  /*9630*/  IMAD.MOV.U32 R4, RZ, RZ, R10 ;  /* 0x000000ffff047224 */ /* 0x000fe400078e000a */
[C---:B-1----:R-:W-:Y:S01]  /*9640*/  FADD.FTZ R0, R54.reuse, R7 ;  /* 0x0000000736007221 */ /* 0x042fe20000010000 */
[----:B------:R-:W-:Y:S01]  /*9650*/  F2FP.BF16.F32.PACK_AB R123, R54, R74 ;  /* 0x0000004a367b723e */ /* 0x000fe200000010ff */
[----:B------:R-:W-:Y:S06]  /*9660*/  @P2 BRA `(.L_x_2052) ;  /* 0xffffffd800d42947 */ /* 0x000fec000383ffff */
.L_x_2043:
[----:B------:R-:W-:Y:S06]  /*9670*/  BAR.ARV 0x8, 0x200 ;  /* 0x0208000000007b1d */ /* 0x000fec0000002000 */
[----:B------:R-:W-:Y:S05]  /*9680*/  @!P0 BRA `(.L_x_2053) ;  /* 0x0000000000048947 */ /* 0x000fea0003800000 */
[----:B------:R-:W-:Y:S01]  /*9690*/  BPT.TRAP 0x1 ;  /* 0x000000040000795c */ /* 0x000fe20000300000 */
.L_x_2053:
[----:B------:R-:W-:Y:S01]  /*96a0*/  ULEA UR5, UR37, UR38, 0x3 ;  /* 0x0000002625057291 */ /* 0x000fe2000f8e183f */
[----:B------:R-:W-:-:S05]  /*96b0*/  IMAD.U32 R3, RZ, RZ, UR36 ;  /* 0x00000024ff037e24 */ /* 0x000fca000f8e00ff */
[----:B------:R-:W-:-:S04]  /*96c0*/  SHF.L.U32 R3, R3, 0x1f, RZ ;  /* 0x0000001f03037819 */ /* 0x000fc800000006ff */
[----:B------:R0:W1:Y:S01]  /*96d0*/  SYNCS.PHASECHK.TRANS64.TRYWAIT P2, [UR5+0x16850], R3 ;  /* 0x01685003ff0075a7 */ /* 0x0000620008040145 */
[----:B------:R-:W-:Y:S05]  /*96e0*/  @!P0 BRA `(.L_x_2054) ;  /* 0x0000000000048947 */ /* 0x000fea0003800000 */
[----:B------:R-:W-:Y:S01]  /*96f0*/  BPT.TRAP 0x1 ;  /* 0x000000040000795c */ /* 0x000fe20000300000 */
.L_x_2054:
[----:B-1----:R-:W-:Y:S05]  /*9700*/  @P2 BRA `(.L_x_2055) ;  /* 0x0000000000082947 */ /* 0x002fea0003800000 */
[----:B------:R-:W1:Y:S02]  /*9710*/  SYNCS.PHASECHK.TRANS64.TRYWAIT P0, [UR5+0x16850], R3 ;  /* 0x01685003ff0075a7 */ /* 0x000e640008000145 */
[----:B-1----:R-:W-:Y:S05]  /*9720*/  @!P0 BRA `(.L_x_2056) ;  /* 0x0000008c00d08947 */ /* 0x002fea0003800000 */
.L_x_2055:
[----:B------:R-:W-:Y:S01]  /*9730*/  UIADD3 UR38, UR38, 0x400, URZ ;  /* 0x0000040026267890 */ /* 0x000fe2000fffe03f */
[----:B------:R-:W2:Y:S01]  /*9740*/  LDL.LU R13, [R1+0x24] ;  /* 0x00002400010d7983 */ /* 0x000ea20000300800 */
[----:B------:R-:W-:Y:S01]  /*9750*/  WARPGROUP.ARRIVE ;  /* 0x00000000000079c5 */ /* 0x000fe20000000000 */
[----:B------:R-:W-:Y:S01]  /*9760*/  UMOV UR7, 0x40000040 ;  /* 0x4000004000077882 */ /* 0x000fe20000000000 */
[----:B------:R-:W-:Y:S01]  /*9770*/  USHF.R.U32.HI UR38, URZ, 0x4, UR38 ;  /* 0x000000043f267899 */ /* 0x000fe20008011626 */
[----:B01----:R-:W0:Y:S01]  /*9780*/  SHFL.BFLY PT, R3, R2, 0x2, 0x1f ;  /* 0x0c401f0002037f89 */ /* 0x003e2200000e0000 */
[----:B------:R-:W-:Y:S02]  /*9790*/  IMAD.U32 R8, RZ, RZ, UR5 ;  /* 0x00000005ff087e24 */ /* 0x000fe4000f8e00ff */
[----:B------:R-:W-:Y:S01]  /*97a0*/  ULOP3.LUT UR4, UR38, 0x3fff, URZ, 0xc0, !UPT ;  /* 0x00003fff26047892 */ /* 0x000fe2000f8ec03f */
[----:B------:R-:W1:Y:S01]  /*97b0*/  SHFL.BFLY PT, R5, R0, 0x2, 0x1f ;  /* 0x0c401f0000057f89 */ /* 0x000e6200000e0000 */
[----:B------:R-:W-:-:S02]  /*97c0*/  @!P1 VIADD R8, R8, 0x16860 ;  /* 0x0001686008089836 */ /* 0x000fc40000000000 */
[----:B------:R-:W-:Y:S01]  /*97d0*/  ULEA UR4, UR37, UR4, 0xa ;  /* 0x0000000425047291 */ /* 0x000fe2000f8e503f */
[----:B------:R-:W-:Y:S01]  /*97e0*/  IMAD.MOV.U32 R28, RZ, RZ, -0x800000 ;  /* 0xff800000ff1c7424 */ /* 0x000fe200078e00ff */
[----:B------:R-:W-:Y:S01]  /*97f0*/  UIADD3 UR37, UR37, 0x1, URZ ;  /* 0x0000000125257890 */ /* 0x000fe2000fffe03f */
[----:B------:R-:W-:-:S03]  /*9800*/  @!P1 PRMT R8, RZ, 0x654, R8 ;  /* 0x00000654ff089816 */ /* 0x000fc60000000008 */
[----:B------:R-:W-:Y:S01]  /*9810*/  UISETP.NE.AND UP0, UPT, UR37, 0x2, UPT ;  /* 0x000000022500788c */ /* 0x000fe2000bf05270 */
[----:B------:R-:W-:Y:S02]  /*9820*/  UMOV UR6, UR4 ;  /* 0x0000000400067c82 */ /* 0x000fe40008000000 */
[----:B------:R-:W-:Y:S01]  /*9830*/  HGMMA.64x64x16.F32.BF16 R88, R148, gdesc[UR4].tnspB, R88, gsb0 ;  /* 0x40e0000494587df0 */ /* 0x000fe20008001858 */
[----:B------:R-:W-:Y:S01]  /*9840*/  UIADD3 UR6, UR4, 0x80, URZ ;  /* 0x0000008004067890 */ /* 0x000fe2000fffe03f */
[----:B------:R-:W-:Y:S01]  /*9850*/  UMOV UR7, 0x40000040 ;  /* 0x4000004000077882 */ /* 0x000fe20000000000 */
[----:B------:R-:W-:Y:S01]  /*9860*/  USEL UR37, UR37, URZ, UP0 ;  /* 0x0000003f25257287 */ /* 0x000fe20008000000 */
[----:B0-----:R-:W-:Y:S01]  /*9870*/  FADD.FTZ R3, R3, R2 ;  /* 0x0000000203037221 */ /* 0x001fe20000010000 */
[----:B-1----:R-:W-:-:S04]  /*9880*/  FADD.FTZ R5, R5, R0 ;  /* 0x0000000005057221 */ /* 0x002fc80000010000 */
[----:B------:R-:W0:Y:S01]  /*9890*/  SHFL.BFLY PT, R4, R3, 0x1, 0x1f ;  /* 0x0c201f0003047f89 */ /* 0x000e2200000e0000 */
[----:B------:R-:W-:-:S03]  /*98a0*/  IMAD.MOV.U32 R0, RZ, RZ, -0x800000 ;  /* 0xff800000ff007424 */ /* 0x000fc600078e00ff */
[----:B------:R-:W1:Y:S01]  /*98b0*/  SHFL.BFLY PT, R6, R5, 0x1, 0x1f ;  /* 0x0c201f0005067f89 */ /* 0x000e6200000e0000 */
[----:B0-----:R-:W-:Y:S01]  /*98c0*/  FADD.FTZ R9, R3, R4 ;  /* 0x0000000403097221 */ /* 0x001fe20000010000 */
[----:B-1----:R-:W-:-:S04]  /*98d0*/  FADD.FTZ R11, R5, R6 ;  /* 0x00000006050b7221 */ /* 0x002fc80000010000 */
[----:B------:R-:W-:Y:S02]  /*98e0*/  FSETP.NE.FTZ.AND P0, PT, R9, RZ, PT ;  /* 0x000000ff0900720b */ /* 0x000fe40003f15000 */
[----:B------:R-:W-:Y:S02]  /*98f0*/  CS2R R4, SRZ ;  /* 0x0000000000047805 */ /* 0x000fe4000001ff00 */
[----:B------:R-:W-:-:S09]  /*9900*/  FSETP.NE.FTZ.AND P2, PT, R11, RZ, PT ;  /* 0x000000ff0b00720b */ /* 0x000fd20003f55000 */
[----:B------:R-:W0:Y:S01]  /*9910*/  @P0 MUFU.LG2 R6, R9 ;  /* 0x0000000900060308 */ /* 0x000e220000000c00 */
[----:B------:R-:W-:-:S03]  /*9920*/  @P0 FMUL.FTZ R2, R41, 0.69314718246459960938 ;  /* 0x3f31721829020820 */ /* 0x000fc60000410000 */
[----:B------:R-:W-:-:S04]  /*9930*/  @P2 FMUL.FTZ R12, R41, 0.69314718246459960938 ;  /* 0x3f317218290c2820 */ /* 0x000fc80000410000 */
        /* <DEDUP_REMOVED lines=10> */
[----:B------:R-:W-:Y:S01]  /*99e0*/  UIADD3 UR6, UR4, 0x100, URZ ;  /* 0x0000010004067890 */ /* 0x000fe2000fffe03f */
[----:B------:R-:W-:Y:S01]  /*99f0*/  @P2 FFMA.FTZ R0, R12, R10, R7 ;  /* 0x0000000a0c002223 */ /* 0x000fe20000010007 */
        /* <DEDUP_REMOVED lines=11> */
[----:B--2---:R-:W-:-:S05]  /*9ab0*/  VIADD R13, R13, 0x1 ;  /* 0x000000010d0d7836 */ /* 0x004fca0000000000 */
[----:B------:R1:W-:Y:S01]  /*9ac0*/  STL [R1+0x24], R13 ;  /* 0x0000240d01007387 */ /* 0x0003e20000100800 */
        /* <DEDUP_REMOVED lines=55> */
.L_x_2026:
[----:B------:R-:W0:Y:S01]  /*9e40*/  S2R R4, SR_CgaCtaId ;  /* 0x0000000000047919 */ /* 0x000e220000008800 */
[----:B------:R-:W-:Y:S01]  /*9e50*/  MOV R17, 0x400 ;  /* 0x0000040000117802 */ /* 0x000fe20000000f00 */
[----:B------:R-:W-:Y:S01]  /*9e60*/  BSSY B0, `(.L_x_2057) ;  /* 0x000022c000007945 */ /* 0x000fe20003800000 */
[----:B------:R-:W-:Y:S02]  /*9e70*/  BAR.SYNC.DEFER_BLOCKING 0x5, 0x200 ;  /* 0x0148000000007b1d */ /* 0x000fe40000010000 */
[----:B0-----:R-:W-:-:S05]  /*9e80*/  LEA R17, R4, R17, 0x18 ;  /* 0x0000001104117211 */ /* 0x001fca00078ec0ff */
[----:B------:R0:W1:Y:S01]  /*9e90*/  LDS.128 R4, [R17+0x168d0] ;  /* 0x0168d00011047984 */ /* 0x0000620000000c00 */
[----:B------:R-:W-:Y:S06]  /*9ea0*/  BAR.ARV 0x4, 0x200 ;  /* 0x0108000000007b1d */ /* 0x000fec0000002000 */
[----:B------:R-:W-:Y:S05]  /*9eb0*/  @P0 BRA `(.L_x_2058) ;  /* 0x0000001800240947 */ /* 0x000fea0003800000 */
[----:B------:R-:W2:Y:S01]  /*9ec0*/  LDL R8, [R1+0x48] ;  /* 0x0000480001087983 */ /* 0x000ea20000100800 */
[----:B------:R-:W3:Y:S01]  /*9ed0*/  LDC.64 R32, c[0x0][0xc00] ;  /* 0x00030000ff207b82 */ /* 0x000ee20000000a00 */
[----:B-1----:R-:W1:Y:S01]  /*9ee0*/  S2R R4, SR_SWINHI ;  /* 0x0000000000047919 */ /* 0x002e620000002f00 */
[----:B------:R-:W-:Y:S02]  /*9ef0*/  F2FP.BF16.F32.PACK_AB R24, R3, R2 ;  /* 0x000000020318723e */ /* 0x000fe400000010ff */
[----:B------:R-:W-:Y:S01]  /*9f00*/  F2FP.BF16.F32.PACK_AB R25, R91, R90 ;  /* 0x0000005a5b19723e */ /* 0x000fe200000010ff */
[----:B------:R-:W4:Y:S01]  /*9f10*/  LDL.LU R38, [R1] ;  /* 0x0000000001267983 */ /* 0x000f220000300800 */
[----:B------:R-:W-:Y:S02]  /*9f20*/  F2FP.BF16.F32.PACK_AB R26, R93, R92 ;  /* 0x0000005c5d1a723e */ /* 0x000fe400000010ff */
[----:B------:R-:W-:Y:S01]  /*9f30*/  F2FP.BF16.F32.PACK_AB R27, R95, R94 ;  /* 0x0000005e5f1b723e */ /* 0x000fe200000010ff */
[----:B------:R-:W-:Y:S01]  /*9f40*/  IMAD.SHL.U32 R35, R153, 0x4, RZ ;  /* 0x0000000499237824 */ /* 0x000fe200078e00ff */
[----:B------:R-:W4:Y:S01]  /*9f50*/  LDL R40, [R1+0x1c] ;  /* 0x00001c0001287983 */ /* 0x000f220000100800 */
[----:B------:R-:W-:Y:S01]  /*9f60*/  ULDC.64 UR4, c[0x0][0xc08] ;  /* 0x0003020000047ab9 */ /* 0x000fe20000000a00 */
[----:B------:R-:W-:-:S02]  /*9f70*/  MOV R20, R17 ;  /* 0x0000001100147202 */ /* 0x000fc40000000f00 */
[----:B-1----:R-:W-:Y:S01]  /*9f80*/  MOV R21, R4 ;  /* 0x0000000400157202 */ /* 0x002fe20000000f00 */
[----:B------:R-:W-:Y:S02]  /*9f90*/  BAR.SYNC.DEFER_BLOCKING 0x1, 0x180 ;  /* 0x0046000000007b1d */ /* 0x000fe40000010000 */
[----:B--2---:R-:W-:-:S03]  /*9fa0*/  IMAD.WIDE R8, R8, 0x2, R20 ;  /* 0x0000000208087825 */ /* 0x004fc600078e0214 */
[----:B------:R-:W-:-:S04]  /*9fb0*/  LOP3.LUT R11, R8, 0x380, RZ, 0xc0, !PT ;  /* 0x00000380080b7812 */ /* 0x000fc800078ec0ff */
[----:B------:R-:W-:Y:S02]  /*9fc0*/  SHF.R.U64 R11, R11, 0x3, RZ ;  /* 0x000000030b0b7819 */ /* 0x000fe400000012ff */
[C---:B------:R-:W-:Y:S02]  /*9fd0*/  IADD3 R10, P0, R8.reuse, 0x60, RZ ;  /* 0x00000060080a7810 */ /* 0x040fe40007f1e0ff */
[C---:B------:R-:W-:Y:S02]  /*9fe0*/  IADD3 R31, P1, R8.reuse, 0x40, RZ ;  /* 0x00000040081f7810 */ /* 0x040fe40007f3e0ff */
[----:B------:R-:W-:Y:S02]  /*9ff0*/  IADD3 R29, P2, R8, 0x20, RZ ;  /* 0x00000020081d7810 */ /* 0x000fe40007f5e0ff */
[----:B------:R-:W-:Y:S01]  /*a000*/  LOP3.LUT R8, R11, R8, RZ, 0x3c, !PT ;  /* 0x000000080b087212 */ /* 0x000fe200078e3cff */
[--C-:B------:R-:W-:Y:S02]  /*a010*/  IMAD.X R11, RZ, RZ, R9.reuse, P0 ;  /* 0x000000ffff0b7224 */ /* 0x100fe400000e0609 */
[--C-:B------:R-:W-:Y:S01]  /*a020*/  IMAD.X R13, RZ, RZ, R9.reuse, P1 ;  /* 0x000000ffff0d7224 */ /* 0x100fe200008e0609 */
[----:B------:R-:W-:Y:S01]  /*a030*/  MOV R23, R8 ;  /* 0x0000000800177202 */ /* 0x000fe20000000f00 */
[----:B------:R-:W-:Y:S01]  /*a040*/  IMAD.X R15, RZ, RZ, R9, P2 ;  /* 0x000000ffff0f7224 */ /* 0x000fe200010e0609 */
[----:B------:R-:W-:-:S02]  /*a050*/  LOP3.LUT R9, R10, 0x380, RZ, 0xc0, !PT ;  /* 0x000003800a097812 */ /* 0x000fc400078ec0ff */
[----:B------:R-:W-:Y:S02]  /*a060*/  LOP3.LUT R8, R31, 0x380, RZ, 0xc0, !PT ;  /* 0x000003801f087812 */ /* 0x000fe400078ec0ff */
[----:B------:R-:W-:Y:S02]  /*a070*/  LOP3.LUT R4, R29, 0x380, RZ, 0xc0, !PT ;  /* 0x000003801d047812 */ /* 0x000fe400078ec0ff */
[----:B------:R-:W-:Y:S02]  /*a080*/  SHF.R.U64 R9, R9, 0x3, RZ ;  /* 0x0000000309097819 */ /* 0x000fe400000012ff */
[----:B------:R-:W-:Y:S02]  /*a090*/  SHF.R.U64 R8, R8, 0x3, RZ ;  /* 0x0000000308087819 */ /* 0x000fe400000012ff */
[----:B------:R-:W-:Y:S02]  /*a0a0*/  SHF.R.U64 R4, R4, 0x3, RZ ;  /* 0x0000000304047819 */ /* 0x000fe400000012ff */
[----:B------:R-:W-:-:S02]  /*a0b0*/  LOP3.LUT R10, R9, R10, RZ, 0x3c, !PT ;  /* 0x0000000a090a7212 */ /* 0x000fc400078e3cff */
[----:B------:R-:W-:Y:S02]  /*a0c0*/  LOP3.LUT R12, R8, R31, RZ, 0x3c, !PT ;  /* 0x0000001f080c7212 */ /* 0x000fe400078e3cff */
[----:B------:R-:W-:Y:S02]  /*a0d0*/  LOP3.LUT R14, R4, R29, RZ, 0x3c, !PT ;  /* 0x0000001d040e7212 */ /* 0x000fe400078e3cff */
[----:B------:R-:W-:Y:S01]  /*a0e0*/  MOV R4, R10 ;  /* 0x0000000a00047202 */ /* 0x000fe20000000f00 */
[----:B------:R1:W-:Y:S01]  /*a0f0*/  STSM.16.M88.4 [R23], R24 ;  /* 0x0000001817007844 */ /* 0x0003e20000000200 */
[----:B------:R-:W-:Y:S02]  /*a100*/  MOV R18, R12 ;  /* 0x0000000c00127202 */ /* 0x000fe40000000f00 */
        /* <DEDUP_REMOVED lines=8> */
[----:B------:R-:W-:Y:S02]  /*a190*/  F2FP.BF16.F32.PACK_AB R15, R111, R110 ;  /* 0x0000006e6f0f723e */ /* 0x000fe400000010ff */
[----:B-1----:R-:W-:Y:S02]  /*a1a0*/  F2FP.BF16.F32.PACK_AB R24, R113, R112 ;  /* 0x000000707118723e */ /* 0x002fe400000010ff */
[----:B------:R-:W-:Y:S02]  /*a1b0*/  F2FP.BF16.F32.PACK_AB R25, R115, R114 ;  /* 0x000000727319723e */ /* 0x000fe400000010ff */
[----:B------:R-:W-:Y:S02]  /*a1c0*/  F2FP.BF16.F32.PACK_AB R26, R117, R116 ;  /* 0x00000074751a723e */ /* 0x000fe400000010ff */
[----:B------:R-:W-:Y:S01]  /*a1d0*/  F2FP.BF16.F32.PACK_AB R27, R119, R118 ;  /* 0x00000076771b723e */ /* 0x000fe200000010ff */
[----:B------:R1:W-:Y:S04]  /*a1e0*/  STSM.16.M88.4 [R29], R8 ;  /* 0x000000081d007844 */ /* 0x0003e80000000200 */
[----:B------:R-:W-:Y:S04]  /*a1f0*/  STSM.16.M88.4 [R18], R12 ;  /* 0x0000000c12007844 */ /* 0x000fe80000000200 */
[----:B------:R2:W-:Y:S01]  /*a200*/  STSM.16.M88.4 [R4], R24 ;  /* 0x0000001804007844 */ /* 0x0005e20000000200 */
[----:B---3--:R-:W-:-:S04]  /*a210*/  ISETP.NE.U32.AND P0, PT, R32, RZ, PT ;  /* 0x000000ff2000720c */ /* 0x008fc80003f05070 */
[----:B------:R-:W-:Y:S02]  /*a220*/  ISETP.NE.AND.EX P0, PT, R33, RZ, PT, P0 ;  /* 0x000000ff2100720c */ /* 0x000fe40003f05300 */
[----:B----4-:R-:W-:Y:S01]  /*a230*/  SHF.L.U64.HI R36, R153, 0x2, R38 ;  /* 0x0000000299247819 */ /* 0x010fe20000010226 */
[----:B-1----:R-:W1:Y:S08]  /*a240*/  LDC.64 R8, c[0x0][0xba8] ;  /* 0x0002ea00ff087b82 */ /* 0x002e700000000a00 */
[----:B------:R-:W-:Y:S01]  /*a250*/  BAR.SYNC.DEFER_BLOCKING 0x1, 0x180 ;  /* 0x0046000000007b1d */ /* 0x000fe20000010000 */
[----:B------:R-:W-:-:S02]  /*a260*/  IADD3 R30, P1, R35, R32, RZ ;  /* 0x00000020231e7210 */ /* 0x000fc40007f3e0ff */
[----:B------:R-:W-:-:S03]  /*a270*/  MOV R23, RZ ;  /* 0x000000ff00177202 */ /* 0x000fc60000000f00 */
[----:B------:R-:W-:Y:S02]  /*a280*/  IMAD.X R31, R36, 0x1, R33, P1 ;  /* 0x00000001241f7824 */ /* 0x000fe400008e0621 */
[----:B--2---:R-:W2:Y:S08]  /*a290*/  LDC R4, c[0x0][0xad4] ;  /* 0x0002b500ff047b82 */ /* 0x004eb00000000800 */
[----:B------:R-:W3:Y:S01]  /*a2a0*/  LDC R18, c[0x0][0xbe8] ;  /* 0x0002fa00ff127b82 */ /* 0x000ee20000000800 */
[----:B------:R-:W4:Y:S01]  /*a2b0*/  @P0 LDG.E R23, desc[UR40][R30.64] ;  /* 0x000000281e170981 */ /* 0x000f22000c1e1900 */
[----:B------:R-:W-:-:S04]  /*a2c0*/  ISETP.NE.U32.AND P1, PT, RZ, UR4, PT ;  /* 0x00000004ff007c0c */ /* 0x000fc8000bf25070 */
[----:B------:R-:W-:Y:S01]  /*a2d0*/  ISETP.NE.AND.EX P1, PT, RZ, UR5, PT, P1 ;  /* 0x00000005ff007c0c */ /* 0x000fe2000bf25310 */
[----:B------:R-:W-:-:S12]  /*a2e0*/  IMAD.MOV.U32 R26, RZ, RZ, 0x9b8 ;  /* 0x000009b8ff1a7424 */ /* 0x000fd800078e00ff */
[----:B------:R-:W-:-:S04]  /*a2f0*/  @P1 IADD3 R34, P2, R35, UR4, RZ ;  /* 0x0000000423221c10 */ /* 0x000fc8000ff5e0ff */
[----:B------:R-:W-:Y:S02]  /*a300*/  @P1 IADD3.X R35, R36, UR5, RZ, P2, !PT ;  /* 0x0000000524231c10 */ /* 0x000fe400097fe4ff */
[----:B------:R-:W-:-:S04]  /*a310*/  ISETP.NE.AND P2, PT, R155, RZ, PT ;  /* 0x000000ff9b00720c */ /* 0x000fc80003f45270 */
[----:B--2---:R-:W-:-:S04]  /*a320*/  SEL R4, R155, R4, P2 ;  /* 0x000000049b047207 */ /* 0x004fc80001000000 */
[----:B------:R-:W-:Y:S02]  /*a330*/  ISETP.GT.AND P3, PT, R4, 0x1, PT ;  /* 0x000000010400780c */ /* 0x000fe40003f64270 */
[----:B---3--:R-:W-:Y:S02]  /*a340*/  ISETP.NE.AND P4, PT, R18, 0x1, PT ;  /* 0x000000011200780c */ /* 0x008fe40003f85270 */
[----:B------:R-:W-:-:S04]  /*a350*/  SEL R26, R26, 0x978, P3 ;  /* 0x000009781a1a7807 */ /* 0x000fc80001800000 */
[----:B------:R-:W2:Y:S01]  /*a360*/  LDC.64 R14, c[0x0][R26+0x220] ;  /* 0x000088001a0e7b82 */ /* 0x000ea20000000a00 */
[----:B------:R-:W-:-:S07]  /*a370*/  ISETP.NE.U32.AND P2, PT, R32, RZ, PT ;  /* 0x000000ff2000720c */ /* 0x000fce0003f45070 */
[----:B------:R-:W3:Y:S01]  /*a380*/  LDC.64 R12, c[0x0][R26+0x218] ;  /* 0x000086001a0c7b82 */ /* 0x000ee20000000a00 */
[----:B------:R-:W-:-:S07]  /*a390*/  ISETP.NE.AND.EX P2, PT, R33, RZ, PT, P2 ;  /* 0x000000ff2100720c */ /* 0x000fce0003f45320 */
[----:B------:R-:W0:Y:S01]  /*a3a0*/  @P4 LDC R32, c[0x0][0xbec] ;  /* 0x0002fb00ff204b82 */ /* 0x000e220000000800 */
[----:B------:R-:W-:Y:S01]  /*a3b0*/  ULDC UR4, c[0x0][0xa88] ;  /* 0x0002a20000047ab9 */ /* 0x000fe20000000800 */
[----:B------:R-:W-:-:S06]  /*a3c0*/  SEL R153, R153, RZ, !P2 ;  /* 0x000000ff99997207 */ /* 0x000fcc0005000000 */
[----:B------:R-:W0:Y:S01]  /*a3d0*/  @P4 LDC R37, c[0x0][0xbf0] ;  /* 0x0002fc00ff254b82 */ /* 0x000e220000000800 */
[----:B------:R-:W-:Y:S01]  /*a3e0*/  IMAD.U32 R29, RZ, RZ, UR4 ;  /* 0x00000004ff1d7e24 */ /* 0x000fe2000f8e00ff */
[----:B------:R-:W-:-:S06]  /*a3f0*/  SEL R25, R38, RZ, !P2 ;  /* 0x000000ff26197207 */ /* 0x000fcc0005000000 */
[----:B------:R-:W0:Y:S01]  /*a400*/  LDC.64 R10, c[0x0][R26+0x228] ;  /* 0x00008a001a0a7b82 */ /* 0x000e220000000a00 */
[----:B--2---:R-:W-:Y:S01]  /*a410*/  IMAD R4, R15, R153, RZ ;  /* 0x000000990f047224 */ /* 0x004fe200078e02ff */
[----:B------:R2:W5:Y:S01]  /*a420*/  @P1 LDG.E R29, desc[UR40][R34.64] ;  /* 0x00000028221d1981 */ /* 0x000562000c1e1900 */
[----:B---3--:R-:W-:Y:S02]  /*a430*/  IMAD R33, R13, R154, RZ ;  /* 0x0000009a0d217224 */ /* 0x008fe400078e02ff */
[----:B------:R-:W-:-:S03]  /*a440*/  IMAD.IADD R39, R152, 0x1, R16 ;  /* 0x0000000198277824 */ /* 0x000fc600078e0210 */
[----:B-1----:R-:W1:Y:S01]  /*a450*/  @!P3 LDC R8, c[0x0][0xb50] ;  /* 0x0002d400ff08bb82 */ /* 0x002e620000000800 */
[----:B--2---:R-:W-:Y:S02]  /*a460*/  IMAD R35, R14, R25, R4 ;  /* 0x000000190e237224 */ /* 0x004fe400078e0204 */
[----:B------:R-:W-:-:S05]  /*a470*/  IMAD.WIDE.U32 R24, R12, R154, RZ ;  /* 0x0000009a0c187225 */ /* 0x000fca00078e00ff */
[----:B------:R-:W2:Y:S01]  /*a480*/  LDC.64 R12, c[0x0][R26+0x210] ;  /* 0x000084001a0c7b82 */ /* 0x000ea20000000a00 */
[----:B------:R-:W-:Y:S01]  /*a490*/  IMAD.WIDE.U32 R14, R14, R153, RZ ;  /* 0x000000990e0e7225 */ /* 0x000fe200078e00ff */
[----:B------:R-:W-:-:S03]  /*a4a0*/  SEL R27, R40, RZ, P3 ;  /* 0x000000ff281b7207 */ /* 0x000fc60001800000 */
[----:B0-----:R-:W-:-:S03]  /*a4b0*/  @P4 IMAD.HI.U32 R4, R39, R32, RZ ;  /* 0x0000002027044227 */ /* 0x001fc600078e00ff */
[----:B------:R-:W0:Y:S01]  /*a4c0*/  @!P3 LDC R9, c[0x0][0xb54] ;  /* 0x0002d500ff09bb82 */ /* 0x000e220000000800 */
[----:B------:R-:W-:Y:S02]  /*a4d0*/  IMAD.IADD R35, R15, 0x1, R35 ;  /* 0x000000010f237824 */ /* 0x000fe400078e0223 */
[----:B------:R-:W-:Y:S01]  /*a4e0*/  IMAD.MOV.U32 R15, RZ, RZ, R39 ;  /* 0x000000ffff0f7224 */ /* 0x000fe200078e0027 */
[----:B------:R-:W-:Y:S01]  /*a4f0*/  @P4 SHF.R.U32.HI R15, RZ, R37, R4 ;  /* 0x00000025ff0f4219 */ /* 0x000fe20000011604 */
[----:B------:R-:W-:Y:S02]  /*a500*/  IMAD.IADD R25, R25, 0x1, R33 ;  /* 0x0000000119197824 */ /* 0x000fe400078e0221 */
[-C--:B------:R-:W-:Y:S02]  /*a510*/  IMAD R33, R11, R27.reuse, RZ ;  /* 0x0000001b0b217224 */ /* 0x080fe400078e02ff */
[----:B------:R-:W-:Y:S01]  /*a520*/  IMAD.WIDE.U32 R10, R10, R27, RZ ;  /* 0x0000001b0a0a7225 */ /* 0x000fe200078e00ff */
[----:B------:R-:W-:-:S03]  /*a530*/  SHF.R.S32.HI R4, RZ, 0x1f, R15 ;  /* 0x0000001fff047819 */ /* 0x000fc6000001140f */
[----:B------:R-:W-:Y:S02]  /*a540*/  IMAD.MOV R27, RZ, RZ, -R15 ;  /* 0x000000ffff1b7224 */ /* 0x000fe400078e0a0f */
[----:B------:R-:W-:Y:S01]  /*a550*/  IMAD.IADD R33, R11, 0x1, R33 ;  /* 0x000000010b217824 */ /* 0x000fe200078e0221 */
[--C-:B----4-:R-:W-:Y:S02]  /*a560*/  IADD3 R14, P2, P5, R14, R24, R23.reuse ;  /* 0x000000180e0e7210 */ /* 0x110fe40007d5e017 */
[----:B------:R-:W-:-:S04]  /*a570*/  SHF.R.S32.HI R32, RZ, 0x1f, R23 ;  /* 0x0000001fff207819 */ /* 0x000fc80000011417 */
[----:B------:R-:W-:Y:S02]  /*a580*/  IADD3.X R25, R35, R25, R32, P2, P5 ;  /* 0x0000001923197210 */ /* 0x000fe400017ea420 */
[----:B------:R-:W-:Y:S01]  /*a590*/  IADD3 R10, P2, P5, R15, R14, R10 ;  /* 0x0000000e0f0a7210 */ /* 0x000fe20007d5e00a */
[----:B------:R-:W-:-:S03]  /*a5a0*/  IMAD R15, R18, R27, R39 ;  /* 0x0000001b120f7224 */ /* 0x000fc600078e0227 */
[----:B------:R-:W-:Y:S01]  /*a5b0*/  IADD3.X R11, R4, R25, R33, P2, P5 ;  /* 0x00000019040b7210 */ /* 0x000fe200017ea421 */
[----:B--2---:R-:W-:Y:S01]  /*a5c0*/  IMAD R4, R13, R15, RZ ;  /* 0x0000000f0d047224 */ /* 0x004fe200078e02ff */
[----:B------:R-:W-:-:S05]  /*a5d0*/  SHF.R.S32.HI R25, RZ, 0x1f, R15 ;  /* 0x0000001fff197819 */ /* 0x000fca000001140f */
[C---:B------:R-:W-:Y:S02]  /*a5e0*/  IMAD R25, R12.reuse, R25, R4 ;  /* 0x000000190c197224 */ /* 0x040fe400078e0204 */
[----:B------:R-:W-:-:S04]  /*a5f0*/  IMAD.WIDE.U32 R12, R12, R15, R10 ;  /* 0x0000000f0c0c7225 */ /* 0x000fc800078e000a */
[----:B------:R-:W-:Y:S01]  /*a600*/  IMAD.IADD R4, R13, 0x1, R25 ;  /* 0x000000010d047824 */ /* 0x000fe200078e0219 */
[----:B-1----:R-:W-:-:S04]  /*a610*/  LEA R13, P2, R12, R8, 0x2 ;  /* 0x000000080c0d7211 */ /* 0x002fc800078410ff */
[----:B0-----:R-:W-:Y:S01]  /*a620*/  LEA.HI.X R12, R12, R9, R4, 0x2, P2 ;  /* 0x000000090c0c7211 */ /* 0x001fe200010f1404 */
[----:B------:R-:W-:Y:S08]  /*a630*/  @P1 BRA `(.L_x_2059) ;  /* 0x0000000000101947 */ /* 0x000ff00003800000 */
[----:B------:R-:W-:Y:S05]  /*a640*/  @!P0 BRA `(.L_x_2059) ;  /* 0x00000000000c8947 */ /* 0x000fea0003800000 */
[----:B------:R-:W2:Y:S04]  /*a650*/  LDG.E R4, desc[UR40][R30.64] ;  /* 0x000000281e047981 */ /* 0x000ea8000c1e1900 */
[----:B-----5:R-:W2:Y:S02]  /*a660*/  LDG.E R29, desc[UR40][R30.64+0x4] ;  /* 0x000004281e1d7981 */ /* 0x020ea4000c1e1900 */
[----:B--2---:R-:W-:-:S07]  /*a670*/  IMAD.IADD R29, R29, 0x1, -R4 ;  /* 0x000000011d1d7824 */ /* 0x004fce00078e0a04 */
.L_x_2059:
        /* <DEDUP_REMOVED lines=9> */
[----:B------:R-:W-:-:S05]  /*a710*/  LOP3.LUT R14, R14, 0xffffff80, RZ, 0xc0, !PT ;  /* 0xffffff800e0e7812 */ /* 0x000fca00078ec0ff */
[----:B------:R-:W-:-:S05]  /*a720*/  IMAD.IADD R14, R15, 0x1, -R14 ;  /* 0x000000010f0e7824 */ /* 0x000fca00078e0a0e */
[----:B------:R-:W-:Y:S01]  /*a730*/  LOP3.LUT P0, RZ, R14, 0x3, RZ, 0xc0, !PT ;  /* 0x000000030eff7812 */ /* 0x000fe2000780c0ff */
[----:B--2---:R-:W-:Y:S02]  /*a740*/  IMAD.IADD R25, R4, 0x1, R16 ;  /* 0x0000000104197824 */ /* 0x004fe400078e0210 */
[----:B-----5:R-:W-:Y:S02]  /*a750*/  IMAD R4, R29, R18, RZ ;  /* 0x000000121d047224 */ /* 0x020fe400078e02ff */
[----:B------:R-:W-:-:S03]  /*a760*/  VIADD R27, R25, 0x8 ;  /* 0x00000008191b7836 */ /* 0x000fc60000000000 */
[-C--:B------:R-:W-:Y:S02]  /*a770*/  ISETP.GE.OR P1, PT, R25, R4.reuse, P0 ;  /* 0x000000041900720c */ /* 0x080fe40000726670 */
[----:B------:R-:W-:-:S11]  /*a780*/  ISETP.GE.OR P0, PT, R27, R4, P0 ;  /* 0x000000041b00720c */ /* 0x000fd60000706670 */
[----:B0-----:R0:W-:Y:S04]  /*a790*/  @!P1 ST.E desc[UR40][R8.64], R28 ;  /* 0x0000001c08009985 */ /* 0x0011e8000c101928 */
[----:B------:R0:W-:Y:S01]  /*a7a0*/  @!P0 ST.E desc[UR40][R10.64], R0 ;  /* 0x000000000a008985 */ /* 0x0001e2000c101928 */
[----:B------:R-:W-:Y:S05]  /*a7b0*/  @P3 BRA `(.L_x_2060) ;  /* 0x0000000400b83947 */ /* 0x000fea0003800000 */
[----:B------:R-:W1:Y:S01]  /*a7c0*/  S2R R14, SR_TID.X ;  /* 0x00000000000e7919 */ /* 0x000e620000002100 */
[----:B------:R-:W2:Y:S01]  /*a7d0*/  @P4 LDC R33, c[0x0][0xbec] ;  /* 0x0002fb00ff214b82 */ /* 0x000ea20000000800 */
[----:B------:R-:W-:-:S07]  /*a7e0*/  ULDC.64 UR4, c[0x0][0xaa0] ;  /* 0x0002a80000047ab9 */ /* 0x000fce0000000a00 */
[----:B------:R-:W3:Y:S01]  /*a7f0*/  @P4 LDC R35, c[0x0][0xbf0] ;  /* 0x0002fc00ff234b82 */ /* 0x000ee20000000800 */
[----:B-1----:R-:W-:-:S05]  /*a800*/  VIADD R14, R14, 0xffffff80 ;  /* 0xffffff800e0e7836 */ /* 0x002fca0000000000 */
[----:B------:R-:W-:-:S04]  /*a810*/  SHF.R.S32.HI R34, RZ, 0x1f, R14 ;  /* 0x0000001fff227819 */ /* 0x000fc8000001140e */
[----:B------:R-:W-:-:S04]  /*a820*/  LEA.HI R34, R34, R14, RZ, 0x3 ;  /* 0x0000000e22227211 */ /* 0x000fc800078f18ff */
[----:B------:R-:W-:-:S04]  /*a830*/  SHF.R.S32.HI R34, RZ, 0x3, R34 ;  /* 0x00000003ff227819 */ /* 0x000fc80000011422 */
[----:B------:R-:W-:-:S05]  /*a840*/  LEA R3, R34, R157, 0x6 ;  /* 0x0000009d22037211 */ /* 0x000fca00078e30ff */
[----:B------:R-:W-:-:S03]  /*a850*/  IMAD.WIDE R20, R3, 0x2, R20 ;  /* 0x0000000203147825 */ /* 0x000fc600078e0214 */
[C---:B------:R-:W-:Y:S02]  /*a860*/  IADD3 R25, P0, R20.reuse, 0x1800, RZ ;  /* 0x0000180014197810 */ /* 0x040fe40007f1e0ff */
[C---:B------:R-:W-:Y:S02]  /*a870*/  IADD3 R29, P1, R20.reuse, 0x3000, RZ ;  /* 0x00003000141d7810 */ /* 0x040fe40007f3e0ff */
[----:B------:R-:W-:Y:S02]  /*a880*/  LOP3.LUT R13, R20, 0x380, RZ, 0xc0, !PT ;  /* 0x00000380140d7812 */ /* 0x000fe400078ec0ff */
[----:B------:R-:W-:Y:S02]  /*a890*/  LOP3.LUT R24, R25, 0x380, RZ, 0xc0, !PT ;  /* 0x0000038019187812 */ /* 0x000fe400078ec0ff */
[----:B0-----:R-:W-:Y:S02]  /*a8a0*/  LOP3.LUT R28, R29, 0x380, RZ, 0xc0, !PT ;  /* 0x000003801d1c7812 */ /* 0x001fe400078ec0ff */
        /* <DEDUP_REMOVED lines=9> */
[----:B------:R-:W4:Y:S04]  /*a940*/  LD.E.128 R12, desc[UR40][R12.64] ;  /* 0x000000280c0c7980 */ /* 0x000f28000c101d00 */
[----:B------:R-:W4:Y:S04]  /*a950*/  LD.E.128 R24, desc[UR40][R24.64] ;  /* 0x0000002818187980 */ /* 0x000f28000c101d00 */
[----:B------:R-:W4:Y:S01]  /*a960*/  LD.E.128 R28, desc[UR40][R28.64] ;  /* 0x000000281c1c7980 */ /* 0x000f22000c101d00 */
[----:B------:R-:W-:-:S04]  /*a970*/  IADD3 R3, P0, R20, 0x4800, RZ ;  /* 0x0000480014037810 */ /* 0x000fc80007f1e0ff */
[----:B------:R-:W-:Y:S01]  /*a980*/  LOP3.LUT R0, R3, 0x380, RZ, 0xc0, !PT ;  /* 0x0000038003007812 */ /* 0x000fe200078ec0ff */
[----:B------:R-:W-:Y:S02]  /*a990*/  IMAD R32, R32, UR4, RZ ;  /* 0x0000000420207c24 */ /* 0x000fe4000f8e02ff */
[----:B------:R-:W-:Y:S01]  /*a9a0*/  IMAD.X R9, RZ, RZ, R21, P0 ;  /* 0x000000ffff097224 */ /* 0x000fe200000e0615 */
[----:B------:R-:W-:Y:S01]  /*a9b0*/  SHF.R.U64 R0, R0, 0x3, RZ ;  /* 0x0000000300007819 */ /* 0x000fe200000012ff */
[----:B------:R-:W-:-:S03]  /*a9c0*/  IMAD R21, R23, UR5, R32 ;  /* 0x0000000517157c24 */ /* 0x000fc6000f8e0220 */
[----:B------:R-:W-:Y:S01]  /*a9d0*/  LOP3.LUT R8, R0, R3, RZ, 0x3c, !PT ;  /* 0x0000000300087212 */ /* 0x000fe200078e3cff */
[----:B------:R-:W-:Y:S01]  /*a9e0*/  IMAD.WIDE.U32 R2, R23, UR4, RZ ;  /* 0x0000000417027c25 */ /* 0x000fe2000f8e00ff */
[----:B------:R-:W-:-:S03]  /*a9f0*/  ULDC.64 UR4, c[0x0][0xae8] ;  /* 0x0002ba0000047ab9 */ /* 0x000fc60000000a00 */
[----:B------:R-:W-:Y:S01]  /*aa00*/  IMAD.IADD R3, R3, 0x1, R21 ;  /* 0x0000000103037824 */ /* 0x000fe200078e0215 */
[----:B------:R-:W-:Y:S01]  /*aa10*/  SHF.R.S32.HI R20, RZ, 0x1f, R153 ;  /* 0x0000001fff147819 */ /* 0x000fe20000011499 */
[----:B------:R-:W-:Y:S01]  /*aa20*/  IMAD R21, R156, 0x30, R34 ;  /* 0x000000309c157824 */ /* 0x000fe200078e0222 */
[----:B------:R-:W5:Y:S01]  /*aa30*/  LD.E.128 R8, desc[UR40][R8.64] ;  /* 0x0000002808087980 */ /* 0x000f62000c101d00 */
[----:B------:R-:W-:Y:S01]  /*aa40*/  IMAD.WIDE.U32 R2, R154, UR4, R2 ;  /* 0x000000049a027c25 */ /* 0x000fe2000f8e0002 */
[----:B------:R-:W-:Y:S01]  /*aa50*/  SHF.R.S32.HI R37, RZ, 0x1f, R157 ;  /* 0x0000001fff257819 */ /* 0x000fe2000001149d */
[----:B------:R-:W-:Y:S01]  /*aa60*/  @!PT LDS RZ, [RZ] ;  /* 0x00000000fffff984 */ /* 0x000fe20000000800 */
[----:B------:R-:W-:Y:S01]  /*aa70*/  @!PT LDS RZ, [RZ] ;  /* 0x00000000fffff984 */ /* 0x000fe20000000800 */
[----:B------:R-:W-:Y:S01]  /*aa80*/  @!PT LDS RZ, [RZ] ;  /* 0x00000000fffff984 */ /* 0x000fe20000000800 */
[----:B------:R-:W-:Y:S01]  /*aa90*/  @!PT LDS RZ, [RZ] ;  /* 0x00000000fffff984 */ /* 0x000fe20000000800 */
[----:B------:R0:W-:Y:S06]  /*aaa0*/  MEMBAR.ALL.CTA ;  /* 0x0000000000007992 */ /* 0x0001ec0000008000 */
[----:B0-----:R-:W0:Y:S01]  /*aab0*/  FENCE.VIEW.ASYNC.S ;  /* 0x00000000000073c6 */ /* 0x001e220000000000 */
[----:B------:R-:W-:-:S02]  /*aac0*/  IMAD.IADD R32, R16, 0x1, R21 ;  /* 0x0000000110207824 */ /* 0x000fc400078e0215 */
[----:B------:R-:W-:Y:S01]  /*aad0*/  IMAD R3, R154, UR5, R3 ;  /* 0x000000059a037c24 */ /* 0x000fe2000f8e0203 */
[----:B------:R-:W-:Y:S01]  /*aae0*/  ULDC.64 UR4, c[0x0][0xaf0] ;  /* 0x0002bc0000047ab9 */ /* 0x000fe20000000a00 */
[----:B--2---:R-:W-:-:S04]  /*aaf0*/  @P4 IMAD.HI.U32 R0, R32, R33, RZ ;  /* 0x0000002120004227 */ /* 0x004fc800078e00ff */
[----:B------:R-:W-:Y:S01]  /*ab00*/  IMAD.MOV.U32 R21, RZ, RZ, R32 ;  /* 0x000000ffff157224 */ /* 0x000fe200078e0020 */
[----:B---3--:R-:W-:Y:S01]  /*ab10*/  @P4 SHF.R.U32.HI R21, RZ, R35, R0 ;  /* 0x00000023ff154219 */ /* 0x008fe20000011600 */
[----:B------:R-:W-:Y:S02]  /*ab20*/  IMAD R20, R20, UR4, RZ ;  /* 0x0000000414147c24 */ /* 0x000fe4000f8e02ff */
[----:B------:R-:W-:Y:S01]  /*ab30*/  IMAD.WIDE.U32 R2, R153, UR4, R2 ;  /* 0x0000000499027c25 */ /* 0x000fe2000f8e0002 */
[----:B------:R-:W-:-:S03]  /*ab40*/  SHF.R.S32.HI R0, RZ, 0x1f, R21 ;  /* 0x0000001fff007819 */ /* 0x000fc60000011415 */
[----:B------:R-:W-:Y:S01]  /*ab50*/  IMAD R23, R153, UR5, R20 ;  /* 0x0000000599177c24 */ /* 0x000fe2000f8e0214 */
[----:B------:R-:W-:Y:S01]  /*ab60*/  ULDC.64 UR4, c[0x0][0xae0] ;  /* 0x0002b80000047ab9 */ /* 0x000fe20000000a00 */
[----:B------:R-:W-:Y:S02]  /*ab70*/  IMAD.MOV R33, RZ, RZ, -R21 ;  /* 0x000000ffff217224 */ /* 0x000fe400078e0a15 */
[----:B------:R-:W-:Y:S02]  /*ab80*/  IMAD.IADD R3, R3, 0x1, R23 ;  /* 0x0000000103037824 */ /* 0x000fe400078e0217 */
[----:B------:R-:W-:Y:S02]  /*ab90*/  IMAD R0, R0, UR4, RZ ;  /* 0x0000000400007c24 */ /* 0x000fe4000f8e02ff */
[----:B------:R-:W-:Y:S02]  /*aba0*/  IMAD R23, R18, R33, R32 ;  /* 0x0000002112177224 */ /* 0x000fe400078e0220 */
[----:B------:R-:W-:-:S02]  /*abb0*/  IMAD R33, R21, UR5, R0 ;  /* 0x0000000515217c24 */ /* 0x000fc4000f8e0200 */
[----:B------:R-:W-:Y:S01]  /*abc0*/  IMAD.WIDE.U32 R2, R21, UR4, R2 ;  /* 0x0000000415027c25 */ /* 0x000fe2000f8e0002 */
[----:B------:R-:W-:Y:S01]  /*abd0*/  SHF.R.S32.HI R0, RZ, 0x1f, R23 ;  /* 0x0000001fff007819 */ /* 0x000fe20000011417 */
[----:B------:R-:W-:Y:S02]  /*abe0*/  ULDC.64 UR4, c[0x0][0xad8] ;  /* 0x0002b60000047ab9 */ /* 0x000fe40000000a00 */
[----:B------:R-:W-:Y:S02]  /*abf0*/  IMAD.IADD R3, R3, 0x1, R33 ;  /* 0x0000000103037824 */ /* 0x000fe400078e0221 */
[----:B------:R-:W-:Y:S02]  /*ac00*/  IMAD R0, R0, UR4, RZ ;  /* 0x0000000400007c24 */ /* 0x000fe4000f8e02ff */
[----:B------:R-:W-:-:S04]  /*ac10*/  IMAD.WIDE.U32 R2, R23, UR4, R2 ;  /* 0x0000000417027c25 */ /* 0x000fc8000f8e0002 */
[----:B------:R-:W-:Y:S01]  /*ac20*/  IMAD R21, R23, UR5, R0 ;  /* 0x0000000517157c24 */ /* 0x000fe2000f8e0200 */
[----:B------:R-:W-:Y:S01]  /*ac30*/  ULDC.64 UR4, c[0x0][0xa80] ;  /* 0x0002a00000047ab9 */ /* 0x000fe20000000a00 */
[----:B------:R-:W-:Y:S01]  /*ac40*/  IMAD.IADD R23, R34, 0x1, R16 ;  /* 0x0000000122177824 */ /* 0x000fe200078e0210 */
[C---:B------:R-:W-:Y:S01]  /*ac50*/  LEA R0, P0, R2.reuse, UR4, 0x1 ;  /* 0x0000000402007c11 */ /* 0x040fe2000f8008ff */
[----:B------:R-:W-:Y:S01]  /*ac60*/  IMAD.IADD R3, R3, 0x1, R21 ;  /* 0x0000000103037824 */ /* 0x000fe200078e0215 */
[----:B------:R-:W-:Y:S01]  /*ac70*/  ULDC UR4, c[0x0][0xac8] ;  /* 0x0002b20000047ab9 */ /* 0x000fe20000000800 */
[C---:B------:R-:W-:Y:S02]  /*ac80*/  VIADD R21, R23.reuse, 0x60 ;  /* 0x0000006017157836 */ /* 0x040fe40000000000 */
[----:B0-----:R-:W0:Y:S01]  /*ac90*/  SHFL.IDX PT, R20, R0, 0x1, 0x181f ;  /* 0x00381f0000147f89 */ /* 0x001e2200000e0000 */
[----:B------:R-:W-:Y:S01]  /*aca0*/  LEA.HI.X R18, R2, UR5, R3, 0x1, P0 ;  /* 0x0000000502127c11 */ /* 0x000fe200080f0c03 */
[----:B------:R-:W-:Y:S01]  /*acb0*/  VIADD R3, R23, 0x30 ;  /* 0x0000003017037836 */ /* 0x000fe20000000000 */
[----:B------:R-:W-:Y:S01]  /*acc0*/  ISETP.GE.AND P0, PT, R157, UR4, PT ;  /* 0x000000049d007c0c */ /* 0x000fe2000bf06270 */
[----:B------:R-:W1:Y:S01]  /*acd0*/  SHFL.IDX PT, R2, R0, RZ, 0x181f ;  /* 0x00181fff00027589 */ /* 0x000e6200000e0000 */
[----:B------:R-:W-:-:S02]  /*ace0*/  VIADD R17, R17, 0x16820 ;  /* 0x0001682011117836 */ /* 0x000fc40000000000 */
[-C--:B------:R-:W-:Y:S01]  /*acf0*/  ISETP.GE.OR P1, PT, R23, R4.reuse, P0 ;  /* 0x000000041700720c */ /* 0x080fe20000726670 */
[----:B------:R-:W2:Y:S01]  /*ad00*/  SHFL.IDX PT, R38, R0, 0x2, 0x181f ;  /* 0x00581f0000267f89 */ /* 0x000ea200000e0000 */
[-C--:B------:R-:W-:Y:S02]  /*ad10*/  ISETP.GE.OR P2, PT, R3, R4.reuse, P0 ;  /* 0x000000040300720c */ /* 0x080fe40000746670 */
[-C--:B------:R-:W-:Y:S01]  /*ad20*/  ISETP.GE.OR P3, PT, R21, R4.reuse, P0 ;  /* 0x000000041500720c */ /* 0x080fe20000766670 */
[----:B------:R-:W3:Y:S01]  /*ad30*/  SHFL.IDX PT, R32, R18, RZ, 0x181f ;  /* 0x00181fff12207589 */ /* 0x000ee200000e0000 */
[----:B------:R-:W-:Y:S02]  /*ad40*/  PRMT R17, RZ, 0x654, R17 ;  /* 0x00000654ff117816 */ /* 0x000fe40000000011 */
[----:B------:R-:W-:Y:S01]  /*ad50*/  IADD3 R23, R23, 0x90, RZ ;  /* 0x0000009017177810 */ /* 0x000fe20007ffe0ff */
[----:B------:R-:W3:Y:S01]  /*ad60*/  SHFL.IDX PT, R34, R18, 0x1, 0x181f ;  /* 0x00381f0012227f89 */ /* 0x000ee200000e0000 */
[----:B------:R3:W-:Y:S02]  /*ad70*/  SYNCS.ARRIVE.TRANS64.RED.A1T0 RZ, [R17+URZ], RZ ;  /* 0x000000ff11ff79a7 */ /* 0x0007e4000810043f */
[----:B------:R-:W-:Y:S01]  /*ad80*/  ISETP.GE.OR P0, PT, R23, R4, P0 ;  /* 0x000000041700720c */ /* 0x000fe20000706670 */
[----:B------:R-:W3:Y:S02]  /*ad90*/  SHFL.IDX PT, R36, R18, 0x2, 0x181f ;  /* 0x00581f0012247f89 */ /* 0x000ee400000e0000 */
[----:B0-----:R-:W-:-:S02]  /*ada0*/  @!P2 LEA R16, P5, R157, R20, 0x1 ;  /* 0x000000149d10a211 */ /* 0x001fc400078a08ff */
[----:B------:R-:W0:Y:S01]  /*adb0*/  SHFL.IDX PT, R0, R0, 0x3, 0x181f ;  /* 0x00781f0000007f89 */ /* 0x000e2200000e0000 */
[----:B-1----:R-:W-:-:S03]  /*adc0*/  @!P1 LEA R2, P4, R157, R2, 0x1 ;  /* 0x000000029d029211 */ /* 0x002fc600078808ff */
[----:B------:R-:W1:Y:S01]  /*add0*/  SHFL.IDX PT, R18, R18, 0x3, 0x181f ;  /* 0x00781f0012127f89 */ /* 0x000e6200000e0000 */
[C---:B--2---:R-:W-:Y:S02]  /*ade0*/  @!P3 LEA R20, P6, R157.reuse, R38, 0x1 ;  /* 0x000000269d14b211 */ /* 0x044fe400078c08ff */
[C-C-:B---3--:R-:W-:Y:S02]  /*adf0*/  @!P1 LEA.HI.X R3, R157.reuse, R32, R37.reuse, 0x1, P4 ;  /* 0x000000209d039211 */ /* 0x148fe400020f0c25 */
[C-C-:B------:R-:W-:Y:S02]  /*ae00*/  @!P2 LEA.HI.X R17, R157.reuse, R34, R37.reuse, 0x1, P5 ;  /* 0x000000229d11a211 */ /* 0x140fe400028f0c25 */
[----:B------:R-:W-:Y:S01]  /*ae10*/  @!P3 LEA.HI.X R21, R157, R36, R37, 0x1, P6 ;  /* 0x000000249d15b211 */ /* 0x000fe200030f0c25 */
[----:B----4-:R2:W-:Y:S04]  /*ae20*/  @!P1 ST.E.128 desc[UR40][R2.64], R12 ;  /* 0x0000000c02009985 */ /* 0x0105e8000c101d28 */
[----:B------:R2:W-:Y:S04]  /*ae30*/  @!P2 ST.E.128 desc[UR40][R16.64], R24 ;  /* 0x000000181000a985 */ /* 0x0005e8000c101d28 */
[----:B------:R2:W-:Y:S01]  /*ae40*/  @!P3 ST.E.128 desc[UR40][R20.64], R28 ;  /* 0x0000001c1400b985 */ /* 0x0005e2000c101d28 */
[----:B01----:R-:W-:Y:S05]  /*ae50*/  @P0 BRA `(.L_x_2061) ;  /* 0x0000001000b00947 */ /* 0x003fea0003800000 */
[----:B--2---:R-:W-:-:S04]  /*ae60*/  LEA R2, P0, R157, R0, 0x1 ;  /* 0x000000009d027211 */ /* 0x004fc800078008ff */
[----:B------:R-:W-:-:S05]  /*ae70*/  LEA.HI.X R3, R157, R18, R37, 0x1, P0 ;  /* 0x000000129d037211 */ /* 0x000fca00000f0c25 */
[----:B-----5:R0:W-:Y:S01]  /*ae80*/  ST.E.128 desc[UR40][R2.64], R8 ;  /* 0x0000000802007985 */ /* 0x0201e2000c101d28 */
[----:B------:R-:W-:Y:S05]  /*ae90*/  BRA `(.L_x_2061) ;  /* 0x0000001000a07947 */ /* 0x000fea0003800000 */
.L_x_2060:
[----:B0-----:R-:W0:Y:S01]  /*aea0*/  @P4 LDC R10, c[0x0][0xbec] ;  /* 0x0002fb00ff0a4b82 */ /* 0x001e220000000800 */
[----:B------:R-:W-:Y:S01]  /*aeb0*/  ULDC.64 UR4, c[0x0][0xb08] ;  /* 0x0002c20000047ab9 */ /* 0x000fe20000000a00 */
[----:B------:R-:W-:Y:S01]  /*aec0*/  SHF.R.S32.HI R0, RZ, 0x1f, R153 ;  /* 0x0000001fff007819 */ /* 0x000fe20000011499 */
[----:B------:R-:W-:Y:S01]  /*aed0*/  IMAD R32, R32, UR4, RZ ;  /* 0x0000000420207c24 */ /* 0x000fe2000f8e02ff */
[----:B------:R-:W-:Y:S01]  /*aee0*/  ULDC.64 UR6, c[0x0][0xb30] ;  /* 0x0002cc0000067ab9 */ /* 0x000fe20000000a00 */
[----:B------:R-:W-:Y:S01]  /*aef0*/  IMAD.WIDE.U32 R8, R23, UR4, RZ ;  /* 0x0000000417087c25 */ /* 0x000fe2000f8e00ff */
[----:B------:R-:W-:Y:S01]  /*af00*/  ISETP.GE.AND P0, PT, R25, R4, PT ;  /* 0x000000041900720c */ /* 0x000fe20003f06270 */
[----:B------:R-:W-:Y:S01]  /*af10*/  BSSY B1, `(.L_x_2062) ;  /* 0x000005d000017945 */ /* 0x000fe20003800000 */
[----:B------:R-:W1:Y:S01]  /*af20*/  @P4 LDC R15, c[0x0][0xbf0] ;  /* 0x0002fc00ff0f4b82 */ /* 0x000e620000000800 */
[----:B------:R-:W-:Y:S01]  /*af30*/  IMAD R23, R23, UR5, R32 ;  /* 0x0000000517177c24 */ /* 0x000fe2000f8e0220 */
[----:B------:R-:W-:Y:S01]  /*af40*/  ULDC.64 UR4, c[0x0][0xb38] ;  /* 0x0002ce0000047ab9 */ /* 0x000fe20000000a00 */
[----:B------:R-:W-:Y:S01]  /*af50*/  IMAD.MOV.U32 R11, RZ, RZ, R39 ;  /* 0x000000ffff0b7224 */ /* 0x000fe200078e0027 */
[----:B------:R-:W-:Y:S01]  /*af60*/  IADD3 R20, R22, 0x18, RZ ;  /* 0x0000001816147810 */ /* 0x000fe20007ffe0ff */
[----:B------:R-:W-:-:S02]  /*af70*/  IMAD.IADD R9, R9, 0x1, R23 ;  /* 0x0000000109097824 */ /* 0x000fc400078e0217 */
[----:B------:R-:W-:Y:S02]  /*af80*/  VIADD R17, R17, 0x16820 ;  /* 0x0001682011117836 */ /* 0x000fe40000000000 */
[----:B------:R-:W-:-:S03]  /*af90*/  IMAD.WIDE.U32 R8, R154, UR4, R8 ;  /* 0x000000049a087c25 */ /* 0x000fc6000f8e0008 */
[----:B------:R-:W-:Y:S01]  /*afa0*/  PRMT R17, RZ, 0x654, R17 ;  /* 0x00000654ff117816 */ /* 0x000fe20000000011 */
[----:B------:R-:W-:Y:S01]  /*afb0*/  IMAD R9, R154, UR5, R9 ;  /* 0x000000059a097c24 */ /* 0x000fe2000f8e0209 */
[----:B------:R-:W-:Y:S01]  /*afc0*/  ULDC.64 UR4, c[0x0][0xb40] ;  /* 0x0002d00000047ab9 */ /* 0x000fe20000000a00 */
[----:B------:R-:W-:Y:S01]  /*afd0*/  VIADD R24, R22, 0x38 ;  /* 0x0000003816187836 */ /* 0x000fe20000000000 */
[----:B------:R2:W-:Y:S01]  /*afe0*/  SYNCS.ARRIVE.TRANS64.RED.A1T0 RZ, [R17+URZ], RZ ;  /* 0x000000ff11ff79a7 */ /* 0x0005e2000810043f */
        /* <DEDUP_REMOVED lines=23> */
[----:B------:R-:W-:Y:S01]  /*b160*/  IMAD.IADD R9, R9, 0x1, R11 ;  /* 0x0000000109097824 */ /* 0x000fe200078e020b */
[----:B------:R-:W-:Y:S01]  /*b170*/  LEA R0, P1, R8, UR4, 0x2 ;  /* 0x0000000408007c11 */ /* 0x000fe2000f8210ff */
[C---:B------:R-:W-:Y:S02]  /*b180*/  VIADD R28, R22.reuse, 0x30 ;  /* 0x00000030161c7836 */ /* 0x040fe40000000000 */
[----:B------:R-:W-:Y:S01]  /*b190*/  VIADD R30, R22, 0x28 ;  /* 0x00000028161e7836 */ /* 0x000fe20000000000 */
[----:B------:R-:W-:Y:S01]  /*b1a0*/  LEA.HI.X R18, R8, UR5, R9, 0x2, P1 ;  /* 0x0000000508127c11 */ /* 0x000fe200088f1409 */
[C---:B------:R-:W-:Y:S01]  /*b1b0*/  VIADD R32, R22.reuse, 0x20 ;  /* 0x0000002016207836 */ /* 0x040fe20000000000 */
[----:B------:R2:W0:Y:S01]  /*b1c0*/  SHFL.IDX PT, R10, R0, RZ, 0x1c1f ;  /* 0x001c1fff000a7589 */ /* 0x00042200000e0000 */
[C---:B------:R-:W-:Y:S01]  /*b1d0*/  VIADD R21, R22.reuse, 0x18 ;  /* 0x0000001816157836 */ /* 0x040fe20000000000 */
[----:B------:R-:W-:Y:S01]  /*b1e0*/  SHF.R.S32.HI R28, RZ, 0x1f, R28 ;  /* 0x0000001fff1c7819 */ /* 0x000fe2000001141c */
[C---:B------:R-:W-:Y:S01]  /*b1f0*/  VIADD R34, R22.reuse, 0x10 ;  /* 0x0000001016227836 */ /* 0x040fe20000000000 */
[----:B------:R2:W1:Y:S01]  /*b200*/  SHFL.IDX PT, R11, R18, RZ, 0x1c1f ;  /* 0x001c1fff120b7589 */ /* 0x00046200000e0000 */
        /* <DEDUP_REMOVED lines=10> */
[----:B------:R-:W-:-:S02]  /*b2b0*/  VIADD R33, R22, 0x10 ;  /* 0x0000001016217836 */ /* 0x000fc40000000000 */
[----:B------:R-:W-:Y:S01]  /*b2c0*/  VIADD R35, R22, 0x8 ;  /* 0x0000000816237836 */ /* 0x000fe20000000000 */
[----:B--2---:R-:W-:Y:S06]  /*b2d0*/  @P0 BRA `(.L_x_2063) ;  /* 0x0000000000800947 */ /* 0x004fec0003800000 */
[----:B------:R-:W-:Y:S02]  /*b2e0*/  ULDC UR4, c[0x0][0xac8] ;  /* 0x0002b20000047ab9 */ /* 0x000fe40000000800 */
[----:B------:R-:W-:Y:S02]  /*b2f0*/  ISETP.GE.AND P1, PT, R35, UR4, PT ;  /* 0x0000000423007c0c */ /* 0x000fe4000bf26270 */
[----:B------:R-:W-:Y:S02]  /*b300*/  ISETP.GE.AND P0, PT, R22, UR4, PT ;  /* 0x0000000416007c0c */ /* 0x000fe4000bf06270 */
[----:B------:R-:W-:Y:S02]  /*b310*/  ISETP.GE.AND P5, PT, R33, UR4, PT ;  /* 0x0000000421007c0c */ /* 0x000fe4000bfa6270 */
[----:B------:R-:W-:-:S07]  /*b320*/  ISETP.GE.AND P3, PT, R20, UR4, PT ;  /* 0x0000000414007c0c */ /* 0x000fce000bf66270 */
[CC--:B0-----:R-:W-:Y:S02]  /*b330*/  @!P1 LEA R12, P2, R35.reuse, R10.reuse, 0x2 ;  /* 0x0000000a230c9211 */ /* 0x0c1fe400078410ff */
[----:B-1----:R-:W-:Y:S02]  /*b340*/  @!P0 IMAD.WIDE R8, R22, 0x4, R10 ;  /* 0x0000000416088825 */ /* 0x002fe400078e020a */
        /* <DEDUP_REMOVED lines=9> */
[CC--:B------:R-:W-:Y:S01]  /*b3e0*/  @!P3 LEA R16, P6, R20.reuse, R10.reuse, 0x2 ;  /* 0x0000000a1410b211 */ /* 0x0c0fe200078c10ff */
[----:B------:R2:W-:Y:S01]  /*b3f0*/  @!P5 ST.E.64 desc[UR40][R14.64], R96 ;  /* 0x000000600e00d985 */ /* 0x0005e2000c101b28 */
[----:B0-----:R-:W-:Y:S02]  /*b400*/  @!P2 LEA R2, P5, R31, R10, 0x2 ;  /* 0x0000000a1f02a211 */ /* 0x001fe400078a10ff */
[----:B------:R-:W-:-:S03]  /*b410*/  @!P3 LEA.HI.X R17, R20, R11, R21, 0x2, P6 ;  /* 0x0000000b1411b211 */ /* 0x000fc600030f1415 */
[-C--:B------:R-:W-:Y:S02]  /*b420*/  @!P1 LEA R8, P6, R29, R10.reuse, 0x2 ;  /* 0x0000000a1d089211 */ /* 0x080fe400078c10ff */
[-C--:B------:R-:W-:Y:S01]  /*b430*/  @!P2 LEA.HI.X R3, R31, R11.reuse, R32, 0x2, P5 ;  /* 0x0000000b1f03a211 */ /* 0x080fe200028f1420 */
        /* <DEDUP_REMOVED lines=10> */
.L_x_2063:
[----:B------:R-:W-:Y:S05]  /*b4e0*/  BSYNC B1 ;  /* 0x0000000000017941 */ /* 0x000fea0003800000 */
.L_x_2062:
[----:B------:R-:W-:Y:S01]  /*b4f0*/  ISETP.GE.AND P0, PT, R27, R4, PT ;  /* 0x000000041b00720c */ /* 0x000fe20003f06270 */
[----:B--2---:R2:W3:Y:S04]  /*b500*/  SHFL.IDX PT, R9, R18, 0x1, 0x1c1f ;  /* 0x003c1f0012097f89 */ /* 0x0044e800000e0000 */
[----:B------:R2:W4:Y:S08]  /*b510*/  SHFL.IDX PT, R8, R0, 0x1, 0x1c1f ;  /* 0x003c1f0000087f89 */ /* 0x00053000000e0000 */
[----:B--2---:R-:W-:Y:S05]  /*b520*/  @P0 BRA `(.L_x_2061) ;  /* 0x0000000800fc0947 */ /* 0x004fea0003800000 */
[----:B------:R-:W-:Y:S02]  /*b530*/  ULDC UR4, c[0x0][0xac8] ;  /* 0x0002b20000047ab9 */ /* 0x000fe40000000800 */
[----:B------:R-:W-:Y:S02]  /*b540*/  ISETP.GE.AND P0, PT, R22, UR4, PT ;  /* 0x0000000416007c0c */ /* 0x000fe4000bf06270 */
[----:B------:R-:W-:Y:S02]  /*b550*/  ISETP.GE.AND P5, PT, R35, UR4, PT ;  /* 0x0000000423007c0c */ /* 0x000fe4000bfa6270 */
[----:B------:R-:W-:Y:S02]  /*b560*/  ISETP.GE.AND P3, PT, R33, UR4, PT ;  /* 0x0000000421007c0c */ /* 0x000fe4000bf66270 */
[----:B------:R-:W-:Y:S02]  /*b570*/  ISETP.GE.AND P2, PT, R20, UR4, PT ;  /* 0x0000000414007c0c */ /* 0x000fe4000bf46270 */
[----:B------:R-:W-:-:S05]  /*b580*/  ISETP.GE.AND P1, PT, R31, UR4, PT ;  /* 0x000000041f007c0c */ /* 0x000fca000bf26270 */
[----:B---34-:R-:W-:Y:S02]  /*b590*/  @!P0 IMAD.WIDE R2, R22, 0x4, R8 ;  /* 0x0000000416028825 */ /* 0x018fe400078e0208 */
[-C--:B0-----:R-:W-:Y:S02]  /*b5a0*/  @!P5 LEA R10, P4, R35, R8.reuse, 0x2 ;  /* 0x00000008230ad211 */ /* 0x081fe400078810ff */
[----:B------:R-:W-:Y:S01]  /*b5b0*/  @!P3 LEA R12, P6, R33, R8, 0x2 ;  /* 0x00000008210cb211 */ /* 0x000fe200078c10ff */
[----:B------:R0:W-:Y:S01]  /*b5c0*/  @!P0 ST.E.64 desc[UR40][R2.64], R90 ;  /* 0x0000005a02008985 */ /* 0x0001e2000c101b28 */
[----:B------:R-:W-:Y:S02]  /*b5d0*/  ISETP.GE.AND P0, PT, R29, UR4, PT ;  /* 0x000000041d007c0c */ /* 0x000fe4000bf06270 */
[----:B-1----:R-:W-:Y:S02]  /*b5e0*/  @!P5 LEA.HI.X R11, R35, R9, R36, 0x2, P4 ;  /* 0x00000009230bd211 */ /* 0x002fe400020f1424 */
        /* <DEDUP_REMOVED lines=22> */
.L_x_2058:
[----:B------:R-:W2:Y:S01]  /*b750*/  LDC.64 R8, c[0x0][0xc00] ;  /* 0x00030000ff087b82 */ /* 0x000ea20000000a00 */
[----:B------:R-:W-:Y:S01]  /*b760*/  ULDC.64 UR4, c[0x0][0xc08] ;  /* 0x0003020000047ab9 */ /* 0x000fe20000000a00 */
[----:B0-----:R-:W-:Y:S01]  /*b770*/  IMAD.MOV.U32 R17, RZ, RZ, RZ ;  /* 0x000000ffff117224 */ /* 0x001fe200078e00ff */
[----:B------:R-:W-:-:S04]  /*b780*/  ISETP.NE.U32.AND P0, PT, RZ, UR4, PT ;  /* 0x00000004ff007c0c */ /* 0x000fc8000bf05070 */
[----:B------:R-:W-:Y:S01]  /*b790*/  ISETP.NE.AND.EX P1, PT, RZ, UR5, PT, P0 ;  /* 0x00000005ff007c0c */ /* 0x000fe2000bf25300 */
[----:B------:R-:W0:Y:S01]  /*b7a0*/  LDC.64 R2, c[0x0][0xc00] ;  /* 0x00030000ff027b82 */ /* 0x000e220000000a00 */
[----:B--2---:R-:W-:-:S04]  /*b7b0*/  ISETP.NE.U32.AND P0, PT, R8, RZ, PT ;  /* 0x000000ff0800720c */ /* 0x004fc80003f05070 */
[----:B------:R-:W-:-:S07]  /*b7c0*/  ISETP.NE.AND.EX P0, PT, R9, RZ, PT, P0 ;  /* 0x000000ff0900720c */ /* 0x000fce0003f05300 */
[----:B------:R-:W2:Y:S01]  /*b7d0*/  @P1 LDC.64 R8, c[0x0][0xc08] ;  /* 0x00030200ff081b82 */ /* 0x000ea20000000a00 */
[----:B------:R-:W-:Y:S01]  /*b7e0*/  ULDC UR4, c[0x0][0xa88] ;  /* 0x0002a20000047ab9 */ /* 0x000fe20000000800 */
[----:B0-----:R-:W-:-:S04]  /*b7f0*/  IMAD.WIDE R10, R153, 0x4, R2 ;  /* 0x00000004990a7825 */ /* 0x001fc800078e0202 */
[----:B------:R-:W-:Y:S01]  /*b800*/  IMAD.U32 R0, RZ, RZ, UR4 ;  /* 0x00000004ff007e24 */ /* 0x000fe2000f8e00ff */
[----:B------:R0:W5:Y:S01]  /*b810*/  @P0 LDG.E R17, desc[UR40][R10.64] ;  /* 0x000000280a110981 */ /* 0x000162000c1e1900 */
[----:B-1----:R-:W1:Y:S01]  /*b820*/  S2R R4, SR_TID.X ;  /* 0x0000000000047919 */ /* 0x002e620000002100 */
[----:B--2---:R-:W-:-:S05]  /*b830*/  @P1 IMAD.WIDE R2, R153, 0x4, R8 ;  /* 0x0000000499021825 */ /* 0x004fca00078e0208 */
[----:B------:R0:W5:Y:S01]  /*b840*/  @P1 LDG.E R0, desc[UR40][R2.64] ;  /* 0x0000002802001981 */ /* 0x000162000c1e1900 */
[----:B------:R-:W-:-:S13]  /*b850*/  ISETP.NE.AND P2, PT, R155, RZ, PT ;  /* 0x000000ff9b00720c */ /* 0x000fda0003f45270 */
[----:B------:R-:W2:Y:S01]  /*b860*/  @!P2 LDC R155, c[0x0][0xad4] ;  /* 0x0002b500ff9bab82 */ /* 0x000ea20000000800 */
[----:B-1----:R-:W-:-:S05]  /*b870*/  VIADD R26, R4, 0xffffff80 ;  /* 0xffffff80041a7836 */ /* 0x002fca0000000000 */
[----:B------:R-:W-:Y:S02]  /*b880*/  ISETP.GT.AND P3, PT, R26, 0xbf, PT ;  /* 0x000000bf1a00780c */ /* 0x000fe40003f64270 */
[----:B--2---:R-:W-:Y:S01]  /*b890*/  ISETP.GT.AND P2, PT, R155, 0x1, PT ;  /* 0x000000019b00780c */ /* 0x004fe20003f44270 */
[----:B0-----:R-:W-:-:S12]  /*b8a0*/  @P1 BRA `(.L_x_2064) ;  /* 0x0000000000101947 */ /* 0x001fd80003800000 */
[----:B------:R-:W-:Y:S05]  /*b8b0*/  @!P0 BRA `(.L_x_2064) ;  /* 0x00000000000c8947 */ /* 0x000fea0003800000 */
[----:B------:R-:W2:Y:S04]  /*b8c0*/  LDG.E R3, desc[UR40][R10.64] ;  /* 0x000000280a037981 */ /* 0x000ea8000c1e1900 */
[----:B-----5:R-:W2:Y:S02]  /*b8d0*/  LDG.E R0, desc[UR40][R10.64+0x4] ;  /* 0x000004280a007981 */ /* 0x020ea4000c1e1900 */
[----:B--2---:R-:W-:-:S07]  /*b8e0*/  IMAD.IADD R0, R0, 0x1, -R3 ;  /* 0x0000000100007824 */ /* 0x004fce00078e0a03 */
.L_x_2064:
[----:B------:R-:W2:Y:S01]  /*b8f0*/  LDL.LU R2, [R1] ;  /* 0x0000000001027983 */ /* 0x000ea20000300800 */
[----:B------:R-:W-:Y:S01]  /*b900*/  BSSY B1, `(.L_x_2065) ;  /* 0x0000036000017945 */ /* 0x000fe20003800000 */
[----:B------:R-:W-:Y:S02]  /*b910*/  SEL R153, R153, RZ, !P0 ;  /* 0x000000ff99997207 */ /* 0x000fe40004000000 */
[----:B-----5:R-:W-:Y:S02]  /*b920*/  SHF.R.S32.HI R20, RZ, 0x1f, R17 ;  /* 0x0000001fff147819 */ /* 0x020fe40000011411 */
[----:B--2---:R-:W-:Y:S01]  /*b930*/  SEL R24, R2, RZ, !P0 ;  /* 0x000000ff02187207 */ /* 0x004fe20004000000 */
[----:B------:R-:W-:Y:S06]  /*b940*/  @P3 BRA `(.L_x_2066) ;  /* 0x0000000000c43947 */ /* 0x000fec0003800000 */
[----:B------:R-:W0:Y:S01]  /*b950*/  LDC R31, c[0x0][0xbe8] ;  /* 0x0002fa00ff1f7b82 */ /* 0x000e220000000800 */
[----:B------:R-:W-:Y:S01]  /*b960*/  IADD3 R27, R16, -0x80, R4 ;  /* 0xffffff80101b7810 */ /* 0x000fe20007ffe004 */
[----:B0-----:R-:W-:-:S05]  /*b970*/  IMAD R2, R0, R31, RZ ;  /* 0x0000001f00027224 */ /* 0x001fca00078e02ff */
[----:B------:R-:W-:-:S13]  /*b980*/  ISETP.GE.AND P0, PT, R27, R2, PT ;  /* 0x000000021b00720c */ /* 0x000fda0003f06270 */
[----:B------:R-:W-:Y:S05]  /*b990*/  @P0 BRA `(.L_x_2066) ;  /* 0x0000000000b00947 */ /* 0x000fea0003800000 */
[----:B------:R-:W2:Y:S01]  /*b9a0*/  LDL.LU R30, [R1+0x1c] ;  /* 0x00001c00011e7983 */ /* 0x000ea20000300800 */
[----:B------:R-:W-:Y:S01]  /*b9b0*/  ISETP.NE.AND P1, PT, R31, 0x1, PT ;  /* 0x000000011f00780c */ /* 0x000fe20003f25270 */
[----:B------:R-:W-:Y:S01]  /*b9c0*/  IMAD.MOV.U32 R18, RZ, RZ, 0x9b8 ;  /* 0x000009b8ff127424 */ /* 0x000fe200078e00ff */
[----:B------:R-:W-:Y:S01]  /*b9d0*/  ISETP.GT.AND P0, PT, R155, 0x1, PT ;  /* 0x000000019b00780c */ /* 0x000fe20003f04270 */
[----:B------:R-:W0:Y:S01]  /*b9e0*/  LDC.64 R28, c[0x0][0xba8] ;  /* 0x0002ea00ff1c7b82 */ /* 0x000e220000000a00 */
[----:B------:R-:W-:Y:S02]  /*b9f0*/  IMAD.MOV.U32 R21, RZ, RZ, R27 ;  /* 0x000000ffff157224 */ /* 0x000fe400078e001b */
[----:B------:R-:W-:-:S05]  /*ba00*/  SEL R18, R18, 0x978, P0 ;  /* 0x0000097812127807 */ /* 0x000fca0000000000 */
[----:B------:R-:W1:Y:S08]  /*ba10*/  LDC.64 R8, c[0x0][R18+0x220] ;  /* 0x0000880012087b82 */ /* 0x000e700000000a00 */
[----:B------:R-:W3:Y:S08]  /*ba20*/  @P1 LDC R4, c[0x0][0xbec] ;  /* 0x0002fb00ff041b82 */ /* 0x000ef00000000800 */
[----:B------:R-:W4:Y:S08]  /*ba30*/  LDC.64 R2, c[0x0][R18+0x218] ;  /* 0x0000860012027b82 */ /* 0x000f300000000a00 */
[----:B------:R-:W5:Y:S01]  /*ba40*/  @P1 LDC R25, c[0x0][0xbf0] ;  /* 0x0002fc00ff191b82 */ /* 0x000f620000000800 */
[----:B-1----:R-:W-:-:S02]  /*ba50*/  IMAD R9, R9, R153, RZ ;  /* 0x0000009909097224 */ /* 0x002fc400078e02ff */
[----:B------:R-:W-:-:S05]  /*ba60*/  IMAD.WIDE.U32 R14, R8, R153, RZ ;  /* 0x00000099080e7225 */ /* 0x000fca00078e00ff */
[----:B------:R-:W1:Y:S01]  /*ba70*/  LDC.64 R10, c[0x0][R18+0x228] ;  /* 0x00008a00120a7b82 */ /* 0x000e620000000a00 */
[----:B---3--:R-:W-:-:S07]  /*ba80*/  @P1 IMAD.HI.U32 R4, R27, R4, RZ ;  /* 0x000000041b041227 */ /* 0x008fce00078e00ff */
[----:B------:R-:W3:Y:S01]  /*ba90*/  LDC.64 R12, c[0x0][R18+0x210] ;  /* 0x00008400120c7b82 */ /* 0x000ee20000000a00 */
[-C--:B----4-:R-:W-:Y:S02]  /*baa0*/  IMAD R23, R3, R154.reuse, RZ ;  /* 0x0000009a03177224 */ /* 0x090fe400078e02ff */
[----:B------:R-:W-:-:S04]  /*bab0*/  IMAD.WIDE.U32 R2, R2, R154, RZ ;  /* 0x0000009a02027225 */ /* 0x000fc800078e00ff */
[----:B------:R-:W-:Y:S01]  /*bac0*/  IMAD.IADD R23, R3, 0x1, R23 ;  /* 0x0000000103177824 */ /* 0x000fe200078e0217 */
[----:B-----5:R-:W-:Y:S01]  /*bad0*/  @P1 SHF.R.U32.HI R21, RZ, R25, R4 ;  /* 0x00000019ff151219 */ /* 0x020fe20000011604 */
[----:B------:R-:W-:Y:S01]  /*bae0*/  IMAD R25, R8, R24, R9 ;  /* 0x0000001808197224 */ /* 0x000fe200078e0209 */
[----:B0-----:R-:W0:Y:S01]  /*baf0*/  @!P0 LDC R28, c[0x0][0xb50] ;  /* 0x0002d400ff1c8b82 */ /* 0x001e220000000800 */
[----:B------:R-:W-:Y:S02]  /*bb00*/  IADD3 R4, P1, P3, R14, R2, R17 ;  /* 0x000000020e047210 */ /* 0x000fe40007b3e011 */
[----:B------:R-:W-:Y:S02]  /*bb10*/  IMAD.MOV R8, RZ, RZ, -R21 ;  /* 0x000000ffff087224 */ /* 0x000fe400078e0a15 */
[----:B------:R-:W-:-:S03]  /*bb20*/  IMAD.IADD R25, R15, 0x1, R25 ;  /* 0x000000010f197824 */ /* 0x000fc600078e0219 */
[----:B------:R-:W4:Y:S01]  /*bb30*/  @!P0 LDC R29, c[0x0][0xb54] ;  /* 0x0002d500ff1d8b82 */ /* 0x000f220000000800 */
[----:B--2---:R-:W-:-:S05]  /*bb40*/  SEL R9, R30, RZ, P0 ;  /* 0x000000ff1e097207 */ /* 0x004fca0000000000 */
[----:B-1----:R-:W-:-:S04]  /*bb50*/  IMAD.WIDE.U32 R2, R10, R9, RZ ;  /* 0x000000090a027225 */ /* 0x002fc800078e00ff */
[----:B------:R-:W-:Y:S02]  /*bb60*/  IMAD R11, R11, R9, RZ ;  /* 0x000000090b0b7224 */ /* 0x000fe400078e02ff */
[----:B------:R-:W-:Y:S01]  /*bb70*/  IMAD R9, R31, R8, R27 ;  /* 0x000000081f097224 */ /* 0x000fe200078e021b */
[----:B------:R-:W-:Y:S01]  /*bb80*/  IADD3.X R8, R25, R23, R20, P1, P3 ;  /* 0x0000001719087210 */ /* 0x000fe20000fe6414 */
[----:B------:R-:W-:Y:S01]  /*bb90*/  IMAD.IADD R11, R3, 0x1, R11 ;  /* 0x00000001030b7824 */ /* 0x000fe200078e020b */
[----:B------:R-:W-:Y:S01]  /*bba0*/  IADD3 R2, P0, P1, R21, R4, R2 ;  /* 0x0000000415027210 */ /* 0x000fe2000791e002 */
[----:B---3--:R-:W-:Y:S01]  /*bbb0*/  IMAD R4, R13, R9, RZ ;  /* 0x000000090d047224 */ /* 0x008fe200078e02ff */
[----:B------:R-:W-:-:S04]  /*bbc0*/  SHF.R.S32.HI R21, RZ, 0x1f, R21 ;  /* 0x0000001fff157819 */ /* 0x000fc80000011415 */
[----:B------:R-:W-:Y:S02]  /*bbd0*/  IADD3.X R3, R21, R8, R11, P0, P1 ;  /* 0x0000000815037210 */ /* 0x000fe400007e240b */
[----:B------:R-:W-:Y:S01]  /*bbe0*/  SHF.R.S32.HI R11, RZ, 0x1f, R9 ;  /* 0x0000001fff0b7819 */ /* 0x000fe20000011409 */
[----:B------:R-:W-:-:S04]  /*bbf0*/  IMAD.WIDE.U32 R2, R12, R9, R2 ;  /* 0x000000090c027225 */ /* 0x000fc800078e0002 */
[----:B------:R-:W-:Y:S01]  /*bc00*/  IMAD R11, R12, R11, R4 ;  /* 0x0000000b0c0b7224 */ /* 0x000fe200078e0204 */
[----:B0-----:R-:W-:-:S04]  /*bc10*/  LEA R8, P0, R2, R28, 0x2 ;  /* 0x0000001c02087211 */ /* 0x001fc800078010ff */
[----:B------:R-:W-:-:S04]  /*bc20*/  IADD3 R3, R3, R11, RZ ;  /* 0x0000000b03037210 */ /* 0x000fc80007ffe0ff */
[----:B----4-:R-:W-:Y:S01]  /*bc30*/  LEA.HI.X R9, R2, R29, R3, 0x2, P0 ;  /* 0x0000001d02097211 */ /* 0x010fe200000f1403 */
[----:B------:R-:W-:-:S05]  /*bc40*/  IMAD.MOV.U32 R3, RZ, RZ, -0x800000 ;  /* 0xff800000ff037424 */ /* 0x000fca00078e00ff */
[----:B------:R0:W-:Y:S02]  /*bc50*/  STG.E desc[UR40][R8.64], R3 ;  /* 0x0000000308007986 */ /* 0x0001e4000c101928 */
.L_x_2066:
[----:B------:R-:W-:Y:S05]  /*bc60*/  BSYNC B1 ;  /* 0x0000000000017941 */ /* 0x000fea0003800000 */
.L_x_2065:
[----:B------:R-:W-:Y:S05]  /*bc70*/  @P2 BRA `(.L_x_2061) ;  /* 0x0000000400282947 */ /* 0x000fea0003800000 */
[----:B------:R-:W1:Y:S01]  /*bc80*/  LDC R15, c[0x0][0xbe8] ;  /* 0x0002fa00ff0f7b82 */ /* 0x000e620000000800 */
[----:B------:R-:W-:Y:S01]  /*bc90*/  SHF.R.S32.HI R14, RZ, 0x1f, R26 ;  /* 0x0000001fff0e7819 */ /* 0x000fe2000001141a */
[----:B------:R-:W-:Y:S01]  /*bca0*/  ULDC.64 UR4, c[0x0][0xaa0] ;  /* 0x0002a80000047ab9 */ /* 0x000fe20000000a00 */
[----:B------:R-:W-:Y:S01]  /*bcb0*/  ULDC.64 UR6, c[0x0][0xaf0] ;  /* 0x0002bc0000067ab9 */ /* 0x000fe20000000a00 */
[----:B------:R-:W-:Y:S01]  /*bcc0*/  IMAD R2, R20, UR4, RZ ;  /* 0x0000000414027c24 */ /* 0x000fe2000f8e02ff */
[----:B------:R-:W-:Y:S01]  /*bcd0*/  LEA.HI R14, R14, R26, RZ, 0x3 ;  /* 0x0000001a0e0e7211 */ /* 0x000fe200078f18ff */
[----:B0-----:R-:W-:Y:S01]  /*bce0*/  IMAD R8, R24, UR6, RZ ;  /* 0x0000000618087c24 */ /* 0x001fe2000f8e02ff */
[----:B------:R-:W-:Y:S01]  /*bcf0*/  SHF.R.S32.HI R23, RZ, 0x1f, R157 ;  /* 0x0000001fff177819 */ /* 0x000fe2000001149d */
[C---:B------:R-:W-:Y:S01]  /*bd00*/  IMAD R9, R17.reuse, UR5, R2 ;  /* 0x0000000511097c24 */ /* 0x040fe2000f8e0202 */
[----:B------:R-:W-:Y:S01]  /*bd10*/  SHF.R.S32.HI R14, RZ, 0x3, R14 ;  /* 0x00000003ff0e7819 */ /* 0x000fe2000001140e */
[----:B------:R-:W-:Y:S01]  /*bd20*/  IMAD.WIDE.U32 R2, R17, UR4, RZ ;  /* 0x0000000411027c25 */ /* 0x000fe2000f8e00ff */
[----:B------:R-:W-:-:S03]  /*bd30*/  ULDC.64 UR4, c[0x0][0xae8] ;  /* 0x0002ba0000047ab9 */ /* 0x000fc60000000a00 */
[----:B------:R-:W-:Y:S02]  /*bd40*/  IMAD R11, R156, 0x30, R14 ;  /* 0x000000309c0b7824 */ /* 0x000fe400078e020e */
[----:B------:R-:W-:Y:S02]  /*bd50*/  IMAD.IADD R3, R3, 0x1, R9 ;  /* 0x0000000103037824 */ /* 0x000fe400078e0209 */
[----:B------:R-:W-:Y:S02]  /*bd60*/  IMAD.IADD R10, R16, 0x1, R11 ;  /* 0x00000001100a7824 */ /* 0x000fe400078e020b */
[----:B------:R-:W-:Y:S01]  /*bd70*/  IMAD.WIDE.U32 R2, R154, UR4, R2 ;  /* 0x000000049a027c25 */ /* 0x000fe2000f8e0002 */
[----:B-1----:R-:W-:-:S03]  /*bd80*/  ISETP.NE.AND P0, PT, R15, 0x1, PT ;  /* 0x000000010f00780c */ /* 0x002fc60003f05270 */
[----:B------:R-:W-:Y:S02]  /*bd90*/  IMAD.MOV.U32 R9, RZ, RZ, R10 ;  /* 0x000000ffff097224 */ /* 0x000fe400078e000a */
[----:B------:R-:W-:Y:S01]  /*bda0*/  IMAD R3, R154, UR5, R3 ;  /* 0x000000059a037c24 */ /* 0x000fe2000f8e0203 */
[----:B------:R-:W-:Y:S01]  /*bdb0*/  ULDC.64 UR4, c[0x0][0xae0] ;  /* 0x0002b80000047ab9 */ /* 0x000fe20000000a00 */
[----:B------:R-:W-:Y:S02]  /*bdc0*/  IMAD.IADD R28, R14, 0x1, R16 ;  /* 0x000000010e1c7824 */ /* 0x000fe400078e0210 */
[----:B------:R-:W-:-:S04]  /*bdd0*/  IMAD.WIDE.U32 R2, R153, UR6, R2 ;  /* 0x0000000699027c25 */ /* 0x000fc8000f8e0002 */
[----:B------:R-:W0:Y:S08]  /*bde0*/  @P0 LDC R13, c[0x0][0xbec] ;  /* 0x0002fb00ff0d0b82 */ /* 0x000e300000000800 */
[----:B------:R-:W1:Y:S01]  /*bdf0*/  @P0 LDC R21, c[0x0][0xbf0] ;  /* 0x0002fc00ff150b82 */ /* 0x000e620000000800 */
[----:B0-----:R-:W-:-:S04]  /*be00*/  @P0 IMAD.HI.U32 R4, R10, R13, RZ ;  /* 0x0000000d0a040227 */ /* 0x001fc800078e00ff */
[----:B------:R-:W-:Y:S01]  /*be10*/  IMAD R13, R153, UR7, R8 ;  /* 0x00000007990d7c24 */ /* 0x000fe2000f8e0208 */
[----:B-1----:R-:W-:-:S03]  /*be20*/  @P0 SHF.R.U32.HI R9, RZ, R21, R4 ;  /* 0x00000015ff090219 */ /* 0x002fc60000011604 */
[----:B------:R-:W-:Y:S01]  /*be30*/  IMAD.IADD R3, R3, 0x1, R13 ;  /* 0x0000000103037824 */ /* 0x000fe200078e020d */
[--C-:B------:R-:W-:Y:S01]  /*be40*/  SHF.R.S32.HI R4, RZ, 0x1f, R9.reuse ;  /* 0x0000001fff047819 */ /* 0x100fe20000011409 */
[----:B------:R-:W-:Y:S02]  /*be50*/  IMAD.MOV R11, RZ, RZ, -R9 ;  /* 0x000000ffff0b7224 */ /* 0x000fe400078e0a09 */
[----:B------:R-:W-:-:S04]  /*be60*/  IMAD.WIDE.U32 R2, R9, UR4, R2 ;  /* 0x0000000409027c25 */ /* 0x000fc8000f8e0002 */
[----:B------:R-:W-:Y:S02]  /*be70*/  IMAD R11, R15, R11, R10 ;  /* 0x0000000b0f0b7224 */ /* 0x000fe400078e020a */
[----:B------:R-:W-:Y:S02]  /*be80*/  IMAD R4, R4, UR4, RZ ;  /* 0x0000000404047c24 */ /* 0x000fe4000f8e02ff */
[----:B------:R-:W-:Y:S02]  /*be90*/  IMAD R15, R0, R15, RZ ;  /* 0x0000000f000f7224 */ /* 0x000fe400078e02ff */
[----:B------:R-:W-:Y:S01]  /*bea0*/  IMAD R13, R9, UR5, R4 ;  /* 0x00000005090d7c24 */ /* 0x000fe2000f8e0204 */
[----:B------:R-:W-:Y:S01]  /*beb0*/  SHF.R.S32.HI R4, RZ, 0x1f, R11 ;  /* 0x0000001fff047819 */ /* 0x000fe2000001140b */
[----:B------:R-:W-:Y:S01]  /*bec0*/  ULDC.64 UR4, c[0x0][0xad8] ;  /* 0x0002b60000047ab9 */ /* 0x000fe20000000a00 */
[----:B------:R-:W-:Y:S02]  /*bed0*/  VIADD R0, R28, 0x30 ;  /* 0x000000301c007836 */ /* 0x000fe40000000000 */
[----:B------:R-:W-:-:S02]  /*bee0*/  IMAD.IADD R3, R3, 0x1, R13 ;  /* 0x0000000103037824 */ /* 0x000fc400078e020d */
        /* <DEDUP_REMOVED lines=12> */
[C---:B------:R-:W-:Y:S02]  /*bfb0*/  VIADD R3, R28.reuse, 0x90 ;  /* 0x000000901c037836 */ /* 0x040fe40000000000 */
        /* <DEDUP_REMOVED lines=22> */
.L_x_2061:
[----:B------:R-:W-:Y:S05]  /*c120*/  BSYNC B0 ;  /* 0x0000000000007941 */ /* 0x000fea0003800000 */
.L_x_2057:
[----:B------:R-:W-:Y:S02]  /*c130*/  ULDC UR4, c[0x0][0xc3c] ;  /* 0x00030f0000047ab9 */ /* 0x000fe40000000800 */
[----:B------:R-:W-:-:S13]  /*c140*/  ISETP.GE.AND P0, PT, R7, UR4, PT ;  /* 0x0000000407007c0c */ /* 0x000fda000bf06270 */
[----:B------:R-:W-:Y:S05]  /*c150*/  @!P0 BRA `(.L_x_2067) ;  /* 0xffffff4c00688947 */ /* 0x000fea000383ffff */
[----:B------:R-:W-:Y:S05]  /*c160*/  EXIT ;  /* 0x000000000000794d */ /* 0x000fea0003800000 */
.L_x_2020:
        /* <DEDUP_REMOVED lines=16> */
.L_x_2068:
        /* <DEDUP_REMOVED lines=44> */
.L_x_2072:
        /* <DEDUP_REMOVED lines=37> */
.L_x_2070:
[----:B------:R-:W-:Y:S01]  /*c780*/  IADD3 R5, -R4, R7, RZ ;  /* 0x0000000704057210 */ /* 0x000fe20007ffe1ff */
[----:B------:R-:W-:-:S04]  /*c790*/  IMAD.MOV.U32 R24, RZ, RZ, RZ ;  /* 0x000000ffff187224 */ /* 0x000fc800078e00ff */
        /* <DEDUP_REMOVED lines=11> */
.L_x_2073:
        /* <DEDUP_REMOVED lines=37> */
[----:B------:R-:W-:Y:S01]  /*caa0*/  IMAD R9, R2, R5, RZ ;  /* 0x0000000502097224 */ /* 0x000fe200078e02ff */
[----:B------:R-:W-:Y:S01]  /*cab0*/  MOV R2, RZ ;  /* 0x000000ff00027202 */ /* 0x000fe20000000f00 */
[----:B------:R-:W-:-:S04]  /*cac0*/  IMAD.MOV R8, RZ, RZ, -R8 ;  /* 0x000000ffff087224 */ /* 0x000fc800078e0a08 */
        /* <DEDUP_REMOVED lines=21> */
.L_x_2074:
        /* <DEDUP_REMOVED lines=25> */
[----:B------:R-:W-:-:S06]  /*cdb0*/  @P0 IADD3 R2, R2, 0x1, RZ ;  /* 0x0000000102020810 */ /* 0x000fcc0007ffe0ff */
        /* <DEDUP_REMOVED lines=34> */
.L_x_2075:
[----:B------:R-:W-:-:S05]  /*cfe0*/  LOP3.LUT R2, RZ, R2, RZ, 0x33, !PT ;  /* 0x00000002ff027212 */ /* 0x000fca00078e33ff */
[----:B------:R-:W-:Y:S01]  /*cff0*/  IMAD.IADD R25, R25, 0x1, R2 ;  /* 0x0000000119197824 */ /* 0x000fe200078e0202 */
[----:B------:R-:W-:Y:S06]  /*d000*/  BRA `(.L_x_2076) ;  /* 0x00000000000c7947 */ /* 0x000fec0003800000 */
.L_x_2071:
[----:B------:R-:W-:Y:S01]  /*d010*/  IMAD.MOV.U32 R25, RZ, RZ, RZ ;  /* 0x000000ffff197224 */ /* 0x000fe200078e00ff */
[----:B------:R-:W-:Y:S01]  /*d020*/  MOV R26, RZ ;  /* 0x000000ff001a7202 */ /* 0x000fe20000000f00 */
[----:B------:R-:W-:-:S07]  /*d030*/  IMAD.U32 R24, RZ, RZ, UR6 ;  /* 0x00000006ff187e24 */ /* 0x000fce000f8e00ff */
.L_x_2076:
[----:B------:R-:W-:-:S13]  /*d040*/  ISETP.NE.AND P0, PT, R0, RZ, PT ;  /* 0x000000ff0000720c */ /* 0x000fda0003f05270 */
[----:B------:R-:W0:Y:S01]  /*d050*/  @!P0 S2R R3, SR_CgaCtaId ;  /* 0x0000000000038919 */ /* 0x000e220000008800 */
[----:B------:R-:W-:-:S04]  /*d060*/  @!P0 MOV R0, 0x400 ;  /* 0x0000040000008802 */ /* 0x000fc80000000f00 */
[----:B0-----:R-:W-:-:S05]  /*d070*/  @!P0 LEA R0, R3, R0, 0x18 ;  /* 0x0000000003008211 */ /* 0x001fca00078ec0ff */
[----:B------:R0:W-:Y:S01]  /*d080*/  @!P0 STS.128 [R0+0x168d0], R24 ;  /* 0x0168d01800008388 */ /* 0x0001e20000000c00 */
[----:B------:R-:W-:Y:S06]  /*d090*/  BAR.ARV 0x5, 0x200 ;  /* 0x0148000000007b1d */ /* 0x000fec0000002000 */
.L_x_2069:
        /* <DEDUP_REMOVED lines=10> */
[----:B------:R3:W-:Y:S01]  /*d140*/  STL [R1+0x28], RZ ;  /* 0x000028ff01007387 */ /* 0x0007e20000100800 */
[----:B------:R-:W-:Y:S01]  /*d150*/  IMAD.MOV.U32 R28, RZ, RZ, 0x1 ;  /* 0x00000001ff1c7424 */ /* 0x000fe200078e00ff */
[----:B------:R-:W-:Y:S01]  /*d160*/  ULDC UR36, c[0x0][0xc] ;  /* 0x0000030000247ab9 */ /* 0x000fe20000000800 */
[----:B------:R-:W-:Y:S01]  /*d170*/  IMAD.MOV.U32 R18, RZ, RZ, RZ ;  /* 0x000000ffff127224 */ /* 0x000fe200078e00ff */
[----:B------:R-:W-:Y:S01]  /*d180*/  ULDC.64 UR38, c[0x0][0x198] ;  /* 0x0000660000267ab9 */ /* 0x000fe20000000a00 */
[----:B--2---:R-:W-:-:S06]  /*d190*/  ULEA UR4, UR5, UR4, 0x18 ;  /* 0x0000000405047291 */ /* 0x004fcc000f8ec03f */
[----:B------:R-:W-:Y:S01]  /*d1a0*/  IMAD.U32 R17, RZ, RZ, UR4 ;  /* 0x00000004ff117e24 */ /* 0x000fe2000f8e00ff */
[C---:B-1----:R-:W-:Y:S01]  /*d1b0*/  LOP3.LUT R4, R5.reuse, 0x7f, RZ, 0xc0, !PT ;  /* 0x0000007f05047812 */ /* 0x042fe200078ec0ff */
[----:B0-----:R-:W-:-:S04]  /*d1c0*/  IMAD.SHL.U32 R0, R5, 0x8, RZ ;  /* 0x0000000805007824 */ /* 0x001fc800078e00ff */
[----:B------:R-:W-:Y:S01]  /*d1d0*/  IMAD.SHL.U32 R3, R4, 0x8, RZ ;  /* 0x0000000804037824 */ /* 0x000fe200078e00ff */
[----:B------:R-:W-:Y:S02]  /*d1e0*/  LOP3.LUT R2, R0, 0x1f8, RZ, 0xc0, !PT ;  /* 0x000001f800027812 */ /* 0x000fe400078ec0ff */
[----:B------:R-:W-:Y:S02]  /*d1f0*/  SHF.R.U32.HI R4, RZ, 0x3, R4 ;  /* 0x00000003ff047819 */ /* 0x000fe40000011604 */
[----:B------:R-:W-:-:S04]  /*d200*/  LOP3.LUT R2, R2, 0x38, R5, 0x78, !PT ;  /* 0x0000003802027812 */ /* 0x000fc800078e7805 */
[----:B------:R-:W-:Y:S01]  /*d210*/  LOP3.LUT R2, R2, 0x200, R3, 0xf8, !PT ;  /* 0x0000020002027812 */ /* 0x000fe200078ef803 */
[----:B------:R-:W-:-:S04]  /*d220*/  IMAD.SHL.U32 R3, R5, 0x10, RZ ;  /* 0x0000001005037824 */ /* 0x000fc800078e00ff */
[----:B------:R-:W-:Y:S01]  /*d230*/  IMAD R0, R2, 0x2, R17 ;  /* 0x0000000202007824 */ /* 0x000fe200078e0211 */
[----:B------:R-:W-:-:S04]  /*d240*/  LOP3.LUT R3, R4, 0x70, R3, 0xf8, !PT ;  /* 0x0000007004037812 */ /* 0x000fc800078ef803 */
[----:B------:R3:W-:Y:S03]  /*d250*/  STL [R1+0x8], R0 ;  /* 0x0000080001007387 */ /* 0x0007e60000100800 */
.L_x_2169:
        /* <DEDUP_REMOVED lines=48> */
[----:B------:R-:W-:Y:S01]  /*d560*/  IMAD.MOV.U32 R10, RZ, RZ, R9 ;  /* 0x000000ffff0a7224 */ /* 0x000fe200078e0009 */
[----:B------:R-:W-:Y:S06]  /*d570*/  @P2 BRA `(.L_x_2078) ;  /* 0x0000000000142947 */ /* 0x000fec0003800000 */
[----:B------:R-:W-:Y:S05]  /*d580*/  @!P1 BRA `(.L_x_2078) ;  /* 0x0000000000109947 */ /* 0x000fea0003800000 */
[----:B------:R-:W2:Y:S04]  /*d590*/  LDG.E R6, desc[UR40][R2.64] ;  /* 0x0000002802067981 */ /* 0x000ea8000c1e1900 */
[----:B0-----:R-:W2:Y:S02]  /*d5a0*/  LDG.E R9, desc[UR40][R2.64+0x4] ;  /* 0x0000042802097981 */ /* 0x001ea4000c1e1900 */
[----:B--2---:R-:W-:-:S05]  /*d5b0*/  IMAD.IADD R10, R9, 0x1, -R6 ;  /* 0x00000001090a7824 */ /* 0x004fca00078e0a06 */
[----:B------:R1:W-:Y:S02]  /*d5c0*/  STL [R1+0x20], R10 ;  /* 0x0000200a01007387 */ /* 0x0003e40000100800 */
.L_x_2078:
[----:B------:R-:W-:Y:S01]  /*d5d0*/  ULDC.64 UR4, c[0x0][0xa20] ;  /* 0x0002880000047ab9 */ /* 0x000fe20000000a00 */
[C---:B------:R-:W-:Y:S01]  /*d5e0*/  LOP3.LUT R6, R26.reuse, 0xff000000, RZ, 0xc0, !PT ;  /* 0xff0000001a067812 */ /* 0x040fe200078ec0ff */
[----:B------:R-:W-:Y:S01]  /*d5f0*/  IMAD.MOV.U32 R23, RZ, RZ, R11 ;  /* 0x000000ffff177224 */ /* 0x000fe200078e000b */
        /* <DEDUP_REMOVED lines=12> */
.L_x_2079:
[----:B------:R-:W-:Y:S05]  /*d6c0*/  @!P0 BRA `(.L_x_2080) ;  /* 0x00000000000c8947 */ /* 0x000fea0003800000 */
[----:B------:R-:W2:Y:S04]  /*d6d0*/  LDG.E R7, desc[UR40][R4.64] ;  /* 0x0000002804077981 */ /* 0x000ea8000c1e1900 */
[----:B------:R-:W2:Y:S02]  /*d6e0*/  LDG.E R2, desc[UR40][R4.64+0x4] ;  /* 0x0000042804027981 */ /* 0x000ea4000c1e1900 */
[----:B--2---:R-:W-:-:S07]  /*d6f0*/  IMAD.IADD R7, R2, 0x1, -R7 ;  /* 0x0000000102077824 */ /* 0x004fce00078e0a07 */
.L_x_2080:
[----:B-----5:R-:W-:Y:S01]  /*d700*/  IMAD.IADD R7, R7, 0x1, -R0 ;  /* 0x0000000107077824 */ /* 0x020fe200078e0a00 */
[----:B0-----:R-:W-:Y:S01]  /*d710*/  LOP3.LUT R9, R6, 0xff, RZ, 0xc0, !PT ;  /* 0x000000ff06097812 */ /* 0x001fe200078ec0ff */
[----:B------:R-:W0:Y:S01]  /*d720*/  LDC R0, c[0x0][0x448] ;  /* 0x00011200ff007b82 */ /* 0x000e220000000800 */
[----:B--2---:R-:W-:Y:S01]  /*d730*/  IMAD R2, R25, 0xc0, RZ ;  /* 0x000000c019027824 */ /* 0x004fe200078e02ff */
[----:B------:R-:W-:Y:S01]  /*d740*/  BSSY B0, `(.L_x_2081) ;  /* 0x0000036000007945 */ /* 0x000fe20003800000 */
[----:B------:R-:W-:Y:S02]  /*d750*/  IMAD.MOV.U32 R4, RZ, RZ, RZ ;  /* 0x000000ffff047224 */ /* 0x000fe400078e00ff */
[----:B------:R-:W-:Y:S01]  /*d760*/  VIADD R2, R2, 0xbf ;  /* 0x000000bf02027836 */ /* 0x000fe20000000000 */
[----:B0-----:R-:W-:-:S13]  /*d770*/  ISETP.NE.AND P0, PT, R0, 0x1, PT ;  /* 0x000000010000780c */ /* 0x001fda0003f05270 */
[----:B------:R-:W0:Y:S08]  /*d780*/  @P0 LDC R3, c[0x0][0x44c] ;  /* 0x00011300ff030b82 */ /* 0x000e300000000800 */
[----:B------:R-:W2:Y:S01]  /*d790*/  @P0 LDC R0, c[0x0][0x450] ;  /* 0x00011400ff000b82 */ /* 0x000ea20000000800 */
[----:B0-----:R-:W-:-:S05]  /*d7a0*/  @P0 IMAD.HI.U32 R3, R2, R3, RZ ;  /* 0x0000000302030227 */ /* 0x001fca00078e00ff */
[----:B--2---:R-:W-:Y:S02]  /*d7b0*/  @P0 SHF.R.U32.HI R2, RZ, R0, R3 ;  /* 0x00000000ff020219 */ /* 0x004fe40000011603 */
[C---:B------:R-:W-:Y:S01]  /*d7c0*/  IADD3 R3, R7.reuse, 0x80, -R10 ;  /* 0x0000008007037810 */ /* 0x040fe20007ffe80a */
        /* <DEDUP_REMOVED lines=8> */
[----:B------:R-:W-:Y:S01]  /*d850*/  VIMNMX R8, R7, R0, PT ;  /* 0x0000000007087248 */ /* 0x000fe20003fe0100 */
[----:B------:R-:W-:Y:S01]  /*d860*/  IMAD.MOV.U32 R7, RZ, RZ, R4 ;  /* 0x000000ffff077224 */ /* 0x000fe200078e0004 */
[----:B------:R-:W-:Y:S02]  /*d870*/  SHF.R.U32.HI R0, RZ, 0x10, R6 ;  /* 0x00000010ff007819 */ /* 0x000fe40000011606 */
[----:B------:R-:W-:Y:S01]  /*d880*/  ISETP.GE.AND P1, PT, R8, 0x1, PT ;  /* 0x000000010800780c */ /* 0x000fe20003f26270 */
[----:B------:R0:W-:Y:S01]  /*d890*/  STL [R1+0x14], R8 ;  /* 0x0000140801007387 */ /* 0x0001e20000100800 */
[----:B------:R-:W-:-:S03]  /*d8a0*/  ISETP.NE.AND P0, PT, R0, RZ, PT ;  /* 0x000000ff0000720c */ /* 0x000fc60003f05270 */
[----:B------:R0:W-:Y:S04]  /*d8b0*/  STL [R1+0x1c], R4 ;  /* 0x00001c0401007387 */ /* 0x0001e80000100800 */
[----:B------:R0:W-:Y:S06]  /*d8c0*/  STL [R1+0x38], R9 ;  /* 0x0000380901007387 */ /* 0x0001ec0000100800 */
[----:B------:R-:W2:Y:S01]  /*d8d0*/  @!P0 LDC R0, c[0x0][0x9f0] ;  /* 0x00027c00ff008b82 */ /* 0x000ea20000000800 */
[----:B------:R-:W-:Y:S05]  /*d8e0*/  @!P1 BRA `(.L_x_2082) ;  /* 0x00000000006c9947 */ /* 0x000fea0003800000 */
[-C--:B0-2---:R-:W-:Y:S02]  /*d8f0*/  IABS R4, R0.reuse ;  /* 0x0000000000047213 */ /* 0x085fe40000000000 */
        /* <DEDUP_REMOVED lines=26> */
.L_x_2082:
[----:B------:R-:W-:Y:S05]  /*daa0*/  BSYNC B0 ;  /* 0x0000000000007941 */ /* 0x000fea0003800000 */
.L_x_2081:
[----:B--2---:R-:W-:Y:S01]  /*dab0*/  IMAD.MOV.U32 R0, RZ, RZ, R7 ;  /* 0x000000ffff007224 */ /* 0x004fe200078e0007 */
[----:B------:R-:W-:Y:S03]  /*dac0*/  BSSY B7, `(.L_x_2083) ;  /* 0x0000358000077945 */ /* 0x000fe60003800000 */
[----:B------:R-:W-:-:S05]  /*dad0*/  IMAD R2, R9, R0, RZ ;  /* 0x0000000009027224 */ /* 0x000fca00078e02ff */
[----:B------:R-:W-:Y:S01]  /*dae0*/  VIADDMNMX R0, R2, R0, R8, PT ;  /* 0x0000000002007246 */ /* 0x000fe20003800108 */
[----:B------:R2:W-:Y:S03]  /*daf0*/  STL [R1+0x4], R2 ;  /* 0x0000040201007387 */ /* 0x0005e60000100800 */
[----:B------:R-:W-:Y:S01]  /*db00*/  ISETP.GT.AND P0, PT, R0, R2, PT ;  /* 0x000000020000720c */ /* 0x000fe20003f04270 */
[----:B------:R2:W-:-:S12]  /*db10*/  STL [R1+0x18], R0 ;  /* 0x0000180001007387 */ /* 0x0005d80000100800 */
[----:B------:R-:W-:Y:S05]  /*db20*/  @P0 BRA `(.L_x_2084) ;  /* 0x0000000000440947 */ /* 0x000fea0003800000 */
[----:B--2---:R-:W2:Y:S02]  /*db30*/  S2R R0, SR_TID.X ;  /* 0x0000000000007919 */ /* 0x004ea40000002100 */
[----:B--2---:R-:W-:-:S04]  /*db40*/  LOP3.LUT R0, R0, 0x7f, RZ, 0xc0, !PT ;  /* 0x0000007f00007812 */ /* 0x004fc800078ec0ff */
[----:B------:R-:W-:-:S13]  /*db50*/  ISETP.NE.AND P0, PT, R0, RZ, PT ;  /* 0x000000ff0000720c */ /* 0x000fda0003f05270 */
[----:B------:R-:W-:Y:S05]  /*db60*/  @P0 BRA `(.L_x_2085) ;  /* 0x0000003400340947 */ /* 0x000fea0003800000 */
[----:B------:R-:W2:Y:S01]  /*db70*/  S2R R5, SR_LANEID ;  /* 0x0000000000057919 */ /* 0x000ea20000000000 */
[----:B------:R-:W-:Y:S01]  /*db80*/  VOTEU.ANY UR4, UPT, PT ;  /* 0x0000000000047886 */ /* 0x000fe200038e0100 */
[----:B------:R-:W4:Y:S01]  /*db90*/  LDC.64 R2, c[0x0][0xc60] ;  /* 0x00031800ff027b82 */ /* 0x000f220000000a00 */
[----:B------:R-:W2:Y:S02]  /*dba0*/  FLO.U32 R0, UR4 ;  /* 0x0000000400007d00 */ /* 0x000ea400080e0000 */
[----:B--2---:R-:W-:-:S06]  /*dbb0*/  ISETP.EQ.U32.AND P0, PT, R0, R5, PT ;  /* 0x000000050000720c */ /* 0x004fcc0003f02070 */
[----:B------:R-:W4:Y:S07]  /*dbc0*/  POPC R5, UR4 ;  /* 0x0000000400057d09 */ /* 0x000f2e0008000000 */
[----:B----4-:R-:W2:Y:S01]  /*dbd0*/  @P0 ATOMG.E.ADD.STRONG.GPU PT, R3, desc[UR40][R2.64], R5 ;  /* 0x00000005020309a8 */ /* 0x010ea200081ee1e8 */
[----:B0-----:R-:W0:Y:S02]  /*dbe0*/  S2R R4, SR_LTMASK ;  /* 0x0000000000047919 */ /* 0x001e240000003900 */
[----:B0-----:R-:W-:-:S04]  /*dbf0*/  LOP3.LUT R4, R4, UR4, RZ, 0xc0, !PT ;  /* 0x0000000404047c12 */ /* 0x001fc8000f8ec0ff */
[----:B---3--:R-:W0:Y:S01]  /*dc00*/  POPC R7, R4 ;  /* 0x0000000400077309 */ /* 0x008e220000000000 */
[----:B--2---:R-:W0:Y:S02]  /*dc10*/  SHFL.IDX PT, R0, R3, R0, 0x1f ;  /* 0x00001f0003007589 */ /* 0x004e2400000e0000 */
[----:B0-----:R-:W-:Y:S01]  /*dc20*/  IADD3 R24, R0, UR36, R7 ;  /* 0x0000002400187c10 */ /* 0x001fe2000fffe007 */
[----:B------:R-:W-:Y:S06]  /*dc30*/  BRA `(.L_x_2085) ;  /* 0x0000003400007947 */ /* 0x000fec0003800000 */
.L_x_2084:
[----:B--2---:R-:W-:Y:S01]  /*dc40*/  VIADD R0, R17, 0xe400 ;  /* 0x0000e40011007836 */ /* 0x004fe20000000000 */
[----:B------:R-:W-:Y:S04]  /*dc50*/  BSSY B6, `(.L_x_2086) ;  /* 0x0000013000067945 */ /* 0x000fe80003800000 */
[----:B------:R-:W-:-:S13]  /*dc60*/  LOP3.LUT P0, RZ, R0, 0x3ff, RZ, 0xc0, !PT ;  /* 0x000003ff00ff7812 */ /* 0x000fda000780c0ff */
[----:B------:R-:W-:Y:S05]  /*dc70*/  @!P0 BRA `(.L_x_2087) ;  /* 0x0000000000408947 */ /* 0x000fea0003800000 */
[----:B------:R-:W-:Y:S01]  /*dc80*/  MOV R2, 0x0 ;  /* 0x0000000000027802 */ /* 0x000fe20000000f00 */
[----:B------:R-:W-:Y:S01]  /*dc90*/  ULDC.64 UR6, c[0x4][0xa8] ;  /* 0x01002a0000067ab9 */ /* 0x000fe20000000a00 */
[----:B------:R-:W-:Y:S01]  /*dca0*/  ULDC.64 UR8, c[0x4][0xb0] ;  /* 0x01002c0000087ab9 */ /* 0x000fe20000000a00 */
[----:B------:R-:W-:Y:S01]  /*dcb0*/  ULDC.64 UR4, c[0x4][0x8] ;  /* 0x0100020000047ab9 */ /* 0x000fe20000000a00 */
[----:B0-----:R-:W-:Y:S02]  /*dcc0*/  IMAD.U32 R4, RZ, RZ, UR6 ;  /* 0x00000006ff047e24 */ /* 0x001fe4000f8e00ff */
[----:B------:R-:W0:Y:S01]  /*dcd0*/  LDC.64 R2, c[0x4][R2] ;  /* 0x0100000002027b82 */ /* 0x000e220000000a00 */
[----:B------:R-:W-:Y:S02]  /*dce0*/  IMAD.U32 R5, RZ, RZ, UR7 ;  /* 0x00000007ff057e24 */ /* 0x000fe4000f8e00ff */
[----:B------:R-:W-:Y:S02]  /*dcf0*/  IMAD.U32 R6, RZ, RZ, UR8 ;  /* 0x00000008ff067e24 */ /* 0x000fe4000f8e00ff */
[----:B---3--:R-:W-:-:S02]  /*dd00*/  IMAD.U32 R7, RZ, RZ, UR9 ;  /* 0x00000009ff077e24 */ /* 0x008fc4000f8e00ff */
[----:B-1----:R-:W-:Y:S02]  /*dd10*/  IMAD.U32 R10, RZ, RZ, UR4 ;  /* 0x00000004ff0a7e24 */ /* 0x002fe4000f8e00ff */
[----:B------:R-:W-:Y:S02]  /*dd20*/  IMAD.U32 R11, RZ, RZ, UR5 ;  /* 0x00000005ff0b7e24 */ /* 0x000fe4000f8e00ff */
[----:B------:R-:W-:Y:S02]  /*dd30*/  IMAD.MOV.U32 R8, RZ, RZ, 0x70 ;  /* 0x00000070ff087424 */ /* 0x000fe400078e00ff */
[----:B------:R-:W-:Y:S02]  /*dd40*/  IMAD.MOV.U32 R12, RZ, RZ, 0x1 ;  /* 0x00000001ff0c7424 */ /* 0x000fe400078e00ff */
[----:B------:R-:W-:-:S07]  /*dd50*/  IMAD.MOV.U32 R13, RZ, RZ, RZ ;  /* 0x000000ffff0d7224 */ /* 0x000fce00078e00ff */
[----:B------:R-:W-:-:S07]  /*dd60*/  LEPC R20, `(.L_x_2087) ;  /* 0x000000001014794e */ /* 0x000fce0000000000 */
[----:B0-----:R-:W-:Y:S05]  /*dd70*/  CALL.ABS.NOINC R2 ;  /* 0x0000000002007343 */ /* 0x001fea0003c00000 */
.L_x_2087:
[----:B------:R-:W-:Y:S05]  /*dd80*/  BSYNC B6 ;  /* 0x0000000000067941 */ /* 0x000fea0003800000 */
.L_x_2086:
        /* <DEDUP_REMOVED lines=9> */
[----:B0-----:R-:W-:Y:S01]  /*de20*/  MOV R4, UR6 ;  /* 0x0000000600047c02 */ /* 0x001fe20008000f00 */
[----:B------:R-:W-:Y:S02]  /*de30*/  IMAD.U32 R5, RZ, RZ, UR7 ;  /* 0x00000007ff057e24 */ /* 0x000fe4000f8e00ff */
[----:B------:R-:W-:Y:S02]  /*de40*/  IMAD.U32 R6, RZ, RZ, UR8 ;  /* 0x00000008ff067e24 */ /* 0x000fe4000f8e00ff */
[----:B---3--:R-:W-:-:S02]  /*de50*/  IMAD.U32 R7, RZ, RZ, UR9 ;  /* 0x00000009ff077e24 */ /* 0x008fc4000f8e00ff */
[----:B-1----:R-:W-:Y:S02]  /*de60*/  IMAD.U32 R10, RZ, RZ, UR4 ;  /* 0x00000004ff0a7e24 */ /* 0x002fe4000f8e00ff */
[----:B------:R-:W-:Y:S02]  /*de70*/  IMAD.U32 R11, RZ, RZ, UR5 ;  /* 0x00000005ff0b7e24 */ /* 0x000fe4000f8e00ff */
[----:B------:R-:W-:Y:S02]  /*de80*/  IMAD.MOV.U32 R8, RZ, RZ, 0x70 ;  /* 0x00000070ff087424 */ /* 0x000fe400078e00ff */
[----:B------:R-:W-:Y:S02]  /*de90*/  IMAD.MOV.U32 R12, RZ, RZ, 0x1 ;  /* 0x00000001ff0c7424 */ /* 0x000fe400078e00ff */
[----:B--2---:R-:W-:-:S07]  /*dea0*/  IMAD.MOV.U32 R13, RZ, RZ, RZ ;  /* 0x000000ffff0d7224 */ /* 0x004fce00078e00ff */
[----:B------:R-:W-:-:S07]  /*deb0*/  LEPC R20, `(.L_x_2090) ;  /* 0x000000001014794e */ /* 0x000fce0000000000 */
[----:B----4-:R-:W-:Y:S05]  /*dec0*/  CALL.ABS.NOINC R2 ;  /* 0x0000000002007343 */ /* 0x010fea0003c00000 */
.L_x_2090:
[----:B------:R0:W1:Y:S01]  /*ded0*/  LDC.64 R2, c[0x4][R29] ;  /* 0x010000001d027b82 */ /* 0x0000620000000a00 */
[----:B------:R-:W-:Y:S01]  /*dee0*/  ULDC.64 UR6, c[0x4][0xa8] ;  /* 0x01002a0000067ab9 */ /* 0x000fe20000000a00 */
[----:B------:R-:W-:Y:S01]  /*def0*/  ULDC.64 UR8, c[0x4][0xb0] ;  /* 0x01002c0000087ab9 */ /* 0x000fe20000000a00 */
[----:B------:R-:W-:Y:S01]  /*df00*/  ULDC.64 UR4, c[0x4][0x18] ;  /* 0x0100060000047ab9 */ /* 0x000fe20000000a00 */
[----:B------:R-:W-:Y:S01]  /*df10*/  IMAD.U32 R4, RZ, RZ, UR6 ;  /* 0x00000006ff047e24 */ /* 0x000fe2000f8e00ff */
[----:B------:R-:W-:Y:S01]  /*df20*/  MOV R12, 0x1 ;  /* 0x00000001000c7802 */ /* 0x000fe20000000f00 */
[----:B------:R-:W-:Y:S02]  /*df30*/  IMAD.U32 R5, RZ, RZ, UR7 ;  /* 0x00000007ff057e24 */ /* 0x000fe4000f8e00ff */
[----:B------:R-:W-:Y:S02]  /*df40*/  IMAD.U32 R6, RZ, RZ, UR8 ;  /* 0x00000008ff067e24 */ /* 0x000fe4000f8e00ff */
[----:B------:R-:W-:-:S02]  /*df50*/  IMAD.U32 R7, RZ, RZ, UR9 ;  /* 0x00000009ff077e24 */ /* 0x000fc4000f8e00ff */
[----:B------:R-:W-:Y:S02]  /*df60*/  IMAD.U32 R10, RZ, RZ, UR4 ;  /* 0x00000004ff0a7e24 */ /* 0x000fe4000f8e00ff */
[----:B------:R-:W-:Y:S02]  /*df70*/  IMAD.U32 R11, RZ, RZ, UR5 ;  /* 0x00000005ff0b7e24 */ /* 0x000fe4000f8e00ff */
[----:B------:R-:W-:Y:S02]  /*df80*/  IMAD.MOV.U32 R8, RZ, RZ, 0x70 ;  /* 0x00000070ff087424 */ /* 0x000fe400078e00ff */
[----:B0-----:R-:W-:-:S07]  /*df90*/  IMAD.MOV.U32 R13, RZ, RZ, RZ ;  /* 0x000000ffff0d7224 */ /* 0x001fce00078e00ff */
[----:B------:R-:W-:-:S07]  /*dfa0*/  LEPC R20, `(.L_x_2089) ;  /* 0x000000001014794e */ /* 0x000fce0000000000 */
[----:B-1----:R-:W-:Y:S05]  /*dfb0*/  CALL.ABS.NOINC R2 ;  /* 0x0000000002007343 */ /* 0x002fea0003c00000 */
.L_x_2089:
[----:B------:R-:W-:Y:S05]  /*dfc0*/  BSYNC B6 ;  /* 0x0000000000067941 */ /* 0x000fea0003800000 */
.L_x_2088:
[----:B------:R-:W-:Y:S01]  /*dfd0*/  ULDC.64 UR4, c[0x0][0x9f8] ;  /* 0x00027e0000047ab9 */ /* 0x000fe20000000a00 */
[----:B------:R-:W2:Y:S01]  /*dfe0*/  LDL R20, [R1+0x18] ;  /* 0x0000180001147983 */ /* 0x000ea20000100800 */
        /* <DEDUP_REMOVED lines=9> */
[----:B------:R-:W-:Y:S01]  /*e080*/  LOP3.LUT P0, RZ, R3, UR5, RZ, 0xfc, P0 ;  /* 0x0000000503ff7c12 */ /* 0x000fe2000800fcff */
[----:B--2---:R-:W-:Y:S01]  /*e090*/  VIADD R22, R20, 0xffffffff ;  /* 0xffffffff14167836 */ /* 0x004fe20000000000 */
[----:B-----5:R-:W-:Y:S02]  /*e0a0*/  SHF.R.S32.HI R29, RZ, 0x1f, R23 ;  /* 0x0000001fff1d7819 */ /* 0x020fe40000011417 */
[----:B------:R-:W-:Y:S01]  /*e0b0*/  SEL R19, R23, RZ, !P0 ;  /* 0x000000ff17137207 */ /* 0x000fe20004000000 */
[----:B------:R-:W-:Y:S08]  /*e0c0*/  BRA.DIV UR4, `(.L_x_2091) ;  /* 0x0000004604807947 */ /* 0x000ff0000b800000 */
[----:B------:R-:W2:Y:S02]  /*e0d0*/  S2R R0, SR_TID.X ;  /* 0x0000000000007919 */ /* 0x000ea40000002100 */
[----:B--2---:R-:W-:-:S04]  /*e0e0*/  SHF.R.U32.HI R0, RZ, 0x5, R0 ;  /* 0x00000005ff007819 */ /* 0x004fc80000011600 */
[----:B------:R-:W-:-:S05]  /*e0f0*/  LOP3.LUT R0, R0, 0x3, RZ, 0xc0, !PT ;  /* 0x0000000300007812 */ /* 0x000fca00078ec0ff */
[----:B------:R2:W4:Y:S02]  /*e100*/  SHFL.IDX PT, R14, R0, RZ, 0x1f ;  /* 0x00001fff000e7589 */ /* 0x00052400000e0000 */
.L_x_2185:
[----:B------:R-:W-:Y:S02]  /*e110*/  PLOP3.LUT P1, PT, PT, PT, PT, 0x8, 0x0 ;  /* 0x000000000000781c */ /* 0x000fe40003f2e170 */
[----:B----4-:R-:W-:Y:S02]  /*e120*/  ISETP.NE.AND P0, PT, R14, RZ, PT ;  /* 0x000000ff0e00720c */ /* 0x010fe40003f05270 */
[----:B--2---:R-:W-:-:S05]  /*e130*/  P2R R0, PR, RZ, 0x2 ;  /* 0x00000002ff007803 */ /* 0x004fca0000000000 */
[----:B------:R2:W-:Y:S06]  /*e140*/  STL [R1], R0 ;  /* 0x0000000001007387 */ /* 0x0005ec0000100800 */
[----:B------:R-:W-:Y:S05]  /*e150*/  @P0 BRA `(.L_x_2092) ;  /* 0x0000000000ec0947 */ /* 0x000fea0003800000 */
[----:B------:R-:W-:-:S03]  /*e160*/  UMOV UR4, 0xffffffff ;  /* 0xffffffff00047882 */ /* 0x000fc60000000000 */
[----:B------:R-:W-:Y:S05]  /*e170*/  BRA.DIV UR4, `(.L_x_2093) ;  /* 0x0000004604887947 */ /* 0x000fea000b800000 */
[----:B------:R-:W-:-:S13]  /*e180*/  ELECT P6, URZ, PT ;  /* 0x00000000003f782f */ /* 0x000fda00038c0000 */
.L_x_2188:
[----:B------:R-:W-:Y:S05]  /*e190*/  @!P6 BRA `(.L_x_2092) ;  /* 0x0000000000dce947 */ /* 0x000fea0003800000 */
[----:B------:R-:W-:-:S04]  /*e1a0*/  ISETP.NE.U32.AND P0, PT, R2, RZ, PT ;  /* 0x000000ff0200720c */ /* 0x000fc80003f05070 */
[----:B------:R-:W-:-:S13]  /*e1b0*/  ISETP.NE.AND.EX P0, PT, R3, RZ, PT, P0 ;  /* 0x000000ff0300720c */ /* 0x000fda0003f05300 */
[----:B------:R-:W-:Y:S05]  /*e1c0*/  @!P0 BRA `(.L_x_2094) ;  /* 0x0000000000448947 */ /* 0x000fea0003800000 */
[----:B------:R-:W4:Y:S01]  /*e1d0*/  LDC R6, c[0x0][0x43c] ;  /* 0x00010f00ff067b82 */ /* 0x000f220000000800 */
[----:B------:R-:W-:Y:S01]  /*e1e0*/  ULDC.64 UR4, c[0x0][0x428] ;  /* 0x00010a0000047ab9 */ /* 0x000fe20000000a00 */
[----:B----4-:R-:W-:-:S13]  /*e1f0*/  ISETP.NE.AND P0, PT, R6, 0x1, PT ;  /* 0x000000010600780c */ /* 0x010fda0003f05270 */
[----:B0-----:R-:W2:Y:S02]  /*e200*/  @P0 LDC.64 R4, c[0x0][0x440] ;  /* 0x00011000ff040b82 */ /* 0x001ea40000000a00 */
[----:B--2---:R-:W-:-:S04]  /*e210*/  @P0 IMAD.HI.U32 R0, R22, R4, RZ ;  /* 0x0000000416000227 */ /* 0x004fc800078e00ff */
        /* <DEDUP_REMOVED lines=12> */
.L_x_2094:
[----:B--2---:R-:W-:Y:S01]  /*e2e0*/  IMAD R0, R18, 0x8, R17 ;  /* 0x0000000812007824 */ /* 0x004fe200078e0211 */
[----:B----4-:R-:W-:-:S04]  /*e2f0*/  SHF.L.U32 R2, R28, 0x1f, RZ ;  /* 0x0000001f1c027819 */ /* 0x010fc800000006ff */
[----:B------:R-:W2:Y:S02]  /*e300*/  SYNCS.PHASECHK.TRANS64.TRYWAIT P0, [R0+URZ+0x16840], R2 ;  /* 0x01684002000075a7 */ /* 0x000ea4000800017f */
[----:B--2---:R-:W-:Y:S05]  /*e310*/  @!P0 BRA `(.L_x_2095) ;  /* 0x0000004400408947 */ /* 0x004fea0003800000 */
.L_x_2189:
[----:B------:R-:W4:Y:S02]  /*e320*/  S2R R3, SR_TID.X ;  /* 0x0000000000037919 */ /* 0x000f240000002100 */
[----:B----4-:R-:W-:-:S04]  /*e330*/  LOP3.LUT R3, R3, 0x7f, RZ, 0xc0, !PT ;  /* 0x0000007f03037812 */ /* 0x010fc800078ec0ff */
[----:B------:R-:W-:-:S13]  /*e340*/  ISETP.NE.AND P0, PT, R3, RZ, PT ;  /* 0x000000ff0300720c */ /* 0x000fda0003f05270 */
[----:B------:R-:W-:Y:S05]  /*e350*/  @P0 BRA `(.L_x_2096) ;  /* 0x00000000001c0947 */ /* 0x000fea0003800000 */
[----:B------:R-:W4:Y:S01]  /*e360*/  S2R R3, SR_TID.X ;  /* 0x0000000000037919 */ /* 0x000f220000002100 */
[----:B--2---:R-:W-:-:S04]  /*e370*/  IMAD.MOV.U32 R2, RZ, RZ, 0x4000 ;  /* 0x00004000ff027424 */ /* 0x004fc800078e00ff */
[----:B------:R2:W-:Y:S01]  /*e380*/  SYNCS.ARRIVE.TRANS64 RZ, [R0+URZ+0x16830], R2 ;  /* 0x0168300200ff79a7 */ /* 0x0005e2000800003f */
[----:B----4-:R-:W-:-:S04]  /*e390*/  LOP3.LUT R3, R3, 0x1f, RZ, 0xc0, !PT ;  /* 0x0000001f03037812 */ /* 0x010fc800078ec0ff */
[----:B------:R-:W-:-:S13]  /*e3a0*/  ISETP.NE.AND P0, PT, R3, RZ, PT ;  /* 0x000000ff0300720c */ /* 0x000fda0003f05270 */
[----:B--2---:R-:W-:Y:S05]  /*e3b0*/  @!P0 BRA `(.L_x_2096) ;  /* 0x0000000000048947 */ /* 0x004fea0003800000 */
[----:B------:R-:W-:Y:S01]  /*e3c0*/  BPT.TRAP 0x1 ;  /* 0x000000040000795c */ /* 0x000fe20000300000 */
.L_x_2096:
        /* <DEDUP_REMOVED lines=14> */
[----:B------:R-:W-:Y:S02]  /*e4b0*/  ULEA UR11, UR11, UR4, 0x7 ;  /* 0x000000040b0b7291 */ /* 0x000fe4000f8e383f */
[----:B------:R-:W-:Y:S01]  /*e4c0*/  UIADD3 UR8, UR8, 0xe400, URZ ;  /* 0x0000e40008087890 */ /* 0x000fe2000fffe03f */
[----:B------:R-:W-:Y:S01]  /*e4d0*/  UMOV UR4, 0x0 ;  /* 0x0000000000047882 */ /* 0x000fe20000000000 */
[----:B------:R4:W-:Y:S07]  /*e4e0*/  STL [R1], R0 ;  /* 0x0000000001007387 */ /* 0x0009ee0000100800 */
[----:B------:R4:W-:Y:S01]  /*e4f0*/  UTMALDG.4D [UR8], [UR6], desc[UR4] ;  /* 0x00000408060075b4 */ /* 0x0009e20008019000 */
[----:B------:R-:W-:-:S02]  /*e500*/  NOP ;  /* 0x0000000000007918 */ /* 0x000fc40000000000 */
.L_x_2092:
[----:B0-----:R-:W5:Y:S04]  /*e510*/  LDL.LU R4, [R1+0x10] ;  /* 0x0000100001047983 */ /* 0x001f680000300800 */
[----:B------:R-:W3:Y:S04]  /*e520*/  LDL.LU R6, [R1+0xc] ;  /* 0x00000c0001067983 */ /* 0x000ee80000300800 */
[----:B------:R-:W3:Y:S01]  /*e530*/  LDL.LU R3, [R1+0x24] ;  /* 0x0000240001037983 */ /* 0x000ee20000300800 */
[----:B------:R-:W-:Y:S05]  /*e540*/  WARPSYNC.ALL ;  /* 0x0000000000007948 */ /* 0x000fea0003800000 */
[----:B----4-:R-:W-:Y:S01]  /*e550*/  ULDC.64 UR6, c[0x0][0xa00] ;  /* 0x0002800000067ab9 */ /* 0x010fe20000000a00 */
[----:B------:R-:W-:Y:S01]  /*e560*/  ULDC.64 UR4, c[0x0][0x298] ;  /* 0x0000a60000047ab9 */ /* 0x000fe20000000a00 */
[----:B--2---:R-:W-:Y:S01]  /*e570*/  VIADD R0, R17, 0x8400 ;  /* 0x0000840011007836 */ /* 0x004fe20000000000 */
[----:B------:R-:W-:Y:S01]  /*e580*/  BAR.SYNC.DEFER_BLOCKING 0x8, 0x200 ;  /* 0x0208000000007b1d */ /* 0x000fe20000010000 */
[----:B------:R-:W-:-:S03]  /*e590*/  ISETP.NE.U32.AND P0, PT, RZ, UR6, PT ;  /* 0x00000006ff007c0c */ /* 0x000fc6000bf05070 */
[----:B------:R-:W-:Y:S02]  /*e5a0*/  LOP3.LUT P1, RZ, R0, 0x3ff, RZ, 0xc0, !PT ;  /* 0x000003ff00ff7812 */ /* 0x000fe4000782c0ff */
[----:B------:R-:W-:Y:S01]  /*e5b0*/  ISETP.NE.AND.EX P0, PT, RZ, UR7, PT, P0 ;  /* 0x00000007ff007c0c */ /* 0x000fe2000bf05300 */
[----:B------:R-:W-:Y:S01]  /*e5c0*/  BSSY B6, `(.L_x_2097) ;  /* 0x000001d000067945 */ /* 0x000fe20003800000 */
[----:B-----5:R-:W-:Y:S02]  /*e5d0*/  SHF.R.S32.HI R2, RZ, 0x1f, R4 ;  /* 0x0000001fff027819 */ /* 0x020fe40000011404 */
[----:B---3--:R-:W-:-:S03]  /*e5e0*/  SEL R6, R6, RZ, !P0 ;  /* 0x000000ff06067207 */ /* 0x008fc60004000000 */
[----:B------:R-:W-:-:S04]  /*e5f0*/  IMAD R2, R2, UR4, RZ ;  /* 0x0000000402027c24 */ /* 0x000fc8000f8e02ff */
[C---:B------:R-:W-:Y:S01]  /*e600*/  IMAD R0, R4.reuse, UR5, R2 ;  /* 0x0000000504007c24 */ /* 0x040fe2000f8e0202 */
[----:B------:R-:W-:Y:S01]  /*e610*/  SEL R2, R3, RZ, !P0 ;  /* 0x000000ff03027207 */ /* 0x000fe20004000000 */
        /* <DEDUP_REMOVED lines=17> */
[----:B-1----:R-:W-:Y:S02]  /*e730*/  IMAD.U32 R10, RZ, RZ, UR4 ;  /* 0x00000004ff0a7e24 */ /* 0x002fe4000f8e00ff */
[----:B------:R-:W-:Y:S02]  /*e740*/  IMAD.MOV.U32 R8, RZ, RZ, 0x70 ;  /* 0x00000070ff087424 */ /* 0x000fe400078e00ff */
[----:B------:R-:W-:Y:S02]  /*e750*/  IMAD.MOV.U32 R12, RZ, RZ, 0x1 ;  /* 0x00000001ff0c7424 */ /* 0x000fe400078e00ff */
[----:B------:R-:W-:-:S07]  /*e760*/  IMAD.MOV.U32 R13, RZ, RZ, RZ ;  /* 0x000000ffff0d7224 */ /* 0x000fce00078e00ff */
[----:B------:R-:W-:-:S07]  /*e770*/  LEPC R20, `(.L_x_2098) ;  /* 0x000000001014794e */ /* 0x000fce0000000000 */
[----:B0-----:R-:W-:Y:S05]  /*e780*/  CALL.ABS.NOINC R2 ;  /* 0x0000000002007343 */ /* 0x001fea0003c00000 */
.L_x_2098:
[----:B------:R-:W-:Y:S05]  /*e790*/  BSYNC B6 ;  /* 0x0000000000067941 */ /* 0x000fea0003800000 */
.L_x_2097:
        /* <DEDUP_REMOVED lines=8> */
[----:B-1----:R0:W5:Y:S01]  /*e820*/  LDL R10, [R1+0x8] ;  /* 0x00000800010a7983 */ /* 0x0021620000100800 */
[----:B---3--:R-:W-:-:S13]  /*e830*/  ISETP.NE.AND P1, PT, R9, 0x1, PT ;  /* 0x000000010900780c */ /* 0x008fda0003f25270 */
[----:B------:R-:W1:Y:S08]  /*e840*/  @P1 LDC R5, c[0x0][0x450] ;  /* 0x00011400ff051b82 */ /* 0x000e700000000800 */
[----:B------:R-:W3:Y:S01]  /*e850*/  @P1 LDC R8, c[0x0][0x450] ;  /* 0x00011400ff081b82 */ /* 0x000ee20000000800 */
        /* <DEDUP_REMOVED lines=19> */
[----:B-1----:R-:W-:-:S04]  /*e990*/  @P1 SHF.R.U32.HI R4, RZ, R5, R0 ;  /* 0x00000005ff041219 */ /* 0x002fc80000011600 */
[----:B------:R-:W-:-:S05]  /*e9a0*/  SHF.R.S32.HI R0, RZ, 0x1f, R4 ;  /* 0x0000001fff007819 */ /* 0x000fca0000011404 */
[----:B------:R-:W-:-:S04]  /*e9b0*/  IMAD R0, R0, UR4, RZ ;  /* 0x0000000400007c24 */ /* 0x000fc8000f8e02ff */
[C---:B------:R-:W-:Y:S02]  /*e9c0*/  IMAD R7, R4.reuse, UR5, R0 ;  /* 0x0000000504077c24 */ /* 0x040fe4000f8e0200 */
[----:B------:R-:W-:Y:S02]  /*e9d0*/  IMAD.MOV R0, RZ, RZ, -R4 ;  /* 0x000000ffff007224 */ /* 0x000fe400078e0a04 */
[----:B------:R-:W-:-:S04]  /*e9e0*/  IMAD.WIDE.U32 R4, R4, UR4, R2 ;  /* 0x0000000404047c25 */ /* 0x000fc8000f8e0002 */
[----:B------:R-:W-:Y:S02]  /*e9f0*/  IMAD R0, R9, R0, R6 ;  /* 0x0000000009007224 */ /* 0x000fe400078e0206 */
[----:B------:R-:W-:-:S03]  /*ea00*/  IMAD.IADD R5, R5, 0x1, R7 ;  /* 0x0000000105057824 */ /* 0x000fc600078e0207 */
        /* <DEDUP_REMOVED lines=11> */
[----:B---3--:R-:W-:-:S05]  /*eac0*/  @P1 SHF.R.U32.HI R6, RZ, R8, R7 ;  /* 0x00000008ff061219 */ /* 0x008fca0000011607 */
        /* <DEDUP_REMOVED lines=8> */
[----:B0-----:R-:W-:Y:S02]  /*eb50*/  IMAD.SHL.U32 R20, R11, 0x8, RZ ;  /* 0x000000080b147824 */ /* 0x001fe400078e00ff */
        /* <DEDUP_REMOVED lines=93> */
[----:B-1----:R-:W-:-:S04]  /*f130*/  @!P1 LEA R6, P3, R20, R6, 0x1 ;  /* 0x0000000614069211 */ /* 0x002fc800078608ff */
[----:B------:R-:W-:-:S05]  /*f140*/  @!P1 IADD3.X R4, RZ, R4, RZ, P3, !PT ;  /* 0x00000004ff049210 */ /* 0x000fca0001ffe4ff */
        /* <DEDUP_REMOVED lines=24> */
.L_x_2214:
        /* <DEDUP_REMOVED lines=11> */
.L_x_2100:
        /* <DEDUP_REMOVED lines=18> */
.L_x_2215:
[----:B------:R-:W-:Y:S05]  /*f4a0*/  BSYNC B0 ;  /* 0x0000000000007941 */ /* 0x000fea0003800000 */
.L_x_2101:
        /* <DEDUP_REMOVED lines=11> */
[----:B--2---:R-:W-:-:S05]  /*f560*/  IADD3 R2, R2, 0x1, RZ ;  /* 0x0000000102027810 */ /* 0x004fca0007ffe0ff */
        /* <DEDUP_REMOVED lines=39> */
.L_x_2109:
[----:B0-----:R-:W-:Y:S01]  /*f7e0*/  IMAD R4, R6, 0x8, R17 ;  /* 0x0000000806047824 */ /* 0x001fe200078e0211 */
[----:B------:R-:W-:Y:S01]  /*f7f0*/  SHF.L.U32 R2, R10, 0x1f, RZ ;  /* 0x0000001f0a027819 */ /* 0x000fe200000006ff */
[----:B------:R-:W-:Y:S03]  /*f800*/  BSSY B3, `(.L_x_2110) ;  /* 0x0000003000037945 */ /* 0x000fe60003800000 */
[----:B------:R-:W0:Y:S02]  /*f810*/  SYNCS.PHASECHK.TRANS64.TRYWAIT P0, [R4+URZ+0x16840], R2 ;  /* 0x01684002040075a7 */ /* 0x000e24000800017f */
[----:B0-----:R-:W-:Y:S05]  /*f820*/  @!P0 BRA `(.L_x_2111) ;  /* 0x00000040000c8947 */ /* 0x001fea0003800000 */
.L_x_2216:
[----:B------:R-:W-:Y:S05]  /*f830*/  BSYNC B3 ;  /* 0x0000000000037941 */ /* 0x000fea0003800000 */
.L_x_2110:
        /* <DEDUP_REMOVED lines=12> */
.L_x_2113:
[----:B------:R-:W-:Y:S05]  /*f900*/  BSYNC B3 ;  /* 0x0000000000037941 */ /* 0x000fea0003800000 */
.L_x_2112:
[----:B------:R-:W-:Y:S01]  /*f910*/  IMAD.MOV.U32 R11, RZ, RZ, RZ ;  /* 0x000000ffff0b7224 */ /* 0x000fe200078e00ff */
[----:B------:R-:W-:Y:S01]  /*f920*/  UIADD3 UR4, UP0, UR38, 0x370, URZ ;  /* 0x0000037026047890 */ /* 0x000fe2000ff1e03f */
[----:B------:R-:W-:Y:S01]  /*f930*/  IMAD R3, R6, 0x4000, R17 ;  /* 0x0000400006037824 */ /* 0x000fe200078e0211 */
        /* <DEDUP_REMOVED lines=8> */
.L_x_2114:
        /* <DEDUP_REMOVED lines=15> */
.L_x_2217:
[----:B------:R-:W-:Y:S05]  /*fab0*/  BSYNC B3 ;  /* 0x0000000000037941 */ /* 0x000fea0003800000 */
.L_x_2115:
[----:B------:R-:W-:Y:S01]  /*fac0*/  BSSY B3, `(.L_x_2117) ;  /* 0x000000c000037945 */ /* 0x000fe20003800000 */
[----:B------:R-:W-:Y:S01]  /*fad0*/  MOV R12, 0x0 ;  /* 0x00000000000c7802 */ /* 0x000fe20000000f00 */
[----:B------:R-:W-:Y:S02]  /*fae0*/  IMAD.MOV.U32 R13, RZ, RZ, 0x14f00000 ;  /* 0x14f00000ff0d7424 */ /* 0x000fe400078e00ff */
[----:B------:R-:W-:Y:S05]  /*faf0*/  @P1 BRA `(.L_x_2118) ;  /* 0x0000000000201947 */ /* 0x000fea0003800000 */
        /* <DEDUP_REMOVED lines=8> */
.L_x_2118:
[----:B------:R-:W-:Y:S05]  /*fb80*/  BSYNC B3 ;  /* 0x0000000000037941 */ /* 0x000fea0003800000 */
.L_x_2117:
        /* <DEDUP_REMOVED lines=11> */
.L_x_2119:
        /* <DEDUP_REMOVED lines=12> */
.L_x_2108:
[----:B------:R-:W-:Y:S05]  /*fd00*/  BSYNC B1 ;  /* 0x0000000000017941 */ /* 0x000fea0003800000 */
.L_x_2107:
[----:B------:R-:W2:Y:S01]  /*fd10*/  LDL.LU R0, [R1+0x18] ;  /* 0x0000180001007983 */ /* 0x000ea20000300800 */
[----:B------:R-:W-:Y:S02]  /*fd20*/  IMAD.MOV.U32 R28, RZ, RZ, R10 ;  /* 0x000000ffff1c7224 */ /* 0x000fe400078e000a */
[----:B------:R-:W-:Y:S02]  /*fd30*/  IMAD.MOV.U32 R18, RZ, RZ, R6 ;  /* 0x000000ffff127224 */ /* 0x000fe400078e0006 */
[----:B--2---:R-:W-:-:S07]  /*fd40*/  VIADD R0, R0, 0xfffffffd ;  /* 0xfffffffd00007836 */ /* 0x004fce0000000000 */
.L_x_2106:
[----:B------:R-:W-:Y:S05]  /*fd50*/  BSYNC B2 ;  /* 0x0000000000027941 */ /* 0x000fea0003800000 */
.L_x_2105:
[----:B------:R-:W-:Y:S01]  /*fd60*/  VIADD R7, R7, 0xfffffffe ;  /* 0xfffffffe07077836 */ /* 0x000fe20000000000 */
[----:B------:R-:W-:-:S04]  /*fd70*/  LOP3.LUT R2, RZ, R9, RZ, 0x33, !PT ;  /* 0x00000009ff027212 */ /* 0x000fc800078e33ff */
[----:B------:R-:W-:-:S13]  /*fd80*/  ISETP.NE.AND P0, PT, R7, R2, PT ;  /* 0x000000020700720c */ /* 0x000fda0003f05270 */
[----:B------:R-:W-:Y:S05]  /*fd90*/  @!P0 BRA `(.L_x_2104) ;  /* 0x0000000c00a08947 */ /* 0x000fea0003800000 */
[----:B------:R-:W-:-:S07]  /*fda0*/  IMAD.MOV.U32 R4, RZ, RZ, R19 ;  /* 0x000000ffff047224 */ /* 0x000fce00078e0013 */
.L_x_2146:
[----:B------:R-:W2:Y:S01]  /*fdb0*/  LDL R2, [R1] ;  /* 0x0000000001027983 */ /* 0x000ea20000100800 */
[----:B------:R-:W-:Y:S01]  /*fdc0*/  IADD3 R6, R18, 0x1, RZ ;  /* 0x0000000112067810 */ /* 0x000fe20007ffe0ff */
        /* <DEDUP_REMOVED lines=30> */
.L_x_2122:
[----:B------:R-:W-:Y:S01]  /*ffb0*/  IMAD R2, R6, 0x8, R17 ;  /* 0x0000000806027824 */ /* 0x000fe200078e0211 */
[----:B------:R-:W-:Y:S01]  /*ffc0*/  SHF.L.U32 R3, R7, 0x1f, RZ ;  /* 0x0000001f07037819 */ /* 0x000fe200000006ff */
[----:B------:R-:W-:Y:S03]  /*ffd0*/  BSSY B2, `(.L_x_2123) ;  /* 0x0000003000027945 */ /* 0x000fe60003800000 */
[----:B------:R-:W1:Y:S02]  /*ffe0*/  SYNCS.PHASECHK.TRANS64.TRYWAIT P0, [R2+URZ+0x16840], R3 ;  /* 0x01684003020075a7 */ /* 0x000e64000800017f */
[----:B-1----:R-:W-:Y:S05]  /*fff0*/  @!P0 BRA `(.L_x_2124) ;  /* 0x0000003800408947 */ /* 0x002fea0003800000 */
.L_x_2218:
[----:B------:R-:W-:Y:S05]  /*10000*/  BSYNC B2 ;  /* 0x0000000000027941 */ /* 0x000fea0003800000 */
.L_x_2123:
        /* <DEDUP_REMOVED lines=12> */
.L_x_2126:
[----:B------:R-:W-:Y:S05]  /*100d0*/  BSYNC B2 ;  /* 0x0000000000027941 */ /* 0x000fea0003800000 */
.L_x_2125:
        /* <DEDUP_REMOVED lines=11> */
.L_x_2127:
        /* <DEDUP_REMOVED lines=15> */
.L_x_2219:
[----:B------:R-:W-:Y:S05]  /*10280*/  BSYNC B2 ;  /* 0x0000000000027941 */ /* 0x000fea0003800000 */
.L_x_2128:
        /* <DEDUP_REMOVED lines=11> */
.L_x_2131:
[----:B------:R-:W-:Y:S05]  /*10340*/  BSYNC B2 ;  /* 0x0000000000027941 */ /* 0x000fea0003800000 */
.L_x_2130:
[----:B------:R-:W-:Y:S01]  /*10350*/  R2UR UR10, R5 ;  /* 0x00000000050a72ca */ /* 0x000fe200000e0000 */
[----:B------:R-:W-:Y:S01]  /*10360*/  UIADD3 UR4, UP0, UR38, 0x470, URZ ;  /* 0x0000047026047890 */ /* 0x000fe2000ff1e03f */
[----:B------:R-:W-:Y:S01]  /*10370*/  R2UR UR7, R3 ;  /* 0x00000000030772ca */ /* 0x000fe200000e0000 */
[----:B0-----:R-:W-:Y:S01]  /*10380*/  VIADD R10, R10, 0x50 ;  /* 0x000000500a0a7836 */ /* 0x001fe20000000000 */
[----:B------:R-:W-:Y:S01]  /*10390*/  LEA R18, R18, R17, 0xe ;  /* 0x0000001112127211 */ /* 0x000fe200078e70ff */
[----:B------:R-:W-:Y:S01]  /*103a0*/  UIADD3.X UR5, URZ, UR39, URZ, UP0, !UPT ;  /* 0x000000273f057290 */ /* 0x000fe200087fe43f */
[----:B------:R-:W-:Y:S01]  /*103b0*/  R2UR UR6, R2 ;  /* 0x00000000020672ca */ /* 0x000fe200000e0000 */
[----:B------:R-:W-:Y:S01]  /*103c0*/  IMAD R2, R22, 0x80, R26 ;  /* 0x0000008016027824 */ /* 0x000fe200078e021a */
[----:B------:R-:W-:Y:S01]  /*103d0*/  PLOP3.LUT P0, PT, PT, PT, PT, 0x80, 0x0 ;  /* 0x000000000000781c */ /* 0x000fe20003f0f070 */
[----:B------:R-:W-:-:S12]  /*103e0*/  VIADD R18, R18, 0x400 ;  /* 0x0000040012127836 */ /* 0x000fd80000000000 */
.L_x_2132:
        /* <DEDUP_REMOVED lines=12> */
.L_x_2121:
[----:B------:R-:W-:Y:S05]  /*104b0*/  BSYNC B1 ;  /* 0x0000000000017941 */ /* 0x000fea0003800000 */
.L_x_2120:
        /* <DEDUP_REMOVED lines=32> */
.L_x_2135:
[----:B------:R-:W-:Y:S01]  /*106c0*/  IMAD R2, R18, 0x8, R17 ;  /* 0x0000000812027824 */ /* 0x000fe200078e0211 */
[----:B------:R-:W-:Y:S01]  /*106d0*/  SHF.L.U32 R3, R28, 0x1f, RZ ;  /* 0x0000001f1c037819 */ /* 0x000fe200000006ff */
[----:B------:R-:W-:Y:S03]  /*106e0*/  BSSY B2, `(.L_x_2136) ;  /* 0x0000003000027945 */ /* 0x000fe60003800000 */
[----:B------:R-:W1:Y:S02]  /*106f0*/  SYNCS.PHASECHK.TRANS64.TRYWAIT P0, [R2+URZ+0x16840], R3 ;  /* 0x01684003020075a7 */ /* 0x000e64000800017f */
[----:B-1----:R-:W-:Y:S05]  /*10700*/  @!P0 BRA `(.L_x_2137) ;  /* 0x0000003000a48947 */ /* 0x002fea0003800000 */
.L_x_2220:
[----:B------:R-:W-:Y:S05]  /*10710*/  BSYNC B2 ;  /* 0x0000000000027941 */ /* 0x000fea0003800000 */
.L_x_2136:
        /* <DEDUP_REMOVED lines=12> */
.L_x_2139:
[----:B------:R-:W-:Y:S05]  /*107e0*/  BSYNC B2 ;  /* 0x0000000000027941 */ /* 0x000fea0003800000 */
.L_x_2138:
[----:B------:R-:W-:Y:S01]  /*107f0*/  IMAD.MOV.U32 R5, RZ, RZ, RZ ;  /* 0x000000ffff057224 */ /* 0x000fe200078e00ff */
[C---:B-1----:R-:W-:Y:S01]  /*10800*/  LEA R3, R18.reuse, R8, 0x3 ;  /* 0x0000000812037211 */ /* 0x042fe200078e18ff */
[----:B------:R-:W-:Y:S01]  /*10810*/  IMAD R11, R18, 0x4000, R17 ;  /* 0x00004000120b7824 */ /* 0x000fe200078e0211 */
[----:B------:R-:W-:Y:S01]  /*10820*/  UIADD3 UR4, UP0, UR38, 0x370, URZ ;  /* 0x0000037026047890 */ /* 0x000fe2000ff1e03f */
        /* <DEDUP_REMOVED lines=8> */
.L_x_2140:
        /* <DEDUP_REMOVED lines=15> */
.L_x_2221:
[----:B------:R-:W-:Y:S05]  /*109a0*/  BSYNC B2 ;  /* 0x0000000000027941 */ /* 0x000fea0003800000 */
.L_x_2141:
        /* <DEDUP_REMOVED lines=11> */
.L_x_2144:
[----:B------:R-:W-:Y:S05]  /*10a60*/  BSYNC B2 ;  /* 0x0000000000027941 */ /* 0x000fea0003800000 */
.L_x_2143:
        /* <DEDUP_REMOVED lines=10> */
.L_x_2145:
        /* <DEDUP_REMOVED lines=12> */
.L_x_2134:
[----:B------:R-:W-:Y:S05]  /*10bd0*/  BSYNC B1 ;  /* 0x0000000000017941 */ /* 0x000fea0003800000 */
.L_x_2133:
[----:B------:R-:W2:Y:S01]  /*10be0*/  LDL R2, [R1+0x4] ;  /* 0x0000040001027983 */ /* 0x000ea20000100800 */
[----:B------:R-:W-:Y:S01]  /*10bf0*/  VIADD R0, R0, 0xfffffffe ;  /* 0xfffffffe00007836 */ /* 0x000fe20000000000 */
[----:B--2---:R-:W-:-:S13]  /*10c00*/  ISETP.GT.AND P0, PT, R9, R2, PT ;  /* 0x000000020900720c */ /* 0x004fda0003f04270 */
[----:B------:R-:W-:Y:S05]  /*10c10*/  @P0 BRA `(.L_x_2146) ;  /* 0xfffffff000640947 */ /* 0x000fea000383ffff */
.L_x_2104:
[----:B------:R-:W-:Y:S05]  /*10c20*/  BSYNC B0 ;  /* 0x0000000000007941 */ /* 0x000fea0003800000 */
.L_x_2103:
        /* <DEDUP_REMOVED lines=17> */
.L_x_2148:
[----:B------:R-:W-:Y:S05]  /*10d40*/  BSYNC B0 ;  /* 0x0000000000007941 */ /* 0x000fea0003800000 */
.L_x_2147:
        /* <DEDUP_REMOVED lines=10> */
.L_x_2222:
[----:B------:R-:W-:Y:S05]  /*10df0*/  BSYNC B1 ;  /* 0x0000000000017941 */ /* 0x000fea0003800000 */
.L_x_2151:
        /* <DEDUP_REMOVED lines=9> */
.L_x_2154:
[----:B------:R-:W-:Y:S05]  /*10e90*/  BSYNC B1 ;  /* 0x0000000000017941 */ /* 0x000fea0003800000 */
.L_x_2153:
        /* <DEDUP_REMOVED lines=10> */
.L_x_2155:
        /* <DEDUP_REMOVED lines=10> */
.L_x_2150:
[----:B------:R-:W-:Y:S05]  /*10fe0*/  BSYNC B0 ;  /* 0x0000000000007941 */ /* 0x000fea0003800000 */
.L_x_2149:
[----:B------:R-:W-:-:S05]  /*10ff0*/  VIADD R18, R18, 0x1 ;  /* 0x0000000112127836 */ /* 0x000fca0000000000 */
[----:B------:R-:W-:-:S04]  /*11000*/  ISETP.NE.AND P0, PT, R18, 0x2, PT ;  /* 0x000000021200780c */ /* 0x000fc80003f05270 */
[----:B------:R-:W-:Y:S02]  /*11010*/  SEL R3, RZ, 0x1, P0 ;  /* 0x00000001ff037807 */ /* 0x000fe40000000000 */
[----:B------:R-:W-:Y:S02]  /*11020*/  SEL R18, R18, RZ, P0 ;  /* 0x000000ff12127207 */ /* 0x000fe40000000000 */
[----:B------:R-:W-:-:S07]  /*11030*/  LOP3.LUT R28, R28, R3, RZ, 0x3c, !PT ;  /* 0x000000031c1c7212 */ /* 0x000fce00078e3cff */
.L_x_2085:
[----:B------:R-:W-:Y:S05]  /*11040*/  BSYNC B7 ;  /* 0x0000000000077941 */ /* 0x000fea0003800000 */
.L_x_2083:
[----:B------:R-:W2:Y:S02]  /*11050*/  LDL R0, [R1+0x3c] ;  /* 0x00003c0001007983 */ /* 0x000ea40000100800 */
[----:B--2---:R-:W-:-:S13]  /*11060*/  ISETP.NE.AND P0, PT, R0, RZ, PT ;  /* 0x000000ff0000720c */ /* 0x004fda0003f05270 */
[----:B------:R-:W-:Y:S05]  /*11070*/  @!P0 BRA `(.L_x_2156) ;  /* 0x0000000000248947 */ /* 0x000fea0003800000 */
[----:B------:R-:W-:Y:S05]  /*11080*/  WARPSYNC.ALL ;  /* 0x0000000000007948 */ /* 0x000fea0003800000 */
[----:B------:R-:W2:Y:S08]  /*11090*/  S2UR UR5, SR_CgaCtaId ;  /* 0x00000000000579c3 */ /* 0x000eb00000008800 */
[----:B------:R-:W-:Y:S06]  /*110a0*/  BAR.SYNC.DEFER_BLOCKING 0x5, 0x200 ;  /* 0x0148000000007b1d */ /* 0x000fec0000010000 */
[----:B------:R-:W-:-:S02]  /*110b0*/  UMOV UR4, 0x400 ;  /* 0x0000040000047882 */ /* 0x000fc40000000000 */
[----:B--2---:R-:W-:-:S06]  /*110c0*/  ULEA UR4, UR5, UR4, 0x18 ;  /* 0x0000000405047291 */ /* 0x004fcc000f8ec03f */
[----:B------:R-:W-:-:S05]  /*110d0*/  IMAD.U32 R17, RZ, RZ, UR4 ;  /* 0x00000004ff117e24 */ /* 0x000fca000f8e00ff */
[----:B------:R2:W4:Y:S01]  /*110e0*/  LDS.128 R24, [R17+0x168d0] ;  /* 0x0168d00011187984 */ /* 0x0005220000000c00 */
[----:B------:R-:W-:Y:S06]  /*110f0*/  BAR.ARV 0x4, 0x200 ;  /* 0x0108000000007b1d */ /* 0x000fec0000002000 */
[----:B------:R-:W-:Y:S05]  /*11100*/  BRA `(.L_x_2157) ;  /* 0x0000000c00d47947 */ /* 0x000fea0003800000 */
.L_x_2156:
        /* <DEDUP_REMOVED lines=9> */
[----:B------:R-:W2:Y:S01]  /*111a0*/  @!P1 LDC.64 R4, c[0x0][0xc78] ;  /* 0x00031e00ff049b82 */ /* 0x000ea20000000a00 */
[----:B0-----:R-:W-:-:S05]  /*111b0*/  @!P1 IMAD.WIDE R2, R9, 0x4, R2 ;  /* 0x0000000409029825 */ /* 0x001fca00078e0202 */
[----:B---3--:R2:W3:Y:S02]  /*111c0*/  @!P1 LDG.E R7, desc[UR40][R2.64] ;  /* 0x0000002802079981 */ /* 0x0084e4000c1e1900 */
        /* <DEDUP_REMOVED lines=11> */
[----:B---3--:R-:W-:Y:S02]  /*11280*/  @!P1 IMAD.MOV.U32 R25, RZ, RZ, R7 ;  /* 0x000000ffff199224 */ /* 0x008fe400078e0007 */
[----:B--2---:R-:W-:Y:S01]  /*11290*/  @!P1 IMAD.MOV.U32 R5, RZ, RZ, R4 ;  /* 0x000000ffff059224 */ /* 0x004fe200078e0004 */
        /* <DEDUP_REMOVED lines=17> */
[----:B------:R0:W2:Y:S02]  /*113b0*/  SHFL.IDX PT, R14, R3, 0x1f, 0x1f ;  /* 0x03e01f00030e7f89 */ /* 0x0000a400000e0000 */
.L_x_2232:
[----:B------:R-:W-:Y:S02]  /*113c0*/  ULDC UR4, c[0x0][0xc38] ;  /* 0x00030e0000047ab9 */ /* 0x000fe40000000800 */
[----:B------:R-:W-:-:S04]  /*113d0*/  IMAD.U32 R4, RZ, RZ, UR4 ;  /* 0x00000004ff047e24 */ /* 0x000fc8000f8e00ff */
[----:B--2---:R-:W-:-:S04]  /*113e0*/  IMAD R7, R14, R4, RZ ;  /* 0x000000040e077224 */ /* 0x004fc800078e02ff */
[----:B------:R-:W-:-:S05]  /*113f0*/  IMAD.IADD R6, R6, 0x1, R7 ;  /* 0x0000000106067824 */ /* 0x000fca00078e0207 */
[----:B------:R-:W-:-:S13]  /*11400*/  ISETP.GT.AND P6, PT, R6, R0, PT ;  /* 0x000000000600720c */ /* 0x000fda0003fc4270 */
[----:B------:R-:W-:Y:S05]  /*11410*/  @P6 BRA `(.L_x_2159) ;  /* 0x0000000000a46947 */ /* 0x000fea0003800000 */
.L_x_2162:
[----:B------:R-:W2:Y:S01]  /*11420*/  LDC R2, c[0x0][0xc3c] ;  /* 0x00030f00ff027b82 */ /* 0x000ea20000000800 */
[----:B------:R-:W-:-:S05]  /*11430*/  VIADD R27, R27, 0x1f ;  /* 0x0000001f1b1b7836 */ /* 0x000fca0000000000 */
[----:B--2---:R-:W-:-:S13]  /*11440*/  ISETP.GE.AND P6, PT, R27, R2, PT ;  /* 0x000000021b00720c */ /* 0x004fda0003fc6270 */
[----:B------:R-:W-:Y:S05]  /*11450*/  @P6 BRA `(.L_x_2160) ;  /* 0x0000000800bc6947 */ /* 0x000fea0003800000 */
[----:B0-----:R-:W0:Y:S01]  /*11460*/  S2R R3, SR_TID.X ;  /* 0x0000000000037919 */ /* 0x001e220000002100 */
[----:B------:R-:W-:Y:S01]  /*11470*/  IMAD.MOV.U32 R25, RZ, RZ, RZ ;  /* 0x000000ffff197224 */ /* 0x000fe200078e00ff */
[----:B0-----:R-:W-:-:S05]  /*11480*/  LOP3.LUT R3, R3, 0x1f, RZ, 0xc0, !PT ;  /* 0x0000001f03037812 */ /* 0x001fca00078ec0ff */
[----:B------:R-:W-:-:S05]  /*11490*/  IMAD.IADD R7, R27, 0x1, R3 ;  /* 0x000000011b077824 */ /* 0x000fca00078e0203 */
[----:B------:R-:W-:-:S13]  /*114a0*/  ISETP.GE.OR P6, PT, R7, R2, !P0 ;  /* 0x000000020700720c */ /* 0x000fda00047c6670 */
[----:B------:R-:W0:Y:S08]  /*114b0*/  @!P6 LDC.64 R2, c[0x0][0xc80] ;  /* 0x00032000ff02eb82 */ /* 0x000e300000000a00 */
[----:B------:R-:W2:Y:S01]  /*114c0*/  @!P6 LDC.64 R4, c[0x0][0xc78] ;  /* 0x00031e00ff04eb82 */ /* 0x000ea20000000a00 */
[----:B0-----:R-:W-:-:S05]  /*114d0*/  @!P6 IMAD.WIDE R2, R7, 0x4, R2 ;  /* 0x000000040702e825 */ /* 0x001fca00078e0202 */
[----:B------:R2:W3:Y:S02]  /*114e0*/  @!P6 LDG.E R25, desc[UR40][R2.64] ;  /* 0x000000280219e981 */ /* 0x0004e4000c1e1900 */
[----:B--2---:R-:W-:-:S04]  /*114f0*/  @!P6 IMAD.WIDE R2, R7, 0x4, R4 ;  /* 0x000000040702e825 */ /* 0x004fc800078e0204 */
[----:B------:R-:W-:-:S06]  /*11500*/  IMAD.MOV.U32 R5, RZ, RZ, RZ ;  /* 0x000000ffff057224 */ /* 0x000fcc00078e00ff */
        /* <DEDUP_REMOVED lines=19> */
[----:B------:R0:W2:Y:S02]  /*11640*/  SHFL.IDX PT, R14, R3, 0x1f, 0x1f ;  /* 0x03e01f00030e7f89 */ /* 0x0000a400000e0000 */
.L_x_2240:
[----:B------:R-:W-:Y:S02]  /*11650*/  ULDC UR4, c[0x0][0xc38] ;  /* 0x00030e0000047ab9 */ /* 0x000fe40000000800 */
[----:B------:R-:W-:-:S04]  /*11660*/  IMAD.U32 R4, RZ, RZ, UR4 ;  /* 0x00000004ff047e24 */ /* 0x000fc8000f8e00ff */
[----:B--2---:R-:W-:-:S04]  /*11670*/  IMAD R7, R14, R4, RZ ;  /* 0x000000040e077224 */ /* 0x004fc800078e02ff */
[----:B------:R-:W-:-:S05]  /*11680*/  IMAD.IADD R6, R7, 0x1, R6 ;  /* 0x0000000107067824 */ /* 0x000fca00078e0206 */
[----:B------:R-:W-:-:S13]  /*11690*/  ISETP.GT.AND P6, PT, R6, R0, PT ;  /* 0x000000000600720c */ /* 0x000fda0003fc4270 */
[----:B------:R-:W-:Y:S05]  /*116a0*/  @!P6 BRA `(.L_x_2162) ;  /* 0xfffffffc005ce947 */ /* 0x000fea000383ffff */
.L_x_2159:
[----:B------:R-:W-:Y:S01]  /*116b0*/  IMAD.IADD R7, R6, 0x1, -R7 ;  /* 0x0000000106077824 */ /* 0x000fe200078e0a07 */
[----:B------:R-:W-:-:S03]  /*116c0*/  UMOV UR4, 0xffffffff ;  /* 0xffffffff00047882 */ /* 0x000fc60000000000 */
[----:B------:R-:W-:-:S05]  /*116d0*/  IMAD R9, R3, R4, R7 ;  /* 0x0000000403097224 */ /* 0x000fca00078e0207 */
[----:B------:R-:W-:Y:S01]  /*116e0*/  ISETP.GT.AND P6, PT, R9, R0, PT ;  /* 0x000000000900720c */ /* 0x000fe20003fc4270 */
[----:B------:R-:W-:-:S12]  /*116f0*/  BRA.DIV UR4, `(.L_x_2163) ;  /* 0x0000002a04d47947 */ /* 0x000fd8000b800000 */
[----:B------:R-:W-:-:S04]  /*11700*/  VOTE.ANY R2, PT, !P6 ;  /* 0x0000000000027806 */ /* 0x000fc800070e0100 */
[----:B------:R-:W2:Y:S02]  /*11710*/  POPC R12, R2 ;  /* 0x00000002000c7309 */ /* 0x000ea40000000000 */
[----:B--2---:R2:W3:Y:S01]  /*11720*/  SHFL.IDX PT, R25, R25, R12, 0x1f ;  /* 0x00001f0c19197589 */ /* 0x0044e200000e0000 */
[----:B------:R-:W-:-:S03]  /*11730*/  IADD3 R27, R12, R27, RZ ;  /* 0x0000001b0c1b7210 */ /* 0x000fc60007ffe0ff */
[----:B------:R2:W4:Y:S04]  /*11740*/  SHFL.IDX PT, R5, R5, R12, 0x1f ;  /* 0x00001f0c05057589 */ /* 0x00052800000e0000 */
.L_x_2245:
[----:B------:R-:W-:-:S13]  /*11750*/  ISETP.NE.AND P0, PT, R2, RZ, PT ;  /* 0x000000ff0200720c */ /* 0x000fda0003f05270 */
[----:B------:R-:W-:Y:S05]  /*11760*/  @!P0 BRA `(.L_x_2164) ;  /* 0x0000000000108947 */ /* 0x000fea0003800000 */
[----:B------:R-:W-:Y:S01]  /*11770*/  UMOV UR4, 0xffffffff ;  /* 0xffffffff00047882 */ /* 0x000fe20000000000 */
[----:B--2---:R-:W-:Y:S02]  /*11780*/  VIADD R12, R12, 0xffffffff ;  /* 0xffffffff0c0c7836 */ /* 0x004fe40000000000 */
[----:B------:R-:W-:Y:S05]  /*11790*/  BRA.DIV UR4, `(.L_x_2165) ;  /* 0x0000002e04087947 */ /* 0x000fea000b800000 */
[----:B------:R2:W0:Y:S02]  /*117a0*/  SHFL.IDX PT, R24, R3, R12, 0x1f ;  /* 0x00001f0c03187589 */ /* 0x00042400000e0000 */
.L_x_2164:
[----:B----4-:R-:W-:Y:S01]  /*117b0*/  ISETP.NE.AND P0, PT, R5, 0x1, PT ;  /* 0x000000010500780c */ /* 0x010fe20003f05270 */
[----:B0-----:R-:W-:-:S04]  /*117c0*/  IMAD R24, R24, R4, R7 ;  /* 0x0000000418187224 */ /* 0x001fc800078e0207 */
[----:B------:R-:W-:-:S08]  /*117d0*/  IMAD.IADD R0, R0, 0x1, -R24 ;  /* 0x0000000100007824 */ /* 0x000fd000078e0a18 */
[----:B------:R-:W-:Y:S05]  /*117e0*/  @!P0 BRA `(.L_x_2166) ;  /* 0x0000000000dc8947 */ /* 0x000fea0003800000 */
[----:B---3--:R-:W-:Y:S02]  /*117f0*/  IABS R4, R25 ;  /* 0x0000001900047213 */ /* 0x008fe40000000000 */
[----:B------:R-:W-:Y:S02]  /*11800*/  IABS R6, R5 ;  /* 0x0000000500067213 */ /* 0x000fe40000000000 */
[----:B------:R-:W0:Y:S08]  /*11810*/  I2F.RP R7, R4 ;  /* 0x0000000400077306 */ /* 0x000e300000209400 */
[----:B------:R-:W3:Y:S08]  /*11820*/  I2F.RP R8, R6 ;  /* 0x0000000600087306 */ /* 0x000ef00000209400 */
[----:B0-----:R-:W0:Y:S08]  /*11830*/  MUFU.RCP R7, R7 ;  /* 0x0000000700077308 */ /* 0x001e300000001000 */
[----:B---3--:R-:W-:Y:S01]  /*11840*/  MUFU.RCP R8, R8 ;  /* 0x0000000800087308 */ /* 0x008fe20000001000 */
[----:B0-----:R-:W-:Y:S01]  /*11850*/  VIADD R2, R7, 0xffffffe ;  /* 0x0ffffffe07027836 */ /* 0x001fe20000000000 */
[----:B------:R-:W-:-:S06]  /*11860*/  IABS R7, R25 ;  /* 0x0000001900077213 */ /* 0x000fcc0000000000 */
[----:B--2---:R0:W2:Y:S02]  /*11870*/  F2I.FTZ.U32.TRUNC.NTZ R3, R2 ;  /* 0x0000000200037305 */ /* 0x0040a4000021f000 */
[----:B0-----:R-:W-:Y:S02]  /*11880*/  IMAD.MOV.U32 R2, RZ, RZ, RZ ;  /* 0x000000ffff027224 */ /* 0x001fe400078e00ff */
[----:B--2---:R-:W-:-:S04]  /*11890*/  IMAD.MOV R9, RZ, RZ, -R3 ;  /* 0x000000ffff097224 */ /* 0x004fc800078e0a03 */
[----:B------:R-:W-:-:S04]  /*118a0*/  IMAD R9, R9, R4, RZ ;  /* 0x0000000409097224 */ /* 0x000fc800078e02ff */
[----:B------:R-:W-:Y:S01]  /*118b0*/  IMAD.HI.U32 R3, R3, R9, R2 ;  /* 0x0000000903037227 */ /* 0x000fe200078e0002 */
[----:B------:R-:W-:-:S03]  /*118c0*/  IABS R2, R0 ;  /* 0x0000000000027213 */ /* 0x000fc60000000000 */
[----:B------:R-:W-:Y:S02]  /*118d0*/  IMAD.MOV R9, RZ, RZ, -R7 ;  /* 0x000000ffff097224 */ /* 0x000fe400078e0a07 */
[----:B------:R-:W-:-:S04]  /*118e0*/  IMAD.HI.U32 R7, R3, R2, RZ ;  /* 0x0000000203077227 */ /* 0x000fc800078e00ff */
[----:B------:R-:W-:Y:S02]  /*118f0*/  IMAD R9, R7, R9, R2 ;  /* 0x0000000907097224 */ /* 0x000fe400078e0202 */
[----:B------:R-:W-:Y:S02]  /*11900*/  VIADD R3, R8, 0xffffffe ;  /* 0x0ffffffe08037836 */ /* 0x000fe40000000000 */
[----:B------:R-:W-:Y:S01]  /*11910*/  IMAD.MOV.U32 R2, RZ, RZ, RZ ;  /* 0x000000ffff027224 */ /* 0x000fe200078e00ff */
[----:B------:R-:W-:-:S03]  /*11920*/  ISETP.GT.U32.AND P1, PT, R4, R9, PT ;  /* 0x000000090400720c */ /* 0x000fc60003f24070 */
[----:B------:R-:W0:Y:S10]  /*11930*/  F2I.FTZ.U32.TRUNC.NTZ R3, R3 ;  /* 0x0000000300037305 */ /* 0x000e34000021f000 */
[----:B------:R-:W-:-:S02]  /*11940*/  @!P1 IMAD.IADD R9, R9, 0x1, -R4 ;  /* 0x0000000109099824 */ /* 0x000fc400078e0a04 */
[----:B------:R-:W-:Y:S01]  /*11950*/  @!P1 VIADD R7, R7, 0x1 ;  /* 0x0000000107079836 */ /* 0x000fe20000000000 */
[----:B------:R-:W-:Y:S02]  /*11960*/  ISETP.NE.AND P1, PT, R25, RZ, PT ;  /* 0x000000ff1900720c */ /* 0x000fe40003f25270 */
[----:B------:R-:W-:Y:S01]  /*11970*/  ISETP.GE.U32.AND P0, PT, R9, R4, PT ;  /* 0x000000040900720c */ /* 0x000fe20003f06070 */
[----:B0-----:R-:W-:-:S04]  /*11980*/  IMAD.MOV R9, RZ, RZ, -R3 ;  /* 0x000000ffff097224 */ /* 0x001fc800078e0a03 */
[----:B------:R-:W-:-:S04]  /*11990*/  IMAD R9, R9, R6, RZ ;  /* 0x0000000609097224 */ /* 0x000fc800078e02ff */
[----:B------:R-:W-:Y:S01]  /*119a0*/  IMAD.HI.U32 R4, R3, R9, R2 ;  /* 0x0000000903047227 */ /* 0x000fe200078e0002 */
[----:B------:R-:W-:-:S03]  /*119b0*/  LOP3.LUT R2, R0, R25, RZ, 0x3c, !PT ;  /* 0x0000001900027212 */ /* 0x000fc600078e3cff */
[----:B------:R-:W-:Y:S01]  /*119c0*/  @P0 VIADD R7, R7, 0x1 ;  /* 0x0000000107070836 */ /* 0x000fe20000000000 */
[----:B------:R-:W-:Y:S02]  /*119d0*/  ISETP.GE.AND P2, PT, R2, RZ, PT ;  /* 0x000000ff0200720c */ /* 0x000fe40003f46270 */
[----:B------:R-:W-:-:S05]  /*119e0*/  IABS R2, R5 ;  /* 0x0000000500027213 */ /* 0x000fca0000000000 */
[----:B------:R-:W-:-:S06]  /*119f0*/  IMAD.MOV R2, RZ, RZ, -R2 ;  /* 0x000000ffff027224 */ /* 0x000fcc00078e0a02 */
[----:B------:R-:W-:Y:S01]  /*11a00*/  @!P2 IMAD.MOV R7, RZ, RZ, -R7 ;  /* 0x000000ffff07a224 */ /* 0x000fe200078e0a07 */
[----:B------:R-:W-:-:S04]  /*11a10*/  @!P1 LOP3.LUT R7, RZ, R25, RZ, 0x33, !PT ;  /* 0x00000019ff079212 */ /* 0x000fc800078e33ff */
[----:B------:R-:W-:-:S05]  /*11a20*/  IABS R3, R7 ;  /* 0x0000000700037213 */ /* 0x000fca0000000000 */
[----:B------:R-:W-:-:S04]  /*11a30*/  IMAD.HI.U32 R4, R4, R3, RZ ;  /* 0x0000000304047227 */ /* 0x000fc800078e00ff */
[----:B------:R-:W-:Y:S01]  /*11a40*/  IMAD R3, R4, R2, R3 ;  /* 0x0000000204037224 */ /* 0x000fe200078e0203 */
[----:B------:R-:W-:-:S04]  /*11a50*/  LOP3.LUT R2, R7, R5, RZ, 0x3c, !PT ;  /* 0x0000000507027212 */ /* 0x000fc800078e3cff */
[----:B------:R-:W-:Y:S02]  /*11a60*/  ISETP.GT.U32.AND P1, PT, R6, R3, PT ;  /* 0x000000030600720c */ /* 0x000fe40003f24070 */
[----:B------:R-:W-:-:S11]  /*11a70*/  ISETP.GE.AND P2, PT, R2, RZ, PT ;  /* 0x000000ff0200720c */ /* 0x000fd60003f46270 */
[----:B------:R-:W-:Y:S01]  /*11a80*/  @!P1 IMAD.IADD R3, R3, 0x1, -R6 ;  /* 0x0000000103039824 */ /* 0x000fe200078e0a06 */
[----:B------:R-:W-:Y:S02]  /*11a90*/  @!P1 IADD3 R4, R4, 0x1, RZ ;  /* 0x0000000104049810 */ /* 0x000fe40007ffe0ff */
[----:B------:R-:W-:Y:S02]  /*11aa0*/  ISETP.NE.AND P1, PT, R5, RZ, PT ;  /* 0x000000ff0500720c */ /* 0x000fe40003f25270 */
[----:B------:R-:W-:Y:S01]  /*11ab0*/  ISETP.GE.U32.AND P0, PT, R3, R6, PT ;  /* 0x000000060300720c */ /* 0x000fe20003f06070 */
[----:B------:R-:W-:-:S04]  /*11ac0*/  IMAD.MOV R3, RZ, RZ, -R7 ;  /* 0x000000ffff037224 */ /* 0x000fc800078e0a07 */
[----:B------:R-:W-:-:S08]  /*11ad0*/  IMAD R3, R25, R3, R0 ;  /* 0x0000000319037224 */ /* 0x000fd000078e0200 */
[----:B------:R-:W-:-:S04]  /*11ae0*/  @P0 VIADD R4, R4, 0x1 ;  /* 0x0000000104040836 */ /* 0x000fc80000000000 */
[----:B------:R-:W-:Y:S01]  /*11af0*/  @!P2 IMAD.MOV R4, RZ, RZ, -R4 ;  /* 0x000000ffff04a224 */ /* 0x000fe200078e0a04 */
[----:B------:R-:W-:-:S05]  /*11b00*/  @!P1 LOP3.LUT R4, RZ, R5, RZ, 0x33, !PT ;  /* 0x00000005ff049212 */ /* 0x000fca00078e33ff */
[--C-:B------:R-:W-:Y:S02]  /*11b10*/  IMAD.MOV R2, RZ, RZ, -R4.reuse ;  /* 0x000000ffff027224 */ /* 0x100fe400078e0a04 */
[C---:B------:R-:W-:Y:S02]  /*11b20*/  IMAD R4, R5.reuse, 0x1000000, R4 ;  /* 0x0100000005047824 */ /* 0x040fe400078e0204 */
[----:B------:R-:W-:-:S04]  /*11b30*/  IMAD R5, R5, R2, R7 ;  /* 0x0000000205057224 */ /* 0x000fc800078e0207 */
[----:B------:R-:W-:Y:S01]  /*11b40*/  IMAD R26, R5, 0x10000, R4 ;  /* 0x00010000051a7824 */ /* 0x000fe200078e0204 */
[----:B------:R-:W-:Y:S06]  /*11b50*/  BRA `(.L_x_2167) ;  /* 0x0000000000f07947 */ /* 0x000fec0003800000 */
.L_x_2166:
[----:B--2---:R-:W0:Y:S02]  /*11b60*/  LDC.64 R2, c[0x0][0xc90] ;  /* 0x00032400ff027b82 */ /* 0x004e240000000a00 */
[----:B0-----:R-:W-:-:S05]  /*11b70*/  IMAD.WIDE R2, R27, 0x4, R2 ;  /* 0x000000041b027825 */ /* 0x001fca00078e0202 */
[----:B------:R0:W3:Y:S02]  /*11b80*/  LDG.E R6, desc[UR40][R2.64] ;  /* 0x0000002802067981 */ /* 0x0000e4000c1e1900 */
[----:B0-----:R-:W-:Y:S02]  /*11b90*/  IMAD.MOV.U32 R2, RZ, RZ, RZ ;  /* 0x000000ffff027224 */ /* 0x001fe400078e00ff */
[----:B---3--:R-:W-:-:S05]  /*11ba0*/  IMAD R5, R25, R6, RZ ;  /* 0x0000000619057224 */ /* 0x008fca00078e02ff */
[----:B------:R-:W-:-:S04]  /*11bb0*/  IABS R7, R5 ;  /* 0x0000000500077213 */ /* 0x000fc80000000000 */
[----:B------:R-:W0:Y:S08]  /*11bc0*/  I2F.RP R8, R7 ;  /* 0x0000000700087306 */ /* 0x000e300000209400 */
[----:B0-----:R-:W0:Y:S02]  /*11bd0*/  MUFU.RCP R8, R8 ;  /* 0x0000000800087308 */ /* 0x001e240000001000 */
[----:B0-----:R-:W-:-:S06]  /*11be0*/  VIADD R9, R8, 0xffffffe ;  /* 0x0ffffffe08097836 */ /* 0x001fcc0000000000 */
[----:B------:R-:W1:Y:S02]  /*11bf0*/  F2I.FTZ.U32.TRUNC.NTZ R3, R9 ;  /* 0x0000000900037305 */ /* 0x000e64000021f000 */
[----:B-1----:R-:W-:-:S04]  /*11c00*/  IMAD.MOV R10, RZ, RZ, -R3 ;  /* 0x000000ffff0a7224 */ /* 0x002fc800078e0a03 */
        /* <DEDUP_REMOVED lines=25> */
[----:B0-----:R-:W-:-:S02]  /*11da0*/  IADD3 R2, R8, 0xffffffe, RZ ;  /* 0x0ffffffe08027810 */ /* 0x001fc40007ffe0ff */
[----:B------:R-:W-:-:S04]  /*11db0*/  IABS R8, R0 ;  /* 0x0000000000087213 */ /* 0x000fc80000000000 */
        /* <DEDUP_REMOVED lines=22> */
.L_x_2167:
[----:B------:R-:W-:-:S05]  /*11f20*/  LOP3.LUT R0, RZ, R3, RZ, 0x33, !PT ;  /* 0x00000003ff007212 */ /* 0x000fca00078e33ff */
[----:B------:R-:W-:Y:S01]  /*11f30*/  IMAD.IADD R25, R25, 0x1, R0 ;  /* 0x0000000119197824 */ /* 0x000fe200078e0200 */
[----:B------:R-:W-:Y:S06]  /*11f40*/  BRA `(.L_x_2168) ;  /* 0x00000000001c7947 */ /* 0x000fec0003800000 */
.L_x_2160:
[----:B------:R-:W-:Y:S01]  /*11f50*/  UMOV UR4, URZ ;  /* 0x0000003f00047c82 */ /* 0x000fe20008000000 */
[----:B------:R-:W-:Y:S01]  /*11f60*/  UMOV UR5, URZ ;  /* 0x0000003f00057c82 */ /* 0x000fe20008000000 */
[----:B------:R-:W-:Y:S01]  /*11f70*/  ULDC UR6, c[0x0][0xc3c] ;  /* 0x00030f0000067ab9 */ /* 0x000fe20000000800 */
[----:B------:R-:W-:Y:S02]  /*11f80*/  IMAD.MOV.U32 R24, RZ, RZ, R0 ;  /* 0x000000ffff187224 */ /* 0x000fe400078e0000 */
[----:B------:R-:W-:Y:S02]  /*11f90*/  IMAD.U32 R25, RZ, RZ, UR4 ;  /* 0x00000004ff197e24 */ /* 0x000fe4000f8e00ff */
[----:B------:R-:W-:Y:S02]  /*11fa0*/  IMAD.U32 R26, RZ, RZ, UR5 ;  /* 0x00000005ff1a7e24 */ /* 0x000fe4000f8e00ff */
[----:B------:R-:W-:-:S07]  /*11fb0*/  IMAD.U32 R27, RZ, RZ, UR6 ;  /* 0x00000006ff1b7e24 */ /* 0x000fce000f8e00ff */
.L_x_2168:
        /* <DEDUP_REMOVED lines=10> */
.L_x_2157:
[----:B------:R-:W-:Y:S02]  /*12060*/  ULDC UR4, c[0x0][0xc3c] ;  /* 0x00030f0000047ab9 */ /* 0x000fe40000000800 */
[----:B----4-:R-:W-:-:S13]  /*12070*/  ISETP.GE.AND P0, PT, R27, UR4, PT ;  /* 0x000000041b007c0c */ /* 0x010fda000bf06270 */
[----:B------:R-:W-:Y:S05]  /*12080*/  @!P0 BRA `(.L_x_2169) ;  /* 0xffffffb000748947 */ /* 0x000fea000383ffff */
[----:B------:R-:W-:Y:S05]  /*12090*/  BSYNC B8 ;  /* 0x0000000000087941 */ /* 0x000fea0003800000 */
.L_x_2077:
[----:B0-----:R-:W4:Y:S01]  /*120a0*/  LDL.LU R0, [R1+0x28] ;  /* 0x0000280001007983 */ /* 0x001f220000300800 */
[----:B------:R-:W-:Y:S01]  /*120b0*/  BSSY B0, `(.L_x_2170) ;  /* 0x000000b000007945 */ /* 0x000fe20003800000 */
[----:B------:R-:W0:Y:S01]  /*120c0*/  S2R R5, SR_CgaCtaId ;  /* 0x0000000000057919 */ /* 0x000e220000008800 */
[----:B----4-:R-:W-:-:S05]  /*120d0*/  VIADD R0, R0, 0x1 ;  /* 0x0000000100007836 */ /* 0x010fca0000000000 */
[----:B------:R-:W-:-:S04]  /*120e0*/  LEA.HI R2, R0, R0, RZ, 0x1 ;  /* 0x0000000000027211 */ /* 0x000fc800078f08ff */
[----:B------:R-:W-:Y:S02]  /*120f0*/  LOP3.LUT R3, R2, 0xfffffffe, RZ, 0xc0, !PT ;  /* 0xfffffffe02037812 */ /* 0x000fe400078ec0ff */
[----:B------:R-:W-:Y:S02]  /*12100*/  MOV R2, 0x400 ;  /* 0x0000040000027802 */ /* 0x000fe40000000f00 */
[----:B------:R-:W-:Y:S02]  /*12110*/  IADD3 R0, R0, -R3, RZ ;  /* 0x8000000300007210 */ /* 0x000fe40007ffe0ff */
[----:B0-----:R-:W-:Y:S02]  /*12120*/  LEA R9, R5, R2, 0x18 ;  /* 0x0000000205097211 */ /* 0x001fe400078ec0ff */
[----:B------:R-:W-:-:S04]  /*12130*/  SHF.L.U32 R0, R0, 0x1f, RZ ;  /* 0x0000001f00007819 */ /* 0x000fc800000006ff */
[----:B------:R-:W0:Y:S02]  /*12140*/  SYNCS.PHASECHK.TRANS64.TRYWAIT P0, [R9+URZ+0x16820], R0 ;  /* 0x01682000090075a7 */ /* 0x000e24000800017f */
[----:B0-----:R-:W-:Y:S05]  /*12150*/  @!P0 BRA `(.L_x_2171) ;  /* 0x0000002000c08947 */ /* 0x001fea0003800000 */
.L_x_2248:
[----:B------:R-:W-:Y:S05]  /*12160*/  BSYNC B0 ;  /* 0x0000000000007941 */ /* 0x000fea0003800000 */
.L_x_2170:
[----:B------:R-:W-:-:S03]  /*12170*/  UMOV UR4, 0xffffffff ;  /* 0xffffffff00047882 */ /* 0x000fc60000000000 */
[----:B------:R-:W-:Y:S05]  /*12180*/  BRA.DIV UR4, `(.L_x_2172) ;  /* 0x0000002204c87947 */ /* 0x000fea000b800000 */
[----:B0-----:R-:W0:Y:S02]  /*12190*/  S2R R0, SR_TID.X ;  /* 0x0000000000007919 */ /* 0x001e240000002100 */
[----:B0-----:R-:W-:-:S04]  /*121a0*/  SHF.R.U32.HI R0, RZ, 0x5, R0 ;  /* 0x00000005ff007819 */ /* 0x001fc80000011600 */
[----:B------:R-:W-:-:S05]  /*121b0*/  LOP3.LUT R0, R0, 0x3, RZ, 0xc0, !PT ;  /* 0x0000000300007812 */ /* 0x000fca00078ec0ff */
[----:B------:R0:W4:Y:S02]  /*121c0*/  SHFL.IDX PT, R14, R0, RZ, 0x1f ;  /* 0x00001fff000e7589 */ /* 0x00012400000e0000 */
.L_x_2251:
[----:B----4-:R-:W-:Y:S01]  /*121d0*/  ISETP.NE.AND P0, PT, R14, RZ, PT ;  /* 0x000000ff0e00720c */ /* 0x010fe20003f05270 */
[----:B------:R-:W-:-:S12]  /*121e0*/  BSSY B0, `(.L_x_2173) ;  /* 0x0000024000007945 */ /* 0x000fd80003800000 */
[----:B------:R-:W-:Y:S05]  /*121f0*/  @P0 BRA `(.L_x_2174) ;  /* 0x0000000000880947 */ /* 0x000fea0003800000 */
[----:B------:R-:W-:-:S03]  /*12200*/  UMOV UR4, 0xffffffff ;  /* 0xffffffff00047882 */ /* 0x000fc60000000000 */
[----:B------:R-:W-:Y:S05]  /*12210*/  BRA.DIV UR4, `(.L_x_2175) ;  /* 0x0000002204d87947 */ /* 0x000fea000b800000 */
[----:B------:R-:W-:-:S13]  /*12220*/  ELECT P6, URZ, PT ;  /* 0x00000000003f782f */ /* 0x000fda00038c0000 */
.L_x_2254:
[----:B------:R-:W-:Y:S05]  /*12230*/  @!P6 BRA `(.L_x_2174) ;  /* 0x000000000078e947 */ /* 0x000fea0003800000 */
[----:B0-----:R-:W4:Y:S02]  /*12240*/  LDL.LU R0, [R1+0x40] ;  /* 0x0000400001007983 */ /* 0x001f240000300800 */
[----:B----4-:R-:W-:-:S04]  /*12250*/  LOP3.LUT R0, R0, 0x2, RZ, 0xfc, !PT ;  /* 0x0000000200007812 */ /* 0x010fc800078efcff */
[----:B------:R-:W-:-:S13]  /*12260*/  ISETP.NE.AND P2, PT, R0, 0x3, PT ;  /* 0x000000030000780c */ /* 0x000fda0003f45270 */
[----:B------:R-:W-:Y:S05]  /*12270*/  @!P2 BRA `(.L_x_2176) ;  /* 0x000000000004a947 */ /* 0x000fea0003800000 */
[----:B------:R-:W-:Y:S01]  /*12280*/  BPT.TRAP 0x1 ;  /* 0x000000040000795c */ /* 0x000fe20000300000 */
.L_x_2176:
[----:B------:R-:W-:Y:S01]  /*12290*/  VIADD R3, R9, 0x16840 ;  /* 0x0001684009037836 */ /* 0x000fe20000000000 */
[----:B------:R-:W-:Y:S01]  /*122a0*/  SHF.L.U32 R2, R28, 0x1f, RZ ;  /* 0x0000001f1c027819 */ /* 0x000fe200000006ff */
[C---:B------:R-:W-:Y:S02]  /*122b0*/  VIADD R0, R18.reuse, 0x1 ;  /* 0x0000000112007836 */ /* 0x040fe40000000000 */
[----:B---3--:R-:W-:-:S03]  /*122c0*/  IMAD R7, R18, 0x8, R3 ;  /* 0x0000000812077824 */ /* 0x008fc600078e0203 */
        /* <DEDUP_REMOVED lines=8> */
.L_x_2255:
[----:B------:R-:W3:Y:S02]  /*12350*/  SYNCS.PHASECHK.TRANS64.TRYWAIT P0, [R3+URZ], R0 ;  /* 0x00000000030075a7 */ /* 0x000ee4000800017f */
[----:B---3--:R-:W-:Y:S05]  /*12360*/  @!P0 BRA `(.L_x_2178) ;  /* 0x0000002000b88947 */ /* 0x008fea0003800000 */
.L_x_2256:
[----:B------:R-:W-:Y:S05]  /*12370*/  @!P2 BRA `(.L_x_2179) ;  /* 0x000000000004a947 */ /* 0x000fea0003800000 */
[----:B------:R-:W-:Y:S01]  /*12380*/  BPT.TRAP 0x1 ;  /* 0x000000040000795c */ /* 0x000fe20000300000 */
.L_x_2179:
[----:B---3--:R-:W-:-:S04]  /*12390*/  VIADD R3, R9, 0x16860 ;  /* 0x0001686009037836 */ /* 0x008fc80000000000 */
[----:B------:R-:W-:-:S04]  /*123a0*/  IMAD R5, R18, 0x8, R3 ;  /* 0x0000000812057824 */ /* 0x000fc800078e0203 */
[----:B------:R-:W3:Y:S02]  /*123b0*/  SYNCS.PHASECHK.TRANS64.TRYWAIT P0, [R5+URZ], R2 ;  /* 0x00000002050075a7 */ /* 0x000ee4000800017f */
[----:B---3--:R-:W-:Y:S05]  /*123c0*/  @!P0 BRA `(.L_x_2180) ;  /* 0x0000002000b48947 */ /* 0x008fea0003800000 */
.L_x_2257:
[----:B------:R-:W-:-:S07]  /*123d0*/  IMAD R3, R4, 0x8, R3 ;  /* 0x0000000804037824 */ /* 0x000fce00078e0203 */
.L_x_2181:
[----:B----4-:R4:W0:Y:S02]  /*123e0*/  SYNCS.PHASECHK.TRANS64.TRYWAIT P0, [R3+URZ], R0 ;  /* 0x00000000030075a7 */ /* 0x010824000800017f */
[----:B0-----:R-:W-:Y:S05]  /*123f0*/  @!P0 NANOSLEEP.SYNCS 0x989680 ;  /* 0x009896800000895d */ /* 0x001fea0003900000 */
[----:B------:R-:W0:Y:S02]  /*12400*/  @!P0 SYNCS.PHASECHK.TRANS64 P0, [R3+URZ], R0 ;  /* 0x00000000030085a7 */ /* 0x000e24000800007f */
[----:B0-----:R-:W-:Y:S05]  /*12410*/  @!P0 BRA `(.L_x_2181) ;  /* 0xfffffffc00f08947 */ /* 0x001fea000383ffff */
.L_x_2174:
[----:B------:R-:W-:Y:S05]  /*12420*/  BSYNC B0 ;  /* 0x0000000000007941 */ /* 0x000fea0003800000 */
.L_x_2173:
[----:B------:R-:W-:Y:S05]  /*12430*/  EXIT ;  /* 0x000000000000794d */ /* 0x000fea0003800000 */
.L_x_2028:
[----:B0-----:R-:W-:-:S04]  /*12440*/  IMAD.U32 R3, RZ, RZ, UR38 ;  /* 0x00000026ff037e24 */ /* 0x001fc8000f8e00ff */
[----:B------:R0:W1:Y:S03]  /*12450*/  SYNCS.PHASECHK.TRANS64.TRYWAIT P1, [R3+URZ+0x16800], R0 ;  /* 0x01680000030075a7 */ /* 0x000066000802017f */
[----:B-1----:R-:W-:Y:S05]  /*12460*/  @!P1 NANOSLEEP.SYNCS 0x989680 ;  /* 0x009896800000995d */ /* 0x002fea0003900000 */
[----:B------:R-:W1:Y:S02]  /*12470*/  @!P1 SYNCS.PHASECHK.TRANS64 P1, [R3+URZ+0x16800], R0 ;  /* 0x01680000030095a7 */ /* 0x000e64000802007f */
[----:B-1----:R-:W-:Y:S05]  /*12480*/  @!P1 BRA `(.L_x_2028) ;  /* 0xfffffffc00ec9947 */ /* 0x002fea000383ffff */
[----:B------:R-:W-:Y:S05]  /*12490*/  BRA `(.L_x_2182) ;  /* 0xfffffef400687947 */ /* 0x000fea000383ffff */
.L_x_2032:
[----:B-1----:R1:W2:Y:S02]  /*124a0*/  SYNCS.PHASECHK.TRANS64.TRYWAIT P2, [R0+URZ+0x16830], R3 ;  /* 0x01683003000075a7 */ /* 0x0022a4000804017f */
[----:B--2---:R-:W-:Y:S05]  /*124b0*/  @!P2 NANOSLEEP.SYNCS 0x989680 ;  /* 0x009896800000a95d */ /* 0x004fea0003900000 */
[----:B------:R-:W2:Y:S02]  /*124c0*/  @!P2 SYNCS.PHASECHK.TRANS64 P2, [R0+URZ+0x16830], R3 ;  /* 0x016830030000a5a7 */ /* 0x000ea4000804007f */
[----:B--2---:R-:W-:Y:S05]  /*124d0*/  @!P2 BRA `(.L_x_2032) ;  /* 0xfffffffc00f0a947 */ /* 0x004fea000383ffff */
[----:B------:R-:W-:Y:S05]  /*124e0*/  BRA `(.L_x_2031) ;  /* 0xfffffef4008c7947 */ /* 0x000fea000383ffff */
.L_x_2037:
[----:B-1----:R-:W-:-:S04]  /*124f0*/  IMAD.U32 R8, RZ, RZ, UR10 ;  /* 0x0000000aff087e24 */ /* 0x002fc8000f8e00ff */
[----:B------:R1:W2:Y:S03]  /*12500*/  SYNCS.PHASECHK.TRANS64.TRYWAIT P3, [R8+URZ+0x16830], R7 ;  /* 0x01683007080075a7 */ /* 0x0002a6000806017f */
[----:B--2---:R-:W-:Y:S05]  /*12510*/  @!P3 NANOSLEEP.SYNCS 0x989680 ;  /* 0x009896800000b95d */ /* 0x004fea0003900000 */
[----:B------:R-:W2:Y:S02]  /*12520*/  @!P3 SYNCS.PHASECHK.TRANS64 P3, [R8+URZ+0x16830], R7 ;  /* 0x016830070800b5a7 */ /* 0x000ea4000806007f */
[----:B--2---:R-:W-:Y:S05]  /*12530*/  @!P3 BRA `(.L_x_2037) ;  /* 0xfffffffc00ecb947 */ /* 0x004fea000383ffff */
[----:B------:R-:W-:Y:S05]  /*12540*/  BRA `(.L_x_2034) ;  /* 0xffffff1c00cc7947 */ /* 0x000fea000383ffff */
.L_x_2041:
[----:B-1----:R-:W-:-:S04]  /*12550*/  IMAD.U32 R8, RZ, RZ, UR10 ;  /* 0x0000000aff087e24 */ /* 0x002fc8000f8e00ff */
[----:B------:R1:W2:Y:S03]  /*12560*/  SYNCS.PHASECHK.TRANS64.TRYWAIT P3, [R8+URZ+0x16850], R7 ;  /* 0x01685007080075a7 */ /* 0x0002a6000806017f */
[----:B--2---:R-:W-:Y:S05]  /*12570*/  @!P3 NANOSLEEP.SYNCS 0x989680 ;  /* 0x009896800000b95d */ /* 0x004fea0003900000 */
[----:B------:R-:W2:Y:S02]  /*12580*/  @!P3 SYNCS.PHASECHK.TRANS64 P3, [R8+URZ+0x16850], R7 ;  /* 0x016850070800b5a7 */ /* 0x000ea4000806007f */
[----:B--2---:R-:W-:Y:S05]  /*12590*/  @!P3 BRA `(.L_x_2041) ;  /* 0xfffffffc00ecb947 */ /* 0x004fea000383ffff */
[----:B------:R-:W-:Y:S05]  /*125a0*/  BRA `(.L_x_2038) ;  /* 0xffffff20004c7947 */ /* 0x000fea000383ffff */
.L_x_2047:
[----:B-1----:R-:W-:-:S04]  /*125b0*/  IMAD.U32 R7, RZ, RZ, UR10 ;  /* 0x0000000aff077e24 */ /* 0x002fc8000f8e00ff */
[----:B------:R1:W2:Y:S03]  /*125c0*/  SYNCS.PHASECHK.TRANS64.TRYWAIT P2, [R7+URZ+0x16830], R6 ;  /* 0x01683006070075a7 */ /* 0x0002a6000804017f */
[----:B--2---:R-:W-:Y:S05]  /*125d0*/  @!P2 NANOSLEEP.SYNCS 0x989680 ;  /* 0x009896800000a95d */ /* 0x004fea0003900000 */
[----:B------:R-:W2:Y:S02]  /*125e0*/  @!P2 SYNCS.PHASECHK.TRANS64 P2, [R7+URZ+0x16830], R6 ;  /* 0x016830060700a5a7 */ /* 0x000ea4000804007f */
[----:B--2---:R-:W-:Y:S05]  /*125f0*/  @!P2 BRA `(.L_x_2047) ;  /* 0xfffffffc00eca947 */ /* 0x004fea000383ffff */
[----:B------:R-:W-:Y:S05]  /*12600*/  BRA `(.L_x_2044) ;  /* 0xffffff4c00347947 */ /* 0x000fea000383ffff */
.L_x_2051:
[----:B-1----:R-:W-:-:S04]  /*12610*/  IMAD.U32 R7, RZ, RZ, UR10 ;  /* 0x0000000aff077e24 */ /* 0x002fc8000f8e00ff */
[----:B------:R1:W2:Y:S03]  /*12620*/  SYNCS.PHASECHK.TRANS64.TRYWAIT P2, [R7+URZ+0x16850], R6 ;  /* 0x01685006070075a7 */ /* 0x0002a6000804017f */
[----:B--2---:R-:W-:Y:S05]  /*12630*/  @!P2 NANOSLEEP.SYNCS 0x989680 ;  /* 0x009896800000a95d */ /* 0x004fea0003900000 */
[----:B------:R-:W2:Y:S02]  /*12640*/  @!P2 SYNCS.PHASECHK.TRANS64 P2, [R7+URZ+0x16850], R6 ;  /* 0x016850060700a5a7 */ /* 0x000ea4000804007f */
[----:B--2---:R-:W-:Y:S05]  /*12650*/  @!P2 BRA `(.L_x_2051) ;  /* 0xfffffffc00eca947 */ /* 0x004fea000383ffff */
[----:B------:R-:W-:Y:S05]  /*12660*/  BRA `(.L_x_2048) ;  /* 0xffffff4c00b47947 */ /* 0x000fea000383ffff */
.L_x_2056:
[----:B-1----:R-:W-:-:S04]  /*12670*/  IMAD.U32 R4, RZ, RZ, UR5 ;  /* 0x00000005ff047e24 */ /* 0x002fc8000f8e00ff */
[----:B------:R1:W2:Y:S03]  /*12680*/  SYNCS.PHASECHK.TRANS64.TRYWAIT P0, [R4+URZ+0x16850], R3 ;  /* 0x01685003040075a7 */ /* 0x0002a6000800017f */
[----:B--2---:R-:W-:Y:S05]  /*12690*/  @!P0 NANOSLEEP.SYNCS 0x989680 ;  /* 0x009896800000895d */ /* 0x004fea0003900000 */
[----:B------:R-:W2:Y:S02]  /*126a0*/  @!P0 SYNCS.PHASECHK.TRANS64 P0, [R4+URZ+0x16850], R3 ;  /* 0x01685003040085a7 */ /* 0x000ea4000800007f */
[----:B--2---:R-:W-:Y:S05]  /*126b0*/  @!P0 BRA `(.L_x_2056) ;  /* 0xfffffffc00ec8947 */ /* 0x004fea000383ffff */
[----:B------:R-:W-:Y:S05]  /*126c0*/  BRA `(.L_x_2055) ;  /* 0xffffff7000187947 */ /* 0x000fea000383ffff */
.L_x_2091:
[----:B------:R-:W2:Y:S01]  /*126d0*/  S2R R20, SR_TID.X ;  /* 0x0000000000147919 */ /* 0x000ea20000002100 */
[----:B------:R-:W-:Y:S01]  /*126e0*/  BSSY B0, `(.L_x_2183) ;  /* 0x000000a000007945 */ /* 0x000fe20003800000 */
[----:B------:R-:W-:Y:S01]  /*126f0*/  IMAD.MOV.U32 R12, RZ, RZ, RZ ;  /* 0x000000ffff0c7224 */ /* 0x000fe200078e00ff */
[----:B------:R-:W-:Y:S01]  /*12700*/  MOV R11, 0x1f ;  /* 0x0000001f000b7802 */ /* 0x000fe20000000f00 */
[----:B------:R-:W-:Y:S01]  /*12710*/  IMAD.MOV.U32 R15, RZ, RZ, -0x1 ;  /* 0xffffffffff0f7424 */ /* 0x000fe200078e00ff */
[----:B--2---:R-:W-:-:S04]  /*12720*/  SHF.R.U32.HI R20, RZ, 0x5, R20 ;  /* 0x00000005ff147819 */ /* 0x004fc80000011614 */
[----:B------:R-:W-:-:S05]  /*12730*/  LOP3.LUT R20, R20, 0x3, RZ, 0xc0, !PT ;  /* 0x0000000314147812 */ /* 0x000fca00078ec0ff */
[----:B------:R-:W-:-:S07]  /*12740*/  IMAD.MOV.U32 R13, RZ, RZ, R20 ;  /* 0x000000ffff0d7224 */ /* 0x000fce00078e0014 */
[----:B01-3--:R-:W-:Y:S05]  /*12750*/  WARPSYNC.COLLECTIVE R15, `(.L_x_2184) ;  /* 0x000000000f087348 */ /* 0x00bfea0003c00000 */
[----:B------:R2:W4:Y:S02]  /*12760*/  SHFL.IDX P6, R14, R13, R12, R11 ;  /* 0x0000000c0d0e7389 */ /* 0x00052400000c000b */
[----:B01234-:R-:W-:Y:S01]  /*12770*/  ENDCOLLECTIVE ;  /* 0x000000000000791b */ /* 0x01ffe20003800000 */
.L_x_2184:
[----:B------:R-:W-:Y:S05]  /*12780*/  BSYNC B0 ;  /* 0x0000000000007941 */ /* 0x000fea0003800000 */
.L_x_2183:
[----:B------:R-:W-:Y:S05]  /*12790*/  BRA `(.L_x_2185) ;  /* 0xffffffb8005c7947 */ /* 0x000fea000383ffff */
.L_x_2093:
[----:B------:R-:W-:Y:S01]  /*127a0*/  BSSY B0, `(.L_x_2186) ;  /* 0x0000006000007945 */ /* 0x000fe20003800000 */
[----:B------:R-:W-:-:S07]  /*127b0*/  IMAD.MOV.U32 R15, RZ, RZ, -0x1 ;  /* 0xffffffffff0f7424 */ /* 0x000fce00078e00ff */
[----:B0123--:R-:W-:Y:S05]  /*127c0*/  WARPSYNC.COLLECTIVE R15, `(.L_x_2187) ;  /* 0x000000000f0c7348 */ /* 0x00ffea0003c00000 */
[----:B------:R-:W-:Y:S02]  /*127d0*/  ELECT P6, UR62, PT ;  /* 0x00000000003e782f */ /* 0x000fe400038c0000 */
[----:B------:R-:W-:Y:S01]  /*127e0*/  MOV R14, UR62 ;  /* 0x0000003e000e7c02 */ /* 0x000fe20008000f00 */
[----:B0123--:R-:W-:Y:S10]  /*127f0*/  ENDCOLLECTIVE ;  /* 0x000000000000791b */ /* 0x00fff40003800000 */
.L_x_2187:
[----:B------:R-:W-:Y:S05]  /*12800*/  BSYNC B0 ;  /* 0x0000000000007941 */ /* 0x000fea0003800000 */
.L_x_2186:
[----:B------:R-:W-:Y:S05]  /*12810*/  BRA `(.L_x_2188) ;  /* 0xffffffb8005c7947 */ /* 0x000fea000383ffff */
.L_x_2095:
[----:B--2---:R2:W4:Y:S02]  /*12820*/  SYNCS.PHASECHK.TRANS64.TRYWAIT P0, [R0+URZ+0x16840], R2 ;  /* 0x01684002000075a7 */ /* 0x004524000800017f */
[----:B----4-:R-:W-:Y:S05]  /*12830*/  @!P0 NANOSLEEP.SYNCS 0x989680 ;  /* 0x009896800000895d */ /* 0x010fea0003900000 */
[----:B------:R-:W4:Y:S02]  /*12840*/  @!P0 SYNCS.PHASECHK.TRANS64 P0, [R0+URZ+0x16840], R2 ;  /* 0x01684002000085a7 */ /* 0x000f24000800007f */
[----:B----4-:R-:W-:Y:S05]  /*12850*/  @!P0 BRA `(.L_x_2095) ;  /* 0xfffffffc00f08947 */ /* 0x010fea000383ffff */
[----:B------:R-:W-:Y:S05]  /*12860*/  BRA `(.L_x_2189) ;  /* 0xffffffb800ac7947 */ /* 0x000fea000383ffff */
.L_x_2099:
[----:B------:R-:W2:Y:S01]  /*12870*/  LDL.LU R11, [R1+0x20] ;  /* 0x00002000010b7983 */ /* 0x000ea20000300800 */
[----:B------:R-:W-:Y:S02]  /*12880*/  IMAD.MOV.U32 R13, RZ, RZ, R4 ;  /* 0x000000ffff0d7224 */ /* 0x000fe400078e0004 */
[----:B------:R-:W-:Y:S02]  /*12890*/  IMAD.MOV.U32 R12, RZ, RZ, RZ ;  /* 0x000000ffff0c7224 */ /* 0x000fe400078e00ff */
[----:B------:R-:W-:Y:S02]  /*128a0*/  IMAD.MOV.U32 R15, RZ, RZ, -0x1 ;  /* 0xffffffffff0f7424 */ /* 0x000fe400078e00ff */
        /* <DEDUP_REMOVED lines=8> */
.L_x_2190:
[----:B------:R-:W-:Y:S02]  /*12930*/  IMAD.MOV.U32 R13, RZ, RZ, R0 ;  /* 0x000000ffff0d7224 */ /* 0x000fe400078e0000 */
[----:B------:R-:W-:-:S07]  /*12940*/  IMAD.MOV.U32 R6, RZ, RZ, R14 ;  /* 0x000000ffff067224 */ /* 0x000fce00078e000e */
[----:B------:R-:W-:Y:S05]  /*12950*/  WARPSYNC.COLLECTIVE R15, `(.L_x_2191) ;  /* 0x000000000f087348 */ /* 0x000fea0003c00000 */
[----:B------:R0:W1:Y:S02]  /*12960*/  SHFL.IDX P6, R14, R13, R12, R11 ;  /* 0x0000000c0d0e7389 */ /* 0x00006400000c000b */
[----:B01----:R-:W-:Y:S01]  /*12970*/  ENDCOLLECTIVE ;  /* 0x000000000000791b */ /* 0x003fe20003800000 */
.L_x_2191:
[----:B------:R-:W-:Y:S02]  /*12980*/  IMAD.MOV.U32 R13, RZ, RZ, R4 ;  /* 0x000000ffff0d7224 */ /* 0x000fe400078e0004 */
[----:B------:R-:W-:Y:S02]  /*12990*/  IMAD.MOV.U32 R12, RZ, RZ, 0x1 ;  /* 0x00000001ff0c7424 */ /* 0x000fe400078e00ff */
[----:B------:R-:W-:-:S07]  /*129a0*/  IMAD.MOV.U32 R7, RZ, RZ, R14 ;  /* 0x000000ffff077224 */ /* 0x000fce00078e000e */
[----:B------:R-:W-:Y:S05]  /*129b0*/  WARPSYNC.COLLECTIVE R15, `(.L_x_2192) ;  /* 0x000000000f087348 */ /* 0x000fea0003c00000 */
[----:B------:R0:W1:Y:S02]  /*129c0*/  SHFL.IDX P6, R14, R13, R12, R11 ;  /* 0x0000000c0d0e7389 */ /* 0x00006400000c000b */
[----:B01----:R-:W-:Y:S01]  /*129d0*/  ENDCOLLECTIVE ;  /* 0x000000000000791b */ /* 0x003fe20003800000 */
.L_x_2192:
        /* <DEDUP_REMOVED lines=15> */
.L_x_2193:
[----:B------:R-:W-:Y:S02]  /*12ad0*/  IMAD.MOV.U32 R13, RZ, RZ, R4 ;  /* 0x000000ffff0d7224 */ /* 0x000fe400078e0004 */
[----:B------:R-:W-:Y:S01]  /*12ae0*/  IMAD.MOV.U32 R12, RZ, RZ, 0x2 ;  /* 0x00000002ff0c7424 */ /* 0x000fe200078e00ff */
[----:B------:R-:W-:-:S07]  /*12af0*/  MOV R7, R14 ;  /* 0x0000000e00077202 */ /* 0x000fce0000000f00 */
[----:B------:R-:W-:Y:S05]  /*12b00*/  WARPSYNC.COLLECTIVE R15, `(.L_x_2194) ;  /* 0x000000000f087348 */ /* 0x000fea0003c00000 */
[----:B------:R0:W1:Y:S02]  /*12b10*/  SHFL.IDX P6, R14, R13, R12, R11 ;  /* 0x0000000c0d0e7389 */ /* 0x00006400000c000b */
[----:B01----:R-:W-:Y:S01]  /*12b20*/  ENDCOLLECTIVE ;  /* 0x000000000000791b */ /* 0x003fe20003800000 */
.L_x_2194:
        /* <DEDUP_REMOVED lines=16> */
.L_x_2195:
[----:B------:R-:W-:Y:S02]  /*12c30*/  IMAD.MOV.U32 R13, RZ, RZ, R4 ;  /* 0x000000ffff0d7224 */ /* 0x000fe400078e0004 */
[----:B------:R-:W-:Y:S02]  /*12c40*/  IMAD.MOV.U32 R12, RZ, RZ, 0x3 ;  /* 0x00000003ff0c7424 */ /* 0x000fe400078e00ff */
[----:B------:R-:W-:-:S07]  /*12c50*/  IMAD.MOV.U32 R7, RZ, RZ, R14 ;  /* 0x000000ffff077224 */ /* 0x000fce00078e000e */
[----:B------:R-:W-:Y:S05]  /*12c60*/  WARPSYNC.COLLECTIVE R15, `(.L_x_2196) ;  /* 0x000000000f087348 */ /* 0x000fea0003c00000 */
[----:B------:R0:W1:Y:S02]  /*12c70*/  SHFL.IDX P6, R14, R13, R12, R11 ;  /* 0x0000000c0d0e7389 */ /* 0x00006400000c000b */
[----:B01----:R-:W-:Y:S01]  /*12c80*/  ENDCOLLECTIVE ;  /* 0x000000000000791b */ /* 0x003fe20003800000 */
.L_x_2196:
        /* <DEDUP_REMOVED lines=16> */
.L_x_2197:
[----:B------:R-:W-:Y:S02]  /*12d90*/  IMAD.MOV.U32 R13, RZ, RZ, R4 ;  /* 0x000000ffff0d7224 */ /* 0x000fe400078e0004 */
[----:B------:R-:W-:Y:S02]  /*12da0*/  IMAD.MOV.U32 R12, RZ, RZ, 0x4 ;  /* 0x00000004ff0c7424 */ /* 0x000fe400078e00ff */
[----:B------:R-:W-:-:S07]  /*12db0*/  IMAD.MOV.U32 R7, RZ, RZ, R14 ;  /* 0x000000ffff077224 */ /* 0x000fce00078e000e */
[----:B------:R-:W-:Y:S05]  /*12dc0*/  WARPSYNC.COLLECTIVE R15, `(.L_x_2198) ;  /* 0x000000000f087348 */ /* 0x000fea0003c00000 */
[----:B------:R0:W1:Y:S02]  /*12dd0*/  SHFL.IDX P6, R14, R13, R12, R11 ;  /* 0x0000000c0d0e7389 */ /* 0x00006400000c000b */
[----:B01----:R-:W-:Y:S01]  /*12de0*/  ENDCOLLECTIVE ;  /* 0x000000000000791b */ /* 0x003fe20003800000 */
.L_x_2198:
        /* <DEDUP_REMOVED lines=16> */
.L_x_2199:
[----:B------:R-:W-:Y:S02]  /*12ef0*/  IMAD.MOV.U32 R13, RZ, RZ, R4 ;  /* 0x000000ffff0d7224 */ /* 0x000fe400078e0004 */
[----:B------:R-:W-:Y:S02]  /*12f00*/  IMAD.MOV.U32 R12, RZ, RZ, 0x5 ;  /* 0x00000005ff0c7424 */ /* 0x000fe400078e00ff */
[----:B------:R-:W-:-:S07]  /*12f10*/  IMAD.MOV.U32 R7, RZ, RZ, R14 ;  /* 0x000000ffff077224 */ /* 0x000fce00078e000e */
[----:B------:R-:W-:Y:S05]  /*12f20*/  WARPSYNC.COLLECTIVE R15, `(.L_x_2200) ;  /* 0x000000000f087348 */ /* 0x000fea0003c00000 */
[----:B------:R0:W1:Y:S02]  /*12f30*/  SHFL.IDX P6, R14, R13, R12, R11 ;  /* 0x0000000c0d0e7389 */ /* 0x00006400000c000b */
[----:B01----:R-:W-:Y:S01]  /*12f40*/  ENDCOLLECTIVE ;  /* 0x000000000000791b */ /* 0x003fe20003800000 */
.L_x_2200:
        /* <DEDUP_REMOVED lines=16> */
.L_x_2201:
[----:B------:R-:W-:Y:S01]  /*13050*/  IMAD.MOV.U32 R13, RZ, RZ, R4 ;  /* 0x000000ffff0d7224 */ /* 0x000fe200078e0004 */
[----:B------:R-:W-:Y:S01]  /*13060*/  MOV R12, 0x6 ;  /* 0x00000006000c7802 */ /* 0x000fe20000000f00 */
[----:B------:R-:W-:-:S07]  /*13070*/  IMAD.MOV.U32 R7, RZ, RZ, R14 ;  /* 0x000000ffff077224 */ /* 0x000fce00078e000e */
[----:B------:R-:W-:Y:S05]  /*13080*/  WARPSYNC.COLLECTIVE R15, `(.L_x_2202) ;  /* 0x000000000f087348 */ /* 0x000fea0003c00000 */
[----:B------:R0:W1:Y:S02]  /*13090*/  SHFL.IDX P6, R14, R13, R12, R11 ;  /* 0x0000000c0d0e7389 */ /* 0x00006400000c000b */
[----:B01----:R-:W-:Y:S01]  /*130a0*/  ENDCOLLECTIVE ;  /* 0x000000000000791b */ /* 0x003fe20003800000 */
.L_x_2202:
        /* <DEDUP_REMOVED lines=16> */
.L_x_2203:
[----:B------:R-:W-:Y:S02]  /*131b0*/  IMAD.MOV.U32 R13, RZ, RZ, R4 ;  /* 0x000000ffff0d7224 */ /* 0x000fe400078e0004 */
[----:B------:R-:W-:Y:S02]  /*131c0*/  IMAD.MOV.U32 R12, RZ, RZ, 0x7 ;  /* 0x00000007ff0c7424 */ /* 0x000fe400078e00ff */
[----:B------:R-:W-:-:S07]  /*131d0*/  IMAD.MOV.U32 R7, RZ, RZ, R14 ;  /* 0x000000ffff077224 */ /* 0x000fce00078e000e */
[----:B------:R-:W-:Y:S05]  /*131e0*/  WARPSYNC.COLLECTIVE R15, `(.L_x_2204) ;  /* 0x000000000f087348 */ /* 0x000fea0003c00000 */
[----:B------:R0:W1:Y:S02]  /*131f0*/  SHFL.IDX P6, R14, R13, R12, R11 ;  /* 0x0000000c0d0e7389 */ /* 0x00006400000c000b */
[----:B01----:R-:W-:Y:S01]  /*13200*/  ENDCOLLECTIVE ;  /* 0x000000000000791b */ /* 0x003fe20003800000 */
.L_x_2204:
        /* <DEDUP_REMOVED lines=11> */
.L_x_2205:
        /* <DEDUP_REMOVED lines=13> */
.L_x_2206:
        /* <DEDUP_REMOVED lines=9> */
[----:B------:R-:W-:-:S07]  /*13420*/  MOV R0, R14 ;  /* 0x0000000e00007202 */ /* 0x000fce0000000f00 */
[----:B0-----:R-:W-:Y:S05]  /*13430*/  WARPSYNC.COLLECTIVE R15, `(.L_x_2207) ;  /* 0x000000000f087348 */ /* 0x001fea0003c00000 */
[----:B------:R1:W2:Y:S02]  /*13440*/  SHFL.IDX P6, R14, R13, R12, R11 ;  /* 0x0000000c0d0e7389 */ /* 0x0002a400000c000b */
[----:B012---:R-:W-:Y:S01]  /*13450*/  ENDCOLLECTIVE ;  /* 0x000000000000791b */ /* 0x007fe20003800000 */
.L_x_2207:
[----:B------:R-:W-:Y:S02]  /*13460*/  IMAD.MOV.U32 R13, RZ, RZ, R2 ;  /* 0x000000ffff0d7224 */ /* 0x000fe400078e0002 */
[----:B------:R-:W-:Y:S02]  /*13470*/  IMAD.MOV.U32 R12, RZ, RZ, 0x1 ;  /* 0x00000001ff0c7424 */ /* 0x000fe400078e00ff */
[----:B------:R-:W-:-:S07]  /*13480*/  IMAD.MOV.U32 R8, RZ, RZ, R14 ;  /* 0x000000ffff087224 */ /* 0x000fce00078e000e */
[----:B------:R-:W-:Y:S05]  /*13490*/  WARPSYNC.COLLECTIVE R15, `(.L_x_2208) ;  /* 0x000000000f087348 */ /* 0x000fea0003c00000 */
[----:B------:R0:W1:Y:S02]  /*134a0*/  SHFL.IDX P6, R14, R13, R12, R11 ;  /* 0x0000000c0d0e7389 */ /* 0x00006400000c000b */
[----:B01----:R-:W-:Y:S01]  /*134b0*/  ENDCOLLECTIVE ;  /* 0x000000000000791b */ /* 0x003fe20003800000 */
.L_x_2208:
        /* <DEDUP_REMOVED lines=14> */
.L_x_2209:
[----:B------:R-:W-:Y:S02]  /*135a0*/  IMAD.MOV.U32 R13, RZ, RZ, R2 ;  /* 0x000000ffff0d7224 */ /* 0x000fe400078e0002 */
[----:B------:R-:W-:Y:S02]  /*135b0*/  IMAD.MOV.U32 R12, RZ, RZ, 0x2 ;  /* 0x00000002ff0c7424 */ /* 0x000fe400078e00ff */
[----:B------:R-:W-:-:S07]  /*135c0*/  IMAD.MOV.U32 R6, RZ, RZ, R14 ;  /* 0x000000ffff067224 */ /* 0x000fce00078e000e */
[----:B------:R-:W-:Y:S05]  /*135d0*/  WARPSYNC.COLLECTIVE R15, `(.L_x_2210) ;  /* 0x000000000f087348 */ /* 0x000fea0003c00000 */
[----:B------:R0:W1:Y:S02]  /*135e0*/  SHFL.IDX P6, R14, R13, R12, R11 ;  /* 0x0000000c0d0e7389 */ /* 0x00006400000c000b */
[----:B01----:R-:W-:Y:S01]  /*135f0*/  ENDCOLLECTIVE ;  /* 0x000000000000791b */ /* 0x003fe20003800000 */
.L_x_2210:
[----:B------:R-:W-:-:S05]  /*13600*/  @!P1 LEA R6, P2, R20, R6, 0x1 ;  /* 0x0000000614069211 */ /* 0x000fca00078408ff */
[----:B------:R-:W-:-:S04]  /*13610*/  @!P1 IMAD.X R0, RZ, RZ, R0, P2 ;  /* 0x000000ffff009224 */ /* 0x000fc800010e0600 */
[----:B------:R-:W-:Y:S01]  /*13620*/  @!P1 IMAD.MOV.U32 R7, RZ, RZ, R0 ;  /* 0x000000ffff079224 */ /* 0x000fe200078e0000 */
[----:B------:R-:W-:-:S04]  /*13630*/  MOV R13, R5 ;  /* 0x00000005000d7202 */ /* 0x000fc80000000f00 */
        /* <DEDUP_REMOVED lines=9> */
.L_x_2211:
[----:B------:R-:W-:Y:S02]  /*136d0*/  IMAD.MOV.U32 R13, RZ, RZ, R2 ;  /* 0x000000ffff0d7224 */ /* 0x000fe400078e0002 */
[----:B------:R-:W-:Y:S02]  /*136e0*/  IMAD.MOV.U32 R12, RZ, RZ, 0x3 ;  /* 0x00000003ff0c7424 */ /* 0x000fe400078e00ff */
[----:B------:R-:W-:-:S07]  /*136f0*/  IMAD.MOV.U32 R6, RZ, RZ, R14 ;  /* 0x000000ffff067224 */ /* 0x000fce00078e000e */
[----:B------:R-:W-:Y:S05]  /*13700*/  WARPSYNC.COLLECTIVE R15, `(.L_x_2212) ;  /* 0x000000000f087348 */ /* 0x000fea0003c00000 */
[----:B------:R0:W1:Y:S02]  /*13710*/  SHFL.IDX P6, R14, R13, R12, R11 ;  /* 0x0000000c0d0e7389 */ /* 0x00006400000c000b */
[----:B01----:R-:W-:Y:S01]  /*13720*/  ENDCOLLECTIVE ;  /* 0x000000000000791b */ /* 0x003fe20003800000 */
.L_x_2212:
        /* <DEDUP_REMOVED lines=12> */
.L_x_2213:
[----:B------:R-:W-:Y:S01]  /*137f0*/  IMAD.MOV.U32 R2, RZ, RZ, R14 ;  /* 0x000000ffff027224 */ /* 0x000fe200078e000e */
[----:B------:R-:W-:Y:S06]  /*13800*/  BRA `(.L_x_2214) ;  /* 0xffffffb800b07947 */ /* 0x000fec000383ffff */
.L_x_2102:
[----:B0-----:R0:W1:Y:S02]  /*13810*/  SYNCS.PHASECHK.TRANS64.TRYWAIT P0, [R17+URZ+0x16820], R0 ;  /* 0x01682000110075a7 */ /* 0x001064000800017f */
[----:B-1----:R-:W-:Y:S05]  /*13820*/  @!P0 NANOSLEEP.SYNCS 0x989680 ;  /* 0x009896800000895d */ /* 0x002fea0003900000 */
[----:B------:R-:W1:Y:S02]  /*13830*/  @!P0 SYNCS.PHASECHK.TRANS64 P0, [R17+URZ+0x16820], R0 ;  /* 0x01682000110085a7 */ /* 0x000e64000800007f */
[----:B-1----:R-:W-:Y:S05]  /*13840*/  @!P0 BRA `(.L_x_2102) ;  /* 0xfffffffc00f08947 */ /* 0x002fea000383ffff */
[----:B------:R-:W-:Y:S05]  /*13850*/  BRA `(.L_x_2215) ;  /* 0xffffffbc00107947 */ /* 0x000fea000383ffff */
.L_x_2111:
[----:B0-----:R0:W1:Y:S02]  /*13860*/  SYNCS.PHASECHK.TRANS64.TRYWAIT P0, [R4+URZ+0x16840], R2 ;  /* 0x01684002040075a7 */ /* 0x001064000800017f */
[----:B-1----:R-:W-:Y:S05]  /*13870*/  @!P0 NANOSLEEP.SYNCS 0x989680 ;  /* 0x009896800000895d */ /* 0x002fea0003900000 */
[----:B------:R-:W1:Y:S02]  /*13880*/  @!P0 SYNCS.PHASECHK.TRANS64 P0, [R4+URZ+0x16840], R2 ;  /* 0x01684002040085a7 */ /* 0x000e64000800007f */
[----:B-1----:R-:W-:Y:S05]  /*13890*/  @!P0 BRA `(.L_x_2111) ;  /* 0xfffffffc00f08947 */ /* 0x002fea000383ffff */
[----:B------:R-:W-:Y:S05]  /*138a0*/  BRA `(.L_x_2216) ;  /* 0xffffffbc00e07947 */ /* 0x000fea000383ffff */
.L_x_2116:
[----:B0-----:R0:W1:Y:S02]  /*138b0*/  SYNCS.PHASECHK.TRANS64.TRYWAIT P0, [R3+URZ+0x60], R2 ;  /* 0x00006002030075a7 */ /* 0x001064000800017f */
[----:B-1----:R-:W-:Y:S05]  /*138c0*/  @!P0 NANOSLEEP.SYNCS 0x989680 ;  /* 0x009896800000895d */ /* 0x002fea0003900000 */
[----:B------:R-:W1:Y:S02]  /*138d0*/  @!P0 SYNCS.PHASECHK.TRANS64 P0, [R3+URZ+0x60], R2 ;  /* 0x00006002030085a7 */ /* 0x000e64000800007f */
[----:B-1----:R-:W-:Y:S05]  /*138e0*/  @!P0 BRA `(.L_x_2116) ;  /* 0xfffffffc00f08947 */ /* 0x002fea000383ffff */
[----:B------:R-:W-:Y:S05]  /*138f0*/  BRA `(.L_x_2217) ;  /* 0xffffffc0006c7947 */ /* 0x000fea000383ffff */
.L_x_2124:
[----:B-1----:R1:W2:Y:S02]  /*13900*/  SYNCS.PHASECHK.TRANS64.TRYWAIT P0, [R2+URZ+0x16840], R3 ;  /* 0x01684003020075a7 */ /* 0x0022a4000800017f */
[----:B--2---:R-:W-:Y:S05]  /*13910*/  @!P0 NANOSLEEP.SYNCS 0x989680 ;  /* 0x009896800000895d */ /* 0x004fea0003900000 */
[----:B------:R-:W2:Y:S02]  /*13920*/  @!P0 SYNCS.PHASECHK.TRANS64 P0, [R2+URZ+0x16840], R3 ;  /* 0x01684003020085a7 */ /* 0x000ea4000800007f */
[----:B--2---:R-:W-:Y:S05]  /*13930*/  @!P0 BRA `(.L_x_2124) ;  /* 0xfffffffc00f08947 */ /* 0x004fea000383ffff */
[----:B------:R-:W-:Y:S05]  /*13940*/  BRA `(.L_x_2218) ;  /* 0xffffffc400ac7947 */ /* 0x000fea000383ffff */
.L_x_2129:
[----:B0-----:R0:W1:Y:S02]  /*13950*/  SYNCS.PHASECHK.TRANS64.TRYWAIT P0, [R10+URZ+0x60], R28 ;  /* 0x0000601c0a0075a7 */ /* 0x001064000800017f */
[----:B-1----:R-:W-:Y:S05]  /*13960*/  @!P0 NANOSLEEP.SYNCS 0x989680 ;  /* 0x009896800000895d */ /* 0x002fea0003900000 */
[----:B------:R-:W1:Y:S02]  /*13970*/  @!P0 SYNCS.PHASECHK.TRANS64 P0, [R10+URZ+0x60], R28 ;  /* 0x0000601c0a0085a7 */ /* 0x000e64000800007f */
[----:B-1----:R-:W-:Y:S05]  /*13980*/  @!P0 BRA `(.L_x_2129) ;  /* 0xfffffffc00f08947 */ /* 0x002fea000383ffff */
[----:B------:R-:W-:Y:S05]  /*13990*/  BRA `(.L_x_2219) ;  /* 0xffffffc800387947 */ /* 0x000fea000383ffff */
.L_x_2137:
[----:B-1----:R1:W2:Y:S02]  /*139a0*/  SYNCS.PHASECHK.TRANS64.TRYWAIT P0, [R2+URZ+0x16840], R3 ;  /* 0x01684003020075a7 */ /* 0x0022a4000800017f */
[----:B--2---:R-:W-:Y:S05]  /*139b0*/  @!P0 NANOSLEEP.SYNCS 0x989680 ;  /* 0x009896800000895d */ /* 0x004fea0003900000 */
[----:B------:R-:W2:Y:S02]  /*139c0*/  @!P0 SYNCS.PHASECHK.TRANS64 P0, [R2+URZ+0x16840], R3 ;  /* 0x01684003020085a7 */ /* 0x000ea4000800007f */
[----:B--2---:R-:W-:Y:S05]  /*139d0*/  @!P0 BRA `(.L_x_2137) ;  /* 0xfffffffc00f08947 */ /* 0x004fea000383ffff */
[----:B------:R-:W-:Y:S05]  /*139e0*/  BRA `(.L_x_2220) ;  /* 0xffffffcc00487947 */ /* 0x000fea000383ffff */
.L_x_2142:
[----:B0-----:R0:W1:Y:S02]  /*139f0*/  SYNCS.PHASECHK.TRANS64.TRYWAIT P0, [R7+URZ+0x60], R2 ;  /* 0x00006002070075a7 */ /* 0x001064000800017f */
[----:B-1----:R-:W-:Y:S05]  /*13a00*/  @!P0 NANOSLEEP.SYNCS 0x989680 ;  /* 0x009896800000895d */ /* 0x002fea0003900000 */
[----:B------:R-:W1:Y:S02]  /*13a10*/  @!P0 SYNCS.PHASECHK.TRANS64 P0, [R7+URZ+0x60], R2 ;  /* 0x00006002070085a7 */ /* 0x000e64000800007f */
[----:B-1----:R-:W-:Y:S05]  /*13a20*/  @!P0 BRA `(.L_x_2142) ;  /* 0xfffffffc00f08947 */ /* 0x002fea000383ffff */
[----:B------:R-:W-:Y:S05]  /*13a30*/  BRA `(.L_x_2221) ;  /* 0xffffffcc00d87947 */ /* 0x000fea000383ffff */
.L_x_2152:
[----:B0-----:R0:W1:Y:S02]  /*13a40*/  SYNCS.PHASECHK.TRANS64.TRYWAIT P0, [R3+URZ+0x16860], R0 ;  /* 0x01686000030075a7 */ /* 0x001064000800017f */
[----:B-1----:R-:W-:Y:S05]  /*13a50*/  @!P0 NANOSLEEP.SYNCS 0x989680 ;  /* 0x009896800000895d */ /* 0x002fea0003900000 */
[----:B------:R-:W1:Y:S02]  /*13a60*/  @!P0 SYNCS.PHASECHK.TRANS64 P0, [R3+URZ+0x16860], R0 ;  /* 0x01686000030085a7 */ /* 0x000e64000800007f */
[----:B-1----:R-:W-:Y:S05]  /*13a70*/  @!P0 BRA `(.L_x_2152) ;  /* 0xfffffffc00f08947 */ /* 0x002fea000383ffff */
[----:B------:R-:W-:Y:S05]  /*13a80*/  BRA `(.L_x_2222) ;  /* 0xffffffd000d87947 */ /* 0x000fea000383ffff */
.L_x_2158:
[----:B------:R-:W-:Y:S01]  /*13a90*/  BSSY B0, `(.L_x_2223) ;  /* 0x0000008000007945 */ /* 0x000fe20003800000 */
[----:B------:R-:W-:Y:S02]  /*13aa0*/  IMAD.MOV.U32 R13, RZ, RZ, R24 ;  /* 0x000000ffff0d7224 */ /* 0x000fe400078e0018 */
[----:B------:R-:W-:Y:S02]  /*13ab0*/  IMAD.MOV.U32 R12, RZ, RZ, RZ ;  /* 0x000000ffff0c7224 */ /* 0x000fe400078e00ff */
[----:B------:R-:W-:Y:S02]  /*13ac0*/  IMAD.MOV.U32 R11, RZ, RZ, 0x1f ;  /* 0x0000001fff0b7424 */ /* 0x000fe400078e00ff */
[----:B------:R-:W-:-:S07]  /*13ad0*/  IMAD.MOV.U32 R15, RZ, RZ, -0x1 ;  /* 0xffffffffff0f7424 */ /* 0x000fce00078e00ff */
[----:B-1-3--:R-:W-:Y:S05]  /*13ae0*/  WARPSYNC.COLLECTIVE R15, `(.L_x_2224) ;  /* 0x000000000f087348 */ /* 0x00afea0003c00000 */
[----:B------:R0:W2:Y:S02]  /*13af0*/  SHFL.IDX P6, R14, R13, R12, R11 ;  /* 0x0000000c0d0e7389 */ /* 0x0000a400000c000b */
[----:B0123--:R-:W-:Y:S01]  /*13b00*/  ENDCOLLECTIVE ;  /* 0x000000000000791b */ /* 0x00ffe20003800000 */
.L_x_2224:
[----:B------:R-:W-:Y:S05]  /*13b10*/  BSYNC B0 ;  /* 0x0000000000007941 */ /* 0x000fea0003800000 */
.L_x_2223:
        /* <DEDUP_REMOVED lines=9> */
.L_x_2225:
        /* <DEDUP_REMOVED lines=23> */
.L_x_2226:
[----:B------:R-:W-:Y:S01]  /*13d20*/  IMAD.MOV.U32 R12, RZ, RZ, 0x2 ;  /* 0x00000002ff0c7424 */ /* 0x000fe200078e00ff */
[----:B------:R-:W-:-:S05]  /*13d30*/  SEL R4, R14, RZ, P1 ;  /* 0x000000ff0e047207 */ /* 0x000fca0000800000 */
[----:B------:R-:W-:-:S04]  /*13d40*/  IMAD.IADD R4, R13, 0x1, R4 ;  /* 0x000000010d047824 */ /* 0x000fc800078e0204 */
[----:B------:R-:W-:-:S07]  /*13d50*/  IMAD.MOV.U32 R13, RZ, RZ, R4 ;  /* 0x000000ffff0d7224 */ /* 0x000fce00078e0004 */
[----:B------:R-:W-:Y:S05]  /*13d60*/  WARPSYNC.COLLECTIVE R15, `(.L_x_2227) ;  /* 0x000000000f087348 */ /* 0x000fea0003c00000 */
[----:B------:R0:W1:Y:S02]  /*13d70*/  SHFL.UP P6, R14, R13, R12, R11 ;  /* 0x0400000c0d0e7389 */ /* 0x00006400000c000b */
[----:B01----:R-:W-:Y:S01]  /*13d80*/  ENDCOLLECTIVE ;  /* 0x000000000000791b */ /* 0x003fe20003800000 */
.L_x_2227:
[----:B------:R-:W-:Y:S01]  /*13d90*/  IMAD.MOV.U32 R12, RZ, RZ, 0x4 ;  /* 0x00000004ff0c7424 */ /* 0x000fe200078e00ff */
[----:B------:R-:W-:-:S05]  /*13da0*/  SEL R3, R14, RZ, P2 ;  /* 0x000000ff0e037207 */ /* 0x000fca0001000000 */
[----:B------:R-:W-:-:S04]  /*13db0*/  IMAD.IADD R2, R4, 0x1, R3 ;  /* 0x0000000104027824 */ /* 0x000fc800078e0203 */
[----:B------:R-:W-:-:S07]  /*13dc0*/  IMAD.MOV.U32 R13, RZ, RZ, R2 ;  /* 0x000000ffff0d7224 */ /* 0x000fce00078e0002 */
[----:B------:R-:W-:Y:S05]  /*13dd0*/  WARPSYNC.COLLECTIVE R15, `(.L_x_2228) ;  /* 0x000000000f087348 */ /* 0x000fea0003c00000 */
[----:B------:R0:W1:Y:S02]  /*13de0*/  SHFL.UP P6, R14, R13, R12, R11 ;  /* 0x0400000c0d0e7389 */ /* 0x00006400000c000b */
[----:B01----:R-:W-:Y:S01]  /*13df0*/  ENDCOLLECTIVE ;  /* 0x000000000000791b */ /* 0x003fe20003800000 */
.L_x_2228:
[----:B------:R-:W-:Y:S01]  /*13e00*/  IMAD.MOV.U32 R12, RZ, RZ, 0x8 ;  /* 0x00000008ff0c7424 */ /* 0x000fe200078e00ff */
[----:B------:R-:W-:-:S05]  /*13e10*/  SEL R3, R14, RZ, P3 ;  /* 0x000000ff0e037207 */ /* 0x000fca0001800000 */
[----:B------:R-:W-:-:S05]  /*13e20*/  IMAD.IADD R3, R2, 0x1, R3 ;  /* 0x0000000102037824 */ /* 0x000fca00078e0203 */
[----:B------:R-:W-:-:S07]  /*13e30*/  MOV R13, R3 ;  /* 0x00000003000d7202 */ /* 0x000fce0000000f00 */
[----:B------:R-:W-:Y:S05]  /*13e40*/  WARPSYNC.COLLECTIVE R15, `(.L_x_2229) ;  /* 0x000000000f087348 */ /* 0x000fea0003c00000 */
[----:B------:R0:W1:Y:S02]  /*13e50*/  SHFL.UP P6, R14, R13, R12, R11 ;  /* 0x0400000c0d0e7389 */ /* 0x00006400000c000b */
[----:B01----:R-:W-:Y:S01]  /*13e60*/  ENDCOLLECTIVE ;  /* 0x000000000000791b */ /* 0x003fe20003800000 */
.L_x_2229:
[----:B------:R-:W-:Y:S01]  /*13e70*/  IMAD.MOV.U32 R12, RZ, RZ, 0x10 ;  /* 0x00000010ff0c7424 */ /* 0x000fe200078e00ff */
[----:B------:R-:W-:-:S05]  /*13e80*/  SEL R4, R14, RZ, P4 ;  /* 0x000000ff0e047207 */ /* 0x000fca0002000000 */
[----:B------:R-:W-:-:S04]  /*13e90*/  IMAD.IADD R4, R3, 0x1, R4 ;  /* 0x0000000103047824 */ /* 0x000fc800078e0204 */
[----:B------:R-:W-:-:S07]  /*13ea0*/  IMAD.MOV.U32 R13, RZ, RZ, R4 ;  /* 0x000000ffff0d7224 */ /* 0x000fce00078e0004 */
[----:B------:R-:W-:Y:S05]  /*13eb0*/  WARPSYNC.COLLECTIVE R15, `(.L_x_2230) ;  /* 0x000000000f087348 */ /* 0x000fea0003c00000 */
[----:B------:R0:W1:Y:S02]  /*13ec0*/  SHFL.UP P6, R14, R13, R12, R11 ;  /* 0x0400000c0d0e7389 */ /* 0x00006400000c000b */
[----:B01----:R-:W-:Y:S01]  /*13ed0*/  ENDCOLLECTIVE ;  /* 0x000000000000791b */ /* 0x003fe20003800000 */
.L_x_2230:
        /* <DEDUP_REMOVED lines=8> */
.L_x_2231:
[----:B------:R-:W-:Y:S05]  /*13f60*/  BRA `(.L_x_2232) ;  /* 0xffffffd400147947 */ /* 0x000fea000383ffff */
.L_x_2161:
[----:B------:R-:W-:Y:S01]  /*13f70*/  BSSY B0, `(.L_x_2233) ;  /* 0x0000007000007945 */ /* 0x000fe20003800000 */
[----:B------:R-:W-:Y:S02]  /*13f80*/  IMAD.MOV.U32 R12, RZ, RZ, 0x1 ;  /* 0x00000001ff0c7424 */ /* 0x000fe400078e00ff */
[----:B------:R-:W-:Y:S02]  /*13f90*/  IMAD.MOV.U32 R11, RZ, RZ, RZ ;  /* 0x000000ffff0b7224 */ /* 0x000fe400078e00ff */
[----:B------:R-:W-:-:S07]  /*13fa0*/  IMAD.MOV.U32 R15, RZ, RZ, -0x1 ;  /* 0xffffffffff0f7424 */ /* 0x000fce00078e00ff */
[----:B-1----:R-:W-:Y:S05]  /*13fb0*/  WARPSYNC.COLLECTIVE R15, `(.L_x_2234) ;  /* 0x000000000f087348 */ /* 0x002fea0003c00000 */
[----:B------:R0:W2:Y:S02]  /*13fc0*/  SHFL.UP P6, R14, R13, R12, R11 ;  /* 0x0400000c0d0e7389 */ /* 0x0000a400000c000b */
[----:B012---:R-:W-:Y:S01]  /*13fd0*/  ENDCOLLECTIVE ;  /* 0x000000000000791b */ /* 0x007fe20003800000 */
.L_x_2234:
[----:B------:R-:W-:Y:S05]  /*13fe0*/  BSYNC B0 ;  /* 0x0000000000007941 */ /* 0x000fea0003800000 */
.L_x_2233:
        /* <DEDUP_REMOVED lines=8> */
.L_x_2235:
[----:B------:R-:W-:Y:S01]  /*14070*/  IMAD.MOV.U32 R12, RZ, RZ, 0x4 ;  /* 0x00000004ff0c7424 */ /* 0x000fe200078e00ff */
[----:B------:R-:W-:-:S04]  /*14080*/  SEL R2, R14, RZ, P2 ;  /* 0x000000ff0e027207 */ /* 0x000fc80001000000 */
[----:B------:R-:W-:-:S05]  /*14090*/  IADD3 R2, R13, R2, RZ ;  /* 0x000000020d027210 */ /* 0x000fca0007ffe0ff */
[----:B------:R-:W-:-:S07]  /*140a0*/  IMAD.MOV.U32 R13, RZ, RZ, R2 ;  /* 0x000000ffff0d7224 */ /* 0x000fce00078e0002 */
[----:B------:R-:W-:Y:S05]  /*140b0*/  WARPSYNC.COLLECTIVE R15, `(.L_x_2236) ;  /* 0x000000000f087348 */ /* 0x000fea0003c00000 */
[----:B------:R0:W1:Y:S02]  /*140c0*/  SHFL.UP P6, R14, R13, R12, R11 ;  /* 0x0400000c0d0e7389 */ /* 0x00006400000c000b */
[----:B01----:R-:W-:Y:S01]  /*140d0*/  ENDCOLLECTIVE ;  /* 0x000000000000791b */ /* 0x003fe20003800000 */
.L_x_2236:
[----:B------:R-:W-:Y:S01]  /*140e0*/  IMAD.MOV.U32 R12, RZ, RZ, 0x8 ;  /* 0x00000008ff0c7424 */ /* 0x000fe200078e00ff */
[----:B------:R-:W-:-:S05]  /*140f0*/  SEL R3, R14, RZ, P3 ;  /* 0x000000ff0e037207 */ /* 0x000fca0001800000 */
[----:B------:R-:W-:-:S04]  /*14100*/  IMAD.IADD R3, R2, 0x1, R3 ;  /* 0x0000000102037824 */ /* 0x000fc800078e0203 */
[----:B------:R-:W-:-:S07]  /*14110*/  IMAD.MOV.U32 R13, RZ, RZ, R3 ;  /* 0x000000ffff0d7224 */ /* 0x000fce00078e0003 */
[----:B------:R-:W-:Y:S05]  /*14120*/  WARPSYNC.COLLECTIVE R15, `(.L_x_2237) ;  /* 0x000000000f087348 */ /* 0x000fea0003c00000 */
[----:B------:R0:W1:Y:S02]  /*14130*/  SHFL.UP P6, R14, R13, R12, R11 ;  /* 0x0400000c0d0e7389 */ /* 0x00006400000c000b */
[----:B01----:R-:W-:Y:S01]  /*14140*/  ENDCOLLECTIVE ;  /* 0x000000000000791b */ /* 0x003fe20003800000 */
.L_x_2237:
[----:B------:R-:W-:Y:S01]  /*14150*/  IMAD.MOV.U32 R12, RZ, RZ, 0x10 ;  /* 0x00000010ff0c7424 */ /* 0x000fe200078e00ff */
[----:B------:R-:W-:-:S05]  /*14160*/  SEL R4, R14, RZ, P4 ;  /* 0x000000ff0e047207 */ /* 0x000fca0002000000 */
[----:B------:R-:W-:-:S04]  /*14170*/  IMAD.IADD R4, R3, 0x1, R4 ;  /* 0x0000000103047824 */ /* 0x000fc800078e0204 */
[----:B------:R-:W-:-:S07]  /*14180*/  IMAD.MOV.U32 R13, RZ, RZ, R4 ;  /* 0x000000ffff0d7224 */ /* 0x000fce00078e0004 */
[----:B------:R-:W-:Y:S05]  /*14190*/  WARPSYNC.COLLECTIVE R15, `(.L_x_2238) ;  /* 0x000000000f087348 */ /* 0x000fea0003c00000 */
[----:B------:R0:W1:Y:S02]  /*141a0*/  SHFL.UP P6, R14, R13, R12, R11 ;  /* 0x0400000c0d0e7389 */ /* 0x00006400000c000b */
[----:B01----:R-:W-:Y:S01]  /*141b0*/  ENDCOLLECTIVE ;  /* 0x000000000000791b */ /* 0x003fe20003800000 */
.L_x_2238:
        /* <DEDUP_REMOVED lines=8> */
.L_x_2239:
[----:B------:R-:W-:Y:S05]  /*14240*/  BRA `(.L_x_2240) ;  /* 0xffffffd400007947 */ /* 0x000fea000383ffff */
.L_x_2163:
[----:B------:R-:W-:Y:S01]  /*14250*/  BSSY B0, `(.L_x_2241) ;  /* 0x0000006000007945 */ /* 0x000fe20003800000 */
[----:B------:R-:W-:Y:S01]  /*14260*/  PLOP3.LUT P6, PT, P6, PT, PT, 0x8, 0x0 ;  /* 0x000000000000781c */ /* 0x000fe200037ce170 */
[----:B------:R-:W-:-:S12]  /*14270*/  IMAD.MOV.U32 R15, RZ, RZ, -0x1 ;  /* 0xffffffffff0f7424 */ /* 0x000fd800078e00ff */
[----:B01----:R-:W-:Y:S05]  /*14280*/  WARPSYNC.COLLECTIVE R15, `(.L_x_2242) ;  /* 0x000000000f087348 */ /* 0x003fea0003c00000 */
[----:B------:R-:W-:Y:S01]  /*14290*/  VOTE.ANY R14, PT, P6 ;  /* 0x00000000000e7806 */ /* 0x000fe200030e0100 */
[----:B01----:R-:W-:Y:S06]  /*142a0*/  ENDCOLLECTIVE ;  /* 0x000000000000791b */ /* 0x003fec0003800000 */
.L_x_2242:
[----:B------:R-:W-:Y:S05]  /*142b0*/  BSYNC B0 ;  /* 0x0000000000007941 */ /* 0x000fea0003800000 */
.L_x_2241:
[----:B------:R-:W-:Y:S01]  /*142c0*/  IMAD.MOV.U32 R2, RZ, RZ, R14 ;  /* 0x000000ffff027224 */ /* 0x000fe200078e000e */
[----:B------:R-:W-:Y:S01]  /*142d0*/  MOV R11, 0x1f ;  /* 0x0000001f000b7802 */ /* 0x000fe20000000f00 */
[----:B------:R-:W-:Y:S02]  /*142e0*/  IMAD.MOV.U32 R13, RZ, RZ, R25 ;  /* 0x000000ffff0d7224 */ /* 0x000fe400078e0019 */
[----:B------:R0:W1:Y:S01]  /*142f0*/  POPC R12, R2 ;  /* 0x00000002000c7309 */ /* 0x0000620000000000 */
[----:B------:R-:W-:-:S07]  /*14300*/  IMAD.MOV.U32 R15, RZ, RZ, -0x1 ;  /* 0xffffffffff0f7424 */ /* 0x000fce00078e00ff */
[----:B01----:R-:W-:Y:S05]  /*14310*/  WARPSYNC.COLLECTIVE R15, `(.L_x_2243) ;  /* 0x000000000f087348 */ /* 0x003fea0003c00000 */
[----:B-1----:R1:W2:Y:S02]  /*14320*/  SHFL.IDX P6, R14, R13, R12, R11 ;  /* 0x0000000c0d0e7389 */ /* 0x0022a400000c000b */
[----:B012---:R-:W-:Y:S01]  /*14330*/  ENDCOLLECTIVE ;  /* 0x000000000000791b */ /* 0x007fe20003800000 */
.L_x_2243:
[----:B------:R-:W-:Y:S02]  /*14340*/  IMAD.IADD R27, R12, 0x1, R27 ;  /* 0x000000010c1b7824 */ /* 0x000fe400078e021b */
[----:B------:R-:W-:Y:S02]  /*14350*/  IMAD.MOV.U32 R13, RZ, RZ, R5 ;  /* 0x000000ffff0d7224 */ /* 0x000fe400078e0005 */
[----:B------:R-:W-:-:S07]  /*14360*/  IMAD.MOV.U32 R25, RZ, RZ, R14 ;  /* 0x000000ffff197224 */ /* 0x000fce00078e000e */
[----:B------:R-:W-:Y:S05]  /*14370*/  WARPSYNC.COLLECTIVE R15, `(.L_x_2244) ;  /* 0x000000000f087348 */ /* 0x000fea0003c00000 */
[----:B------:R0:W1:Y:S02]  /*14380*/  SHFL.IDX P6, R14, R13, R12, R11 ;  /* 0x0000000c0d0e7389 */ /* 0x00006400000c000b */
[----:B01----:R-:W-:Y:S01]  /*14390*/  ENDCOLLECTIVE ;  /* 0x000000000000791b */ /* 0x003fe20003800000 */
.L_x_2244:
[----:B------:R-:W-:Y:S01]  /*143a0*/  IMAD.MOV.U32 R5, RZ, RZ, R14 ;  /* 0x000000ffff057224 */ /* 0x000fe200078e000e */
[----:B------:R-:W-:Y:S06]  /*143b0*/  BRA `(.L_x_2245) ;  /* 0xffffffd000e47947 */ /* 0x000fec000383ffff */
.L_x_2165:
[----:B------:R-:W-:Y:S01]  /*143c0*/  BSSY B0, `(.L_x_2246) ;  /* 0x0000007000007945 */ /* 0x000fe20003800000 */
[----:B------:R-:W-:Y:S02]  /*143d0*/  IMAD.MOV.U32 R13, RZ, RZ, R3 ;  /* 0x000000ffff0d7224 */ /* 0x000fe400078e0003 */
[----:B------:R-:W-:Y:S02]  /*143e0*/  IMAD.MOV.U32 R11, RZ, RZ, 0x1f ;  /* 0x0000001fff0b7424 */ /* 0x000fe400078e00ff */
[----:B------:R-:W-:-:S07]  /*143f0*/  IMAD.MOV.U32 R15, RZ, RZ, -0x1 ;  /* 0xffffffffff0f7424 */ /* 0x000fce00078e00ff */
[----:B01-34-:R-:W-:Y:S05]  /*14400*/  WARPSYNC.COLLECTIVE R15, `(.L_x_2247) ;  /* 0x000000000f087348 */ /* 0x01bfea0003c00000 */
[----:B------:R2:W0:Y:S02]  /*14410*/  SHFL.IDX P6, R14, R13, R12, R11 ;  /* 0x0000000c0d0e7389 */ /* 0x00042400000c000b */
[----:B01234-:R-:W-:Y:S01]  /*14420*/  ENDCOLLECTIVE ;  /* 0x000000000000791b */ /* 0x01ffe20003800000 */
.L_x_2247:
[----:B------:R-:W-:Y:S05]  /*14430*/  BSYNC B0 ;  /* 0x0000000000007941 */ /* 0x000fea0003800000 */
.L_x_2246:
[----:B------:R-:W-:Y:S01]  /*14440*/  IMAD.MOV.U32 R24, RZ, RZ, R14 ;  /* 0x000000ffff187224 */ /* 0x000fe200078e000e */
[----:B------:R-:W-:Y:S06]  /*14450*/  BRA `(.L_x_2164) ;  /* 0xffffffd000d47947 */ /* 0x000fec000383ffff */
.L_x_2171:
[----:B0-----:R0:W4:Y:S02]  /*14460*/  SYNCS.PHASECHK.TRANS64.TRYWAIT P0, [R9+URZ+0x16820], R0 ;  /* 0x01682000090075a7 */ /* 0x001124000800017f */
[----:B----4-:R-:W-:Y:S05]  /*14470*/  @!P0 NANOSLEEP.SYNCS 0x989680 ;  /* 0x009896800000895d */ /* 0x010fea0003900000 */
[----:B------:R-:W4:Y:S02]  /*14480*/  @!P0 SYNCS.PHASECHK.TRANS64 P0, [R9+URZ+0x16820], R0 ;  /* 0x01682000090085a7 */ /* 0x000f24000800007f */
[----:B----4-:R-:W-:Y:S05]  /*14490*/  @!P0 BRA `(.L_x_2171) ;  /* 0xfffffffc00f08947 */ /* 0x010fea000383ffff */
[----:B------:R-:W-:Y:S05]  /*144a0*/  BRA `(.L_x_2248) ;  /* 0xffffffdc002c7947 */ /* 0x000fea000383ffff */
.L_x_2172:
[----:B------:R-:W4:Y:S01]  /*144b0*/  S2R R2, SR_TID.X ;  /* 0x0000000000027919 */ /* 0x000f220000002100 */
[----:B------:R-:W-:Y:S01]  /*144c0*/  BSSY B0, `(.L_x_2249) ;  /* 0x000000a000007945 */ /* 0x000fe20003800000 */
[----:B------:R-:W-:Y:S02]  /*144d0*/  IMAD.MOV.U32 R12, RZ, RZ, RZ ;  /* 0x000000ffff0c7224 */ /* 0x000fe400078e00ff */
[----:B------:R-:W-:Y:S02]  /*144e0*/  IMAD.MOV.U32 R11, RZ, RZ, 0x1f ;  /* 0x0000001fff0b7424 */ /* 0x000fe400078e00ff */
[----:B------:R-:W-:Y:S01]  /*144f0*/  IMAD.MOV.U32 R15, RZ, RZ, -0x1 ;  /* 0xffffffffff0f7424 */ /* 0x000fe200078e00ff */
[----:B----4-:R-:W-:-:S04]  /*14500*/  SHF.R.U32.HI R2, RZ, 0x5, R2 ;  /* 0x00000005ff027819 */ /* 0x010fc80000011602 */
[----:B------:R-:W-:-:S05]  /*14510*/  LOP3.LUT R2, R2, 0x3, RZ, 0xc0, !PT ;  /* 0x0000000302027812 */ /* 0x000fca00078ec0ff */
[----:B------:R-:W-:-:S07]  /*14520*/  IMAD.MOV.U32 R13, RZ, RZ, R2 ;  /* 0x000000ffff0d7224 */ /* 0x000fce00078e0002 */
[----:B0123--:R-:W-:Y:S05]  /*14530*/  WARPSYNC.COLLECTIVE R15, `(.L_x_2250) ;  /* 0x000000000f087348 */ /* 0x00ffea0003c00000 */
[----:B------:R4:W0:Y:S02]  /*14540*/  SHFL.IDX P6, R14, R13, R12, R11 ;  /* 0x0000000c0d0e7389 */ /* 0x00082400000c000b */
[----:B01234-:R-:W-:Y:S01]  /*14550*/  ENDCOLLECTIVE ;  /* 0x000000000000791b */ /* 0x01ffe20003800000 */
.L_x_2250:
[----:B------:R-:W-:Y:S05]  /*14560*/  BSYNC B0 ;  /* 0x0000000000007941 */ /* 0x000fea0003800000 */
.L_x_2249:
[----:B------:R-:W-:Y:S05]  /*14570*/  BRA `(.L_x_2251) ;  /* 0xffffffdc00147947 */ /* 0x000fea000383ffff */
.L_x_2175:
[----:B------:R-:W-:Y:S01]  /*14580*/  BSSY B1, `(.L_x_2252) ;  /* 0x0000006000017945 */ /* 0x000fe20003800000 */
[----:B------:R-:W-:-:S07]  /*14590*/  IMAD.MOV.U32 R15, RZ, RZ, -0x1 ;  /* 0xffffffffff0f7424 */ /* 0x000fce00078e00ff */
[----:B0123--:R-:W-:Y:S05]  /*145a0*/  WARPSYNC.COLLECTIVE R15, `(.L_x_2253) ;  /* 0x000000000f0c7348 */ /* 0x00ffea0003c00000 */
[----:B------:R-:W-:Y:S02]  /*145b0*/  ELECT P6, UR62, PT ;  /* 0x00000000003e782f */ /* 0x000fe400038c0000 */
[----:B------:R-:W-:Y:S01]  /*145c0*/  MOV R14, UR62 ;  /* 0x0000003e000e7c02 */ /* 0x000fe20008000f00 */
[----:B0123--:R-:W-:Y:S10]  /*145d0*/  ENDCOLLECTIVE ;  /* 0x000000000000791b */ /* 0x00fff40003800000 */
.L_x_2253:
[----:B------:R-:W-:Y:S05]  /*145e0*/  BSYNC B1 ;  /* 0x0000000000017941 */ /* 0x000fea0003800000 */
.L_x_2252:
[----:B------:R-:W-:Y:S05]  /*145f0*/  BRA `(.L_x_2254) ;  /* 0xffffffdc000c7947 */ /* 0x000fea000383ffff */
.L_x_2177:
[----:B0-----:R0:W3:Y:S02]  /*14600*/  SYNCS.PHASECHK.TRANS64.TRYWAIT P0, [R7+URZ], R2 ;  /* 0x00000002070075a7 */ /* 0x0010e4000800017f */
[----:B---3--:R-:W-:Y:S05]  /*14610*/  @!P0 NANOSLEEP.SYNCS 0x989680 ;  /* 0x009896800000895d */ /* 0x008fea0003900000 */
[----:B------:R-:W3:Y:S02]  /*14620*/  @!P0 SYNCS.PHASECHK.TRANS64 P0, [R7+URZ], R2 ;  /* 0x00000002070085a7 */ /* 0x000ee4000800007f */
[----:B---3--:R-:W-:Y:S05]  /*14630*/  @!P0 BRA `(.L_x_2177) ;  /* 0xfffffffc00f08947 */ /* 0x008fea000383ffff */
[----:B------:R-:W-:Y:S05]  /*14640*/  BRA `(.L_x_2255) ;  /* 0xffffffdc00407947 */ /* 0x000fea000383ffff */
.L_x_2178:
[----:B---3--:R3:W4:Y:S02]  /*14650*/  SYNCS.PHASECHK.TRANS64.TRYWAIT P0, [R3+URZ], R0 ;  /* 0x00000000030075a7 */ /* 0x008724000800017f */
[----:B----4-:R-:W-:Y:S05]  /*14660*/  @!P0 NANOSLEEP.SYNCS 0x989680 ;  /* 0x009896800000895d */ /* 0x010fea0003900000 */
[----:B------:R-:W4:Y:S02]  /*14670*/  @!P0 SYNCS.PHASECHK.TRANS64 P0, [R3+URZ], R0 ;  /* 0x00000000030085a7 */ /* 0x000f24000800007f */
[----:B----4-:R-:W-:Y:S05]  /*14680*/  @!P0 BRA `(.L_x_2178) ;  /* 0xfffffffc00f08947 */ /* 0x010fea000383ffff */
[----:B------:R-:W-:Y:S05]  /*14690*/  BRA `(.L_x_2256) ;  /* 0xffffffdc00347947 */ /* 0x000fea000383ffff */
.L_x_2180:
[----:B---3--:R3:W4:Y:S02]  /*146a0*/  SYNCS.PHASECHK.TRANS64.TRYWAIT P0, [R5+URZ], R2 ;  /* 0x00000002050075a7 */ /* 0x008724000800017f */
[----:B----4-:R-:W-:Y:S05]  /*146b0*/  @!P0 NANOSLEEP.SYNCS 0x989680 ;  /* 0x009896800000895d */ /* 0x010fea0003900000 */
[----:B------:R-:W4:Y:S02]  /*146c0*/  @!P0 SYNCS.PHASECHK.TRANS64 P0, [R5+URZ], R2 ;  /* 0x00000002050085a7 */ /* 0x000f24000800007f */
[----:B----4-:R-:W-:Y:S05]  /*146d0*/  @!P0 BRA `(.L_x_2180) ;  /* 0xfffffffc00f08947 */ /* 0x010fea000383ffff */
[----:B------:R-:W-:Y:S05]  /*146e0*/  BRA `(.L_x_2257) ;  /* 0xffffffdc00387947 */ /* 0x000fea000383ffff */
.L_x_2258:
        /* <DEDUP_REMOVED lines=9> */
.L_x_2708:


//--------------------- .text._ZN7cutlass13device_kernelIN5flash11enable_sm90INS1_16FlashAttnFwdSm90INS1_25CollectiveMainloopFwdSm90ILi2EN4cute5tupleIJNS5_1CILi1EEES8_S8_EEENS6_IJNS7_ILi192EEENS7_ILi128EEENS7_ILi64EEEEEELi64ENS_10bfloat16_tEfNS_4arch4Sm90ELb1ELb0ELb1ELb1ELb0ELb1ELb0ELb1ELb1ELb1ELb1ELb0EEENS1_21CollectiveEpilogueFwdINS6_IJSA_SC_SB_EEES9_SE_SG_Li384ELb1ELb1ELb1ELb0EEENS1_36VarlenDynamicPersistentTileSchedulerILi192ELi128ELi384ELi128ELb1ELb1ELb1ELb1ELb1ELb1EEEEEEEEEvNT_6ParamsE --------------------------
	.section	.text._ZN7cutlass13device_kernelIN5flash11enable_sm90INS1_16FlashAttnFwdSm90INS1_25CollectiveMainloopFwdSm90ILi2EN4cute5tupleIJNS5_1CILi1EEES8_S8_EEENS6_IJNS7_ILi192EEENS7_ILi128EEENS7_ILi64EEEEEELi64ENS_10bfloat16_tEfNS_4arch4Sm90ELb1ELb0ELb1ELb1ELb0ELb1ELb0ELb1ELb1ELb1ELb1ELb0EEENS1_21CollectiveEpilogueFwdINS6_IJSA_SC_SB_EEES9_SE_SG_Li384ELb1ELb1ELb1ELb0EEENS1_36VarlenDynamicPersistentTileSchedulerILi192ELi128ELi384ELi128ELb1ELb1ELb1ELb1ELb1ELb1EEEEEEEEEvNT_6ParamsE,"ax",@progbits
	.align	128
.text._ZN7cutlass13device_kernelIN5flash11enable_sm90INS1_16FlashAttnFwdSm90INS1_25CollectiveMainloopFwdSm90ILi2EN4cute5tupleIJNS5_1CILi1EEES8_S8_EEENS6_IJNS7_ILi192EEENS7_ILi128EEENS7_ILi64EEEEEELi64ENS_10bfloat16_tEfNS_4arch4Sm90ELb1ELb0ELb1ELb1ELb0ELb1ELb0ELb1ELb1ELb1ELb1ELb0EEENS1_21CollectiveEpilogueFwdINS6_IJSA_SC_SB_EEES9_SE_SG_Li384ELb1ELb1ELb1ELb0EEENS1_36VarlenDynamicPersistentTileSchedulerILi192ELi128ELi384ELi128ELb1ELb1ELb1ELb1ELb1ELb1EEEEEEEEEvNT_6ParamsE:
        .type           _ZN7cutlass13device_kernelIN5flash11enable_sm90INS1_16FlashAttnFwdSm90INS1_25CollectiveMainloopFwdSm90ILi2EN4cute5tupleIJNS5_1CILi1EEES8_S8_EEENS6_IJNS7_ILi192EEENS7_ILi128EEENS7_ILi64EEEEEELi64ENS_10bfloat16_tEfNS_4arch4Sm90ELb1ELb0ELb1ELb1ELb0ELb1ELb0ELb1ELb1ELb1ELb1ELb0EEENS1_21CollectiveEpilogueFwdINS6_IJSA_SC_SB_EEES9_SE_SG_Li384ELb1ELb1ELb1ELb0EEENS1_36VarlenDynamicPersistentTileSchedulerILi192ELi128ELi384ELi128ELb1ELb1ELb1ELb1ELb1ELb1EEEEEEEEEvNT_6ParamsE,@function
        .size           _ZN7cutlass13device_kernelIN5flash11enable_sm90INS1_16FlashAttnFwdSm90INS1_25CollectiveMainloopFwdSm90ILi2EN4cute5tupleIJNS5_1CILi1EEES8_S8_EEENS6_IJNS7_ILi192EEENS7_ILi128EEENS7_ILi64EEEEEELi64ENS_10bfloat16_tEfNS_4arch4Sm90ELb1ELb0ELb1ELb1ELb0ELb1ELb0ELb1ELb1ELb1ELb1ELb0EEENS1_21CollectiveEpilogueFwdINS6_IJSA_SC_SB_EEES9_SE_SG_Li384ELb1ELb1ELb1ELb0EEENS1_36VarlenDynamicPersistentTileSchedulerILi192ELi128ELi384ELi128ELb1ELb1ELb1ELb1ELb1ELb1EEEEEEEEEvNT_6ParamsE,(.L_x_2709 - _ZN7cutlass13device_kernelIN5flash11enable_sm90INS1_16FlashAttnFwdSm90INS1_25CollectiveMainloopFwdSm90ILi2EN4cute5tupleIJNS5_1CILi1EEES8_S8_EEENS6_IJNS7_ILi192EEENS7_ILi128EEENS7_ILi64EEEEEELi64ENS_10bfloat16_tEfNS_4arch4Sm90ELb1ELb0ELb1ELb1ELb0ELb1ELb0ELb1ELb1ELb1ELb1ELb0EEENS1_21CollectiveEpilogueFwdINS6_IJSA_SC_SB_EEES9_SE_SG_Li384ELb1ELb1ELb1ELb0EEENS1_36VarlenDynamicPersistentTileSchedulerILi192ELi128ELi384ELi128ELb1ELb1ELb1ELb1ELb1ELb1EEEEEEEEEvNT_6ParamsE)
        .other          _ZN7cutlass13device_kernelIN5flash11enable_sm90INS1_16FlashAttnFwdSm90INS1_25CollectiveMainloopFwdSm90ILi2EN4cute5tupleIJNS5_1CILi1EEES8_S8_EEENS6_IJNS7_ILi192EEENS7_ILi128EEENS7_ILi64EEEEEELi64ENS_10bfloat16_tEfNS_4arch4Sm90ELb1ELb0ELb1ELb1ELb0ELb1ELb0ELb1ELb1ELb1ELb1ELb0EEENS1_21CollectiveEpilogueFwdINS6_IJSA_SC_SB_EEES9_SE_SG_Li384ELb1ELb1ELb1ELb0EEENS1_36VarlenDynamicPersistentTileSchedulerILi192ELi128ELi384ELi128ELb1ELb1ELb1ELb1ELb1ELb1EEEEEEEEEvNT_6ParamsE,@"STO_CUDA_ENTRY STV_DEFAULT"
_ZN7cutlass13device_kernelIN5flash11enable_sm90INS1_16FlashAttnFwdSm90INS1_25CollectiveMainloopFwdSm90ILi2EN4cute5tupleIJNS5_1CILi1EEES8_S8_EEENS6_IJNS7_ILi192EEENS7_ILi128EEENS7_ILi64EEEEEELi64ENS_10bfloat16_tEfNS_4arch4Sm90ELb1ELb0ELb1ELb1ELb0ELb1ELb0ELb1ELb1ELb1ELb1ELb0EEENS1_21CollectiveEpilogueFwdINS6_IJSA_SC_SB_EEES9_SE_SG_Li384ELb1ELb1ELb1ELb0EEENS1_36VarlenDynamicPersistentTileSchedulerILi192ELi128ELi384ELi128ELb1ELb1ELb1ELb1ELb1ELb1EEEEEEEEEvNT_6ParamsE:
        /* <DEDUP_REMOVED lines=23> */
.L_x_2260:
[----:B------:R-:W-:Y:S05]  /*0170*/  BSYNC B0 ;  /* 0x0000000000007941 */ /* 0x000fea0003800000 */
.L_x_2259:
        /* <DEDUP_REMOVED lines=40> */
.L_x_2261:
        /* <DEDUP_REMOVED lines=22> */
.L_x_2262:
        /* <DEDUP_REMOVED lines=18> */
.L_x_2263:
        /* <DEDUP_REMOVED lines=22> */
.L_x_2264:
        /* <DEDUP_REMOVED lines=22> */
.L_x_2265:
        /* <DEDUP_REMOVED lines=9> */
.L_x_2268:
        /* <DEDUP_REMOVED lines=22> */
[----:B-1----:R-:W-:Y:S05]  /*0b30*/  @P0 BRA `(.L_x_2269) ;  /* 0x000001ac00c40947 */ /* 0x002fea0003800000 */
[----:B------:R-:W2:Y:S01]  /*0b40*/  LDL.LU R13, [R1+0x4c] ;  /* 0x00004c00010d7983 */ /* 0x000ea20000300800 */
        /* <DEDUP_REMOVED lines=11> */
[----:B------:R-:W-:Y:S02]  /*0c00*/  LEA.HI R5, R0, R12, RZ, 0x5 ;  /* 0x0000000c00057211 */ /* 0x000fe400078f28ff */
[----:B------:R-:W-:-:S02]  /*0c10*/  SHF.R.S32.HI R14, RZ, 0x7, R3 ;  /* 0x00000007ff0e7819 */ /* 0x000fc40000011403 */
[----:B------:R-:W-:Y:S02]  /*0c20*/  SHF.R.S32.HI R7, RZ, 0x4, R4 ;  /* 0x00000004ff077819 */ /* 0x000fe40000011404 */
[----:B------:R-:W-:Y:S02]  /*0c30*/  LEA.HI R10, R10, R9, RZ, 0x3 ;  /* 0x000000090a0a7211 */ /* 0x000fe400078f18ff */
[----:B------:R-:W-:Y:S01]  /*0c40*/  SHF.R.S32.HI R15, RZ, 0x5, R5 ;  /* 0x00000005ff0f7819 */ /* 0x000fe20000011405 */
[----:B------:R-:W-:Y:S01]  /*0c50*/  IMAD.HI R5, R14, 0x55555556, RZ ;  /* 0x555555560e057827 */ /* 0x000fe200078e02ff */
[C---:B------:R-:W-:Y:S02]  /*0c60*/  LOP3.LUT R3, R4.reuse, 0x3fffff0, RZ, 0xc0, !PT ;  /* 0x03fffff004037812 */ /* 0x040fe400078ec0ff */
[----:B------:R-:W-:Y:S02]  /*0c70*/  LEA.HI R4, R4, R7, RZ, 0x1 ;  /* 0x0000000704047211 */ /* 0x000fe400078f08ff */
[----:B------:R-:W-:-:S02]  /*0c80*/  LOP3.LUT R10, R10, 0xfffffff8, RZ, 0xc0, !PT ;  /* 0xfffffff80a0a7812 */ /* 0x000fc400078ec0ff */
[----:B------:R-:W-:Y:S01]  /*0c90*/  LEA.HI R6, R6, R11, RZ, 0x5 ;  /* 0x0000000b06067211 */ /* 0x000fe200078f28ff */
[----:B------:R-:W-:Y:S01]  /*0ca0*/  IMAD.IADD R3, R12, 0x1, -R3 ;  /* 0x000000010c037824 */ /* 0x000fe200078e0a03 */
[----:B------:R-:W-:Y:S01]  /*0cb0*/  LOP3.LUT R4, R4, 0x1ffffffe, RZ, 0xc0, !PT ;  /* 0x1ffffffe04047812 */ /* 0x000fe200078ec0ff */
[----:B------:R-:W-:Y:S01]  /*0cc0*/  IMAD.IADD R9, R9, 0x1, -R10 ;  /* 0x0000000109097824 */ /* 0x000fe200078e0a0a */
[----:B------:R-:W-:Y:S02]  /*0cd0*/  LEA.HI R5, R5, R5, RZ, 0x1 ;  /* 0x0000000505057211 */ /* 0x000fe400078f08ff */
[----:B------:R-:W-:Y:S01]  /*0ce0*/  SHF.R.S32.HI R6, RZ, 0x5, R6 ;  /* 0x00000005ff067819 */ /* 0x000fe20000011406 */
[----:B------:R-:W-:Y:S02]  /*0cf0*/  IMAD.IADD R4, R7, 0x1, -R4 ;  /* 0x0000000107047824 */ /* 0x000fe400078e0a04 */
[----:B------:R-:W-:Y:S02]  /*0d00*/  IMAD R3, R15, 0x10, R3 ;  /* 0x000000100f037824 */ /* 0x000fe400078e0203 */
[----:B------:R-:W-:-:S02]  /*0d10*/  IMAD R5, R5, -0x3, R14 ;  /* 0xfffffffd05057824 */ /* 0x000fc400078e020e */
[----:B------:R-:W-:Y:S02]  /*0d20*/  IMAD R6, R6, 0x10, R9 ;  /* 0x0000001006067824 */ /* 0x000fe400078e0209 */
[----:B------:R-:W-:Y:S02]  /*0d30*/  IMAD R7, R3, 0x8, R4 ;  /* 0x0000000803077824 */ /* 0x000fe400078e0204 */
[----:B------:R-:W-:-:S05]  /*0d40*/  IMAD R10, R5, 0x40, R6 ;  /* 0x00000040050a7824 */ /* 0x000fca00078e0206 */
[----:B------:R-:W-:Y:S01]  /*0d50*/  STL [R1+0x68], R10 ;  /* 0x0000680a01007387 */ /* 0x000fe20000100800 */
[----:B------:R-:W-:-:S05]  /*0d60*/  LOP3.LUT R8, R8, 0x7ffffffc, RZ, 0xc0, !PT ;  /* 0x7ffffffc08087812 */ /* 0x000fca00078ec0ff */
[----:B------:R-:W-:Y:S01]  /*0d70*/  IMAD.IADD R8, R11, 0x1, -R8 ;  /* 0x000000010b087824 */ /* 0x000fe200078e0a08 */
[----:B------:R-:W-:Y:S01]  /*0d80*/  CS2R R22, SRZ ;  /* 0x0000000000167805 */ /* 0x000fe2000001ff00 */
[----:B------:R-:W-:Y:S02]  /*0d90*/  IMAD.MOV.U32 R154, RZ, RZ, RZ ;  /* 0x000000ffff9a7224 */ /* 0x000fe400078e00ff */
[----:B------:R-:W-:Y:S01]  /*0da0*/  IMAD.MOV.U32 R18, RZ, RZ, RZ ;  /* 0x000000ffff127224 */ /* 0x000fe200078e00ff */
        /* <DEDUP_REMOVED lines=14> */
[----:B------:R-:W-:-:S02]  /*0e90*/  LEA.HI R5, R5, R9, RZ, 0x3 ;  /* 0x0000000905057211 */ /* 0x000fc400078f18ff */
[----:B------:R-:W-:Y:S01]  /*0ea0*/  SHF.L.U32 R3, R9, 0x6, RZ ;  /* 0x0000000609037819 */ /* 0x000fe200000006ff */
[----:B------:R-:W-:Y:S01]  /*0eb0*/  IMAD.IADD R4, R19, 0x1, -R4 ;  /* 0x0000000113047824 */ /* 0x000fe200078e0a04 */
[----:B------:R-:W-:Y:S01]  /*0ec0*/  SHF.R.S32.HI R0, RZ, 0x1f, R19 ;  /* 0x0000001fff007819 */ /* 0x000fe20000011413 */
[C---:B------:R-:W-:Y:S01]  /*0ed0*/  IMAD.SHL.U32 R16, R6.reuse, 0x8, RZ ;  /* 0x0000000806107824 */ /* 0x040fe200078e00ff */
[----:B------:R-:W-:Y:S01]  /*0ee0*/  LEA.HI R0, R6, R6, RZ, 0x1 ;  /* 0x0000000606007211 */ /* 0x000fe200078f08ff */
[----:B------:R-:W-:Y:S01]  /*0ef0*/  IMAD.SHL.U32 R5, R5, 0x40, RZ ;  /* 0x0000004005057824 */ /* 0x000fe200078e00ff */
[----:B------:R-:W-:Y:S01]  /*0f00*/  LOP3.LUT R3, R3, 0x1c0, RZ, 0xc0, !PT ;  /* 0x000001c003037812 */ /* 0x000fe200078ec0ff */
[----:B------:R-:W-:Y:S01]  /*0f10*/  STL [R1+0x5c], RZ ;  /* 0x00005cff01007387 */ /* 0x000fe20000100800 */
[----:B------:R-:W-:Y:S02]  /*0f20*/  LOP3.LUT R0, R0, 0x1ffffffe, RZ, 0xc0, !PT ;  /* 0x1ffffffe00007812 */ /* 0x000fe400078ec0ff */
[----:B------:R-:W-:Y:S01]  /*0f30*/  SHF.R.U32.HI R9, RZ, 0x3, R3 ;  /* 0x00000003ff097819 */ /* 0x000fe20000011603 */
[----:B------:R0:W-:Y:S01]  /*0f40*/  STL [R1+0x44], R4 ;  /* 0x0000440401007387 */ /* 0x0001e20000100800 */
[----:B------:R-:W-:Y:S01]  /*0f50*/  LOP3.LUT R3, R3, 0x38, R16, 0xf8, !PT ;  /* 0x0000003803037812 */ /* 0x000fe200078ef810 */
[----:B------:R-:W-:Y:S01]  /*0f60*/  IMAD.IADD R0, R6, 0x1, -R0 ;  /* 0x0000000106007824 */ /* 0x000fe200078e0a00 */
[----:B0-----:R-:W-:Y:S01]  /*0f70*/  LOP3.LUT R4, R5, 0xfffffe00, RZ, 0xc0, !PT ;  /* 0xfffffe0005047812 */ /* 0x001fe200078ec0ff */
[----:B------:R-:W-:-:S03]  /*0f80*/  IMAD.SHL.U32 R5, R7, 0x8, RZ ;  /* 0x0000000807057824 */ /* 0x000fc600078e00ff */
        /* <DEDUP_REMOVED lines=8> */
[----:B------:R1:W-:Y:S01]  /*1010*/  STL [R1+0x64], R3 ;  /* 0x0000640301007387 */ /* 0x0003e20000100800 */
[----:B------:R-:W-:-:S04]  /*1020*/  IMAD.SHL.U32 R152, R6, 0x4, RZ ;  /* 0x0000000406987824 */ /* 0x000fc800078e00ff */
[----:B------:R-:W-:-:S07]  /*1030*/  VIADD R155, R152, 0x10 ;  /* 0x00000010989b7836 */ /* 0x000fce0000000000 */
.L_x_2412:
[----:B01-3--:R-:W0:Y:S02]  /*1040*/  LDC.64 R4, c[0x0][0xc88] ;  /* 0x00032200ff047b82 */ /* 0x00be240000000a00 */
[----:B0-----:R-:W-:-:S05]  /*1050*/  IMAD.WIDE R4, R31, 0x4, R4 ;  /* 0x000000041f047825 */ /* 0x001fca00078e0204 */
[----:B--2---:R-:W2:Y:S01]  /*1060*/  LDG.E R35, desc[UR40][R4.64] ;  /* 0x0000002804237981 */ /* 0x004ea2000c1e1900 */
[----:B------:R-:W-:Y:S05]  /*1070*/  YIELD ;  /* 0x0000000000007946 */ /* 0x000fea0003800000 */
[----:B------:R-:W-:Y:S01]  /*1080*/  ULDC.64 UR4, c[0x0][0xa28] ;  /* 0x00028a0000047ab9 */ /* 0x000fe20000000a00 */
[----:B------:R-:W-:Y:S01]  /*1090*/  ULDC.64 UR8, c[0x0][0xa18] ;  /* 0x0002860000087ab9 */ /* 0x000fe20000000a00 */
[----:B------:R-:W-:Y:S01]  /*10a0*/  ISETP.NE.U32.AND P1, PT, RZ, UR4, PT ;  /* 0x00000004ff007c0c */ /* 0x000fe2000bf25070 */
[----:B------:R-:W-:Y:S01]  /*10b0*/  IMAD.MOV.U32 R11, RZ, RZ, RZ ;  /* 0x000000ffff0b7224 */ /* 0x000fe200078e00ff */
[----:B------:R-:W-:Y:S01]  /*10c0*/  ULDC.64 UR6, c[0x0][0xa08] ;  /* 0x0002820000067ab9 */ /* 0x000fe20000000a00 */
[----:B------:R-:W-:Y:S01]  /*10d0*/  IMAD.MOV.U32 R31, RZ, RZ, RZ ;  /* 0x000000ffff1f7224 */ /* 0x000fe200078e00ff */
[----:B------:R-:W-:-:S02]  /*10e0*/  ISETP.NE.AND.EX P1, PT, RZ, UR5, PT, P1 ;  /* 0x00000005ff007c0c */ /* 0x000fc4000bf25310 */
[----:B------:R-:W-:-:S04]  /*10f0*/  ISETP.NE.U32.AND P0, PT, RZ, UR6, PT ;  /* 0x00000006ff007c0c */ /* 0x000fc8000bf05070 */
[----:B------:R-:W-:Y:S02]  /*1100*/  ISETP.NE.AND.EX P0, PT, RZ, UR7, PT, P0 ;  /* 0x00000007ff007c0c */ /* 0x000fe4000bf05300 */
[----:B--2---:R-:W-:Y:S01]  /*1110*/  SHF.R.S32.HI R0, RZ, 0x1f, R35 ;  /* 0x0000001fff007819 */ /* 0x004fe20000011423 */
[----:B------:R-:W-:-:S04]  /*1120*/  IMAD.SHL.U32 R33, R35, 0x4, RZ ;  /* 0x0000000423217824 */ /* 0x000fc800078e00ff */
        /* <DEDUP_REMOVED lines=9> */
[----:B----4-:R-:W-:Y:S01]  /*11c0*/  IMAD.U32 R3, RZ, RZ, UR4 ;  /* 0x00000004ff037e24 */ /* 0x010fe2000f8e00ff */
[----:B------:R-:W-:Y:S01]  /*11d0*/  IADD3.X R9, R34, UR7, RZ, P3, !PT ;  /* 0x0000000722097c10 */ /* 0x000fe20009ffe4ff */
[----:B------:R-:W-:-:S04]  /*11e0*/  ULDC.64 UR4, c[0x0][0x418] ;  /* 0x0001060000047ab9 */ /* 0x000fc80000000a00 */
[----:B------:R0:W5:Y:S06]  /*11f0*/  @P0 LDG.E R31, desc[UR40][R8.64] ;  /* 0x00000028081f0981 */ /* 0x00016c000c1e1900 */
[----:B------:R-:W-:-:S04]  /*1200*/  @P2 IADD3 R4, P1, R33, UR8, RZ ;  /* 0x0000000821042c10 */ /* 0x000fc8000ff3e0ff */
[----:B------:R-:W-:-:S05]  /*1210*/  @P2 IADD3.X R5, R34, UR9, RZ, P1, !PT ;  /* 0x0000000922052c10 */ /* 0x000fca0008ffe4ff */
[----:B------:R-:W2:Y:S01]  /*1220*/  @P2 LDG.E R3, desc[UR40][R4.64] ;  /* 0x0000002804032981 */ /* 0x000ea2000c1e1900 */
[----:B------:R-:W-:-:S03]  /*1230*/  UISETP.NE.U32.AND UP0, UPT, UR4, URZ, UPT ;  /* 0x0000003f0400728c */ /* 0x000fc6000bf05070 */
[----:B------:R-:W-:Y:S01]  /*1240*/  ULDC UR4, c[0x0][0x424] ;  /* 0x0001090000047ab9 */ /* 0x000fe20000000800 */
[----:B------:R-:W-:-:S03]  /*1250*/  UISETP.NE.AND.EX UP0, UPT, UR5, URZ, UPT, UP0 ;  /* 0x0000003f0500728c */ /* 0x000fc6000bf05300 */
[----:B------:R-:W-:Y:S01]  /*1260*/  ULDC UR5, c[0x0][0x2f0] ;  /* 0x0000bc0000057ab9 */ /* 0x000fe20000000800 */
[----:B------:R-:W-:-:S04]  /*1270*/  USEL UR4, UR4, 0x1, UP0 ;  /* 0x0000000104047887 */ /* 0x000fc80008000000 */
[----:B------:R-:W-:-:S03]  /*1280*/  UIMAD UR4, UR4, UR5, URZ ;  /* 0x00000005040472a4 */ /* 0x000fc6000f8e023f */
[----:B------:R-:W-:Y:S02]  /*1290*/  ULDC UR5, c[0x0][0x348] ;  /* 0x0000d20000057ab9 */ /* 0x000fe40000000800 */
[----:B------:R-:W-:Y:S01]  /*12a0*/  IMAD.U32 R25, RZ, RZ, UR5 ;  /* 0x00000005ff197e24 */ /* 0x000fe2000f8e00ff */
[----:B------:R-:W-:Y:S01]  /*12b0*/  MOV R32, UR4 ;  /* 0x0000000400207c02 */ /* 0x000fe20008000f00 */
[----:B--2---:R0:W-:Y:S01]  /*12c0*/  STL [R1+0x20], R3 ;  /* 0x0000200301007387 */ /* 0x0041e20000100800 */
[----:B------:R-:W-:Y:S01]  /*12d0*/  IMAD.MOV.U32 R13, RZ, RZ, R3 ;  /* 0x000000ffff0d7224 */ /* 0x000fe200078e0003 */
[----:B------:R-:W-:Y:S06]  /*12e0*/  @P2 BRA `(.L_x_2270) ;  /* 0x0000000000282947 */ /* 0x000fec0003800000 */
[----:B------:R-:W-:Y:S02]  /*12f0*/  ULDC.64 UR4, c[0x0][0xa00] ;  /* 0x0002800000047ab9 */ /* 0x000fe40000000a00 */
[----:B------:R-:W-:-:S04]  /*1300*/  ISETP.NE.U32.AND P1, PT, RZ, UR4, PT ;  /* 0x00000004ff007c0c */ /* 0x000fc8000bf25070 */
[----:B------:R-:W-:-:S13]  /*1310*/  ISETP.NE.AND.EX P1, PT, RZ, UR5, PT, P1 ;  /* 0x00000005ff007c0c */ /* 0x000fda000bf25310 */
[----:B------:R-:W-:Y:S05]  /*1320*/  @!P1 BRA `(.L_x_2270) ;  /* 0x0000000000189947 */ /* 0x000fea0003800000 */
[----:B------:R-:W1:Y:S02]  /*1330*/  LDC.64 R4, c[0x0][0xa00] ;  /* 0x00028000ff047b82 */ /* 0x000e640000000a00 */
[----:B-1----:R-:W-:-:S05]  /*1340*/  IMAD.WIDE R4, R35, 0x4, R4 ;  /* 0x0000000423047825 */ /* 0x002fca00078e0204 */
[----:B------:R-:W2:Y:S04]  /*1350*/  LDG.E R0, desc[UR40][R4.64] ;  /* 0x0000002804007981 */ /* 0x000ea8000c1e1900 */
[----:B0-----:R-:W2:Y:S02]  /*1360*/  LDG.E R3, desc[UR40][R4.64+0x4] ;  /* 0x0000042804037981 */ /* 0x001ea4000c1e1900 */
[----:B--2---:R-:W-:-:S05]  /*1370*/  IMAD.IADD R13, R3, 0x1, -R0 ;  /* 0x00000001030d7824 */ /* 0x004fca00078e0a00 */
[----:B------:R1:W-:Y:S02]  /*1380*/  STL [R1+0x20], R13 ;  /* 0x0000200d01007387 */ /* 0x0003e40000100800 */
.L_x_2270:
[C---:B------:R-:W-:Y:S01]  /*1390*/  LOP3.LUT R37, R30.reuse, 0xffff, RZ, 0xc0, !PT ;  /* 0x0000ffff1e257812 */ /* 0x040fe200078ec0ff */
[----:B------:R-:W-:Y:S01]  /*13a0*/  ULDC.64 UR4, c[0x0][0xa20] ;  /* 0x0002880000047ab9 */ /* 0x000fe20000000a00 */
[C---:B0-----:R-:W-:Y:S02]  /*13b0*/  LOP3.LUT R3, R30.reuse, 0xff000000, RZ, 0xc0, !PT ;  /* 0xff0000001e037812 */ /* 0x041fe400078ec0ff */
[----:B------:R-:W-:Y:S01]  /*13c0*/  ISETP.NE.U32.AND P1, PT, RZ, UR4, PT ;  /* 0x00000004ff007c0c */ /* 0x000fe2000bf25070 */
[----:B------:R0:W-:Y:S01]  /*13d0*/  STL [R1+0x50], R37 ;  /* 0x0000502501007387 */ /* 0x0001e20000100800 */
[----:B------:R-:W-:Y:S02]  /*13e0*/  LOP3.LUT R0, R30, 0xff0000, RZ, 0xc0, !PT ;  /* 0x00ff00001e007812 */ /* 0x000fe400078ec0ff */
[----:B------:R-:W-:Y:S02]  /*13f0*/  ISETP.NE.AND.EX P1, PT, RZ, UR5, PT, P1 ;  /* 0x00000005ff007c0c */ /* 0x000fe4000bf25310 */
[----:B------:R-:W-:-:S04]  /*1400*/  SHF.R.U32.HI R3, RZ, 0x8, R3 ;  /* 0x00000008ff037819 */ /* 0x000fc80000011603 */
[----:B------:R-:W-:-:S07]  /*1410*/  LEA.HI R10, R0, R3, RZ, 0x10 ;  /* 0x00000003000a7211 */ /* 0x000fce00078f80ff */
[----:B0-----:R-:W-:Y:S05]  /*1420*/  @!P1 BRA `(.L_x_2271) ;  /* 0x0000000000109947 */ /* 0x001fea0003800000 */
[----:B------:R-:W-:-:S04]  /*1430*/  IADD3 R4, P0, R33, UR4, RZ ;  /* 0x0000000421047c10 */ /* 0x000fc8000ff1e0ff */
[----:B------:R-:W-:-:S05]  /*1440*/  IADD3.X R5, R34, UR5, RZ, P0, !PT ;  /* 0x0000000522057c10 */ /* 0x000fca00087fe4ff */
[----:B------:R0:W5:Y:S01]  /*1450*/  LDG.E R32, desc[UR40][R4.64] ;  /* 0x0000002804207981 */ /* 0x000162000c1e1900 */
[----:B------:R-:W-:Y:S05]  /*1460*/  BRA `(.L_x_2272) ;  /* 0x0000000000107947 */ /* 0x000fea0003800000 */
.L_x_2271:
[----:B------:R-:W-:Y:S05]  /*1470*/  @!P0 BRA `(.L_x_2272) ;  /* 0x00000000000c8947 */ /* 0x000fea0003800000 */
[----:B------:R-:W2:Y:S04]  /*1480*/  LDG.E R3, desc[UR40][R8.64] ;  /* 0x0000002808037981 */ /* 0x000ea8000c1e1900 */
[----:B------:R-:W2:Y:S02]  /*1490*/  LDG.E R32, desc[UR40][R8.64+0x4] ;  /* 0x0000042808207981 */ /* 0x000ea4000c1e1900 */
[----:B--2---:R-:W-:-:S07]  /*14a0*/  IMAD.IADD R32, R32, 0x1, -R3 ;  /* 0x0000000120207824 */ /* 0x004fce00078e0a03 */
.L_x_2272:
[----:B------:R-:W-:Y:S01]  /*14b0*/  ULDC.64 UR4, c[0x0][0xa10] ;  /* 0x0002840000047ab9 */ /* 0x000fe20000000a00 */
[----:B------:R-:W2:Y:S01]  /*14c0*/  LDC R8, c[0x0][0x448] ;  /* 0x00011200ff087b82 */ /* 0x000ea20000000800 */
[----:B------:R-:W-:-:S04]  /*14d0*/  ISETP.NE.U32.AND P0, PT, RZ, UR4, PT ;  /* 0x00000004ff007c0c */ /* 0x000fc8000bf05070 */
[----:B------:R-:W-:Y:S01]  /*14e0*/  ISETP.NE.AND.EX P0, PT, RZ, UR5, PT, P0 ;  /* 0x00000005ff007c0c */ /* 0x000fe2000bf05300 */
[----:B------:R-:W-:-:S12]  /*14f0*/  ULDC.64 UR4, c[0x0][0xa30] ;  /* 0x00028c0000047ab9 */ /* 0x000fd80000000a00 */
[----:B0-----:R-:W0:Y:S02]  /*1500*/  @P0 LDC.64 R4, c[0x0][0xa10] ;  /* 0x00028400ff040b82 */ /* 0x001e240000000a00 */
[----:B0-----:R-:W-:-:S05]  /*1510*/  @P0 IMAD.WIDE R4, R35, 0x4, R4 ;  /* 0x0000000423040825 */ /* 0x001fca00078e0204 */
[----:B------:R-:W3:Y:S04]  /*1520*/  @P0 LDG.E R0, desc[UR40][R4.64] ;  /* 0x0000002804000981 */ /* 0x000ee8000c1e1900 */
[----:B------:R0:W3:Y:S01]  /*1530*/  @P0 LDG.E R3, desc[UR40][R4.64+0x4] ;  /* 0x0000042804030981 */ /* 0x0000e2000c1e1900 */
[----:B------:R-:W-:Y:S01]  /*1540*/  ISETP.NE.U32.AND P1, PT, RZ, UR4, PT ;  /* 0x00000004ff007c0c */ /* 0x000fe2000bf25070 */
[----:B-----5:R-:W-:-:S03]  /*1550*/  IMAD.MOV.U32 R24, RZ, RZ, R32 ;  /* 0x000000ffff187224 */ /* 0x020fc600078e0020 */
[----:B------:R-:W-:-:S13]  /*1560*/  ISETP.NE.AND.EX P1, PT, RZ, UR5, PT, P1 ;  /* 0x00000005ff007c0c */ /* 0x000fda000bf25310 */
[----:B------:R-:W-:-:S04]  /*1570*/  @P1 IADD3 R6, P2, R33, UR4, RZ ;  /* 0x0000000421061c10 */ /* 0x000fc8000ff5e0ff */
[----:B------:R-:W-:-:S05]  /*1580*/  @P1 IADD3.X R7, R34, UR5, RZ, P2, !PT ;  /* 0x0000000522071c10 */ /* 0x000fca00097fe4ff */
[----:B------:R4:W5:Y:S01]  /*1590*/  @P1 LDG.E R24, desc[UR40][R6.64] ;  /* 0x0000002806181981 */ /* 0x000962000c1e1900 */
[----:B--2---:R-:W-:Y:S01]  /*15a0*/  ISETP.NE.AND P1, PT, R8, 0x1, PT ;  /* 0x000000010800780c */ /* 0x004fe20003f25270 */
[----:B------:R-:W-:Y:S01]  /*15b0*/  IMAD R12, R29, 0xc0, RZ ;  /* 0x000000c01d0c7824 */ /* 0x000fe200078e02ff */
[----:B------:R-:W-:Y:S03]  /*15c0*/  BSSY B0, `(.L_x_2273) ;  /* 0x0000039000007945 */ /* 0x000fe60003800000 */
[----:B0-----:R-:W-:Y:S01]  /*15d0*/  VIADD R4, R12, 0xbf ;  /* 0x000000bf0c047836 */ /* 0x001fe20000000000 */
[----:B------:R0:W-:Y:S07]  /*15e0*/  STL [R1+0x28], R12 ;  /* 0x0000280c01007387 */ /* 0x0001ee0000100800 */
[----:B------:R-:W2:Y:S01]  /*15f0*/  @P1 LDC R9, c[0x0][0x44c] ;  /* 0x00011300ff091b82 */ /* 0x000ea20000000800 */
[----:B0-----:R-:W-:-:S07]  /*1600*/  IMAD.IADD R12, R32, 0x1, -R11 ;  /* 0x00000001200c7824 */ /* 0x001fce00078e0a0b */
[----:B------:R-:W0:Y:S01]  /*1610*/  @P1 LDC R5, c[0x0][0x450] ;  /* 0x00011400ff051b82 */ /* 0x000e220000000800 */
[----:B---3--:R-:W-:Y:S02]  /*1620*/  @P0 IMAD.IADD R25, R3, 0x1, -R0 ;  /* 0x0000000103190824 */ /* 0x008fe400078e0a00 */
[----:B--2---:R-:W-:-:S04]  /*1630*/  @P1 IMAD.HI.U32 R0, R4, R9, RZ ;  /* 0x0000000904001227 */ /* 0x004fc800078e00ff */
[----:B----4-:R-:W-:Y:S01]  /*1640*/  IMAD.IADD R6, R12, 0x1, R25 ;  /* 0x000000010c067824 */ /* 0x010fe200078e0219 */
[----:B0-----:R-:W-:-:S03]  /*1650*/  @P1 SHF.R.U32.HI R4, RZ, R5, R0 ;  /* 0x00000005ff041219 */ /* 0x001fc60000011600 */
[C---:B------:R-:W-:Y:S01]  /*1660*/  VIADD R0, R6.reuse, 0x7f ;  /* 0x0000007f06007836 */ /* 0x040fe20000000000 */
[----:B------:R-:W-:Y:S01]  /*1670*/  IADD3 R91, R6, 0x80, -R13 ;  /* 0x00000080065b7810 */ /* 0x000fe20007ffe80d */
[----:B------:R0:W-:Y:S01]  /*1680*/  STL [R1+0x30], R6 ;  /* 0x0000300601007387 */ /* 0x0001e20000100800 */
[----:B-1----:R-:W-:Y:S02]  /*1690*/  LOP3.LUT R13, R10, 0xff, RZ, 0xc0, !PT ;  /* 0x000000ff0a0d7812 */ /* 0x002fe400078ec0ff */
[----:B------:R-:W-:Y:S01]  /*16a0*/  SHF.R.S32.HI R3, RZ, 0x1f, R0 ;  /* 0x0000001fff037819 */ /* 0x000fe20000011400 */
[----:B------:R-:W-:Y:S02]  /*16b0*/  IMAD.IADD R4, R91, 0x1, R4 ;  /* 0x000000015b047824 */ /* 0x000fe400078e0204 */
[----:B------:R1:W-:Y:S01]  /*16c0*/  STL [R1+0x60], R13 ;  /* 0x0000600d01007387 */ /* 0x0003e20000100800 */
[----:B------:R-:W-:Y:S01]  /*16d0*/  LEA.HI R3, R3, R0, RZ, 0x7 ;  /* 0x0000000003037211 */ /* 0x000fe200078f38ff */
[----:B------:R-:W-:Y:S01]  /*16e0*/  IMAD.MOV.U32 R0, RZ, RZ, RZ ;  /* 0x000000ffff007224 */ /* 0x000fe200078e00ff */
[----:B------:R-:W-:-:S02]  /*16f0*/  SHF.R.S32.HI R5, RZ, 0x1f, R4 ;  /* 0x0000001fff057819 */ /* 0x000fc40000011404 */
[----:B0-----:R-:W-:Y:S02]  /*1700*/  SHF.R.U32.HI R6, RZ, 0x10, R10 ;  /* 0x00000010ff067819 */ /* 0x001fe4000001160a */
[----:B------:R-:W-:Y:S02]  /*1710*/  LEA.HI R5, R5, R4, RZ, 0x7 ;  /* 0x0000000405057211 */ /* 0x000fe400078f38ff */
[----:B------:R-:W-:Y:S01]  /*1720*/  SHF.R.S32.HI R92, RZ, 0x7, R3 ;  /* 0x00000007ff5c7819 */ /* 0x000fe20000011403 */
[----:B------:R1:W-:Y:S01]  /*1730*/  STL [R1+0x58], R6 ;  /* 0x0000580601007387 */ /* 0x0003e20000100800 */
[----:B------:R-:W-:-:S04]  /*1740*/  SHF.R.S32.HI R5, RZ, 0x7, R5 ;  /* 0x00000007ff057819 */ /* 0x000fc80000011405 */
[----:B------:R-:W-:-:S04]  /*1750*/  VIMNMX R9, R92, R5, PT ;  /* 0x000000055c097248 */ /* 0x000fc80003fe0100 */
[----:B------:R-:W-:-:S13]  /*1760*/  ISETP.GE.AND P0, PT, R9, 0x1, PT ;  /* 0x000000010900780c */ /* 0x000fda0003f06270 */
[----:B-1----:R-:W-:Y:S05]  /*1770*/  @!P0 BRA `(.L_x_2274) ;  /* 0x0000000000748947 */ /* 0x002fea0003800000 */
[----:B------:R-:W-:Y:S01]  /*1780*/  ISETP.NE.AND P0, PT, R6, RZ, PT ;  /* 0x000000ff0600720c */ /* 0x000fe20003f05270 */
[----:B------:R-:W-:-:S03]  /*1790*/  ULDC UR4, c[0x0][0x9f0] ;  /* 0x00027c0000047ab9 */ /* 0x000fc60000000800 */
[----:B------:R-:W-:-:S04]  /*17a0*/  SEL R10, R6, UR4, P0 ;  /* 0x00000004060a7c07 */ /* 0x000fc80008000000 */
[-C--:B------:R-:W-:Y:S02]  /*17b0*/  IABS R6, R10.reuse ;  /* 0x0000000a00067213 */ /* 0x080fe40000000000 */
[----:B------:R-:W-:Y:S02]  /*17c0*/  IADD3 R0, R10, -0x1, R9 ;  /* 0xffffffff0a007810 */ /* 0x000fe40007ffe009 */
[----:B------:R-:W0:Y:S01]  /*17d0*/  I2F.RP R3, R6 ;  /* 0x0000000600037306 */ /* 0x000e220000209400 */
[----:B------:R-:W-:Y:S02]  /*17e0*/  IABS R11, R10 ;  /* 0x0000000a000b7213 */ /* 0x000fe40000000000 */
        /* <DEDUP_REMOVED lines=18> */
[----:B------:R-:W-:-:S05]  /*1910*/  @P0 VIADD R5, R5, 0x1 ;  /* 0x0000000105050836 */ /* 0x000fca0000000000 */
[----:B------:R-:W-:-:S05]  /*1920*/  MOV R0, R5 ;  /* 0x0000000500007202 */ /* 0x000fca0000000f00 */
[----:B------:R-:W-:Y:S01]  /*1930*/  @!P2 IMAD.MOV R0, RZ, RZ, -R0 ;  /* 0x000000ffff00a224 */ /* 0x000fe200078e0a00 */
[----:B------:R-:W-:-:S07]  /*1940*/  @!P1 LOP3.LUT R0, RZ, R10, RZ, 0x33, !PT ;  /* 0x0000000aff009212 */ /* 0x000fce00078e33ff */
.L_x_2274:
[----:B------:R-:W-:Y:S05]  /*1950*/  BSYNC B0 ;  /* 0x0000000000007941 */ /* 0x000fea0003800000 */
.L_x_2273:
[----:B------:R-:W-:-:S05]  /*1960*/  IMAD R3, R13, R0, RZ ;  /* 0x000000000d037224 */ /* 0x000fca00078e02ff */
        /* <DEDUP_REMOVED lines=35> */
.L_x_2277:
[----:B------:R-:W-:Y:S05]  /*1ba0*/  BSYNC B6 ;  /* 0x0000000000067941 */ /* 0x000fea0003800000 */
.L_x_2276:
        /* <DEDUP_REMOVED lines=20> */
.L_x_2279:
[----:B------:R-:W-:Y:S05]  /*1cf0*/  BSYNC B6 ;  /* 0x0000000000067941 */ /* 0x000fea0003800000 */
.L_x_2278:
[----:B------:R-:W-:Y:S01]  /*1d00*/  ULDC.64 UR4, c[0x0][0x9f8] ;  /* 0x00027e0000047ab9 */ /* 0x000fe20000000a00 */
[----:B------:R-:W-:Y:S01]  /*1d10*/  IMAD.MOV.U32 R0, RZ, RZ, R35 ;  /* 0x000000ffff007224 */ /* 0x000fe200078e0023 */
[----:B------:R-:W-:Y:S01]  /*1d20*/  ISETP.NE.U32.AND P0, PT, RZ, UR4, PT ;  /* 0x00000004ff007c0c */ /* 0x000fe2000bf05070 */
[----:B------:R-:W-:Y:S01]  /*1d30*/  IMAD.IADD R14, R31, 0x1, R32 ;  /* 0x000000011f0e7824 */ /* 0x000fe200078e0220 */
[----:B------:R-:W0:Y:S02]  /*1d40*/  LDC.64 R4, c[0x0][0x300] ;  /* 0x0000c000ff047b82 */ /* 0x000e240000000a00 */
[----:B------:R-:W-:Y:S01]  /*1d50*/  ISETP.NE.AND.EX P0, PT, RZ, UR5, PT, P0 ;  /* 0x00000005ff007c0c */ /* 0x000fe2000bf05300 */
[----:B------:R-:W1:Y:S05]  /*1d60*/  S2R R20, SR_TID.X ;  /* 0x0000000000147919 */ /* 0x000e6a0000002100 */
[----:B------:R-:W2:Y:S07]  /*1d70*/  LDC R63, c[0x0][0x3f4] ;  /* 0x0000fd00ff3f7b82 */ /* 0x000eae0000000800 */
[----:B------:R-:W-:Y:S01]  /*1d80*/  @P0 IADD3 R6, P1, R33, UR4, RZ ;  /* 0x0000000421060c10 */ /* 0x000fe2000ff3e0ff */
[----:B------:R-:W3:Y:S03]  /*1d90*/  LDC.64 R68, c[0x0][0x408] ;  /* 0x00010200ff447b82 */ /* 0x000ee60000000a00 */
[----:B------:R-:W-:Y:S01]  /*1da0*/  @P0 IADD3.X R7, R34, UR5, RZ, P1, !PT ;  /* 0x0000000522070c10 */ /* 0x000fe20008ffe4ff */
[----:B------:R-:W-:Y:S01]  /*1db0*/  ULDC.64 UR4, c[0x0][0xa08] ;  /* 0x0002820000047ab9 */ /* 0x000fe20000000a00 */
[----:B------:R-:W4:Y:S04]  /*1dc0*/  LDL R34, [R1+0x44] ;  /* 0x0000440001227983 */ /* 0x000f280000100800 */
[----:B------:R1:W2:Y:S01]  /*1dd0*/  @P0 LDG.E R0, desc[UR40][R6.64] ;  /* 0x0000002806000981 */ /* 0x0002a2000c1e1900 */
[----:B------:R-:W-:Y:S01]  /*1de0*/  SHF.R.S32.HI R33, RZ, 0x1f, R14 ;  /* 0x0000001fff217819 */ /* 0x000fe2000001140e */
[CC--:B0-----:R-:W-:Y:S01]  /*1df0*/  IMAD.WIDE.U32 R8, R14.reuse, R4.reuse, RZ ;  /* 0x000000040e087225 */ /* 0x0c1fe200078e00ff */
[----:B------:R-:W-:Y:S01]  /*1e00*/  ISETP.NE.U32.AND P0, PT, RZ, UR4, PT ;  /* 0x00000004ff007c0c */ /* 0x000fe2000bf05070 */
[----:B------:R-:W4:Y:S01]  /*1e10*/  LDL.LU R38, [R1] ;  /* 0x0000000001267983 */ /* 0x000f220000300800 */
[----:B------:R-:W-:Y:S01]  /*1e20*/  SHF.R.S32.HI R35, RZ, 0x1f, R19 ;  /* 0x0000001fff237819 */ /* 0x000fe20000011413 */
[----:B------:R-:W-:Y:S01]  /*1e30*/  IMAD R10, R33, R4, RZ ;  /* 0x00000004210a7224 */ /* 0x000fe200078e02ff */
[----:B------:R-:W-:Y:S01]  /*1e40*/  ISETP.NE.AND.EX P0, PT, RZ, UR5, PT, P0 ;  /* 0x00000005ff007c0c */ /* 0x000fe2000bf05300 */
[----:B------:R-:W4:Y:S01]  /*1e50*/  LDL R32, [R1+0x48] ;  /* 0x0000480001207983 */ /* 0x000f220000100800 */
[----:B------:R-:W-:Y:S01]  /*1e60*/  ULDC.64 UR4, c[0x0][0x308] ;  /* 0x0000c20000047ab9 */ /* 0x000fe20000000a00 */
[----:B------:R-:W-:Y:S01]  /*1e70*/  IMAD R3, R14, R5, R10 ;  /* 0x000000050e037224 */ /* 0x000fe200078e020a */
[----:B-1----:R-:W-:-:S02]  /*1e80*/  SHF.R.U32.HI R36, RZ, 0x7, R20 ;  /* 0x00000007ff247819 */ /* 0x002fc40000011614 */
[----:B------:R-:W-:Y:S01]  /*1e90*/  SHF.R.S32.HI R17, RZ, 0x1f, R16 ;  /* 0x0000001fff117819 */ /* 0x000fe20000011410 */
[----:B------:R-:W-:Y:S01]  /*1ea0*/  IMAD.IADD R9, R9, 0x1, R3 ;  /* 0x0000000109097824 */ /* 0x000fe200078e0203 */
[----:B------:R-:W-:Y:S01]  /*1eb0*/  ISETP.NE.AND P6, PT, R36, 0x1, PT ;  /* 0x000000012400780c */ /* 0x000fe20003fc5270 */
[----:B------:R-:W-:-:S04]  /*1ec0*/  IMAD.WIDE.U32 R6, R37, UR4, R8 ;  /* 0x0000000425067c25 */ /* 0x000fc8000f8e0008 */
[----:B------:R-:W-:Y:S01]  /*1ed0*/  IMAD R57, R37, UR5, R7 ;  /* 0x0000000525397c24 */ /* 0x000fe2000f8e0207 */
[----:B------:R-:W-:Y:S01]  /*1ee0*/  ULDC.64 UR4, c[0x0][0x310] ;  /* 0x0000c40000047ab9 */ /* 0x000fe20000000a00 */
[----:B------:R-:W-:Y:S02]  /*1ef0*/  IMAD.MOV.U32 R56, RZ, RZ, R6 ;  /* 0x000000ffff387224 */ /* 0x000fe400078e0006 */
[----:B------:R-:W0:Y:S01]  /*1f00*/  LDC.64 R6, c[0x0][0x3f8] ;  /* 0x0000fe00ff067b82 */ /* 0x000e220000000a00 */
[C---:B------:R-:W-:Y:S01]  /*1f10*/  IMAD.WIDE.U32 R8, R19.reuse, R4, R16 ;  /* 0x0000000413087225 */ /* 0x040fe200078e0010 */
[--C-:B------:R-:W-:Y:S02]  /*1f20*/  SHF.R.S32.HI R153, RZ, 0x1f, R152.reuse ;  /* 0x0000001fff997819 */ /* 0x100fe40000011498 */
[----:B------:R-:W-:Y:S01]  /*1f30*/  SHF.L.U64.HI R74, R4, 0x7, R5 ;  /* 0x00000007044a7819 */ /* 0x000fe20000010205 */
[----:B0-----:R-:W-:-:S04]  /*1f40*/  IMAD.WIDE.U32 R52, R19, R6, R152 ;  /* 0x0000000613347225 */ /* 0x001fc800078e0098 */
[C---:B------:R-:W-:Y:S01]  /*1f50*/  IMAD.WIDE.U32 R30, R19.reuse, R6, R16 ;  /* 0x00000006131e7225 */ /* 0x040fe200078e0010 */
[----:B------:R-:W-:Y:S02]  /*1f60*/  SHF.L.U64.HI R72, R6, 0x7, R7 ;  /* 0x0000000706487819 */ /* 0x000fe40000010207 */
[----:B------:R-:W-:Y:S01]  /*1f70*/  SHF.L.U32 R73, R4, 0x7, RZ ;  /* 0x0000000704497819 */ /* 0x000fe200000006ff */
[----:B---3--:R-:W-:-:S04]  /*1f80*/  IMAD.WIDE.U32 R20, R19, R68, R152 ;  /* 0x0000004413147225 */ /* 0x008fc800078e0098 */
[----:B------:R-:W-:Y:S02]  /*1f90*/  VIADD R66, R16, 0x20 ;  /* 0x0000002010427836 */ /* 0x000fe40000000000 */
[----:B------:R-:W-:Y:S02]  /*1fa0*/  IMAD.SHL.U32 R71, R6, 0x80, RZ ;  /* 0x0000008006477824 */ /* 0x000fe400078e00ff */
[----:B------:R-:W-:Y:S01]  /*1fb0*/  VIADD R64, R36, 0x8 ;  /* 0x0000000824407836 */ /* 0x000fe20000000000 */
[----:B--2---:R-:W-:Y:S02]  /*1fc0*/  SHF.R.S32.HI R3, RZ, 0x1f, R0 ;  /* 0x0000001fff037819 */ /* 0x004fe40000011400 */
[----:B------:R-:W-:Y:S02]  /*1fd0*/  SEL R55, R0, RZ, !P0 ;  /* 0x000000ff00377207 */ /* 0x000fe40004000000 */
[----:B------:R-:W-:-:S03]  /*1fe0*/  SEL R12, R3, RZ, !P0 ;  /* 0x000000ff030c7207 */ /* 0x000fc60004000000 */
[----:B------:R-:W-:-:S04]  /*1ff0*/  IMAD.WIDE.U32 R56, R55, UR4, R56 ;  /* 0x0000000437387c25 */ /* 0x000fc8000f8e0038 */
[----:B------:R-:W-:Y:S01]  /*2000*/  IMAD R0, R12, UR4, RZ ;  /* 0x000000040c007c24 */ /* 0x000fe2000f8e02ff */
[----:B------:R-:W-:-:S03]  /*2010*/  IADD3 R77, P0, R56, R8, RZ ;  /* 0x00000008384d7210 */ /* 0x000fc60007f1e0ff */
[----:B------:R-:W-:Y:S01]  /*2020*/  IMAD R3, R55, UR5, R0 ;  /* 0x0000000537037c24 */ /* 0x000fe2000f8e0200 */
[----:B------:R-:W-:Y:S05]  /*2030*/  @!P6 WARPSYNC.ALL ;  /* 0x000000000000e948 */ /* 0x000fea0003800000 */
[----:B------:R-:W-:Y:S01]  /*2040*/  IMAD R0, R35, R4, RZ ;  /* 0x0000000423007224 */ /* 0x000fe200078e02ff */
[----:B------:R-:W-:Y:S01]  /*2050*/  ULDC.64 UR4, c[0x0][0x330] ;  /* 0x0000cc0000047ab9 */ /* 0x000fe20000000a00 */
[----:B------:R-:W-:Y:S02]  /*2060*/  IMAD.IADD R76, R57, 0x1, R3 ;  /* 0x00000001394c7824 */ /* 0x000fe400078e0203 */
[----:B------:R-:W-:-:S04]  /*2070*/  IMAD.WIDE.U32 R10, R37, UR4, R16 ;  /* 0x00000004250a7c25 */ /* 0x000fc8000f8e0010 */
[----:B------:R-:W-:Y:S02]  /*2080*/  IMAD R75, R19, R5, R0 ;  /* 0x00000005134b7224 */ /* 0x000fe400078e0200 */
[----:B------:R-:W-:Y:S01]  /*2090*/  IMAD R11, R37, UR5, R11 ;  /* 0x00000005250b7c24 */ /* 0x000fe2000f8e020b */
[----:B------:R-:W-:Y:S02]  /*20a0*/  ULDC.64 UR4, c[0x0][0x338] ;  /* 0x0000ce0000047ab9 */ /* 0x000fe40000000a00 */
[----:B------:R-:W-:Y:S01]  /*20b0*/  IADD3.X R75, R76, R9, R75, P0, !PT ;  /* 0x000000094c4b7210 */ /* 0x000fe200007fe44b */
[----:B------:R-:W-:Y:S01]  /*20c0*/  IMAD R3, R12, UR4, RZ ;  /* 0x000000040c037c24 */ /* 0x000fe2000f8e02ff */
[----:B------:R-:W-:Y:S01]  /*20d0*/  @!P6 BAR.SYNC.DEFER_BLOCKING 0x9, 0x100 ;  /* 0x024400000000eb1d */ /* 0x000fe20000010000 */
[----:B------:R-:W-:Y:S01]  /*20e0*/  ISETP.GE.AND P0, PT, R16, R63, PT ;  /* 0x0000003f1000720c */ /* 0x000fe20003f06270 */
[----:B------:R-:W-:Y:S02]  /*20f0*/  IMAD R0, R35, R6, RZ ;  /* 0x0000000623007224 */ /* 0x000fe400078e02ff */
[----:B------:R-:W-:Y:S01]  /*2100*/  IMAD R15, R55, UR5, R3 ;  /* 0x00000005370f7c24 */ /* 0x000fe2000f8e0203 */
[----:B------:R-:W-:Y:S01]  /*2110*/  SEL R3, R63, RZ, P0 ;  /* 0x000000ff3f037207 */ /* 0x000fe20000000000 */
[----:B------:R-:W0:Y:S01]  /*2120*/  S2R R37, SR_TID.X ;  /* 0x0000000000257919 */ /* 0x000e220000002100 */
[----:B----4-:R-:W-:Y:S01]  /*2130*/  LOP3.LUT P1, RZ, R34, 0x4, RZ, 0xc0, !PT ;  /* 0x0000000422ff7812 */ /* 0x010fe2000782c0ff */
[----:B------:R-:W-:-:S02]  /*2140*/  IMAD R9, R19, R7, R0 ;  /* 0x0000000713097224 */ /* 0x000fc400078e0200 */
[----:B------:R-:W-:Y:S02]  /*2150*/  IMAD R0, R35, R68, RZ ;  /* 0x0000004423007224 */ /* 0x000fe400078e02ff */
[----:B------:R-:W-:Y:S02]  /*2160*/  IMAD.IADD R3, R16, 0x1, R3 ;  /* 0x0000000110037824 */ /* 0x000fe400078e0203 */
[----:B------:R-:W-:Y:S02]  /*2170*/  IMAD.IADD R53, R53, 0x1, R9 ;  /* 0x0000000135357824 */ /* 0x000fe400078e0209 */
[----:B------:R-:W-:Y:S01]  /*2180*/  IMAD R13, R19, R69, R0 ;  /* 0x00000045130d7224 */ /* 0x000fe200078e0200 */
[----:B------:R-:W-:Y:S01]  /*2190*/  SHF.R.S32.HI R0, RZ, 0x1f, R3 ;  /* 0x0000001fff007819 */ /* 0x000fe20000011403 */
[----:B------:R-:W-:Y:S01]  /*21a0*/  IMAD.IADD R31, R9, 0x1, R31 ;  /* 0x00000001091f7824 */ /* 0x000fe200078e021f */
[----:B-----5:R-:W-:Y:S02]  /*21b0*/  SHF.R.S32.HI R9, RZ, 0x1f, R24 ;  /* 0x0000001fff097819 */ /* 0x020fe40000011418 */
[----:B------:R-:W-:-:S02]  /*21c0*/  LOP3.LUT R38, R38, 0xfffffffb, RZ, 0xc0, !PT ;  /* 0xfffffffb26267812 */ /* 0x000fc400078ec0ff */
[----:B------:R-:W-:Y:S01]  /*21d0*/  LEA.HI R3, R0, R3, RZ, 0x3 ;  /* 0x0000000300037211 */ /* 0x000fe200078f18ff */
[C---:B------:R-:W-:Y:S01]  /*21e0*/  IMAD R0, R9.reuse, R6, RZ ;  /* 0x0000000609007224 */ /* 0x040fe200078e02ff */
[----:B------:R-:W-:Y:S01]  /*21f0*/  @P1 LOP3.LUT R38, R38, 0x4, RZ, 0xfc, !PT ;  /* 0x0000000426261812 */ /* 0x000fe200078efcff */
[----:B------:R-:W-:Y:S01]  /*2200*/  IMAD R9, R9, R68, RZ ;  /* 0x0000004409097224 */ /* 0x000fe200078e02ff */
[----:B------:R-:W-:Y:S01]  /*2210*/  IADD3 R8, P1, R19, R14, RZ ;  /* 0x0000000e13087210 */ /* 0x000fe20007f3e0ff */
[C---:B------:R-:W-:Y:S02]  /*2220*/  IMAD R5, R24.reuse, R7, R0 ;  /* 0x0000000718057224 */ /* 0x040fe400078e0200 */
[----:B------:R-:W-:Y:S02]  /*2230*/  IMAD R7, R24, R69, R9 ;  /* 0x0000004518077224 */ /* 0x000fe400078e0209 */
[----:B------:R-:W-:Y:S02]  /*2240*/  IMAD.X R9, R35, 0x1, R33, P1 ;  /* 0x0000000123097824 */ /* 0x000fe400008e0621 */
[----:B------:R-:W-:-:S02]  /*2250*/  VIADD R35, R19, 0x60 ;  /* 0x0000006013237836 */ /* 0x000fc40000000000 */
[----:B------:R-:W-:Y:S02]  /*2260*/  IMAD.SHL.U32 R70, R34, 0x40, RZ ;  /* 0x0000004022467824 */ /* 0x000fe400078e00ff */
[----:B------:R-:W-:Y:S02]  /*2270*/  IMAD.SHL.U32 R35, R35, 0x40, RZ ;  /* 0x0000004023237824 */ /* 0x000fe400078e00ff */
[----:B------:R-:W-:Y:S02]  /*2280*/  VIADD R34, R19, 0x60 ;  /* 0x0000006013227836 */ /* 0x000fe40000000000 */
[----:B0-----:R-:W-:Y:S01]  /*2290*/  VIADD R37, R37, 0xffffff80 ;  /* 0xffffff8025257836 */ /* 0x001fe20000000000 */
[----:B------:R-:W-:Y:S02]  /*22a0*/  LOP3.LUT R35, R35, 0x1c0, RZ, 0xc0, !PT ;  /* 0x000001c023237812 */ /* 0x000fe400078ec0ff */
[----:B------:R-:W-:Y:S02]  /*22b0*/  SHF.R.S32.HI R65, RZ, 0x1f, R34 ;  /* 0x0000001fff417819 */ /* 0x000fe40000011422 */
[----:B------:R-:W-:-:S02]  /*22c0*/  LOP3.LUT R70, R70, 0x1c0, RZ, 0xc0, !PT ;  /* 0x000001c046467812 */ /* 0x000fc400078ec0ff */
[----:B------:R-:W-:Y:S02]  /*22d0*/  SHF.R.S32.HI R34, RZ, 0x1f, R37 ;  /* 0x0000001fff227819 */ /* 0x000fe40000011425 */
[----:B------:R-:W-:Y:S01]  /*22e0*/  LOP3.LUT R4, R35, 0x38, R3, 0xf8, !PT ;  /* 0x0000003823047812 */ /* 0x000fe200078ef803 */
[----:B------:R-:W-:Y:S01]  /*22f0*/  VIADD R35, R19, 0x60 ;  /* 0x0000006013237836 */ /* 0x000fe20000000000 */
[----:B------:R-:W-:Y:S01]  /*2300*/  SHF.R.U32.HI R67, RZ, 0x3, R70 ;  /* 0x00000003ff437819 */ /* 0x000fe20000011646 */
[----:B------:R0:W-:Y:S01]  /*2310*/  STL [R1], R38 ;  /* 0x0000002601007387 */ /* 0x0001e20000100800 */
[----:B------:R-:W-:Y:S02]  /*2320*/  LOP3.LUT R0, R70, 0x18, R16, 0xf8, !PT ;  /* 0x0000001846007812 */ /* 0x000fe400078ef810 */
[----:B------:R-:W-:Y:S01]  /*2330*/  LEA.HI R34, R34, R37, RZ, 0x5 ;  /* 0x0000002522227211 */ /* 0x000fe200078f28ff */
[----:B------:R-:W-:Y:S01]  /*2340*/  IMAD.WIDE.U32 R54, R55, UR4, R10 ;  /* 0x0000000437367c25 */ /* 0x000fe2000f8e000a */
[----:B------:R-:W-:Y:S01]  /*2350*/  SHF.L.U32 R35, R35, 0x6, RZ ;  /* 0x0000000623237819 */ /* 0x000fe200000006ff */
[----:B------:R-:W-:Y:S01]  /*2360*/  ULDC UR4, c[0x0][0x2f4] ;  /* 0x0000bd0000047ab9 */ /* 0x000fe20000000800 */
[----:B------:R-:W-:Y:S01]  /*2370*/  LOP3.LUT R0, R0, R67, RZ, 0x3c, !PT ;  /* 0x0000004300007212 */ /* 0x000fe200078e3cff */
[----:B------:R-:W-:Y:S01]  /*2380*/  IMAD.WIDE.U32 R10, R19, R68, R16 ;  /* 0x00000044130a7225 */ /* 0x000fe200078e0010 */
[----:B------:R-:W-:-:S02]  /*2390*/  SHF.R.S32.HI R34, RZ, 0x5, R34 ;  /* 0x00000005ff227819 */ /* 0x000fc40000011422 */
[----:B------:R-:W-:Y:S01]  /*23a0*/  LOP3.LUT R35, R35, 0x1c0, RZ, 0xc0, !PT ;  /* 0x000001c023237812 */ /* 0x000fe200078ec0ff */
[----:B------:R-:W-:Y:S02]  /*23b0*/  IMAD.IADD R21, R21, 0x1, R13 ;  /* 0x0000000115157824 */ /* 0x000fe400078e020d */
[----:B------:R-:W-:Y:S02]  /*23c0*/  IMAD.IADD R11, R13, 0x1, R11 ;  /* 0x000000010d0b7824 */ /* 0x000fe400078e020b */
[----:B------:R-:W-:Y:S01]  /*23d0*/  IMAD R62, R34, 0x200, R0 ;  /* 0x00000200223e7824 */ /* 0x000fe200078e0200 */
[----:B------:R-:W-:Y:S01]  /*23e0*/  LOP3.LUT R0, R70, 0x38, R3, 0xf8, !PT ;  /* 0x0000003846007812 */ /* 0x000fe200078ef803 */
[----:B------:R-:W-:Y:S01]  /*23f0*/  IMAD.WIDE.U32 R20, R24, R68, R20 ;  /* 0x0000004418147225 */ /* 0x000fe200078e0014 */
[----:B------:R-:W-:-:S03]  /*2400*/  SHF.R.U32.HI R35, RZ, 0x3, R35 ;  /* 0x00000003ff237819 */ /* 0x000fc60000011623 */
[----:B------:R-:W-:Y:S01]  /*2410*/  IMAD.WIDE.U32 R10, R24, R68, R10 ;  /* 0x00000044180a7225 */ /* 0x000fe200078e000a */
[----:B------:R-:W-:Y:S02]  /*2420*/  LOP3.LUT R0, R0, R67, RZ, 0x3c, !PT ;  /* 0x0000004300007212 */ /* 0x000fe400078e3cff */
[----:B------:R-:W-:Y:S01]  /*2430*/  LOP3.LUT R12, R4, R35, RZ, 0x3c, !PT ;  /* 0x00000023040c7212 */ /* 0x000fe200078e3cff */
[----:B------:R-:W-:-:S04]  /*2440*/  IMAD.WIDE.U32 R52, R24, R6, R52 ;  /* 0x0000000618347225 */ /* 0x000fc800078e0034 */
[----:B------:R-:W-:-:S04]  /*2450*/  IMAD.WIDE.U32 R30, R24, R6, R30 ;  /* 0x00000006181e7225 */ /* 0x000fc800078e001e */
[----:B------:R-:W-:Y:S02]  /*2460*/  IMAD.IADD R59, R21, 0x1, R7 ;  /* 0x00000001153b7824 */ /* 0x000fe400078e0207 */
[----:B------:R-:W-:Y:S01]  /*2470*/  IMAD.IADD R58, R7, 0x1, R11 ;  /* 0x00000001073a7824 */ /* 0x000fe200078e020b */
[----:B------:R-:W-:Y:S01]  /*2480*/  LOP3.LUT R7, R3, 0xfffffff8, RZ, 0xc0, !PT ;  /* 0xfffffff803077812 */ /* 0x000fe200078ec0ff */
[----:B------:R-:W-:Y:S01]  /*2490*/  IMAD.IADD R61, R53, 0x1, R5 ;  /* 0x00000001353d7824 */ /* 0x000fe200078e0205 */
[----:B------:R-:W-:Y:S01]  /*24a0*/  SHF.L.U64.HI R69, R68, 0x7, R69 ;  /* 0x0000000744457819 */ /* 0x000fe20000010245 */
[----:B------:R-:W-:Y:S01]  /*24b0*/  IMAD.IADD R60, R5, 0x1, R31 ;  /* 0x00000001053c7824 */ /* 0x000fe200078e021f */
[----:B------:R-:W-:Y:S01]  /*24c0*/  SHF.R.S32.HI R6, RZ, 0x3, R3 ;  /* 0x00000003ff067819 */ /* 0x000fe20000011403 */
[----:B------:R-:W-:Y:S01]  /*24d0*/  IMAD R4, R34, 0x200, R0 ;  /* 0x0000020022047824 */ /* 0x000fe200078e0200 */
[----:B------:R-:W-:Y:S01]  /*24e0*/  ISETP.GE.AND P1, PT, R16, UR4, PT ;  /* 0x0000000410007c0c */ /* 0x000fe2000bf26270 */
[----:B------:R-:W-:Y:S01]  /*24f0*/  IMAD.SHL.U32 R68, R68, 0x80, RZ ;  /* 0x0000008044447824 */ /* 0x000fe200078e00ff */
[----:B------:R-:W-:Y:S01]  /*2500*/  ISETP.GE.AND P2, PT, R66, UR4, PT ;  /* 0x0000000442007c0c */ /* 0x000fe2000bf46270 */
[----:B------:R-:W-:Y:S01]  /*2510*/  IMAD.SHL.U32 R63, R63, 0x2, RZ ;  /* 0x000000023f3f7824 */ /* 0x000fe200078e00ff */
[----:B------:R-:W-:Y:S01]  /*2520*/  SHF.R.S32.HI R5, RZ, 0x1f, R7 ;  /* 0x0000001fff057819 */ /* 0x000fe20000011407 */
[----:B------:R-:W-:-:S02]  /*2530*/  IMAD.IADD R3, R32, 0x1, R12 ;  /* 0x0000000120037824 */ /* 0x000fc400078e020c */
[----:B0-----:R-:W-:-:S08]  /*2540*/  IMAD.IADD R0, R55, 0x1, R15 ;  /* 0x0000000137007824 */ /* 0x001fd000078e020f */
.L_x_2329:
        /* <DEDUP_REMOVED lines=11> */
[----:B------:R-:W4:Y:S01]  /*2600*/  LDC R88, c[0x0][0x3f4] ;  /* 0x0000fd00ff587b82 */ /* 0x000f220000000800 */
        /* <DEDUP_REMOVED lines=10> */
[C---:B------:R-:W-:Y:S01]  /*26b0*/  LEA R36, P4, R12.reuse, R80, 0x1 ;  /* 0x000000500c247211 */ /* 0x040fe200078808ff */
[----:B------:R-:W-:Y:S01]  /*26c0*/  IMAD.MOV.U32 R27, RZ, RZ, R33 ;  /* 0x000000ffff1b7224 */ /* 0x000fe200078e0021 */
[-C--:B------:R-:W-:Y:S01]  /*26d0*/  LEA.HI.X R39, R15, R81.reuse, R32, 0x1, P3 ;  /* 0x000000510f277211 */ /* 0x080fe200018f0c20 */
[C---:B------:R-:W-:Y:S01]  /*26e0*/  VIADD R79, R13.reuse, 0x20 ;  /* 0x000000200d4f7836 */ /* 0x040fe20000000000 */
[----:B------:R-:W-:Y:S01]  /*26f0*/  LEA.HI.X R37, R12, R81, R14, 0x1, P4 ;  /* 0x000000510c257211 */ /* 0x000fe200020f0c0e */
[----:B------:R-:W-:Y:S01]  /*2700*/  IMAD R82, R13, 0x2, R26 ;  /* 0x000000020d527824 */ /* 0x000fe200078e021a */
[----:B------:R-:W-:-:S02]  /*2710*/  ISETP.GT.AND P4, PT, R33, R28, PT ;  /* 0x0000001c2100720c */ /* 0x000fc40003f84270 */
[----:B----4-:R-:W-:Y:S02]  /*2720*/  ISETP.GE.AND P3, PT, R88, 0x1, PT ;  /* 0x000000015800780c */ /* 0x010fe40003f66270 */
[----:B--2---:R-:W-:Y:S02]  /*2730*/  LOP3.LUT P5, RZ, R40, 0x4, RZ, 0xc0, !PT ;  /* 0x0000000428ff7812 */ /* 0x004fe400078ac0ff */
[----:B---3--:R-:W-:-:S07]  /*2740*/  LOP3.LUT R35, R35, 0xfffffffd, RZ, 0xc0, !PT ;  /* 0xfffffffd23237812 */ /* 0x008fce00078ec0ff */
[----:B------:R-:W-:-:S05]  /*2750*/  @P4 LOP3.LUT R35, R35, 0x2, RZ, 0xfc, !PT ;  /* 0x0000000223234812 */ /* 0x000fca00078efcff */
[----:B------:R0:W-:Y:S01]  /*2760*/  STL [R1], R35 ;  /* 0x0000002301007387 */ /* 0x0001e20000100800 */
        /* <DEDUP_REMOVED lines=47> */
.L_x_2284:
[----:B------:R-:W-:Y:S05]  /*2a60*/  BSYNC B1 ;  /* 0x0000000000017941 */ /* 0x000fea0003800000 */
.L_x_2283:
        /* <DEDUP_REMOVED lines=34> */
.L_x_2286:
[----:B------:R-:W-:Y:S05]  /*2c90*/  BSYNC B1 ;  /* 0x0000000000017941 */ /* 0x000fea0003800000 */
.L_x_2285:
        /* <DEDUP_REMOVED lines=27> */
[----:B------:R-:W-:Y:S02]  /*2e50*/  PRMT R46, R12, 0x7610, R46 ;  /* 0x000076100c2e7816 */ /* 0x000fe4000000002e */
[----:B------:R-:W-:Y:S02]  /*2e60*/  PRMT R47, R13, 0x7610, R47 ;  /* 0x000076100d2f7816 */ /* 0x000fe4000000002f */
[----:B------:R-:W-:Y:S02]  /*2e70*/  PRMT R89, R14, 0x7610, R89 ;  /* 0x000076100e597816 */ /* 0x000fe40000000059 */
[----:B------:R-:W-:Y:S02]  /*2e80*/  PRMT R93, R15, 0x7610, R93 ;  /* 0x000076100f5d7816 */ /* 0x000fe4000000005d */
[----:B--2---:R-:W-:-:S13]  /*2e90*/  ISETP.NE.AND P3, PT, R78, 0x3, PT ;  /* 0x000000034e00780c */ /* 0x004fda0003f65270 */
[----:B------:R-:W-:Y:S05]  /*2ea0*/  @!P3 BRA `(.L_x_2287) ;  /* 0x000000000004b947 */ /* 0x000fea0003800000 */
[----:B------:R-:W-:Y:S01]  /*2eb0*/  BPT.TRAP 0x1 ;  /* 0x000000040000795c */ /* 0x000fe20000300000 */
.L_x_2287:
[----:B------:R-:W-:Y:S01]  /*2ec0*/  IMAD R78, R22, 0x8, R2 ;  /* 0x00000008164e7824 */ /* 0x000fe200078e0202 */
[----:B------:R-:W-:Y:S01]  /*2ed0*/  SHF.L.U32 R90, R154, 0x1f, RZ ;  /* 0x0000001f9a5a7819 */ /* 0x000fe200000006ff */
[----:B------:R-:W-:Y:S03]  /*2ee0*/  BSSY B1, `(.L_x_2288) ;  /* 0x0000003000017945 */ /* 0x000fe60003800000 */
[----:B------:R-:W0:Y:S02]  /*2ef0*/  SYNCS.PHASECHK.TRANS64.TRYWAIT P6, [R78+URZ+0x16890], R90 ;  /* 0x0168905a4e0075a7 */ /* 0x000e2400080c017f */
[----:B0-----:R-:W-:Y:S05]  /*2f00*/  @!P6 BRA `(.L_x_2289) ;  /* 0x0000018800d8e947 */ /* 0x001fea0003800000 */
.L_x_2559:
[----:B------:R-:W-:Y:S05]  /*2f10*/  BSYNC B1 ;  /* 0x0000000000017941 */ /* 0x000fea0003800000 */
.L_x_2288:
        /* <DEDUP_REMOVED lines=8> */
[----:B------:R-:W-:Y:S02]  /*2fa0*/  SHF.R.U64 R101, R84, 0x10, R85 ;  /* 0x0000001054657819 */ /* 0x000fe40000001255 */
[----:B------:R-:W-:Y:S02]  /*2fb0*/  SHF.R.U64 R98, R80, 0x10, R81 ;  /* 0x0000001050627819 */ /* 0x000fe40000001251 */
[----:B------:R-:W-:Y:S02]  /*2fc0*/  PRMT R101, R99, 0x5410, R101 ;  /* 0x0000541063657816 */ /* 0x000fe40000000065 */
[----:B------:R-:W-:Y:S02]  /*2fd0*/  PRMT R98, R44, 0x5432, R98 ;  /* 0x000054322c627816 */ /* 0x000fe40000000062 */
[----:B------:R-:W-:Y:S01]  /*2fe0*/  SHF.R.U32.HI R100, RZ, 0x10, R81 ;  /* 0x00000010ff647819 */ /* 0x000fe20000011651 */
[----:B--2---:R-:W-:Y:S01]  /*2ff0*/  IMAD.U32 R81, R14, 0x10000, RZ ;  /* 0x000100000e517824 */ /* 0x004fe200078e00ff */
[----:B------:R-:W-:-:S02]  /*3000*/  SHF.R.U32.HI R104, RZ, 0x10, R85 ;  /* 0x00000010ff687819 */ /* 0x000fc40000011655 */
[----:B------:R-:W-:Y:S02]  /*3010*/  LOP3.LUT R84, R13, 0xffff0000, RZ, 0xc0, !PT ;  /* 0xffff00000d547812 */ /* 0x000fe400078ec0ff */
[C---:B------:R-:W-:Y:S01]  /*3020*/  LOP3.LUT R103, R101.reuse, 0xffff0000, RZ, 0xc0, !PT ;  /* 0xffff000065677812 */ /* 0x040fe200078ec0ff */
[----:B------:R-:W-:Y:S01]  /*3030*/  IMAD.U32 R101, R101, 0x10000, RZ ;  /* 0x0001000065657824 */ /* 0x000fe200078e00ff */
[C---:B------:R-:W-:Y:S01]  /*3040*/  LOP3.LUT R99, R98.reuse, 0xffff0000, RZ, 0xc0, !PT ;  /* 0xffff000062637812 */ /* 0x040fe200078ec0ff */
[----:B------:R-:W-:Y:S01]  /*3050*/  IMAD.U32 R98, R98, 0x10000, RZ ;  /* 0x0001000062627824 */ /* 0x000fe200078e00ff */
[----:B------:R-:W-:Y:S01]  /*3060*/  PRMT R100, R45, 0x5432, R100 ;  /* 0x000054322d647816 */ /* 0x000fe20000000064 */
[----:B------:R-:W-:Y:S01]  /*3070*/  FMUL.FTZ R108, R84, R103 ;  /* 0x00000067546c7220 */ /* 0x000fe20000410000 */
[----:B------:R-:W-:Y:S01]  /*3080*/  PRMT R104, R46, 0x5432, R104 ;  /* 0x000054322e687816 */ /* 0x000fe20000000068 */
[----:B------:R-:W-:Y:S01]  /*3090*/  FMUL.FTZ R84, R84, R99 ;  /* 0x0000006354547220 */ /* 0x000fe20000410000 */
[----:B------:R-:W-:Y:S01]  /*30a0*/  LOP3.LUT R85, R14, 0xffff0000, RZ, 0xc0, !PT ;  /* 0xffff00000e557812 */ /* 0x000fe200078ec0ff */
[C---:B------:R-:W-:Y:S01]  /*30b0*/  IMAD.U32 R14, R15.reuse, 0x10000, RZ ;  /* 0x000100000f0e7824 */ /* 0x040fe200078e00ff */
[----:B------:R-:W-:Y:S01]  /*30c0*/  LOP3.LUT R80, R15, 0xffff0000, RZ, 0xc0, !PT ;  /* 0xffff00000f507812 */ /* 0x000fe200078ec0ff */
[----:B------:R-:W-:-:S02]  /*30d0*/  IMAD.U32 R15, R13, 0x10000, RZ ;  /* 0x000100000d0f7824 */ /* 0x000fc400078e00ff */
[----:B------:R-:W-:Y:S02]  /*30e0*/  IMAD.U32 R106, R104, 0x10000, RZ ;  /* 0x00010000686a7824 */ /* 0x000fe400078e00ff */
[----:B------:R-:W-:Y:S02]  /*30f0*/  IMAD.U32 R102, R100, 0x10000, RZ ;  /* 0x0001000064667824 */ /* 0x000fe400078e00ff */
[----:B------:R-:W-:Y:S01]  /*3100*/  FFMA.FTZ R103, R15, R103, R84 ;  /* 0x000000670f677223 */ /* 0x000fe20000010054 */
[----:B------:R-:W-:Y:S01]  /*3110*/  FMUL.FTZ R110, R85, R106 ;  /* 0x0000006a556e7220 */ /* 0x000fe20000410000 */
[----:B------:R-:W-:Y:S01]  /*3120*/  FFMA.FTZ R108, R15, R99, -R108 ;  /* 0x000000630f6c7223 */ /* 0x000fe2000001086c */
[-C--:B------:R-:W-:Y:S01]  /*3130*/  FMUL.FTZ R84, R85, R102.reuse ;  /* 0x0000006655547220 */ /* 0x080fe20000410000 */
[----:B------:R-:W-:Y:S01]  /*3140*/  IMAD.U32 R13, R12, 0x10000, RZ ;  /* 0x000100000c0d7824 */ /* 0x000fe200078e00ff */
[----:B------:R-:W-:Y:S01]  /*3150*/  LOP3.LUT R85, R104, 0xffff0000, RZ, 0xc0, !PT ;  /* 0xffff000068557812 */ /* 0x000fe200078ec0ff */
[C---:B------:R-:W-:Y:S01]  /*3160*/  FFMA.FTZ R110, R81.reuse, R102, -R110 ;  /* 0x00000066516e7223 */ /* 0x040fe2000001086e */
[----:B------:R-:W-:Y:S01]  /*3170*/  LOP3.LUT R15, R100, 0xffff0000, RZ, 0xc0, !PT ;  /* 0xffff0000640f7812 */ /* 0x000fe200078ec0ff */
[----:B------:R-:W-:Y:S01]  /*3180*/  FFMA.FTZ R81, R81, R106, R84 ;  /* 0x0000006a51517223 */ /* 0x000fe20000010054 */
[----:B------:R-:W-:Y:S01]  /*3190*/  LOP3.LUT R12, R12, 0xffff0000, RZ, 0xc0, !PT ;  /* 0xffff00000c0c7812 */ /* 0x000fe200078ec0ff */
[C---:B------:R-:W-:Y:S01]  /*31a0*/  FMUL.FTZ R99, R80.reuse, R85 ;  /* 0x0000005550637220 */ /* 0x040fe20000410000 */
[----:B------:R-:W-:Y:S01]  /*31b0*/  F2FP.BF16.F32.PACK_AB R103, R103, R108 ;  /* 0x0000006c6767723e */ /* 0x000fe200000010ff */
[----:B------:R-:W-:-:S02]  /*31c0*/  FMUL.FTZ R84, R80, R15 ;  /* 0x0000000f50547220 */ /* 0x000fc40000410000 */
[C---:B------:R-:W-:Y:S01]  /*31d0*/  FMUL.FTZ R80, R12.reuse, R101 ;  /* 0x000000650c507220 */ /* 0x040fe20000410000 */
[-C--:B------:R-:W-:Y:S01]  /*31e0*/  FMUL.FTZ R12, R12, R98.reuse ;  /* 0x000000620c0c7220 */ /* 0x080fe20000410000 */
[C---:B------:R-:W-:Y:S01]  /*31f0*/  FFMA.FTZ R99, R14.reuse, R15, -R99 ;  /* 0x0000000f0e637223 */ /* 0x040fe20000010863 */
[----:B------:R-:W-:Y:S01]  /*3200*/  FFMA.FTZ R84, R14, R85, R84 ;  /* 0x000000550e547223 */ /* 0x000fe20000010054 */
[C---:B------:R-:W-:Y:S01]  /*3210*/  FFMA.FTZ R80, R13.reuse, R98, -R80 ;  /* 0x000000620d507223 */ /* 0x040fe20000010850 */
[----:B------:R-:W-:Y:S01]  /*3220*/  FFMA.FTZ R13, R13, R101, R12 ;  /* 0x000000650d0d7223 */ /* 0x000fe2000001000c */
[----:B------:R-:W-:Y:S02]  /*3230*/  F2FP.BF16.F32.PACK_AB R14, R81, R110 ;  /* 0x0000006e510e723e */ /* 0x000fe400000010ff */
[----:B------:R-:W-:Y:S02]  /*3240*/  F2FP.BF16.F32.PACK_AB R15, R84, R99 ;  /* 0x00000063540f723e */ /* 0x000fe400000010ff */
[----:B------:R-:W-:Y:S01]  /*3250*/  F2FP.BF16.F32.PACK_AB R12, R13, R80 ;  /* 0x000000500d0c723e */ /* 0x000fe200000010ff */
[----:B------:R-:W-:-:S07]  /*3260*/  IMAD.MOV.U32 R13, RZ, RZ, R103 ;  /* 0x000000ffff0d7224 */ /* 0x000fce00078e0067 */
.L_x_2295:
[----:B------:R-:W-:Y:S05]  /*3270*/  BSYNC B3 ;  /* 0x0000000000037941 */ /* 0x000fea0003800000 */
.L_x_2294:
[----:B--2---:R1:W-:Y:S02]  /*3280*/  STG.E.128 desc[UR40][R38.64], R12 ;  /* 0x0000000c26007986 */ /* 0x0043e4000c101d28 */
.L_x_2293:
[----:B------:R-:W-:Y:S05]  /*3290*/  BSYNC B2 ;  /* 0x0000000000027941 */ /* 0x000fea0003800000 */
.L_x_2292:
[----:B------:R-:W-:Y:S05]  /*32a0*/  @P2 BRA `(.L_x_2291) ;  /* 0x0000000000cc2947 */ /* 0x000fea0003800000 */
[----:B-1----:R1:W2:Y:S01]  /*32b0*/  LDS.128 R12, [R79+0xe000] ;  /* 0x00e000004f0c7984 */ /* 0x0022a20000000c00 */
[----:B------:R-:W-:Y:S01]  /*32c0*/  ISETP.GE.AND P4, PT, R155, R88, PT ;  /* 0x000000589b00720c */ /* 0x000fe20003f86270 */
[----:B------:R-:W-:-:S12]  /*32d0*/  BSSY B2, `(.L_x_2296) ;  /* 0x000002f000027945 */ /* 0x000fd80003800000 */
[----:B-1----:R-:W-:Y:S05]  /*32e0*/  @P4 BRA `(.L_x_2297) ;  /* 0x0000000000b44947 */ /* 0x002fea0003800000 */
[----:B------:R-:W-:Y:S02]  /*32f0*/  SHF.R.U64 R80, R48, 0x10, R49 ;  /* 0x0000001030507819 */ /* 0x000fe40000001231 */
[--C-:B------:R-:W-:Y:S02]  /*3300*/  SHF.R.U64 R48, R50, 0x10, R51.reuse ;  /* 0x0000001032307819 */ /* 0x100fe40000001233 */
[----:B------:R-:W-:Y:S02]  /*3310*/  SHF.R.U32.HI R81, RZ, 0x10, R51 ;  /* 0x00000010ff517819 */ /* 0x000fe40000011633 */
[----:B------:R-:W-:Y:S01]  /*3320*/  SHF.R.U32.HI R85, RZ, 0x10, R49 ;  /* 0x00000010ff557819 */ /* 0x000fe20000011631 */
[----:B--2---:R-:W-:Y:S01]  /*3330*/  IMAD.U32 R49, R14, 0x10000, RZ ;  /* 0x000100000e317824 */ /* 0x004fe200078e00ff */
        /* <DEDUP_REMOVED lines=11> */
[C---:B------:R-:W-:Y:S01]  /*33f0*/  IMAD.U32 R14, R15.reuse, 0x10000, RZ ;  /* 0x000100000f0e7824 */ /* 0x040fe200078e00ff */
[----:B------:R-:W-:Y:S01]  /*3400*/  LOP3.LUT R51, R15, 0xffff0000, RZ, 0xc0, !PT ;  /* 0xffff00000f337812 */ /* 0x000fe200078ec0ff */
[----:B------:R-:W-:-:S02]  /*3410*/  IMAD.U32 R15, R13, 0x10000, RZ ;  /* 0x000100000d0f7824 */ /* 0x000fc400078e00ff */
[----:B------:R-:W-:Y:S01]  /*3420*/  FMUL.FTZ R98, R48, R84 ;  /* 0x0000005430627220 */ /* 0x000fe20000410000 */
[----:B------:R-:W-:Y:S02]  /*3430*/  IMAD.U32 R13, R12, 0x10000, RZ ;  /* 0x000100000c0d7824 */ /* 0x000fe400078e00ff */
[-C--:B------:R-:W-:Y:S01]  /*3440*/  FMUL.FTZ R99, R48, R80.reuse ;  /* 0x0000005030637220 */ /* 0x080fe20000410000 */
[----:B------:R-:W-:Y:S01]  /*3450*/  LOP3.LUT R12, R12, 0xffff0000, RZ, 0xc0, !PT ;  /* 0xffff00000c0c7812 */ /* 0x000fe200078ec0ff */
[----:B------:R-:W-:Y:S01]  /*3460*/  FMUL.FTZ R48, R50, R85 ;  /* 0x0000005532307220 */ /* 0x000fe20000410000 */
[----:B------:R-:W-:Y:S01]  /*3470*/  LOP3.LUT R94, R94, 0xffff0000, RZ, 0xc0, !PT ;  /* 0xffff00005e5e7812 */ /* 0x000fe200078ec0ff */
[-C--:B------:R-:W-:Y:S01]  /*3480*/  FMUL.FTZ R50, R50, R81.reuse ;  /* 0x0000005132327220 */ /* 0x080fe20000410000 */
[----:B------:R-:W-:Y:S01]  /*3490*/  LOP3.LUT R96, R96, 0xffff0000, RZ, 0xc0, !PT ;  /* 0xffff000060607812 */ /* 0x000fe200078ec0ff */
[----:B------:R-:W-:Y:S01]  /*34a0*/  FFMA.FTZ R98, R15, R80, -R98 ;  /* 0x000000500f627223 */ /* 0x000fe20000010862 */
[----:B------:R-:W-:Y:S01]  /*34b0*/  SHF.L.U32 R97, R97, 0x10, RZ ;  /* 0x0000001061617819 */ /* 0x000fe200000006ff */
[----:B------:R-:W-:Y:S01]  /*34c0*/  FFMA.FTZ R99, R15, R84, R99 ;  /* 0x000000540f637223 */ /* 0x000fe20000010063 */
[----:B------:R-:W-:Y:S01]  /*34d0*/  FFMA.FTZ R81, R49, R81, -R48 ;  /* 0x0000005131517223 */ /* 0x000fe20000010830 */
        /* <DEDUP_REMOVED lines=8> */
[----:B------:R-:W-:Y:S01]  /*3560*/  FFMA.FTZ R50, R49, R85, R50 ;  /* 0x0000005531327223 */ /* 0x000fe20000010032 */
[----:B------:R-:W-:-:S02]  /*3570*/  F2FP.BF16.F32.PACK_AB R98, R99, R98 ;  /* 0x000000626362723e */ /* 0x000fc400000010ff */
[----:B------:R-:W-:Y:S02]  /*3580*/  F2FP.BF16.F32.PACK_AB R15, R14, R15 ;  /* 0x0000000f0e0f723e */ /* 0x000fe400000010ff */
[----:B------:R-:W-:Y:S01]  /*3590*/  F2FP.BF16.F32.PACK_AB R12, R13, R48 ;  /* 0x000000300d0c723e */ /* 0x000fe200000010ff */
[----:B------:R-:W-:Y:S01]  /*35a0*/  IMAD.MOV.U32 R13, RZ, RZ, R98 ;  /* 0x000000ffff0d7224 */ /* 0x000fe200078e0062 */
[----:B------:R-:W-:-:S07]  /*35b0*/  F2FP.BF16.F32.PACK_AB R14, R50, R81 ;  /* 0x00000051320e723e */ /* 0x000fce00000010ff */
.L_x_2297:
[----:B------:R-:W-:Y:S05]  /*35c0*/  BSYNC B2 ;  /* 0x0000000000027941 */ /* 0x000fea0003800000 */
.L_x_2296:
[----:B--2---:R2:W-:Y:S02]  /*35d0*/  STG.E.128 desc[UR40][R38.64+0x40], R12 ;  /* 0x0000400c26007986 */ /* 0x0045e4000c101d28 */
.L_x_2291:
[----:B------:R-:W-:Y:S05]  /*35e0*/  BSYNC B1 ;  /* 0x0000000000017941 */ /* 0x000fea0003800000 */
.L_x_2290:
        /* <DEDUP_REMOVED lines=31> */
[-C--:B------:R-:W-:Y:S01]  /*37e0*/  FMUL.FTZ R39, R39, R43.reuse ;  /* 0x0000002b27277220 */ /* 0x080fe20000410000 */
[----:B------:R-:W-:Y:S01]  /*37f0*/  LOP3.LUT R93, R93, 0xffff0000, RZ, 0xc0, !PT ;  /* 0xffff00005d5d7812 */ /* 0x000fe200078ec0ff */
[----:B------:R-:W-:Y:S01]  /*3800*/  IMAD.U32 R86, R86, 0x10000, RZ ;  /* 0x0001000056567824 */ /* 0x000fe200078e00ff */
[----:B------:R-:W-:Y:S01]  /*3810*/  LOP3.LUT R87, R87, 0xffff0000, RZ, 0xc0, !PT ;  /* 0xffff000057577812 */ /* 0x000fe200078ec0ff */
[C---:B------:R-:W-:Y:S01]  /*3820*/  FFMA.FTZ R51, R14.reuse, R42, -R51 ;  /* 0x0000002a0e337223 */ /* 0x040fe20000010833 */
[----:B------:R-:W-:Y:S01]  /*3830*/  FFMA.FTZ R48, R14, R48, R15 ;  /* 0x000000300e307223 */ /* 0x000fe2000001000f */
[----:B------:R-:W-:Y:S01]  /*3840*/  FFMA.FTZ R81, R38, R43, -R81 ;  /* 0x0000002b26517223 */ /* 0x000fe20000010851 */
[----:B------:R-:W-:Y:S01]  /*3850*/  FMUL.FTZ R14, R12, R89 ;  /* 0x000000590c0e7220 */ /* 0x000fe20000410000 */
[----:B------:R-:W-:Y:S01]  /*3860*/  FFMA.FTZ R38, R38, R49, R39 ;  /* 0x0000003126267223 */ /* 0x000fe20000010027 */
        /* <DEDUP_REMOVED lines=13> */
.L_x_2302:
[----:B------:R-:W-:Y:S05]  /*3940*/  BSYNC B2 ;  /* 0x0000000000027941 */ /* 0x000fea0003800000 */
.L_x_2301:
[----:B--2---:R3:W-:Y:S02]  /*3950*/  STG.E.128 desc[UR40][R36.64], R12 ;  /* 0x0000000c24007986 */ /* 0x0047e4000c101d28 */
.L_x_2300:
[----:B------:R-:W-:Y:S05]  /*3960*/  BSYNC B1 ;  /* 0x0000000000017941 */ /* 0x000fea0003800000 */
.L_x_2299:
[----:B------:R-:W-:Y:S05]  /*3970*/  @P2 BRA `(.L_x_2298) ;  /* 0x0000001c00042947 */ /* 0x000fea0003800000 */
[----:B-123--:R1:W2:Y:S01]  /*3980*/  LDS.128 R12, [R79+0x11000] ;  /* 0x011000004f0c7984 */ /* 0x00e2a20000000c00 */
[----:B------:R-:W-:Y:S01]  /*3990*/  ISETP.GE.AND P4, PT, R155, R88, PT ;  /* 0x000000589b00720c */ /* 0x000fe20003f86270 */
[----:B------:R-:W-:-:S12]  /*39a0*/  BSSY B1, `(.L_x_2303) ;  /* 0x0000030000017945 */ /* 0x000fd80003800000 */
[----:B-1----:R-:W-:Y:S05]  /*39b0*/  @P4 BRA `(.L_x_2304) ;  /* 0x0000000000b84947 */ /* 0x002fea0003800000 */
[----:B------:R-:W-:Y:S02]  /*39c0*/  SHF.R.U32.HI R38, RZ, 0x10, R35 ;  /* 0x00000010ff267819 */ /* 0x000fe40000011623 */
[----:B------:R-:W-:Y:S02]  /*39d0*/  SHF.R.U32.HI R40, RZ, 0x10, R33 ;  /* 0x00000010ff287819 */ /* 0x000fe40000011621 */
[----:B------:R-:W-:Y:S01]  /*39e0*/  SHF.R.U64 R39, R34, 0x10, R35 ;  /* 0x0000001022277819 */ /* 0x000fe20000001223 */
[----:B--2---:R-:W-:Y:S01]  /*39f0*/  IMAD.U32 R34, R15, 0x10000, RZ ;  /* 0x000100000f227824 */ /* 0x004fe200078e00ff */
        /* <DEDUP_REMOVED lines=42> */
.L_x_2304:
[----:B------:R-:W-:Y:S05]  /*3ca0*/  BSYNC B1 ;  /* 0x0000000000017941 */ /* 0x000fea0003800000 */
.L_x_2303:
[----:B--2---:R4:W-:Y:S01]  /*3cb0*/  STG.E.128 desc[UR40][R36.64+0x40], R12 ;  /* 0x0000400c24007986 */ /* 0x0049e2000c101d28 */
[----:B------:R-:W-:Y:S05]  /*3cc0*/  BRA `(.L_x_2298) ;  /* 0x0000001800307947 */ /* 0x000fea0003800000 */
.L_x_2282:
[C---:B------:R-:W-:Y:S02]  /*3cd0*/  ISETP.GE.AND P3, PT, R19.reuse, R83, PT ;  /* 0x000000531300720c */ /* 0x040fe40003f66270 */
[----:B0-----:R-:W-:Y:S02]  /*3ce0*/  CS2R R34, SRZ ;  /* 0x0000000000227805 */ /* 0x001fe4000001ff00 */
        /* <DEDUP_REMOVED lines=46> */
.L_x_2306:
[----:B------:R-:W-:Y:S05]  /*3fd0*/  BSYNC B1 ;  /* 0x0000000000017941 */ /* 0x000fea0003800000 */
.L_x_2305:
        /* <DEDUP_REMOVED lines=32> */
[----:B------:R-:W-:Y:S02]  /*41e0*/  PRMT R116, R47, 0x7610, R116 ;  /* 0x000076102f747816 */ /* 0x000fe40000000074 */
[----:B--2---:R-:W-:-:S13]  /*41f0*/  ISETP.NE.AND P3, PT, R48, 0x3, PT ;  /* 0x000000033000780c */ /* 0x004fda0003f65270 */
[----:B------:R-:W-:Y:S05]  /*4200*/  @!P3 BRA `(.L_x_2307) ;  /* 0x000000000004b947 */ /* 0x000fea0003800000 */
[----:B------:R-:W-:Y:S01]  /*4210*/  BPT.TRAP 0x1 ;  /* 0x000000040000795c */ /* 0x000fe20000300000 */
.L_x_2307:
[----:B------:R-:W-:Y:S01]  /*4220*/  IMAD R78, R22, 0x8, R2 ;  /* 0x00000008164e7824 */ /* 0x000fe200078e0202 */
[----:B------:R-:W-:Y:S01]  /*4230*/  SHF.L.U32 R90, R154, 0x1f, RZ ;  /* 0x0000001f9a5a7819 */ /* 0x000fe200000006ff */
[----:B------:R-:W0:Y:S01]  /*4240*/  LDC R94, c[0x0][0x2f4] ;  /* 0x0000bd00ff5e7b82 */ /* 0x000e220000000800 */
[----:B------:R-:W-:Y:S02]  /*4250*/  BSSY B1, `(.L_x_2308) ;  /* 0x0000004000017945 */ /* 0x000fe40003800000 */
[----:B------:R-:W1:Y:S01]  /*4260*/  SYNCS.PHASECHK.TRANS64.TRYWAIT P5, [R78+URZ+0x16890], R90 ;  /* 0x0168905a4e0075a7 */ /* 0x000e6200080a017f */
[----:B0-----:R-:W-:Y:S01]  /*4270*/  IMAD.IADD R96, R94, 0x1, -R63 ;  /* 0x000000015e607824 */ /* 0x001fe200078e0a3f */
[----:B-1----:R-:W-:Y:S06]  /*4280*/  @!P5 BRA `(.L_x_2309) ;  /* 0x00000178000cd947 */ /* 0x002fec0003800000 */
.L_x_2560:
[----:B------:R-:W-:Y:S05]  /*4290*/  BSYNC B1 ;  /* 0x0000000000017941 */ /* 0x000fea0003800000 */
.L_x_2308:
        /* <DEDUP_REMOVED lines=11> */
[----:B------:R-:W-:-:S05]  /*4350*/  IMAD.IADD R95, R95, 0x1, R89 ;  /* 0x000000015f5f7824 */ /* 0x000fca00078e0259 */
[----:B------:R-:W-:Y:S01]  /*4360*/  IADD3.X R98, R76, R95, R5, P5, P6 ;  /* 0x0000005f4c627210 */ /* 0x000fe20002fec405 */
[----:B-1----:R-:W-:Y:S01]  /*4370*/  VIADD R47, R45, 0xffffff80 ;  /* 0xffffff802d2f7836 */ /* 0x002fe20000000000 */
[----:B------:R-:W-:-:S04]  /*4380*/  SHF.R.S32.HI R45, RZ, 0x1f, R44 ;  /* 0x0000001fff2d7819 */ /* 0x000fc8000001142c */
[----:B------:R-:W-:Y:S02]  /*4390*/  LEA.HI R45, R45, R44, RZ, 0x4 ;  /* 0x0000002c2d2d7211 */ /* 0x000fe400078f20ff */
[----:B------:R-:W-:Y:S02]  /*43a0*/  SHF.R.S32.HI R46, RZ, 0x1f, R47 ;  /* 0x0000001fff2e7819 */ /* 0x000fe4000001142f */
[----:B------:R-:W-:Y:S02]  /*43b0*/  LEA.HI.SX32 R45, R45, R6, 0x1c ;  /* 0x000000062d2d7211 */ /* 0x000fe400078fe2ff */
[----:B------:R-:W-:-:S03]  /*43c0*/  LEA.HI R46, R46, R47, RZ, 0x5 ;  /* 0x0000002f2e2e7211 */ /* 0x000fc600078f28ff */
[----:B------:R-:W-:Y:S01]  /*43d0*/  IMAD.SHL.U32 R97, R45, 0x8, RZ ;  /* 0x000000082d617824 */ /* 0x000fe200078e00ff */
[----:B------:R-:W-:Y:S01]  /*43e0*/  SHF.R.S32.HI R46, RZ, 0x5, R46 ;  /* 0x00000005ff2e7819 */ /* 0x000fe2000001142e */
[----:B------:R-:W-:-:S03]  /*43f0*/  IMAD R45, R22, 0x2000, R4 ;  /* 0x00002000162d7824 */ /* 0x000fc600078e0204 */
[----:B------:R-:W-:Y:S01]  /*4400*/  LOP3.LUT R44, R70, 0x38, R97, 0xf8, !PT ;  /* 0x00000038462c7812 */ /* 0x000fe200078ef861 */
[----:B------:R-:W-:-:S03]  /*4410*/  IMAD R45, R45, 0x2, R2 ;  /* 0x000000022d2d7824 */ /* 0x000fc600078e0202 */
[----:B------:R-:W-:-:S05]  /*4420*/  LOP3.LUT R44, R44, R67, RZ, 0x3c, !PT ;  /* 0x000000432c2c7212 */ /* 0x000fca00078e3cff */
[----:B------:R-:W-:-:S04]  /*4430*/  IMAD R47, R46, 0x200, R44 ;  /* 0x000002002e2f7824 */ /* 0x000fc800078e022c */
[----:B------:R-:W-:-:S04]  /*4440*/  IMAD R47, R22, 0x2000, R47 ;  /* 0x00002000162f7824 */ /* 0x000fc800078e022f */
[----:B------:R-:W-:Y:S02]  /*4450*/  IMAD R48, R47, 0x2, R2 ;  /* 0x000000022f307824 */ /* 0x000fe400078e0202 */
[----:B------:R-:W1:Y:S04]  /*4460*/  LDS.128 R44, [R45+0xe400] ;  /* 0x00e400002d2c7984 */ /* 0x000e680000000c00 */
[----:B------:R-:W2:Y:S01]  /*4470*/  LDS.128 R48, [R48+0xe400] ;  /* 0x00e4000030307984 */ /* 0x000ea20000000c00 */
[----:B------:R-:W-:Y:S05]  /*4480*/  @P4 BRA `(.L_x_2313) ;  /* 0x0000000400704947 */ /* 0x000fea0003800000 */
[----:B------:R-:W-:Y:S01]  /*4490*/  SHF.R.U64 R32, R32, 0x10, R33 ;  /* 0x0000001020207819 */ /* 0x000fe20000001221 */
[----:B--2---:R-:W-:Y:S01]  /*44a0*/  IMAD.U32 R101, R49, 0x10000, RZ ;  /* 0x0001000031657824 */ /* 0x004fe200078e00ff */
[----:B------:R-:W-:Y:S01]  /*44b0*/  SHF.R.U64 R12, R12, 0x10, R13 ;  /* 0x000000100c0c7819 */ /* 0x000fe2000000120d */
[----:B-1----:R-:W-:Y:S01]  /*44c0*/  IMAD.U32 R100, R45, 0x10000, RZ ;  /* 0x000100002d647824 */ /* 0x002fe200078e00ff */
[----:B------:R-:W-:Y:S01]  /*44d0*/  SHF.R.U32.HI R33, RZ, 0x10, R33 ;  /* 0x00000010ff217819 */ /* 0x000fe20000011621 */
[----:B------:R-:W-:Y:S01]  /*44e0*/  IMAD.U32 R106, R51, 0x10000, RZ ;  /* 0x00010000336a7824 */ /* 0x000fe200078e00ff */
[----:B------:R-:W-:Y:S01]  /*44f0*/  SHF.R.U32.HI R13, RZ, 0x10, R13 ;  /* 0x00000010ff0d7819 */ /* 0x000fe2000001160d */
[----:B------:R-:W-:Y:S01]  /*4500*/  IMAD.U32 R104, R47, 0x10000, RZ ;  /* 0x000100002f687824 */ /* 0x000fe200078e00ff */
[----:B------:R-:W-:Y:S01]  /*4510*/  PRMT R116, R116, 0x5410, R33 ;  /* 0x0000541074747816 */ /* 0x000fe20000000021 */
[----:B------:R-:W-:Y:S01]  /*4520*/  IMAD.U32 R103, R46, 0x10000, RZ ;  /* 0x000100002e677824 */ /* 0x000fe200078e00ff */
[----:B------:R-:W-:-:S02]  /*4530*/  PRMT R115, R115, 0x5410, R13 ;  /* 0x0000541073737816 */ /* 0x000fc4000000000d */
[--C-:B------:R-:W-:Y:S01]  /*4540*/  SHF.R.U64 R14, R14, 0x10, R15.reuse ;  /* 0x000000100e0e7819 */ /* 0x100fe2000000120f */
[----:B------:R-:W-:Y:S01]  /*4550*/  IMAD.U32 R33, R116, 0x10000, RZ ;  /* 0x0001000074217824 */ /* 0x000fe200078e00ff */
[----:B------:R-:W-:Y:S01]  /*4560*/  SHF.R.U32.HI R15, RZ, 0x10, R15 ;  /* 0x00000010ff0f7819 */ /* 0x000fe2000001160f */
[----:B------:R-:W-:Y:S01]  /*4570*/  IMAD.U32 R13, R115, 0x10000, RZ ;  /* 0x00010000730d7824 */ /* 0x000fe200078e00ff */
[--C-:B------:R-:W-:Y:S01]  /*4580*/  SHF.R.U64 R34, R34, 0x10, R35.reuse ;  /* 0x0000001022227819 */ /* 0x100fe20000001223 */
[C---:B------:R-:W-:Y:S01]  /*4590*/  FMUL.FTZ R119, R101.reuse, R33 ;  /* 0x0000002165777220 */ /* 0x040fe20000410000 */
[----:B------:R-:W-:Y:S02]  /*45a0*/  SHF.R.U32.HI R35, RZ, 0x10, R35 ;  /* 0x00000010ff237819 */ /* 0x000fe40000011623 */
[----:B------:R-:W-:Y:S01]  /*45b0*/  PRMT R15, R118, 0x5410, R15 ;  /* 0x00005410760f7816 */ /* 0x000fe2000000000f */
[-C--:B------:R-:W-:Y:S01]  /*45c0*/  FMUL.FTZ R118, R101, R13.reuse ;  /* 0x0000000d65767220 */ /* 0x080fe20000410000 */
[----:B------:R-:W-:Y:S01]  /*45d0*/  LOP3.LUT R102, R49, 0xffff0000, RZ, 0xc0, !PT ;  /* 0xffff000031667812 */ /* 0x000fe200078ec0ff */
[----:B------:R-:W-:Y:S01]  /*45e0*/  FFMA.FTZ R13, R100, R13, -R119 ;  /* 0x0000000d640d7223 */ /* 0x000fe20000010877 */
[----:B------:R-:W-:Y:S01]  /*45f0*/  LOP3.LUT R101, R116, 0xffff0000, RZ, 0xc0, !PT ;  /* 0xffff000074657812 */ /* 0x000fe200078ec0ff */
[----:B------:R-:W-:Y:S01]  /*4600*/  FFMA.FTZ R100, R100, R33, R118 ;  /* 0x0000002164647223 */ /* 0x000fe20000010076 */
[----:B------:R-:W-:Y:S01]  /*4610*/  PRMT R35, R117, 0x5410, R35 ;  /* 0x0000541075237816 */ /* 0x000fe20000000023 */
[----:B------:R-:W-:Y:S01]  /*4620*/  IMAD.U32 R117, R15, 0x10000, RZ ;  /* 0x000100000f757824 */ /* 0x000fe200078e00ff */
[----:B------:R-:W-:Y:S01]  /*4630*/  LOP3.LUT R33, R115, 0xffff0000, RZ, 0xc0, !PT ;  /* 0xffff000073217812 */ /* 0x000fe200078ec0ff */
[----:B------:R-:W-:Y:S01]  /*4640*/  FMUL.FTZ R116, R102, R101 ;  /* 0x0000006566747220 */ /* 0x000fe20000410000 */
[----:B------:R-:W-:Y:S01]  /*4650*/  LOP3.LUT R45, R45, 0xffff0000, RZ, 0xc0, !PT ;  /* 0xffff00002d2d7812 */ /* 0x000fe200078ec0ff */
[----:B------:R-:W-:Y:S01]  /*4660*/  IMAD.U32 R115, R35, 0x10000, RZ ;  /* 0x0001000023737824 */ /* 0x000fe200078e00ff */
[----:B------:R-:W-:Y:S01]  /*4670*/  PRMT R32, R108, 0x5432, R32 ;  /* 0x000054326c207816 */ /* 0x000fe20000000020 */
[-C--:B------:R-:W-:Y:S01]  /*4680*/  FMUL.FTZ R118, R102, R33.reuse ;  /* 0x0000002166767220 */ /* 0x080fe20000410000 */
[----:B------:R-:W-:Y:S01]  /*4690*/  PRMT R12, R110, 0x5432, R12 ;  /* 0x000054326e0c7816 */ /* 0x000fe2000000000c */
[C---:B------:R-:W-:Y:S01]  /*46a0*/  FFMA.FTZ R102, R45.reuse, R33, -R116 ;  /* 0x000000212d667223 */ /* 0x040fe20000010874 */
[C---:B------:R-:W-:Y:S01]  /*46b0*/  FMUL.FTZ R33, R106.reuse, R115 ;  /* 0x000000736a217220 */ /* 0x040fe20000410000 */
[----:B------:R-:W-:Y:S01]  /*46c0*/  FMUL.FTZ R120, R106, R117 ;  /* 0x000000756a787220 */ /* 0x000fe20000410000 */
[----:B------:R-:W-:Y:S01]  /*46d0*/  FFMA.FTZ R45, R45, R101, R118 ;  /* 0x000000652d2d7223 */ /* 0x000fe20000010076 */
[----:B------:R-:W-:-:S02]  /*46e0*/  IMAD.U32 R49, R48, 0x10000, RZ ;  /* 0x0001000030317824 */ /* 0x000fc400078e00ff */
[C---:B------:R-:W-:Y:S01]  /*46f0*/  FFMA.FTZ R33, R104.reuse, R117, -R33 ;  /* 0x0000007568217223 */ /* 0x040fe20000010821 */
[----:B------:R-:W-:Y:S01]  /*4700*/  FFMA.FTZ R104, R104, R115, R120 ;  /* 0x0000007368687223 */ /* 0x000fe20000010078 */
[----:B------:R-:W-:Y:S01]  /*4710*/  IMAD.U32 R118, R32, 0x10000, RZ ;  /* 0x0001000020767824 */ /* 0x000fe200078e00ff */
[----:B------:R-:W-:Y:S01]  /*4720*/  LOP3.LUT R116, R35, 0xffff0000, RZ, 0xc0, !PT ;  /* 0xffff000023747812 */ /* 0x000fe200078ec0ff */
[----:B------:R-:W-:Y:S01]  /*4730*/  IMAD.U32 R120, R12, 0x10000, RZ ;  /* 0x000100000c787824 */ /* 0x000fe200078e00ff */
[----:B------:R-:W-:Y:S02]  /*4740*/  SHF.L.U32 R99, R44, 0x10, RZ ;  /* 0x000000102c637819 */ /* 0x000fe400000006ff */
[----:B------:R-:W-:Y:S01]  /*4750*/  LOP3.LUT R35, R12, 0xffff0000, RZ, 0xc0, !PT ;  /* 0xffff00000c237812 */ /* 0x000fe200078ec0ff */
[----:B------:R-:W-:Y:S01]  /*4760*/  FMUL.FTZ R12, R49, R118 ;  /* 0x00000076310c7220 */ /* 0x000fe20000410000 */
[----:B------:R-:W-:Y:S01]  /*4770*/  LOP3.LUT R51, R51, 0xffff0000, RZ, 0xc0, !PT ;  /* 0xffff000033337812 */ /* 0x000fe200078ec0ff */
[-C--:B------:R-:W-:Y:S01]  /*4780*/  FMUL.FTZ R49, R49, R120.reuse ;  /* 0x0000007831317220 */ /* 0x080fe20000410000 */
[----:B------:R-:W-:Y:S01]  /*4790*/  LOP3.LUT R106, R15, 0xffff0000, RZ, 0xc0, !PT ;  /* 0xffff00000f6a7812 */ /* 0x000fe200078ec0ff */
[----:B------:R-:W-:Y:S01]  /*47a0*/  FFMA.FTZ R12, R99, R120, -R12 ;  /* 0x00000078630c7223 */ /* 0x000fe2000001080c */
[----:B------:R-:W-:Y:S01]  /*47b0*/  LOP3.LUT R48, R48, 0xffff0000, RZ, 0xc0, !PT ;  /* 0xffff000030307812 */ /* 0x000fe200078ec0ff */
[C---:B------:R-:W-:Y:S01]  /*47c0*/  FMUL.FTZ R122, R51.reuse, R116 ;  /* 0x00000074337a7220 */ /* 0x040fe20000410000 */
[----:B------:R-:W-:Y:S01]  /*47d0*/  LOP3.LUT R15, R32, 0xffff0000, RZ, 0xc0, !PT ;  /* 0xffff0000200f7812 */ /* 0x000fe200078ec0ff */
[----:B------:R-:W-:Y:S01]  /*47e0*/  FMUL.FTZ R124, R51, R106 ;  /* 0x0000006a337c7220 */ /* 0x000fe20000410000 */
[----:B------:R-:W-:Y:S01]  /*47f0*/  PRMT R34, R107, 0x5432, R34 ;  /* 0x000054326b227816 */ /* 0x000fe20000000022 */
[----:B------:R-:W-:Y:S01]  /*4800*/  FFMA.FTZ R99, R99, R118, R49 ;  /* 0x0000007663637223 */ /* 0x000fe20000010031 */
[----:B------:R-:W-:Y:S01]  /*4810*/  PRMT R14, R109, 0x5432, R14 ;  /* 0x000054326d0e7816 */ /* 0x000fe2000000000e */
[----:B------:R-:W-:Y:S01]  /*4820*/  FMUL.FTZ R51, R48, R15 ;  /* 0x0000000f30337220 */ /* 0x000fe20000410000 */
[----:B------:R-:W-:Y:S01]  /*4830*/  LOP3.LUT R44, R44, 0xffff0000, RZ, 0xc0, !PT ;  /* 0xffff00002c2c7812 */ /* 0x000fe200078ec0ff */
[-C--:B------:R-:W-:Y:S01]  /*4840*/  FMUL.FTZ R49, R48, R35.reuse ;  /* 0x0000002330317220 */ /* 0x080fe20000410000 */
[----:B------:R-:W-:Y:S01]  /*4850*/  LOP3.LUT R47, R47, 0xffff0000, RZ, 0xc0, !PT ;  /* 0xffff00002f2f7812 */ /* 0x000fe200078ec0ff */
[----:B------:R-:W-:Y:S01]  /*4860*/  IMAD.U32 R48, R34, 0x10000, RZ ;  /* 0x0001000022307824 */ /* 0x000fe200078e00ff */
[----:B------:R-:W-:Y:S01]  /*4870*/  LOP3.LUT R105, R46, 0xffff0000, RZ, 0xc0, !PT ;  /* 0xffff00002e697812 */ /* 0x000fe200078ec0ff */
[C---:B------:R-:W-:Y:S01]  /*4880*/  IMAD.U32 R46, R50.reuse, 0x10000, RZ ;  /* 0x00010000322e7824 */ /* 0x040fe200078e00ff */
[----:B------:R-:W-:Y:S01]  /*4890*/  LOP3.LUT R50, R50, 0xffff0000, RZ, 0xc0, !PT ;  /* 0xffff000032327812 */ /* 0x000fe200078ec0ff */
[----:B------:R-:W-:Y:S01]  /*48a0*/  IMAD.U32 R32, R14, 0x10000, RZ ;  /* 0x000100000e207824 */ /* 0x000fe200078e00ff */
[----:B------:R-:W-:Y:S01]  /*48b0*/  LOP3.LUT R34, R34, 0xffff0000, RZ, 0xc0, !PT ;  /* 0xffff000022227812 */ /* 0x000fe200078ec0ff */
[C---:B------:R-:W-:Y:S01]  /*48c0*/  FFMA.FTZ R106, R47.reuse, R106, -R122 ;  /* 0x0000006a2f6a7223 */ /* 0x040fe2000001087a */
[----:B------:R-:W-:Y:S01]  /*48d0*/  LOP3.LUT R14, R14, 0xffff0000, RZ, 0xc0, !PT ;  /* 0xffff00000e0e7812 */ /* 0x000fe200078ec0ff */
[C---:B------:R-:W-:Y:S01]  /*48e0*/  FFMA.FTZ R35, R44.reuse, R35, -R51 ;  /* 0x000000232c237223 */ /* 0x040fe20000010833 */
        /* <DEDUP_REMOVED lines=14> */
[----:B------:R-:W-:Y:S02]  /*49d0*/  F2FP.BF16.F32.PACK_AB R33, R106, R33 ;  /* 0x000000216a21723e */ /* 0x000fe400000010ff */
[----:B------:R-:W-:Y:S02]  /*49e0*/  F2FP.BF16.F32.PACK_AB R51, R47, R104 ;  /* 0x000000682f33723e */ /* 0x000fe400000010ff */
[----:B------:R-:W-:Y:S01]  /*49f0*/  F2FP.BF16.F32.PACK_AB R48, R44, R99 ;  /* 0x000000632c30723e */ /* 0x000fe200000010ff */
[----:B------:R-:W-:Y:S01]  /*4a00*/  IMAD.MOV.U32 R44, RZ, RZ, R12 ;  /* 0x000000ffff2c7224 */ /* 0x000fe200078e000c */
[----:B------:R-:W-:Y:S01]  /*4a10*/  F2FP.BF16.F32.PACK_AB R46, R49, R116 ;  /* 0x00000074312e723e */ /* 0x000fe200000010ff */
[----:B------:R-:W-:Y:S01]  /*4a20*/  IMAD.MOV.U32 R49, RZ, RZ, R100 ;  /* 0x000000ffff317224 */ /* 0x000fe200078e0064 */
[----:B------:R-:W-:-:S02]  /*4a30*/  F2FP.BF16.F32.PACK_AB R50, R34, R15 ;  /* 0x0000000f2232723e */ /* 0x000fc400000010ff */
[----:B------:R-:W-:-:S07]  /*4a40*/  MOV R47, R33 ;  /* 0x00000021002f7202 */ /* 0x000fce0000000f00 */
.L_x_2313:
[----:B------:R-:W-:Y:S05]  /*4a50*/  BSYNC B2 ;  /* 0x0000000000027941 */ /* 0x000fea0003800000 */
.L_x_2312:
        /* <DEDUP_REMOVED lines=12> */
.L_x_2311:
[----:B------:R-:W-:Y:S05]  /*4b20*/  BSYNC B1 ;  /* 0x0000000000017941 */ /* 0x000fea0003800000 */
.L_x_2310:
        /* <DEDUP_REMOVED lines=38> */
[----:B------:R-:W-:Y:S01]  /*4d90*/  SHF.R.U64 R51, R38, 0x10, R39 ;  /* 0x0000001026337819 */ /* 0x000fe20000001227 */
[----:B-1----:R-:W-:Y:S01]  /*4da0*/  IMAD.U32 R38, R13, 0x10000, RZ ;  /* 0x000100000d267824 */ /* 0x002fe200078e00ff */
[----:B------:R-:W-:Y:S02]  /*4db0*/  PRMT R107, R107, 0x5410, R50 ;  /* 0x000054106b6b7816 */ /* 0x000fe40000000032 */
[----:B------:R-:W-:Y:S02]  /*4dc0*/  PRMT R111, R111, 0x5410, R88 ;  /* 0x000054106f6f7816 */ /* 0x000fe40000000058 */
[----:B------:R-:W-:-:S02]  /*4dd0*/  SHF.R.U32.HI R48, RZ, 0x10, R43 ;  /* 0x00000010ff307819 */ /* 0x000fc4000001162b */
[----:B------:R-:W-:Y:S02]  /*4de0*/  SHF.R.U32.HI R86, RZ, 0x10, R39 ;  /* 0x00000010ff567819 */ /* 0x000fe40000011627 */
[----:B------:R-:W-:Y:S02]  /*4df0*/  SHF.R.U64 R89, R40, 0x10, R41 ;  /* 0x0000001028597819 */ /* 0x000fe40000001229 */
[----:B------:R-:W-:Y:S01]  /*4e00*/  SHF.R.U64 R87, R42, 0x10, R43 ;  /* 0x000000102a577819 */ /* 0x000fe2000000122b */
[----:B------:R-:W-:Y:S01]  /*4e10*/  IMAD.U32 R43, R35, 0x10000, RZ ;  /* 0x00010000232b7824 */ /* 0x000fe200078e00ff */
[----:B------:R-:W-:Y:S01]  /*4e20*/  PRMT R114, R114, 0x5410, R51 ;  /* 0x0000541072727816 */ /* 0x000fe20000000033 */
[----:B------:R-:W-:Y:S01]  /*4e30*/  IMAD.U32 R51, R107, 0x10000, RZ ;  /* 0x000100006b337824 */ /* 0x000fe200078e00ff */
[----:B------:R-:W-:Y:S01]  /*4e40*/  LOP3.LUT R41, R35, 0xffff0000, RZ, 0xc0, !PT ;  /* 0xffff000023297812 */ /* 0x000fe200078ec0ff */
[----:B------:R-:W-:Y:S01]  /*4e50*/  IMAD.U32 R35, R111, 0x10000, RZ ;  /* 0x000100006f237824 */ /* 0x000fe200078e00ff */
[----:B------:R-:W-:Y:S01]  /*4e60*/  PRMT R109, R109, 0x5410, R48 ;  /* 0x000054106d6d7816 */ /* 0x000fe20000000030 */
[----:B------:R-:W-:Y:S01]  /*4e70*/  IMAD.U32 R42, R15, 0x10000, RZ ;  /* 0x000100000f2a7824 */ /* 0x000fe200078e00ff */
[----:B------:R-:W-:-:S02]  /*4e80*/  PRMT R113, R113, 0x5410, R86 ;  /* 0x0000541071717816 */ /* 0x000fc40000000056 */
[----:B------:R-:W-:Y:S01]  /*4e90*/  PRMT R110, R110, 0x5410, R87 ;  /* 0x000054106e6e7816 */ /* 0x000fe20000000057 */
[----:B------:R-:W-:Y:S01]  /*4ea0*/  FMUL.FTZ R87, R46, R51 ;  /* 0x000000332e577220 */ /* 0x000fe20000410000 */
[----:B------:R-:W-:Y:S01]  /*4eb0*/  PRMT R108, R108, 0x5410, R89 ;  /* 0x000054106c6c7816 */ /* 0x000fe20000000059 */
[-C--:B------:R-:W-:Y:S01]  /*4ec0*/  FMUL.FTZ R89, R46, R35.reuse ;  /* 0x000000232e597220 */ /* 0x080fe20000410000 */
[----:B------:R-:W-:Y:S01]  /*4ed0*/  LOP3.LUT R40, R33, 0xffff0000, RZ, 0xc0, !PT ;  /* 0xffff000021287812 */ /* 0x000fe200078ec0ff */
[----:B------:R-:W-:Y:S01]  /*4ee0*/  IMAD.U32 R48, R109, 0x10000, RZ ;  /* 0x000100006d307824 */ /* 0x000fe200078e00ff */
[----:B------:R-:W-:Y:S01]  /*4ef0*/  LOP3.LUT R107, R107, 0xffff0000, RZ, 0xc0, !PT ;  /* 0xffff00006b6b7812 */ /* 0x000fe200078ec0ff */
[----:B------:R-:W-:Y:S01]  /*4f00*/  FFMA.FTZ R35, R38, R35, -R87 ;  /* 0x0000002326237223 */ /* 0x000fe20000010857 */
[----:B------:R-:W-:Y:S01]  /*4f10*/  LOP3.LUT R111, R111, 0xffff0000, RZ, 0xc0, !PT ;  /* 0xffff00006f6f7812 */ /* 0x000fe200078ec0ff */
[----:B------:R-:W-:Y:S01]  /*4f20*/  IMAD.U32 R46, R113, 0x10000, RZ ;  /* 0x00010000712e7824 */ /* 0x000fe200078e00ff */
[----:B------:R-:W-:Y:S01]  /*4f30*/  SHF.R.U64 R93, R36, 0x10, R37 ;  /* 0x00000010245d7819 */ /* 0x000fe20000001225 */
[----:B------:R-:W-:Y:S01]  /*4f40*/  FFMA.FTZ R38, R38, R51, R89 ;  /* 0x0000003326267223 */ /* 0x000fe20000010059 */
[----:B------:R-:W-:Y:S01]  /*4f50*/  LOP3.LUT R39, R13, 0xffff0000, RZ, 0xc0, !PT ;  /* 0xffff00000d277812 */ /* 0x000fe200078ec0ff */
[C---:B------:R-:W-:Y:S01]  /*4f60*/  FMUL.FTZ R50, R40.reuse, R107 ;  /* 0x0000006b28327220 */ /* 0x040fe20000410000 */
[C---:B------:R-:W-:Y:S01]  /*4f70*/  FMUL.FTZ R51, R43.reuse, R48 ;  /* 0x000000302b337220 */ /* 0x040fe20000410000 */
[-C--:B------:R-:W-:Y:S01]  /*4f80*/  FMUL.FTZ R86, R40, R111.reuse ;  /* 0x0000006f28567220 */ /* 0x080fe20000410000 */
[-C--:B------:R-:W-:Y:S01]  /*4f90*/  FMUL.FTZ R87, R43, R46.reuse ;  /* 0x0000002e2b577220 */ /* 0x080fe20000410000 */
[----:B------:R-:W-:Y:S01]  /*4fa0*/  PRMT R112, R112, 0x5410, R93 ;  /* 0x0000541070707816 */ /* 0x000fe2000000005d */
[----:B------:R-:W-:Y:S01]  /*4fb0*/  FFMA.FTZ R40, R39, R111, -R50 ;  /* 0x0000006f27287223 */ /* 0x000fe20000010832 */
[C---:B------:R-:W-:Y:S01]  /*4fc0*/  FFMA.FTZ R43, R42.reuse, R46, -R51 ;  /* 0x0000002e2a2b7223 */ /* 0x040fe20000010833 */
[----:B------:R-:W-:Y:S01]  /*4fd0*/  LOP3.LUT R50, R109, 0xffff0000, RZ, 0xc0, !PT ;  /* 0xffff00006d327812 */ /* 0x000fe200078ec0ff */
[----:B------:R-:W-:Y:S01]  /*4fe0*/  FFMA.FTZ R39, R39, R107, R86 ;  /* 0x0000006b27277223 */ /* 0x000fe20000010056 */
[----:B------:R-:W-:Y:S01]  /*4ff0*/  LOP3.LUT R46, R113, 0xffff0000, RZ, 0xc0, !PT ;  /* 0xffff0000712e7812 */ /* 0x000fe200078ec0ff */
[----:B------:R-:W-:Y:S01]  /*5000*/  FFMA.FTZ R86, R42, R48, R87 ;  /* 0x000000302a567223 */ /* 0x000fe20000010057 */
[----:B------:R-:W-:Y:S01]  /*5010*/  IMAD.U32 R33, R32, 0x10000, RZ ;  /* 0x0001000020217824 */ /* 0x000fe200078e00ff */
[----:B------:R-:W-:Y:S01]  /*5020*/  LOP3.LUT R37, R15, 0xffff0000, RZ, 0xc0, !PT ;  /* 0xffff00000f257812 */ /* 0x000fe200078ec0ff */
[----:B------:R-:W-:-:S02]  /*5030*/  IMAD.U32 R48, R108, 0x10000, RZ ;  /* 0x000100006c307824 */ /* 0x000fc400078e00ff */
[C---:B------:R-:W-:Y:S01]  /*5040*/  FMUL.FTZ R88, R41.reuse, R50 ;  /* 0x0000003229587220 */ /* 0x040fe20000410000 */
[----:B------:R-:W-:Y:S02]  /*5050*/  IMAD.U32 R42, R112, 0x10000, RZ ;  /* 0x00010000702a7824 */ /* 0x000fe400078e00ff */
[----:B------:R-:W-:Y:S01]  /*5060*/  FMUL.FTZ R96, R41, R46 ;  /* 0x0000002e29607220 */ /* 0x000fe20000410000 */
[----:B------:R-:W-:Y:S01]  /*5070*/  IMAD.U32 R36, R12, 0x10000, RZ ;  /* 0x000100000c247824 */ /* 0x000fe200078e00ff */
[----:B------:R-:W-:Y:S01]  /*5080*/  LOP3.LUT R32, R32, 0xffff0000, RZ, 0xc0, !PT ;  /* 0xffff000020207812 */ /* 0x000fe200078ec0ff */
[C---:B------:R-:W-:Y:S01]  /*5090*/  FMUL.FTZ R87, R33.reuse, R48 ;  /* 0x0000003021577220 */ /* 0x040fe20000410000 */
[----:B------:R-:W-:Y:S01]  /*50a0*/  LOP3.LUT R51, R108, 0xffff0000, RZ, 0xc0, !PT ;  /* 0xffff00006c337812 */ /* 0x000fe200078ec0ff */
[----:B------:R-:W-:Y:S01]  /*50b0*/  FMUL.FTZ R33, R33, R42 ;  /* 0x0000002a21217220 */ /* 0x000fe20000410000 */
[----:B------:R-:W-:Y:S01]  /*50c0*/  LOP3.LUT R41, R112, 0xffff0000, RZ, 0xc0, !PT ;  /* 0xffff000070297812 */ /* 0x000fe200078ec0ff */
[C---:B------:R-:W-:Y:S01]  /*50d0*/  FFMA.FTZ R88, R37.reuse, R46, -R88 ;  /* 0x0000002e25587223 */ /* 0x040fe20000010858 */
[----:B------:R-:W-:Y:S01]  /*50e0*/  LOP3.LUT R12, R12, 0xffff0000, RZ, 0xc0, !PT ;  /* 0xffff00000c0c7812 */ /* 0x000fe200078ec0ff */
[----:B------:R-:W-:Y:S01]  /*50f0*/  FFMA.FTZ R93, R37, R50, R96 ;  /* 0x00000032255d7223 */ /* 0x000fe20000010060 */
[----:B------:R-:W-:Y:S01]  /*5100*/  FFMA.FTZ R87, R36, R42, -R87 ;  /* 0x0000002a24577223 */ /* 0x000fe20000010857 */
[----:B------:R-:W-:Y:S01]  /*5110*/  SHF.L.U32 R13, R14, 0x10, RZ ;  /* 0x000000100e0d7819 */ /* 0x000fe200000006ff */
[----:B------:R-:W-:Y:S01]  /*5120*/  FMUL.FTZ R37, R32, R51 ;  /* 0x0000003320257220 */ /* 0x000fe20000410000 */
[----:B------:R-:W-:Y:S01]  /*5130*/  LOP3.LUT R15, R14, 0xffff0000, RZ, 0xc0, !PT ;  /* 0xffff00000e0f7812 */ /* 0x000fe200078ec0ff */
[----:B------:R-:W-:Y:S01]  /*5140*/  FFMA.FTZ R36, R36, R48, R33 ;  /* 0x0000003024247223 */ /* 0x000fe20000010021 */
[-C--:B------:R-:W-:Y:S01]  /*5150*/  FMUL.FTZ R89, R32, R41.reuse ;  /* 0x0000002920597220 */ /* 0x080fe20000410000 */
[C---:B------:R-:W-:Y:S01]  /*5160*/  IMAD.U32 R14, R34.reuse, 0x10000, RZ ;  /* 0x00010000220e7824 */ /* 0x040fe200078e00ff */
[----:B------:R-:W-:Y:S01]  /*5170*/  LOP3.LUT R34, R34, 0xffff0000, RZ, 0xc0, !PT ;  /* 0xffff000022227812 */ /* 0x000fe200078ec0ff */
[C---:B------:R-:W-:Y:S01]  /*5180*/  IMAD.U32 R33, R110.reuse, 0x10000, RZ ;  /* 0x000100006e217824 */ /* 0x040fe200078e00ff */
[----:B------:R-:W-:Y:S01]  /*5190*/  LOP3.LUT R110, R110, 0xffff0000, RZ, 0xc0, !PT ;  /* 0xffff00006e6e7812 */ /* 0x000fe200078ec0ff */
[C---:B------:R-:W-:Y:S01]  /*51a0*/  IMAD.U32 R32, R114.reuse, 0x10000, RZ ;  /* 0x0001000072207824 */ /* 0x040fe200078e00ff */
[----:B------:R-:W-:Y:S01]  /*51b0*/  LOP3.LUT R114, R114, 0xffff0000, RZ, 0xc0, !PT ;  /* 0xffff000072727812 */ /* 0x000fe200078ec0ff */
[C---:B------:R-:W-:Y:S01]  /*51c0*/  FFMA.FTZ R42, R12.reuse, R41, -R37 ;  /* 0x000000290c2a7223 */ /* 0x040fe20000010825 */
[----:B------:R-:W-:Y:S01]  /*51d0*/  FFMA.FTZ R89, R12, R51, R89 ;  /* 0x000000330c597223 */ /* 0x000fe20000010059 */
[CC--:B------:R-:W-:Y:S01]  /*51e0*/  FMUL.FTZ R12, R14.reuse, R33.reuse ;  /* 0x000000210e0c7220 */ /* 0x0c0fe20000410000 */
        /* <DEDUP_REMOVED lines=18> */
[----:B------:R-:W-:-:S02]  /*5310*/  IMAD.MOV.U32 R34, RZ, RZ, R37 ;  /* 0x000000ffff227224 */ /* 0x000fc400078e0025 */
[----:B------:R-:W-:-:S07]  /*5320*/  IMAD.MOV.U32 R35, RZ, RZ, R86 ;  /* 0x000000ffff237224 */ /* 0x000fce00078e0056 */
.L_x_2315:
[----:B------:R-:W-:Y:S05]  /*5330*/  BSYNC B1 ;  /* 0x0000000000017941 */ /* 0x000fea0003800000 */
.L_x_2314:
        /* <DEDUP_REMOVED lines=10> */
.L_x_2281:
[----:B------:R-:W2:Y:S02]  /*53e0*/  LDL R12, [R1+0x4] ;  /* 0x00000400010c7983 */ /* 0x000ea40000100800 */
[----:B--2---:R-:W-:-:S13]  /*53f0*/  ISETP.NE.AND P3, PT, R12, 0x3, PT ;  /* 0x000000030c00780c */ /* 0x004fda0003f65270 */
[----:B------:R-:W-:Y:S05]  /*5400*/  @!P3 BRA `(.L_x_2316) ;  /* 0x000000000004b947 */ /* 0x000fea0003800000 */
[----:B------:R-:W-:Y:S01]  /*5410*/  BPT.TRAP 0x1 ;  /* 0x000000040000795c */ /* 0x000fe20000300000 */
.L_x_2316:
[----:B------:R-:W-:Y:S01]  /*5420*/  IMAD R78, R22, 0x8, R2 ;  /* 0x00000008164e7824 */ /* 0x000fe200078e0202 */
[----:B------:R-:W-:Y:S01]  /*5430*/  SHF.L.U32 R90, R154, 0x1f, RZ ;  /* 0x0000001f9a5a7819 */ /* 0x000fe200000006ff */
[----:B------:R-:W-:Y:S01]  /*5440*/  IMAD R83, R27, -0x80, R25 ;  /* 0xffffff801b537824 */ /* 0x000fe200078e0219 */
[----:B------:R-:W-:Y:S02]  /*5450*/  BSSY B1, `(.L_x_2317) ;  /* 0x0000004000017945 */ /* 0x000fe40003800000 */
[----:B------:R-:W1:Y:S02]  /*5460*/  SYNCS.PHASECHK.TRANS64.TRYWAIT P4, [R78+URZ+0x16890], R90 ;  /* 0x0168905a4e0075a7 */ /* 0x000e64000808017f */
[----:B------:R-:W-:Y:S01]  /*5470*/  VIMNMX R83, R83, 0x80, PT ;  /* 0x0000008053537848 */ /* 0x000fe20003fe0100 */
[----:B-1----:R-:W-:Y:S06]  /*5480*/  @!P4 BRA `(.L_x_2318) ;  /* 0x0000016400a0c947 */ /* 0x002fec0003800000 */
.L_x_2561:
[----:B------:R-:W-:Y:S05]  /*5490*/  BSYNC B1 ;  /* 0x0000000000017941 */ /* 0x000fea0003800000 */
.L_x_2317:
[----:B------:R-:W-:Y:S01]  /*54a0*/  ISETP.GE.AND P4, PT, R19, R83, PT ;  /* 0x000000531300720c */ /* 0x000fe20003f86270 */
[----:B------:R-:W-:-:S12]  /*54b0*/  BSSY B1, `(.L_x_2319) ;  /* 0x0000006000017945 */ /* 0x000fd80003800000 */
[----:B------:R-:W-:Y:S05]  /*54c0*/  @P4 BRA `(.L_x_2320) ;  /* 0x0000000000104947 */ /* 0x000fea0003800000 */
[----:B------:R-:W2:Y:S04]  /*54d0*/  @!P1 LDS.128 R12, [R82+0xe000] ;  /* 0x00e00000520c9984 */ /* 0x000ea80000000c00 */
[----:B0-----:R-:W0:Y:S04]  /*54e0*/  @!P2 LDS.128 R32, [R79+0xe000] ;  /* 0x00e000004f20a984 */ /* 0x001e280000000c00 */
[----:B--2---:R2:W-:Y:S04]  /*54f0*/  @!P1 STG.E.128 desc[UR40][R38.64], R12 ;  /* 0x0000000c26009986 */ /* 0x0045e8000c101d28 */
[----:B0-----:R2:W-:Y:S02]  /*5500*/  @!P2 STG.E.128 desc[UR40][R38.64+0x40], R32 ;  /* 0x000040202600a986 */ /* 0x0015e4000c101d28 */
.L_x_2320:
[----:B------:R-:W-:Y:S05]  /*5510*/  BSYNC B1 ;  /* 0x0000000000017941 */ /* 0x000fea0003800000 */
.L_x_2319:
[----:B--2---:R-:W-:-:S05]  /*5520*/  VIADD R12, R19, 0x60 ;  /* 0x00000060130c7836 */ /* 0x004fca0000000000 */
[----:B------:R-:W-:-:S13]  /*5530*/  ISETP.GE.AND P4, PT, R12, R83, PT ;  /* 0x000000530c00720c */ /* 0x000fda0003f86270 */
[----:B------:R-:W-:Y:S05]  /*5540*/  @P4 BRA `(.L_x_2298) ;  /* 0x0000000000104947 */ /* 0x000fea0003800000 */
[----:B------:R-:W2:Y:S04]  /*5550*/  @!P1 LDS.128 R12, [R82+0x11000] ;  /* 0x01100000520c9984 */ /* 0x000ea80000000c00 */
[----:B0-----:R-:W0:Y:S04]  /*5560*/  @!P2 LDS.128 R32, [R79+0x11000] ;  /* 0x011000004f20a984 */ /* 0x001e280000000c00 */
[----:B--2---:R2:W-:Y:S04]  /*5570*/  @!P1 STG.E.128 desc[UR40][R36.64], R12 ;  /* 0x0000000c24009986 */ /* 0x0045e8000c101d28 */
[----:B0-----:R2:W-:Y:S02]  /*5580*/  @!P2 STG.E.128 desc[UR40][R36.64+0x40], R32 ;  /* 0x000040202400a986 */ /* 0x0015e4000c101d28 */
.L_x_2298:
[----:B------:R-:W-:Y:S05]  /*5590*/  BSYNC B0 ;  /* 0x0000000000007941 */ /* 0x000fea0003800000 */
.L_x_2280:
        /* <DEDUP_REMOVED lines=12> */
[----:B------:R-:W-:-:S04]  /*5660*/  @!P4 IADD3 R12, R78, 0x168a0, RZ ;  /* 0x000168a04e0cc810 */ /* 0x000fc80007ffe0ff */
[----:B------:R-:W-:-:S04]  /*5670*/  @!P4 PRMT R12, RZ, 0x654, R12 ;  /* 0x00000654ff0cc816 */ /* 0x000fc8000000000c */
[----:B------:R1:W-:Y:S01]  /*5680*/  @!P4 SYNCS.ARRIVE.TRANS64.RED.A1T0 RZ, [R12+URZ], RZ ;  /* 0x000000ff0cffc9a7 */ /* 0x0003e2000810043f */
[----:B------:R-:W-:Y:S05]  /*5690*/  @!P3 BRA `(.L_x_2322) ;  /* 0x000000000004b947 */ /* 0x000fea0003800000 */
[----:B------:R-:W-:Y:S01]  /*56a0*/  BPT.TRAP 0x1 ;  /* 0x000000040000795c */ /* 0x000fe20000300000 */
.L_x_2322:
[----:B------:R-:W-:Y:S05]  /*56b0*/  BSYNC B0 ;  /* 0x0000000000007941 */ /* 0x000fea0003800000 */
.L_x_2321:
[----:B------:R-:W2:Y:S01]  /*56c0*/  SYNCS.PHASECHK.TRANS64.TRYWAIT P3, [R78+URZ+0x168b0], R90 ;  /* 0x0168b05a4e0075a7 */ /* 0x000ea2000806017f */
[----:B------:R-:W-:Y:S01]  /*56d0*/  ULDC UR42, c[0x0][0x2f4] ;  /* 0x0000bd00002a7ab9 */ /* 0x000fe20000000800 */
[----:B------:R-:W-:Y:S01]  /*56e0*/  ULDC.64 UR36, c[0x0][0x328] ;  /* 0x0000ca0000247ab9 */ /* 0x000fe20000000a00 */
[----:B------:R-:W-:Y:S01]  /*56f0*/  ULDC.64 UR38, c[0x0][0x318] ;  /* 0x0000c60000267ab9 */ /* 0x000fe20000000a00 */
[----:B------:R-:W-:Y:S01]  /*5700*/  BSSY B0, `(.L_x_2323) ;  /* 0x0000003000007945 */ /* 0x000fe20003800000 */
[----:B------:R-:W-:-:S03]  /*5710*/  IMAD.WIDE R32, R27, 0x80, R8 ;  /* 0x000000801b207825 */ /* 0x000fc600078e0208 */
[----:B--2---:R-:W-:Y:S05]  /*5720*/  @!P3 BRA `(.L_x_2324) ;  /* 0x00000164000cb947 */ /* 0x004fea0003800000 */
.L_x_2562:
[----:B------:R-:W-:Y:S05]  /*5730*/  BSYNC B0 ;  /* 0x0000000000007941 */ /* 0x000fea0003800000 */
.L_x_2323:
        /* <DEDUP_REMOVED lines=10> */
[----:B0-----:R-:W-:Y:S02]  /*57e0*/  LEA.HI.X R35, R12, UR39, R13, 0x1, P3 ;  /* 0x000000270c237c11 */ /* 0x001fe400098f0c0d */
[----:B------:R-:W-:-:S13]  /*57f0*/  ISETP.GE.AND P3, PT, R16, UR42, PT ;  /* 0x0000002a10007c0c */ /* 0x000fda000bf66270 */
[----:B------:R-:W0:Y:S04]  /*5800*/  @!P3 LDS.128 R12, [R82] ;  /* 0x00000000520cb984 */ /* 0x000e280000000c00 */
[----:B0-----:R-:W-:Y:S01]  /*5810*/  @!P3 STG.E.128 desc[UR40][R34.64], R12 ;  /* 0x0000000c2200b986 */ /* 0x001fe2000c101d28 */
[----:B------:R-:W-:-:S13]  /*5820*/  ISETP.GE.AND P3, PT, R66, UR42, PT ;  /* 0x0000002a42007c0c */ /* 0x000fda000bf66270 */
[----:B------:R-:W0:Y:S04]  /*5830*/  @!P3 LDS.128 R12, [R79] ;  /* 0x000000004f0cb984 */ /* 0x000e280000000c00 */
[----:B0-----:R3:W-:Y:S02]  /*5840*/  @!P3 STG.E.128 desc[UR40][R34.64+0x40], R12 ;  /* 0x0000400c2200b986 */ /* 0x0017e4000c101d28 */
.L_x_2326:
[----:B------:R-:W-:Y:S05]  /*5850*/  BSYNC B0 ;  /* 0x0000000000007941 */ /* 0x000fea0003800000 */
.L_x_2325:
        /* <DEDUP_REMOVED lines=20> */
.L_x_2328:
[----:B------:R-:W-:Y:S05]  /*59a0*/  BSYNC B0 ;  /* 0x0000000000007941 */ /* 0x000fea0003800000 */
.L_x_2327:
        /* <DEDUP_REMOVED lines=13> */
[----:B------:R-:W-:Y:S02]  /*5a80*/  SEL R22, R22, RZ, P3 ;  /* 0x000000ff16167207 */ /* 0x000fe40001800000 */
[----:B------:R-:W-:Y:S01]  /*5a90*/  LOP3.LUT R154, R154, R13, RZ, 0x3c, !PT ;  /* 0x0000000d9a9a7212 */ /* 0x000fe200078e3cff */
[----:B------:R0:W-:Y:S01]  /*5aa0*/  @!P4 SYNCS.ARRIVE.TRANS64.RED.A1T0 RZ, [R78+URZ], RZ ;  /* 0x000000ff4effc9a7 */ /* 0x0001e2000810043f */
[----:B---3--:R-:W-:-:S13]  /*5ab0*/  LOP3.LUT P5, RZ, R12, 0x2, RZ, 0xc0, !PT ;  /* 0x000000020cff7812 */ /* 0x008fda00078ac0ff */
[----:B0-----:R-:W-:Y:S05]  /*5ac0*/  @P5 BRA `(.L_x_2329) ;  /* 0xffffffc800a05947 */ /* 0x001fea000383ffff */
[----:B------:R-:W0:Y:S01]  /*5ad0*/  S2R R12, SR_TID.X ;  /* 0x00000000000c7919 */ /* 0x000e220000002100 */
[----:B------:R-:W-:Y:S02]  /*5ae0*/  PLOP3.LUT P0, PT, PT, PT, PT, 0x8, 0x0 ;  /* 0x000000000000781c */ /* 0x000fe40003f0e170 */
[----:B0-----:R-:W-:-:S04]  /*5af0*/  SHF.R.U32.HI R12, RZ, 0x7, R12 ;  /* 0x00000007ff0c7819 */ /* 0x001fc8000001160c */
[----:B------:R-:W-:-:S13]  /*5b00*/  ISETP.NE.AND P5, PT, R12, 0x1, PT ;  /* 0x000000010c00780c */ /* 0x000fda0003fa5270 */
[----:B------:R-:W-:Y:S06]  /*5b10*/  @!P5 BAR.ARV 0x9, 0x100 ;  /* 0x024400000000db1d */ /* 0x000fec0000002000 */
.L_x_2275:
[----:B------:R-:W2:Y:S01]  /*5b20*/  LDL R5, [R1+0x28] ;  /* 0x0000280001057983 */ /* 0x000ea20000100800 */
[----:B------:R-:W0:Y:S01]  /*5b30*/  LDC R0, c[0x0][0x448] ;  /* 0x00011200ff007b82 */ /* 0x000e220000000800 */
[----:B------:R-:W-:Y:S01]  /*5b40*/  IMAD.MOV.U32 R88, RZ, RZ, RZ ;  /* 0x000000ffff587224 */ /* 0x000fe200078e00ff */
[----:B0-----:R-:W-:-:S13]  /*5b50*/  ISETP.NE.AND P1, PT, R0, 0x1, PT ;  /* 0x000000010000780c */ /* 0x001fda0003f25270 */
[----:B------:R-:W0:Y:S08]  /*5b60*/  @P1 LDC R3, c[0x0][0x44c] ;  /* 0x00011300ff031b82 */ /* 0x000e300000000800 */
[----:B------:R-:W1:Y:S01]  /*5b70*/  @P1 LDC R4, c[0x0][0x450] ;  /* 0x00011400ff041b82 */ /* 0x000e620000000800 */
[----:B--2---:R-:W-:-:S04]  /*5b80*/  VIADD R0, R5, 0xbf ;  /* 0x000000bf05007836 */ /* 0x004fc80000000000 */
[----:B0-----:R-:W-:-:S05]  /*5b90*/  @P1 IMAD.HI.U32 R3, R0, R3, RZ ;  /* 0x0000000300031227 */ /* 0x001fca00078e00ff */
[----:B-1----:R-:W-:-:S05]  /*5ba0*/  @P1 SHF.R.U32.HI R0, RZ, R4, R3 ;  /* 0x00000004ff001219 */ /* 0x002fca0000011603 */
[----:B------:R-:W-:-:S05]  /*5bb0*/  IMAD.IADD R0, R91, 0x1, R0 ;  /* 0x000000015b007824 */ /* 0x000fca00078e0200 */
[----:B------:R-:W-:-:S04]  /*5bc0*/  SHF.R.S32.HI R3, RZ, 0x1f, R0 ;  /* 0x0000001fff037819 */ /* 0x000fc80000011400 */
[----:B------:R-:W-:-:S04]  /*5bd0*/  LEA.HI R3, R3, R0, RZ, 0x7 ;  /* 0x0000000003037211 */ /* 0x000fc800078f38ff */
[----:B------:R-:W-:-:S04]  /*5be0*/  SHF.R.S32.HI R3, RZ, 0x7, R3 ;  /* 0x00000007ff037819 */ /* 0x000fc80000011403 */
[----:B------:R-:W-:-:S04]  /*5bf0*/  VIMNMX R9, R92, R3, PT ;  /* 0x000000035c097248 */ /* 0x000fc80003fe0100 */
[----:B------:R-:W-:Y:S01]  /*5c00*/  ISETP.GE.AND P1, PT, R9, 0x1, PT ;  /* 0x000000010900780c */ /* 0x000fe20003f26270 */
[----:B------:R-:W-:-:S12]  /*5c10*/  @P0 BRA `(.L_x_2330) ;  /* 0x00000000000c0947 */ /* 0x000fd80003800000 */
[----:B------:R-:W0:Y:S01]  /*5c20*/  FENCE.VIEW.ASYNC.G ;  /* 0x00000000000073c6 */ /* 0x000e220000000100 */
[----:B------:R-:W-:Y:S05]  /*5c30*/  WARPSYNC.ALL ;  /* 0x0000000000007948 */ /* 0x000fea0003800000 */
[----:B0-----:R-:W-:Y:S06]  /*5c40*/  BAR.ARV 0xc, 0x200 ;  /* 0x0308000000007b1d */ /* 0x001fec0000002000 */
.L_x_2330:
[----:B------:R-:W-:Y:S04]  /*5c50*/  BSSY B0, `(.L_x_2331) ;  /* 0x0000020000007945 */ /* 0x000fe80003800000 */
        /* <DEDUP_REMOVED lines=29> */
[----:B------:R-:W-:-:S05]  /*5e30*/  @!P1 LOP3.LUT R5, RZ, R10, RZ, 0x33, !PT ;  /* 0x0000000aff059212 */ /* 0x000fca00078e33ff */
[----:B------:R-:W-:-:S07]  /*5e40*/  IMAD.MOV.U32 R88, RZ, RZ, R5 ;  /* 0x000000ffff587224 */ /* 0x000fce00078e0005 */
.L_x_2332:
[----:B------:R-:W-:Y:S05]  /*5e50*/  BSYNC B0 ;  /* 0x0000000000007941 */ /* 0x000fea0003800000 */
.L_x_2331:
        /* <DEDUP_REMOVED lines=19> */
[----:B--2---:R-:W-:Y:S02]  /*5f90*/  IMAD R4, R0, R88, RZ ;  /* 0x0000005800047224 */ /* 0x004fe400078e02ff */
        /* <DEDUP_REMOVED lines=14> */
.L_x_2565:
        /* <DEDUP_REMOVED lines=20> */
[----:B------:R-:W-:Y:S01]  /*61c0*/  MOV R13, RZ ;  /* 0x000000ff000d7202 */ /* 0x000fe20000000f00 */
[----:B------:R-:W-:Y:S02]  /*61d0*/  IMAD.U32 R7, RZ, RZ, UR7 ;  /* 0x00000007ff077e24 */ /* 0x000fe4000f8e00ff */
[----:B------:R-:W-:-:S02]  /*61e0*/  IMAD.U32 R10, RZ, RZ, UR4 ;  /* 0x00000004ff0a7e24 */ /* 0x000fc4000f8e00ff */
[----:B------:R-:W-:Y:S02]  /*61f0*/  IMAD.U32 R11, RZ, RZ, UR5 ;  /* 0x00000005ff0b7e24 */ /* 0x000fe4000f8e00ff */
[----:B------:R-:W-:Y:S02]  /*6200*/  IMAD.MOV.U32 R8, RZ, RZ, 0x70 ;  /* 0x00000070ff087424 */ /* 0x000fe400078e00ff */
[----:B0-----:R-:W-:-:S07]  /*6210*/  IMAD.MOV.U32 R12, RZ, RZ, 0x1 ;  /* 0x00000001ff0c7424 */ /* 0x001fce00078e00ff */
[----:B------:R-:W-:-:S07]  /*6220*/  LEPC R20, `(.L_x_2336) ;  /* 0x000000001014794e */ /* 0x000fce0000000000 */
[----:B-1---5:R-:W-:Y:S05]  /*6230*/  CALL.ABS.NOINC R14 ;  /* 0x000000000e007343 */ /* 0x022fea0003c00000 */
.L_x_2336:
[----:B------:R-:W-:Y:S05]  /*6240*/  BSYNC B6 ;  /* 0x0000000000067941 */ /* 0x000fea0003800000 */
.L_x_2335:
        /* <DEDUP_REMOVED lines=13> */
.L_x_2340:
[----:B--2---:R2:W3:Y:S02]  /*6320*/  SYNCS.PHASECHK.TRANS64.TRYWAIT P0, [R2+URZ+0x16800], R3 ;  /* 0x01680003020075a7 */ /* 0x0044e4000800017f */
[----:B---3--:R-:W-:Y:S05]  /*6330*/  @!P0 NANOSLEEP.SYNCS 0x989680 ;  /* 0x009896800000895d */ /* 0x008fea0003900000 */
[----:B------:R-:W3:Y:S02]  /*6340*/  @!P0 SYNCS.PHASECHK.TRANS64 P0, [R2+URZ+0x16800], R3 ;  /* 0x01680003020085a7 */ /* 0x000ee4000800007f */
[----:B---3--:R-:W-:Y:S05]  /*6350*/  @!P0 BRA `(.L_x_2340) ;  /* 0xfffffffc00f08947 */ /* 0x008fea000383ffff */
.L_x_2339:
[----:B------:R-:W-:Y:S05]  /*6360*/  BSYNC B0 ;  /* 0x0000000000007941 */ /* 0x000fea0003800000 */
.L_x_2338:
[----:B------:R-:W-:Y:S05]  /*6370*/  BRA `(.L_x_2341) ;  /* 0x00000030002c7947 */ /* 0x000fea0003800000 */
.L_x_2337:
        /* <DEDUP_REMOVED lines=30> */
.L_x_2343:
[----:B------:R-:W-:Y:S05]  /*6560*/  BSYNC B6 ;  /* 0x0000000000067941 */ /* 0x000fea0003800000 */
.L_x_2342:
[----:B------:R-:W2:Y:S01]  /*6570*/  LDL R20, [R1+0x28] ;  /* 0x0000280001147983 */ /* 0x000ea20000100800 */
[----:B------:R-:W-:Y:S01]  /*6580*/  ULDC.U8 UR4, c[0x0][0x410] ;  /* 0x0001040000047ab9 */ /* 0x000fe20000000000 */
[----:B------:R-:W-:Y:S01]  /*6590*/  BSSY B0, `(.L_x_2344) ;  /* 0x00002e1000007945 */ /* 0x000fe20003800000 */
[----:B------:R-:W-:Y:S01]  /*65a0*/  ISETP.NE.AND P0, PT, RZ, UR4, PT ;  /* 0x00000004ff007c0c */ /* 0x000fe2000bf05270 */
[----:B--2---:R-:W-:-:S12]  /*65b0*/  IMAD.IADD R35, R19, 0x1, R20 ;  /* 0x0000000113237824 */ /* 0x004fd800078e0214 */
[----:B------:R-:W-:Y:S05]  /*65c0*/  @!P0 BRA `(.L_x_2345) ;  /* 0x0000001400e08947 */ /* 0x000fea0003800000 */
[----:B------:R-:W1:Y:S01]  /*65d0*/  LDC R38, c[0x0][0x448] ;  /* 0x00011200ff267b82 */ /* 0x000e620000000800 */
[----:B------:R-:W2:Y:S01]  /*65e0*/  S2R R20, SR_TID.X ;  /* 0x0000000000147919 */ /* 0x000ea20000002100 */
[----:B------:R-:W-:Y:S01]  /*65f0*/  ULDC.64 UR4, c[0x0][0x3f8] ;  /* 0x0000fe0000047ab9 */ /* 0x000fe20000000a00 */
[----:B------:R-:W-:Y:S01]  /*6600*/  ULDC.64 UR6, c[0x0][0x408] ;  /* 0x0001020000067ab9 */ /* 0x000fe20000000a00 */
[----:B------:R-:W-:Y:S01]  /*6610*/  MOV R8, R24 ;  /* 0x0000001800087202 */ /* 0x000fe20000000f00 */
[----:B------:R-:W-:Y:S01]  /*6620*/  IMAD.MOV.U32 R6, RZ, RZ, R26 ;  /* 0x000000ffff067224 */ /* 0x000fe200078e001a */
[----:B------:R-:W-:Y:S01]  /*6630*/  SHF.R.S32.HI R34, RZ, 0x1f, R155 ;  /* 0x0000001fff227819 */ /* 0x000fe2000001149b */
[----:B------:R-:W-:Y:S02]  /*6640*/  IMAD.MOV.U32 R7, RZ, RZ, R31 ;  /* 0x000000ffff077224 */ /* 0x000fe400078e001f */
[----:B------:R-:W-:Y:S01]  /*6650*/  IMAD.MOV.U32 R9, RZ, RZ, R33 ;  /* 0x000000ffff097224 */ /* 0x000fe200078e0021 */
[----:B-1----:R-:W-:Y:S01]  /*6660*/  ISETP.NE.AND P0, PT, R38, 0x1, PT ;  /* 0x000000012600780c */ /* 0x002fe20003f05270 */
[----:B--2---:R-:W-:-:S12]  /*6670*/  VIADD R21, R20, 0xffffff80 ;  /* 0xffffff8014157836 */ /* 0x004fd80000000000 */
[----:B------:R-:W1:Y:S01]  /*6680*/  @P0 LDC R0, c[0x0][0x44c] ;  /* 0x00011300ff000b82 */ /* 0x000e620000000800 */
[----:B------:R-:W-:-:S04]  /*6690*/  SHF.R.S32.HI R20, RZ, 0x1f, R21 ;  /* 0x0000001fff147819 */ /* 0x000fc80000011415 */
[----:B------:R-:W-:-:S03]  /*66a0*/  LEA.HI R20, R20, R21, RZ, 0x2 ;  /* 0x0000001514147211 */ /* 0x000fc600078f10ff */
[----:B------:R-:W2:Y:S01]  /*66b0*/  @P0 LDC R5, c[0x0][0x450] ;  /* 0x00011400ff050b82 */ /* 0x000ea20000000800 */
[----:B------:R-:W-:-:S05]  /*66c0*/  LOP3.LUT R20, R20, 0xfffffffc, RZ, 0xc0, !PT ;  /* 0xfffffffc14147812 */ /* 0x000fca00078ec0ff */
[----:B------:R-:W-:-:S04]  /*66d0*/  IMAD.IADD R20, R21, 0x1, -R20 ;  /* 0x0000000115147824 */ /* 0x000fc800078e0a14 */
[----:B------:R-:W-:-:S04]  /*66e0*/  IMAD R3, R20, 0x60, R35 ;  /* 0x0000006014037824 */ /* 0x000fc800078e0223 */
[----:B-1----:R-:W-:-:S05]  /*66f0*/  @P0 IMAD.HI.U32 R0, R3, R0, RZ ;  /* 0x0000000003000227 */ /* 0x002fca00078e00ff */
[----:B--2---:R-:W-:-:S04]  /*6700*/  @P0 SHF.R.U32.HI R3, RZ, R5, R0 ;  /* 0x00000005ff030219 */ /* 0x004fc80000011600 */
        /* <DEDUP_REMOVED lines=17> */
[----:B------:R1:W2:Y:S04]  /*6820*/  SHFL.IDX PT, R3, R6, RZ, 0x1c1f ;  /* 0x001c1fff06037589 */ /* 0x0002a800000e0000 */
[----:B------:R1:W3:Y:S04]  /*6830*/  SHFL.IDX PT, R0, R4, RZ, 0x1c1f ;  /* 0x001c1fff04007589 */ /* 0x0002e800000e0000 */
[----:B------:R1:W4:Y:S04]  /*6840*/  SHFL.IDX PT, R5, R8, RZ, 0x1c1f ;  /* 0x001c1fff08057589 */ /* 0x00032800000e0000 */
[----:B0-----:R1:W0:Y:S02]  /*6850*/  SHFL.IDX PT, R14, R7, RZ, 0x1c1f ;  /* 0x001c1fff070e7589 */ /* 0x00122400000e0000 */
.L_x_2571:
        /* <DEDUP_REMOVED lines=31> */
.L_x_2348:
[----:B------:R-:W-:Y:S05]  /*6a50*/  BSYNC B1 ;  /* 0x0000000000017941 */ /* 0x000fea0003800000 */
.L_x_2347:
        /* <DEDUP_REMOVED lines=23> */
.L_x_2577:
[----:B01----:R-:W5:Y:S04]  /*6bd0*/  LDL R6, [R1+0x5c] ;  /* 0x00005c0001067983 */ /* 0x003f680000100800 */
[----:B------:R-:W2:Y:S01]  /*6be0*/  LDL R42, [R1+0x44] ;  /* 0x00004400012a7983 */ /* 0x000ea20000100800 */
[----:B------:R-:W-:Y:S01]  /*6bf0*/  IADD3 R35, R35, 0x60, RZ ;  /* 0x0000006023237810 */ /* 0x000fe20007ffe0ff */
[----:B------:R-:W-:Y:S01]  /*6c00*/  BSSY B1, `(.L_x_2350) ;  /* 0x0000021000017945 */ /* 0x000fe20003800000 */
[----:B------:R-:W-:Y:S02]  /*6c10*/  CS2R R10, SRZ ;  /* 0x00000000000a7805 */ /* 0x000fe4000001ff00 */
[----:B------:R-:W-:Y:S02]  /*6c20*/  CS2R R12, SRZ ;  /* 0x00000000000c7805 */ /* 0x000fe4000001ff00 */
[----:B------:R-:W-:-:S02]  /*6c30*/  ISETP.GE.AND P0, PT, R35, R38, PT ;  /* 0x000000262300720c */ /* 0x000fc40003f06270 */
[----:B------:R-:W-:Y:S02]  /*6c40*/  CS2R R8, SRZ ;  /* 0x0000000000087805 */ /* 0x000fe4000001ff00 */
        /* <DEDUP_REMOVED lines=28> */
.L_x_2351:
[----:B------:R-:W-:Y:S05]  /*6e10*/  BSYNC B1 ;  /* 0x0000000000017941 */ /* 0x000fea0003800000 */
.L_x_2350:
        /* <DEDUP_REMOVED lines=29> */
[----:B------:R-:W-:-:S03]  /*6ff0*/  IMAD.MOV.U32 R0, RZ, RZ, R13 ;  /* 0x000000ffff007224 */ /* 0x000fc600078e000d */
[----:B------:R-:W-:Y:S02]  /*7000*/  LEA R3, R3, R2, 0x1 ;  /* 0x0000000203037211 */ /* 0x000fe400078e08ff */
[----:B------:R-:W-:-:S03]  /*7010*/  PRMT R41, R0, 0x7610, R41 ;  /* 0x0000761000297816 */ /* 0x000fc60000000029 */
[C---:B------:R-:W-:Y:S02]  /*7020*/  VIADD R4, R3.reuse, 0x8400 ;  /* 0x0000840003047836 */ /* 0x040fe40000000000 */
[----:B------:R-:W-:Y:S01]  /*7030*/  VIADD R0, R3, 0x8440 ;  /* 0x0000844003007836 */ /* 0x000fe20000000000 */
[----:B-1----:R-:W-:Y:S06]  /*7040*/  @!P0 BRA `(.L_x_2353) ;  /* 0x0000014c00f88947 */ /* 0x002fec0003800000 */
.L_x_2578:
[----:B------:R-:W-:Y:S05]  /*7050*/  BSYNC B1 ;  /* 0x0000000000017941 */ /* 0x000fea0003800000 */
.L_x_2352:
[----:B------:R-:W-:Y:S01]  /*7060*/  BSSY B1, `(.L_x_2354) ;  /* 0x0000067000017945 */ /* 0x000fe20003800000 */
[----:B------:R-:W-:Y:S01]  /*7070*/  PRMT R35, R5, 0x7610, R35 ;  /* 0x0000761005237816 */ /* 0x000fe20000000023 */
[----:B------:R-:W-:Y:S02]  /*7080*/  @P2 VIADD R0, R4, 0xffffffc0 ;  /* 0xffffffc004002836 */ /* 0x000fe40000000000 */
[----:B------:R-:W-:Y:S05]  /*7090*/  @P1 BRA `(.L_x_2355) ;  /* 0x00000004008c1947 */ /* 0x000fea0003800000 */
[----:B------:R-:W1:Y:S01]  /*70a0*/  LDC R4, c[0x0][0x3f4] ;  /* 0x0000fd00ff047b82 */ /* 0x000e620000000800 */
[----:B------:R-:W-:Y:S01]  /*70b0*/  BSSY B2, `(.L_x_2356) ;  /* 0x0000032000027945 */ /* 0x000fe20003800000 */
[-C--:B-1----:R-:W-:Y:S02]  /*70c0*/  ISETP.GE.AND P0, PT, R152, R4.reuse, PT ;  /* 0x000000049800720c */ /* 0x082fe40003f06270 */
[----:B------:R-:W-:-:S11]  /*70d0*/  ISETP.GE.AND P1, PT, R155, R4, PT ;  /* 0x000000049b00720c */ /* 0x000fd60003f26270 */
        /* <DEDUP_REMOVED lines=47> */
.L_x_2357:
[----:B------:R-:W-:Y:S05]  /*73d0*/  BSYNC B2 ;  /* 0x0000000000027941 */ /* 0x000fea0003800000 */
.L_x_2356:
[----:B------:R-:W-:Y:S05]  /*73e0*/  @P1 BRA `(.L_x_2355) ;  /* 0x0000000000b81947 */ /* 0x000fea0003800000 */
[----:B-1----:R-:W1:Y:S01]  /*73f0*/  LDS.128 R4, [R0] ;  /* 0x0000000000047984 */ /* 0x002e620000000c00 */
[----:B------:R-:W-:Y:S02]  /*7400*/  SHF.R.U64 R30, R24, 0x10, R25 ;  /* 0x00000010181e7819 */ /* 0x000fe40000001219 */
[--C-:B------:R-:W-:Y:S02]  /*7410*/  SHF.R.U64 R24, R26, 0x10, R27.reuse ;  /* 0x000000101a187819 */ /* 0x100fe4000000121b */
[----:B------:R-:W-:Y:S02]  /*7420*/  SHF.R.U32.HI R27, RZ, 0x10, R27 ;  /* 0x00000010ff1b7819 */ /* 0x000fe4000001161b */
[----:B------:R-:W-:Y:S02]  /*7430*/  SHF.R.U32.HI R31, RZ, 0x10, R25 ;  /* 0x00000010ff1f7819 */ /* 0x000fe40000011619 */
[C---:B------:R-:W-:Y:S02]  /*7440*/  PRMT R30, R40.reuse, 0x5432, R30 ;  /* 0x00005432281e7816 */ /* 0x040fe4000000001e */
[----:B------:R-:W-:-:S02]  /*7450*/  PRMT R40, R40, 0x5410, R27 ;  /* 0x0000541028287816 */ /* 0x000fc4000000001b */
[----:B------:R-:W-:Y:S02]  /*7460*/  PRMT R31, R50, 0x5410, R31 ;  /* 0x00005410321f7816 */ /* 0x000fe4000000001f */
[----:B------:R-:W-:Y:S01]  /*7470*/  PRMT R39, R39, 0x5410, R24 ;  /* 0x0000541027277816 */ /* 0x000fe20000000018 */
[C---:B------:R-:W-:Y:S01]  /*7480*/  IMAD.U32 R33, R40.reuse, 0x10000, RZ ;  /* 0x0001000028217824 */ /* 0x040fe200078e00ff */
[----:B------:R-:W-:Y:S01]  /*7490*/  LOP3.LUT R40, R40, 0xffff0000, RZ, 0xc0, !PT ;  /* 0xffff000028287812 */ /* 0x000fe200078ec0ff */
[C---:B------:R-:W-:Y:S01]  /*74a0*/  IMAD.U32 R32, R31.reuse, 0x10000, RZ ;  /* 0x000100001f207824 */ /* 0x040fe200078e00ff */
[----:B------:R-:W-:Y:S02]  /*74b0*/  LOP3.LUT R31, R31, 0xffff0000, RZ, 0xc0, !PT ;  /* 0xffff00001f1f7812 */ /* 0x000fe400078ec0ff */
[C---:B-1----:R-:W-:Y:S01]  /*74c0*/  LOP3.LUT R25, R6.reuse, 0xffff0000, RZ, 0xc0, !PT ;  /* 0xffff000006197812 */ /* 0x042fe200078ec0ff */
[C---:B------:R-:W-:Y:S01]  /*74d0*/  IMAD.U32 R26, R7.reuse, 0x10000, RZ ;  /* 0x00010000071a7824 */ /* 0x040fe200078e00ff */
[----:B------:R-:W-:Y:S01]  /*74e0*/  LOP3.LUT R27, R7, 0xffff0000, RZ, 0xc0, !PT ;  /* 0xffff0000071b7812 */ /* 0x000fe200078ec0ff */
[----:B------:R-:W-:Y:S01]  /*74f0*/  IMAD.U32 R24, R6, 0x10000, RZ ;  /* 0x0001000006187824 */ /* 0x000fe200078e00ff */
[----:B------:R-:W-:Y:S01]  /*7500*/  SHF.L.U32 R7, R5, 0x10, RZ ;  /* 0x0000001005077819 */ /* 0x000fe200000006ff */
[C---:B0-----:R-:W-:Y:S01]  /*7510*/  FMUL.FTZ R43, R25.reuse, R33 ;  /* 0x00000021192b7220 */ /* 0x041fe20000410000 */
[----:B------:R-:W-:Y:S01]  /*7520*/  FMUL.FTZ R42, R25, R32 ;  /* 0x00000020192a7220 */ /* 0x000fe20000410000 */
[----:B------:R-:W-:Y:S01]  /*7530*/  FMUL.FTZ R25, R27, R40 ;  /* 0x000000281b197220 */ /* 0x000fe20000410000 */
[----:B------:R-:W-:-:S02]  /*7540*/  IMAD.U32 R6, R4, 0x10000, RZ ;  /* 0x0001000004067824 */ /* 0x000fc400078e00ff */
[C---:B------:R-:W-:Y:S01]  /*7550*/  FFMA.FTZ R43, R24.reuse, R32, -R43 ;  /* 0x00000020182b7223 */ /* 0x040fe2000001082b */
[----:B------:R-:W-:Y:S01]  /*7560*/  FFMA.FTZ R42, R24, R33, R42 ;  /* 0x00000021182a7223 */ /* 0x000fe2000001002a */
[-C--:B------:R-:W-:Y:S01]  /*7570*/  FFMA.FTZ R44, R26, R31.reuse, -R25 ;  /* 0x0000001f1a2c7223 */ /* 0x080fe20000010819 */
[----:B------:R-:W-:Y:S01]  /*7580*/  IMAD.U32 R25, R30, 0x10000, RZ ;  /* 0x000100001e197824 */ /* 0x000fe200078e00ff */
[----:B------:R-:W-:Y:S01]  /*7590*/  LOP3.LUT R4, R4, 0xffff0000, RZ, 0xc0, !PT ;  /* 0xffff000004047812 */ /* 0x000fe200078ec0ff */
[----:B------:R-:W-:Y:S01]  /*75a0*/  FMUL.FTZ R33, R27, R31 ;  /* 0x0000001f1b217220 */ /* 0x000fe20000410000 */
[----:B------:R-:W-:Y:S01]  /*75b0*/  LOP3.LUT R5, R5, 0xffff0000, RZ, 0xc0, !PT ;  /* 0xffff000005057812 */ /* 0x000fe200078ec0ff */
[C---:B------:R-:W-:Y:S01]  /*75c0*/  IMAD.U32 R27, R39.reuse, 0x10000, RZ ;  /* 0x00010000271b7824 */ /* 0x040fe200078e00ff */
[----:B------:R-:W-:Y:S01]  /*75d0*/  LOP3.LUT R24, R39, 0xffff0000, RZ, 0xc0, !PT ;  /* 0xffff000027187812 */ /* 0x000fe200078ec0ff */
[----:B------:R-:W-:Y:S01]  /*75e0*/  FFMA.FTZ R39, R26, R40, R33 ;  /* 0x000000281a277223 */ /* 0x000fe20000010021 */
[----:B------:R-:W-:Y:S01]  /*75f0*/  LOP3.LUT R30, R30, 0xffff0000, RZ, 0xc0, !PT ;  /* 0xffff00001e1e7812 */ /* 0x000fe200078ec0ff */
[C---:B------:R-:W-:Y:S01]  /*7600*/  FMUL.FTZ R31, R4.reuse, R27 ;  /* 0x0000001b041f7220 */ /* 0x040fe20000410000 */
[----:B------:R-:W-:Y:S01]  /*7610*/  FMUL.FTZ R26, R4, R25 ;  /* 0x00000019041a7220 */ /* 0x000fe20000410000 */
[----:B------:R-:W-:-:S02]  /*7620*/  FMUL.FTZ R32, R5, R24 ;  /* 0x0000001805207220 */ /* 0x000fc40000410000 */
[-C--:B------:R-:W-:Y:S01]  /*7630*/  FMUL.FTZ R33, R5, R30.reuse ;  /* 0x0000001e05217220 */ /* 0x080fe20000410000 */
        /* <DEDUP_REMOVED lines=8> */
[----:B------:R2:W-:Y:S02]  /*76c0*/  STS.128 [R0], R4 ;  /* 0x0000000400007388 */ /* 0x0005e40000000c00 */
.L_x_2355:
[----:B------:R-:W-:Y:S05]  /*76d0*/  BSYNC B1 ;  /* 0x0000000000017941 */ /* 0x000fea0003800000 */
.L_x_2354:
        /* <DEDUP_REMOVED lines=54> */
.L_x_2360:
[----:B------:R-:W-:Y:S05]  /*7a40*/  BSYNC B1 ;  /* 0x0000000000017941 */ /* 0x000fea0003800000 */
.L_x_2359:
        /* <DEDUP_REMOVED lines=26> */
[----:B------:R-:W-:Y:S01]  /*7bf0*/  SHF.L.U32 R8, R15, 0x10, RZ ;  /* 0x000000100f087819 */ /* 0x000fe200000006ff */
[----:B------:R-:W-:Y:S01]  /*7c00*/  IMAD.U32 R7, R34, 0x10000, RZ ;  /* 0x0001000022077824 */ /* 0x000fe200078e00ff */
[----:B------:R-:W-:Y:S01]  /*7c10*/  LOP3.LUT R4, R4, 0xffff0000, RZ, 0xc0, !PT ;  /* 0xffff000004047812 */ /* 0x000fe200078ec0ff */
[C---:B------:R-:W-:Y:S01]  /*7c20*/  FFMA.FTZ R21, R10.reuse, R35, -R21 ;  /* 0x000000230a157223 */ /* 0x040fe20000010815 */
[----:B------:R-:W-:Y:S01]  /*7c30*/  LOP3.LUT R5, R5, 0xffff0000, RZ, 0xc0, !PT ;  /* 0xffff000005057812 */ /* 0x000fe200078ec0ff */
[----:B------:R-:W-:Y:S01]  /*7c40*/  FFMA.FTZ R20, R10, R29, R9 ;  /* 0x0000001d0a147223 */ /* 0x000fe20000010009 */
[----:B------:R-:W-:Y:S01]  /*7c50*/  LOP3.LUT R15, R15, 0xffff0000, RZ, 0xc0, !PT ;  /* 0xffff00000f0f7812 */ /* 0x000fe200078ec0ff */
[----:B------:R-:W-:Y:S01]  /*7c60*/  FMUL.FTZ R10, R4, R8 ;  /* 0x00000008040a7220 */ /* 0x000fe20000410000 */
[----:B------:R-:W-:Y:S01]  /*7c70*/  LOP3.LUT R34, R34, 0xffff0000, RZ, 0xc0, !PT ;  /* 0xffff000022227812 */ /* 0x000fe200078ec0ff */
[----:B------:R-:W-:-:S02]  /*7c80*/  FMUL.FTZ R9, R4, R7 ;  /* 0x0000000704097220 */ /* 0x000fc40000410000 */
[----:B------:R-:W-:Y:S01]  /*7c90*/  FMUL.FTZ R11, R5, R15 ;  /* 0x0000000f050b7220 */ /* 0x000fe20000410000 */
[----:B------:R-:W-:Y:S01]  /*7ca0*/  FFMA.FTZ R4, R3, R7, -R10 ;  /* 0x0000000703047223 */ /* 0x000fe2000001080a */
[----:B------:R-:W-:Y:S01]  /*7cb0*/  FMUL.FTZ R12, R5, R34 ;  /* 0x00000022050c7220 */ /* 0x000fe20000410000 */
[----:B------:R-:W-:Y:S01]  /*7cc0*/  FFMA.FTZ R9, R3, R8, R9 ;  /* 0x0000000803097223 */ /* 0x000fe20000010009 */
[----:B------:R-:W-:Y:S01]  /*7cd0*/  FFMA.FTZ R5, R6, R34, -R11 ;  /* 0x0000002206057223 */ /* 0x000fe2000001080b */
[----:B------:R-:W-:Y:S01]  /*7ce0*/  F2FP.BF16.F32.PACK_AB R7, R20, R21 ;  /* 0x000000151407723e */ /* 0x000fe200000010ff */
[----:B------:R-:W-:Y:S01]  /*7cf0*/  FFMA.FTZ R12, R6, R15, R12 ;  /* 0x0000000f060c7223 */ /* 0x000fe2000001000c */
[----:B------:R-:W-:Y:S02]  /*7d00*/  F2FP.BF16.F32.PACK_AB R6, R14, R13 ;  /* 0x0000000d0e06723e */ /* 0x000fe400000010ff */
[----:B------:R-:W-:Y:S02]  /*7d10*/  F2FP.BF16.F32.PACK_AB R4, R9, R4 ;  /* 0x000000040904723e */ /* 0x000fe400000010ff */
[----:B------:R-:W-:-:S05]  /*7d20*/  F2FP.BF16.F32.PACK_AB R5, R12, R5 ;  /* 0x000000050c05723e */ /* 0x000fca00000010ff */
[----:B------:R2:W-:Y:S01]  /*7d30*/  STS.128 [R0+0x3000], R4 ;  /* 0x0030000400007388 */ /* 0x0005e20000000c00 */
[----:B------:R-:W-:Y:S05]  /*7d40*/  BRA `(.L_x_2358) ;  /* 0x0000001400947947 */ /* 0x000fea0003800000 */
.L_x_2345:
        /* <DEDUP_REMOVED lines=60> */
[----:B--2---:R-:W-:Y:S01]  /*8110*/  @!P1 IMAD.MOV.U32 R36, RZ, RZ, R8 ;  /* 0x000000ffff249224 */ /* 0x004fe200078e0008 */
[----:B------:R-:W-:Y:S01]  /*8120*/  @!P1 MOV R39, R11 ;  /* 0x0000000b00279202 */ /* 0x000fe20000000f00 */
[----:B------:R-:W-:Y:S02]  /*8130*/  @!P1 IMAD.MOV.U32 R37, RZ, RZ, R9 ;  /* 0x000000ffff259224 */ /* 0x000fe400078e0009 */
[----:B------:R-:W-:Y:S02]  /*8140*/  IMAD.MOV.U32 R0, RZ, RZ, R36 ;  /* 0x000000ffff007224 */ /* 0x000fe400078e0024 */
[----:B------:R-:W-:Y:S02]  /*8150*/  IMAD.MOV.U32 R3, RZ, RZ, R37 ;  /* 0x000000ffff037224 */ /* 0x000fe400078e0025 */
[----:B------:R-:W-:Y:S01]  /*8160*/  @!P1 IMAD.MOV.U32 R38, RZ, RZ, R10 ;  /* 0x000000ffff269224 */ /* 0x000fe200078e000a */
[----:B------:R-:W-:Y:S01]  /*8170*/  PRMT R48, R0, 0x7610, R48 ;  /* 0x0000761000307816 */ /* 0x000fe20000000030 */
[----:B------:R-:W-:Y:S01]  /*8180*/  IMAD.MOV.U32 R9, RZ, RZ, R39 ;  /* 0x000000ffff097224 */ /* 0x000fe200078e0027 */
[----:B------:R-:W-:Y:S01]  /*8190*/  PRMT R34, R34, 0x5410, R3 ;  /* 0x0000541022227816 */ /* 0x000fe20000000003 */
[----:B------:R0:W2:Y:S01]  /*81a0*/  SHFL.IDX PT, R0, R26, 0x1, 0x1c1f ;  /* 0x003c1f001a007f89 */ /* 0x0000a200000e0000 */
[----:B------:R-:W-:-:S02]  /*81b0*/  IMAD.MOV.U32 R8, RZ, RZ, R38 ;  /* 0x000000ffff087224 */ /* 0x000fc400078e0026 */
[----:B---3--:R-:W-:Y:S01]  /*81c0*/  @!P1 IMAD.MOV.U32 R30, RZ, RZ, R4 ;  /* 0x000000ffff1e9224 */ /* 0x008fe200078e0004 */
[----:B------:R0:W3:Y:S01]  /*81d0*/  SHFL.IDX PT, R3, R25, 0x1, 0x1c1f ;  /* 0x003c1f0019037f89 */ /* 0x0000e200000e0000 */
[----:B------:R-:W-:Y:S01]  /*81e0*/  @!P1 IMAD.MOV.U32 R31, RZ, RZ, R5 ;  /* 0x000000ffff1f9224 */ /* 0x000fe200078e0005 */
[----:B------:R-:W-:Y:S01]  /*81f0*/  PRMT R33, R8, 0x7610, R33 ;  /* 0x0000761008217816 */ /* 0x000fe20000000021 */
[----:B------:R-:W-:Y:S01]  /*8200*/  @!P1 IMAD.MOV.U32 R20, RZ, RZ, R6 ;  /* 0x000000ffff149224 */ /* 0x000fe200078e0006 */
[----:B------:R-:W-:Y:S01]  /*8210*/  PRMT R34, R9, 0x7610, R34 ;  /* 0x0000761009227816 */ /* 0x000fe20000000022 */
[----:B------:R-:W-:Y:S02]  /*8220*/  @!P1 IMAD.MOV.U32 R21, RZ, RZ, R7 ;  /* 0x000000ffff159224 */ /* 0x000fe400078e0007 */
[----:B------:R-:W-:Y:S02]  /*8230*/  IMAD.MOV.U32 R4, RZ, RZ, R30 ;  /* 0x000000ffff047224 */ /* 0x000fe400078e001e */
[----:B------:R-:W-:-:S02]  /*8240*/  IMAD.MOV.U32 R5, RZ, RZ, R31 ;  /* 0x000000ffff057224 */ /* 0x000fc400078e001f */
[----:B------:R-:W-:Y:S01]  /*8250*/  IMAD.MOV.U32 R6, RZ, RZ, R20 ;  /* 0x000000ffff067224 */ /* 0x000fe200078e0014 */
[----:B------:R-:W-:Y:S01]  /*8260*/  PRMT R50, R4, 0x7610, R50 ;  /* 0x0000761004327816 */ /* 0x000fe20000000032 */
[----:B------:R-:W-:Y:S01]  /*8270*/  IMAD.MOV.U32 R7, RZ, RZ, R21 ;  /* 0x000000ffff077224 */ /* 0x000fe200078e0015 */
[----:B------:R-:W-:Y:S02]  /*8280*/  PRMT R54, R5, 0x7610, R54 ;  /* 0x0000761005367816 */ /* 0x000fe40000000036 */
[----:B------:R-:W-:Y:S02]  /*8290*/  CS2R R4, SRZ ;  /* 0x0000000000047805 */ /* 0x000fe4000001ff00 */
[----:B------:R-:W-:Y:S02]  /*82a0*/  PRMT R33, R33, 0x5410, R6 ;  /* 0x0000541021217816 */ /* 0x000fe40000000006 */
[----:B012-4-:R-:W-:-:S07]  /*82b0*/  PRMT R55, R7, 0x7610, R55 ;  /* 0x0000761007377816 */ /* 0x017fce0000000037 */
.L_x_2588:
        /* <DEDUP_REMOVED lines=24> */
.L_x_2363:
[----:B------:R-:W-:Y:S05]  /*8440*/  BSYNC B1 ;  /* 0x0000000000017941 */ /* 0x000fea0003800000 */
.L_x_2362:
[----:B------:R-:W0:Y:S01]  /*8450*/  SYNCS.PHASECHK.TRANS64.TRYWAIT P1, [R2+URZ+0x16800], R13 ;  /* 0x0168000d020075a7 */ /* 0x000e22000802017f */
[----:B------:R-:W-:Y:S01]  /*8460*/  IMAD R29, R29, -0xc0, R32 ;  /* 0xffffff401d1d7824 */ /* 0x000fe200078e0220 */
[----:B-----5:R-:W-:Y:S01]  /*8470*/  MOV R12, R5 ;  /* 0x00000005000c7202 */ /* 0x020fe20000000f00 */
[----:B------:R-:W-:Y:S01]  /*8480*/  VIADD R14, R19, 0x60 ;  /* 0x00000060130e7836 */ /* 0x000fe20000000000 */
[----:B------:R-:W-:Y:S01]  /*8490*/  BSSY B1, `(.L_x_2364) ;  /* 0x0000012000017945 */ /* 0x000fe20003800000 */
[----:B---3--:R-:W-:Y:S01]  /*84a0*/  IMAD.MOV.U32 R3, RZ, RZ, R4 ;  /* 0x000000ffff037224 */ /* 0x008fe200078e0004 */
[----:B------:R-:W-:Y:S02]  /*84b0*/  VIMNMX R0, R29, 0xc0, PT ;  /* 0x000000c01d007848 */ /* 0x000fe40003fe0100 */
[----:B------:R-:W-:Y:S01]  /*84c0*/  PRMT R42, R12, 0x7610, R42 ;  /* 0x000076100c2a7816 */ /* 0x000fe2000000002a */
[----:B------:R-:W-:Y:S01]  /*84d0*/  IMAD.MOV.U32 R12, RZ, RZ, R8 ;  /* 0x000000ffff0c7224 */ /* 0x000fe200078e0008 */
[----:B------:R-:W-:-:S02]  /*84e0*/  ISETP.GE.OR P2, PT, R19, R0, P0 ;  /* 0x000000001300720c */ /* 0x000fc40000746670 */
        /* <DEDUP_REMOVED lines=12> */
.L_x_2589:
[----:B------:R-:W-:Y:S05]  /*85b0*/  BSYNC B1 ;  /* 0x0000000000017941 */ /* 0x000fea0003800000 */
.L_x_2364:
        /* <DEDUP_REMOVED lines=13> */
[C---:B------:R-:W-:Y:S02]  /*8690*/  PRMT R47, R33.reuse, 0x5410, R36 ;  /* 0x00005410212f7816 */ /* 0x040fe40000000024 */
[----:B------:R-:W-:Y:S02]  /*86a0*/  PRMT R52, R33, 0x5432, R52 ;  /* 0x0000543221347816 */ /* 0x000fe40000000034 */
[----:B------:R-:W-:Y:S02]  /*86b0*/  SHF.R.U32.HI R53, RZ, 0x10, R21 ;  /* 0x00000010ff357819 */ /* 0x000fe40000011615 */
        /* <DEDUP_REMOVED lines=25> */
[C---:B0-----:R-:W-:Y:S01]  /*8850*/  SHF.L.U32 R33, R24.reuse, 0x10, RZ ;  /* 0x0000001018217819 */ /* 0x041fe200000006ff */
[C---:B------:R-:W-:Y:S01]  /*8860*/  IMAD.U32 R34, R25.reuse, 0x10000, RZ ;  /* 0x0001000019227824 */ /* 0x040fe200078e00ff */
[----:B------:R-:W-:Y:S01]  /*8870*/  LOP3.LUT R24, R24, 0xffff0000, RZ, 0xc0, !PT ;  /* 0xffff000018187812 */ /* 0x000fe200078ec0ff */
[----:B------:R-:W-:Y:S01]  /*8880*/  IMAD.U32 R36, R26, 0x10000, RZ ;  /* 0x000100001a247824 */ /* 0x000fe200078e00ff */
[----:B------:R-:W-:Y:S01]  /*8890*/  LOP3.LUT R25, R25, 0xffff0000, RZ, 0xc0, !PT ;  /* 0xffff000019197812 */ /* 0x000fe200078ec0ff */
[----:B-1----:R-:W-:-:S02]  /*88a0*/  IMAD.U32 R20, R12, 0x10000, RZ ;  /* 0x000100000c147824 */ /* 0x002fc400078e00ff */
[CC--:B------:R-:W-:Y:S01]  /*88b0*/  FMUL.FTZ R55, R33.reuse, R50.reuse ;  /* 0x0000003221377220 */ /* 0x0c0fe20000410000 */
[-C--:B------:R-:W-:Y:S01]  /*88c0*/  FMUL.FTZ R57, R33, R39.reuse ;  /* 0x0000002721397220 */ /* 0x080fe20000410000 */
[----:B------:R-:W-:Y:S01]  /*88d0*/  LOP3.LUT R12, R12, 0xffff0000, RZ, 0xc0, !PT ;  /* 0xffff00000c0c7812 */ /* 0x000fe200078ec0ff */
[----:B------:R-:W-:Y:S02]  /*88e0*/  IMAD.U32 R21, R13, 0x10000, RZ ;  /* 0x000100000d157824 */ /* 0x000fe400078e00ff */
[----:B------:R-:W-:Y:S01]  /*88f0*/  FFMA.FTZ R55, R20, R39, -R55 ;  /* 0x0000002714377223 */ /* 0x000fe20000010837 */
[----:B------:R-:W-:Y:S01]  /*8900*/  LOP3.LUT R33, R38, 0xffff0000, RZ, 0xc0, !PT ;  /* 0xffff000026217812 */ /* 0x000fe200078ec0ff */
[----:B------:R-:W-:Y:S01]  /*8910*/  FMUL.FTZ R39, R24, R49 ;  /* 0x0000003118277220 */ /* 0x000fe20000410000 */
[----:B------:R-:W-:Y:S01]  /*8920*/  FFMA.FTZ R57, R20, R50, R57 ;  /* 0x0000003214397223 */ /* 0x000fe20000010039 */
[C---:B------:R-:W-:Y:S01]  /*8930*/  IMAD.U32 R20, R46.reuse, 0x10000, RZ ;  /* 0x000100002e147824 */ /* 0x040fe200078e00ff */
[----:B------:R-:W-:Y:S01]  /*8940*/  LOP3.LUT R46, R46, 0xffff0000, RZ, 0xc0, !PT ;  /* 0xffff00002e2e7812 */ /* 0x000fe200078ec0ff */
[----:B------:R-:W-:-:S02]  /*8950*/  IMAD.U32 R38, R51, 0x10000, RZ ;  /* 0x0001000033267824 */ /* 0x000fc400078e00ff */
[-C--:B------:R-:W-:Y:S01]  /*8960*/  FMUL.FTZ R59, R24, R33.reuse ;  /* 0x00000021183b7220 */ /* 0x080fe20000410000 */
[----:B------:R-:W-:Y:S01]  /*8970*/  FFMA.FTZ R50, R12, R33, -R39 ;  /* 0x000000210c327223 */ /* 0x000fe20000010827 */
[C---:B------:R-:W-:Y:S01]  /*8980*/  FMUL.FTZ R33, R34.reuse, R20 ;  /* 0x0000001422217220 */ /* 0x040fe20000410000 */
[-C--:B------:R-:W-:Y:S01]  /*8990*/  FMUL.FTZ R54, R34, R38.reuse ;  /* 0x0000002622367220 */ /* 0x080fe20000410000 */
[----:B------:R-:W-:Y:S01]  /*89a0*/  LOP3.LUT R24, R51, 0xffff0000, RZ, 0xc0, !PT ;  /* 0xffff000033187812 */ /* 0x000fe200078ec0ff */
[----:B------:R-:W-:Y:S01]  /*89b0*/  FFMA.FTZ R34, R12, R49, R59 ;  /* 0x000000310c227223 */ /* 0x000fe2000001003b */
[----:B------:R-:W-:Y:S01]  /*89c0*/  FFMA.FTZ R38, R21, R38, R33 ;  /* 0x0000002615267223 */ /* 0x000fe20000010021 */
[----:B------:R-:W-:Y:S01]  /*89d0*/  LOP3.LUT R13, R13, 0xffff0000, RZ, 0xc0, !PT ;  /* 0xffff00000d0d7812 */ /* 0x000fe200078ec0ff */
[----:B------:R-:W-:Y:S01]  /*89e0*/  FFMA.FTZ R54, R21, R20, -R54 ;  /* 0x0000001415367223 */ /* 0x000fe20000010836 */
[----:B------:R-:W-:Y:S02]  /*89f0*/  IMAD.U32 R33, R52, 0x10000, RZ ;  /* 0x0001000034217824 */ /* 0x000fe400078e00ff */
[----:B------:R-:W-:Y:S01]  /*8a00*/  FMUL.FTZ R12, R25, R24 ;  /* 0x00000018190c7220 */ /* 0x000fe20000410000 */
[----:B------:R-:W-:-:S02]  /*8a10*/  IMAD.U32 R21, R47, 0x10000, RZ ;  /* 0x000100002f157824 */ /* 0x000fc400078e00ff */
[-C--:B------:R-:W-:Y:S01]  /*8a20*/  FMUL.FTZ R56, R25, R46.reuse ;  /* 0x0000002e19387220 */ /* 0x080fe20000410000 */
[----:B------:R-:W-:Y:S02]  /*8a30*/  IMAD.U32 R37, R27, 0x10000, RZ ;  /* 0x000100001b257824 */ /* 0x000fe400078e00ff */
[----:B------:R-:W-:Y:S01]  /*8a40*/  FMUL.FTZ R49, R36, R33 ;  /* 0x0000002124317220 */ /* 0x000fe20000410000 */
[----:B------:R-:W-:Y:S02]  /*8a50*/  IMAD.U32 R20, R53, 0x10000, RZ ;  /* 0x0001000035147824 */ /* 0x000fe400078e00ff */
[C---:B------:R-:W-:Y:S01]  /*8a60*/  FFMA.FTZ R25, R13.reuse, R46, -R12 ;  /* 0x0000002e0d197223 */ /* 0x040fe2000001080c */
[----:B------:R-:W-:Y:S02]  /*8a70*/  IMAD.U32 R30, R14, 0x10000, RZ ;  /* 0x000100000e1e7824 */ /* 0x000fe400078e00ff */
[----:B------:R-:W-:Y:S01]  /*8a80*/  FMUL.FTZ R36, R36, R21 ;  /* 0x0000001524247220 */ /* 0x000fe20000410000 */
[----:B------:R-:W-:Y:S01]  /*8a90*/  FFMA.FTZ R39, R13, R24, R56 ;  /* 0x000000180d277223 */ /* 0x000fe20000010038 */
[----:B------:R-:W-:-:S02]  /*8aa0*/  IMAD.U32 R31, R15, 0x10000, RZ ;  /* 0x000100000f1f7824 */ /* 0x000fc400078e00ff */
[C---:B------:R-:W-:Y:S01]  /*8ab0*/  FMUL.FTZ R24, R37.reuse, R20 ;  /* 0x0000001425187220 */ /* 0x040fe20000410000 */
[----:B------:R-:W-:Y:S02]  /*8ac0*/  IMAD.U32 R12, R48, 0x10000, RZ ;  /* 0x00010000300c7824 */ /* 0x000fe400078e00ff */
        /* <DEDUP_REMOVED lines=8> */
[----:B------:R-:W-:-:S02]  /*8b50*/  LOP3.LUT R12, R53, 0xffff0000, RZ, 0xc0, !PT ;  /* 0xffff0000350c7812 */ /* 0x000fc400078ec0ff */
[----:B------:R-:W-:Y:S01]  /*8b60*/  LOP3.LUT R47, R47, 0xffff0000, RZ, 0xc0, !PT ;  /* 0xffff00002f2f7812 */ /* 0x000fe200078ec0ff */
[----:B------:R-:W-:Y:S01]  /*8b70*/  FMUL.FTZ R21, R26, R13 ;  /* 0x0000000d1a157220 */ /* 0x000fe20000410000 */
[----:B------:R-:W-:Y:S01]  /*8b80*/  LOP3.LUT R48, R48, 0xffff0000, RZ, 0xc0, !PT ;  /* 0xffff000030307812 */ /* 0x000fe200078ec0ff */
[----:B------:R-:W-:Y:S01]  /*8b90*/  FMUL.FTZ R24, R27, R12 ;  /* 0x0000000c1b187220 */ /* 0x000fe20000410000 */
[----:B------:R-:W-:Y:S01]  /*8ba0*/  LOP3.LUT R14, R14, 0xffff0000, RZ, 0xc0, !PT ;  /* 0xffff00000e0e7812 */ /* 0x000fe200078ec0ff */
[-C--:B------:R-:W-:Y:S01]  /*8bb0*/  FMUL.FTZ R26, R26, R47.reuse ;  /* 0x0000002f1a1a7220 */ /* 0x080fe20000410000 */
[----:B------:R-:W-:Y:S01]  /*8bc0*/  LOP3.LUT R15, R15, 0xffff0000, RZ, 0xc0, !PT ;  /* 0xffff00000f0f7812 */ /* 0x000fe200078ec0ff */
[-C--:B------:R-:W-:Y:S02]  /*8bd0*/  FMUL.FTZ R31, R27, R48.reuse ;  /* 0x000000301b1f7220 */ /* 0x080fe40000410000 */
        /* <DEDUP_REMOVED lines=8> */
[----:B------:R-:W-:Y:S02]  /*8c60*/  F2FP.BF16.F32.PACK_AB R24, R34, R57 ;  /* 0x000000392218723e */ /* 0x000fe400000010ff */
[----:B------:R-:W-:Y:S01]  /*8c70*/  F2FP.BF16.F32.PACK_AB R25, R39, R38 ;  /* 0x000000262719723e */ /* 0x000fe200000010ff */
[----:B------:R1:W-:Y:S01]  /*8c80*/  STS.128 [R29+0x8400], R12 ;  /* 0x0084000c1d007388 */ /* 0x0003e20000000c00 */
[----:B------:R-:W-:-:S02]  /*8c90*/  F2FP.BF16.F32.PACK_AB R26, R21, R36 ;  /* 0x00000024151a723e */ /* 0x000fc400000010ff */
[----:B------:R-:W-:-:S05]  /*8ca0*/  F2FP.BF16.F32.PACK_AB R27, R31, R46 ;  /* 0x0000002e1f1b723e */ /* 0x000fca00000010ff */
[----:B------:R1:W-:Y:S02]  /*8cb0*/  STS.128 [R32+0x8400], R24 ;  /* 0x0084001820007388 */ /* 0x0003e40000000c00 */
.L_x_2367:
[----:B------:R-:W-:Y:S05]  /*8cc0*/  BSYNC B1 ;  /* 0x0000000000017941 */ /* 0x000fea0003800000 */
.L_x_2366:
        /* <DEDUP_REMOVED lines=32> */
[----:B--2---:R-:W-:Y:S02]  /*8ed0*/  IMAD.IADD R3, R12, 0x1, R0 ;  /* 0x000000010c037824 */ /* 0x004fe400078e0200 */
[----:B---3--:R-:W0:Y:S03]  /*8ee0*/  LDS.128 R12, [R31+0x8400] ;  /* 0x008400001f0c7984 */ /* 0x008e260000000c00 */
[----:B------:R-:W-:-:S05]  /*8ef0*/  LEA R0, R3, R2, 0x1 ;  /* 0x0000000203007211 */ /* 0x000fca00078e08ff */
[----:B------:R-:W1:Y:S01]  /*8f00*/  LDS.128 R24, [R0+0x8400] ;  /* 0x0084000000187984 */ /* 0x000e620000000c00 */
[--C-:B------:R-:W-:Y:S02]  /*8f10*/  SHF.R.U64 R3, R6, 0x10, R7.reuse ;  /* 0x0000001006037819 */ /* 0x100fe40000001207 */
[----:B------:R-:W-:Y:S02]  /*8f20*/  SHF.R.U32.HI R6, RZ, 0x10, R7 ;  /* 0x00000010ff067819 */ /* 0x000fe40000011607 */
[----:B------:R-:W-:Y:S02]  /*8f30*/  PRMT R40, R40, 0x5410, R3 ;  /* 0x0000541028287816 */ /* 0x000fe40000000003 */
        /* <DEDUP_REMOVED lines=70> */
.L_x_2358:
[----:B------:R-:W-:Y:S05]  /*93a0*/  BSYNC B0 ;  /* 0x0000000000007941 */ /* 0x000fea0003800000 */
.L_x_2344:
        /* <DEDUP_REMOVED lines=8> */
.L_x_2341:
[----:B--23--:R-:W2:Y:S02]  /*9430*/  LDL R0, [R1+0x4] ;  /* 0x0000040001007983 */ /* 0x00cea40000100800 */
[----:B--2---:R-:W-:-:S13]  /*9440*/  ISETP.NE.AND P0, PT, R0, 0x3, PT ;  /* 0x000000030000780c */ /* 0x004fda0003f05270 */
[----:B------:R-:W-:Y:S05]  /*9450*/  @!P0 BRA `(.L_x_2368) ;  /* 0x0000000000048947 */ /* 0x000fea0003800000 */
[----:B------:R-:W-:Y:S01]  /*9460*/  BPT.TRAP 0x1 ;  /* 0x000000040000795c */ /* 0x000fe20000300000 */
.L_x_2368:
[----:B------:R-:W-:Y:S01]  /*9470*/  IMAD R0, R18, 0x8, R2 ;  /* 0x0000000812007824 */ /* 0x000fe200078e0202 */
[----:B-1----:R-:W-:-:S04]  /*9480*/  SHF.L.U32 R3, R23, 0x1f, RZ ;  /* 0x0000001f17037819 */ /* 0x002fc800000006ff */
[----:B------:R1:W2:Y:S01]  /*9490*/  SYNCS.PHASECHK.TRANS64.TRYWAIT P2, [R0+URZ+0x16830], R3 ;  /* 0x01683003000075a7 */ /* 0x0002a2000804017f */
[----:B------:R-:W-:Y:S05]  /*94a0*/  @!P0 BRA `(.L_x_2369) ;  /* 0x0000000000048947 */ /* 0x000fea0003800000 */
[----:B------:R-:W-:Y:S01]  /*94b0*/  BPT.TRAP 0x1 ;  /* 0x000000040000795c */ /* 0x000fe20000300000 */
.L_x_2369:
[----:B------:R-:W3:Y:S02]  /*94c0*/  S2R R4, SR_TID.X ;  /* 0x0000000000047919 */ /* 0x000ee40000002100 */
[----:B---3--:R-:W-:-:S04]  /*94d0*/  LOP3.LUT R4, R4, 0x7f, RZ, 0xc0, !PT ;  /* 0x0000007f04047812 */ /* 0x008fc800078ec0ff */
[----:B------:R-:W-:Y:S01]  /*94e0*/  ISETP.NE.AND P1, PT, R4, RZ, PT ;  /* 0x000000ff0400720c */ /* 0x000fe20003f25270 */
[----:B--2---:R-:W-:-:S12]  /*94f0*/  @P2 BRA `(.L_x_2370) ;  /* 0x0000000000082947 */ /* 0x004fd80003800000 */
[----:B------:R-:W2:Y:S02]  /*9500*/  SYNCS.PHASECHK.TRANS64.TRYWAIT P2, [R0+URZ+0x16830], R3 ;  /* 0x01683003000075a7 */ /* 0x000ea4000804017f */
[----:B--2---:R-:W-:Y:S05]  /*9510*/  @!P2 BRA `(.L_x_2371) ;  /* 0x000001300060a947 */ /* 0x004fea0003800000 */
.L_x_2370:
[----:B------:R-:W-:Y:S05]  /*9520*/  WARPSYNC.ALL ;  /* 0x0000000000007948 */ /* 0x000fea0003800000 */
[----:B-12---:R-:W-:Y:S02]  /*9530*/  IADD3 R3, R2, 0xe400, RZ ;  /* 0x0000e40002037810 */ /* 0x006fe40007ffe0ff */
[----:B------:R-:W-:Y:S02]  /*9540*/  LOP3.LUT R4, R28, 0x10000, RZ, 0xfc, !PT ;  /* 0x000100001c047812 */ /* 0x000fe400078efcff */
[----:B------:R-:W-:-:S04]  /*9550*/  SHF.R.U32.HI R3, RZ, 0x4, R3 ;  /* 0x00000004ff037819 */ /* 0x000fc80000011603 */
[----:B------:R-:W-:-:S04]  /*9560*/  LOP3.LUT R3, R3, 0x3fff, RZ, 0xc0, !PT ;  /* 0x00003fff03037812 */ /* 0x000fc800078ec0ff */
[----:B------:R-:W-:Y:S01]  /*9570*/  LOP3.LUT R6, R3, 0x10000, RZ, 0xfc, !PT ;  /* 0x0001000003067812 */ /* 0x000fe200078efcff */
[----:B------:R-:W-:Y:S02]  /*9580*/  IMAD.MOV.U32 R5, RZ, RZ, 0x40000040 ;  /* 0x40000040ff057424 */ /* 0x000fe400078e00ff */
[----:B------:R-:W-:Y:S02]  /*9590*/  IMAD.MOV.U32 R9, RZ, RZ, 0x40000040 ;  /* 0x40000040ff097424 */ /* 0x000fe400078e00ff */
[----:B------:R-:W-:Y:S01]  /*95a0*/  IMAD R8, R18, 0x400, R6 ;  /* 0x0000040012087824 */ /* 0x000fe200078e0206 */
[----:B------:R-:W-:Y:S01]  /*95b0*/  R2UR UR4, R4 ;  /* 0x00000000040472ca */ /* 0x000fe200000e0000 */
[----:B0----5:R-:W-:Y:S01]  /*95c0*/  WARPGROUP.ARRIVE ;  /* 0x00000000000079c5 */ /* 0x021fe20000000000 */
[----:B------:R-:W-:Y:S01]  /*95d0*/  R2UR UR5, R5 ;  /* 0x00000000050572ca */ /* 0x000fe200000e0000 */
[----:B------:R0:W-:Y:S01]  /*95e0*/  STL [R1+0x24], R6 ;  /* 0x0000240601007387 */ /* 0x0001e20000100800 */
[----:B------:R-:W-:-:S02]  /*95f0*/  R2UR UR6, R8 ;  /* 0x00000000080672ca */ /* 0x000fc400000e0000 */
[----:B------:R-:W-:Y:S01]  /*9600*/  R2UR UR7, R9 ;  /* 0x00000000090772ca */ /* 0x000fe200000e0000 */
[----:B------:R-:W-:Y:S01]  /*9610*/  VIADD R156, R4, 0x2 ;  /* 0x00000002049c7836 */ /* 0x000fe20000000000 */
[----:B------:R-:W2:Y:S01]  /*9620*/  LDL R89, [R1+0x4c] ;  /* 0x00004c0001597983 */ /* 0x000ea20000100800 */
[----:B------:R-:W-:Y:S02]  /*9630*/  IMAD.MOV.U32 R157, RZ, RZ, 0x40000040 ;  /* 0x40000040ff9d7424 */ /* 0x000fe400078e00ff */
[----:B------:R-:W-:Y:S01]  /*9640*/  IMAD.MOV.U32 R7, RZ, RZ, 0x40000040 ;  /* 0x40000040ff077424 */ /* 0x000fe200078e00ff */
[----:B------:R-:W2:Y:S01]  /*9650*/  LDL R97, [R1+0x28] ;  /* 0x0000280001617983 */ /* 0x000ea20000100800 */
[----:B0-----:R-:W-:-:S03]  /*9660*/  VIADD R6, R8, 0x2 ;  /* 0x0000000208067836 */ /* 0x001fc60000000000 */
[----:B------:R-:W3:Y:S03]  /*9670*/  LDL R11, [R1+0x38] ;  /* 0x00003800010b7983 */ /* 0x000ee60000100800 */
[----:B------:R-:W-:Y:S01]  /*9680*/  HGMMA.64x128x16.F32.BF16 R24, gdesc[UR4], RZ, !UPT, gsb0 ;  /* 0x01e00000041879f0 */ /* 0x000fe2000c0018ff */
[----:B------:R-:W-:Y:S01]  /*9690*/  R2UR UR4, R156 ;  /* 0x000000009c0472ca */ /* 0x000fe200000e0000 */
[----:B------:R-:W4:Y:S01]  /*96a0*/  LDL R95, [R1+0x20] ;  /* 0x00002000015f7983 */ /* 0x000f220000100800 */
[----:B------:R-:W-:Y:S02]  /*96b0*/  R2UR UR5, R157 ;  /* 0x000000009d0572ca */ /* 0x000fe400000e0000 */
[----:B------:R-:W-:Y:S01]  /*96c0*/  R2UR UR6, R6 ;  /* 0x00000000060672ca */ /* 0x000fe200000e0000 */
[----:B------:R-:W4:Y:S01]  /*96d0*/  LDL R93, [R1+0x30] ;  /* 0x00003000015d7983 */ /* 0x000f220000100800 */
[----:B------:R-:W-:Y:S01]  /*96e0*/  R2UR UR7, R7 ;  /* 0x00000000070772ca */ /* 0x000fe200000e0000 */
[----:B------:R-:W-:-:S02]  /*96f0*/  VIADD R20, R4, 0x4 ;  /* 0x0000000404147836 */ /* 0x000fc40000000000 */
[----:B------:R-:W-:Y:S02]  /*9700*/  VIADD R6, R8, 0x4 ;  /* 0x0000000408067836 */ /* 0x000fe40000000000 */
[----:B------:R-:W-:Y:S02]  /*9710*/  IMAD.MOV.U32 R21, RZ, RZ, 0x40000040 ;  /* 0x40000040ff157424 */ /* 0x000fe400078e00ff */
        /* <DEDUP_REMOVED lines=18> */
[----:B------:R-:W-:Y:S02]  /*9840*/  R2UR UR7, R9 ;  /* 0x00000000090772ca */ /* 0x000fe400000e0000 */
[----:B------:R-:W0:Y:S01]  /*9850*/  LDC R9, c[0x0][0x448] ;  /* 0x00011200ff097b82 */ /* 0x000e220000000800 */
[----:B------:R-:W-:-:S02]  /*9860*/  WARPGROUP.DEPBAR.LE gsb0, 0x0 ;  /* 0x00008000000079c5 */ /* 0x000fc40000010000 */
[----:B------:R-:W-:-:S08]  /*9870*/  WARPGROUP.ARRIVE ;  /* 0x00000000000079c5 */ /* 0x000fd00000000000 */
[----:B------:R-:W-:Y:S01]  /*9880*/  HGMMA.64x128x16.F32.BF16 R24, gdesc[UR4], R24, gsb0 ;  /* 0x01e00000041879f0 */ /* 0x000fe20008001818 */
[----:B0-----:R-:W-:Y:S01]  /*9890*/  ISETP.NE.AND P2, PT, R9, 0x1, PT ;  /* 0x000000010900780c */ /* 0x001fe20003f45270 */
[----:B------:R-:W-:Y:S01]  /*98a0*/  ULDC UR4, c[0x0][0x9d8] ;  /* 0x0002760000047ab9 */ /* 0x000fe20000000800 */
[----:B--2---:R-:W-:Y:S01]  /*98b0*/  IMAD.IADD R91, R89, 0x1, R97 ;  /* 0x00000001595b7824 */ /* 0x004fe200078e0261 */
[----:B------:R-:W-:Y:S01]  /*98c0*/  ULDC UR5, c[0x0][0x988] ;  /* 0x0002620000057ab9 */ /* 0x000fe20000000800 */
[----:B------:R-:W-:Y:S01]  /*98d0*/  IMAD.MOV.U32 R89, RZ, RZ, -0x80 ;  /* 0xffffff80ff597424 */ /* 0x000fe200078e00ff */
[----:B------:R-:W-:Y:S01]  /*98e0*/  ULDC UR6, c[0x0][0x988] ;  /* 0x0002620000067ab9 */ /* 0x000fe20000000800 */
[----:B------:R-:W-:Y:S01]  /*98f0*/  @!P1 VIADD R0, R0, 0x16840 ;  /* 0x0001684000009836 */ /* 0x000fe20000000000 */
[----:B------:R-:W-:Y:S01]  /*9900*/  ULDC UR7, c[0x0][0x988] ;  /* 0x0002620000077ab9 */ /* 0x000fe20000000800 */
[----:B------:R-:W-:-:S05]  /*9910*/  IMAD R89, R88, R89, 0x80 ;  /* 0x0000008058597424 */ /* 0x000fca00078e0259 */
[C-C-:B---3--:R-:W-:Y:S02]  /*9920*/  IADD3 R108, -R11.reuse, 0x1, R89.reuse ;  /* 0x000000010b6c7810 */ /* 0x148fe40007ffe159 */
[----:B----4-:R-:W-:Y:S02]  /*9930*/  IADD3 R89, -R11, R93, R89 ;  /* 0x0000005d0b597210 */ /* 0x010fe40007ffe159 */
[----:B------:R-:W-:Y:S01]  /*9940*/  IADD3 R108, -R95, R108, R93 ;  /* 0x0000006c5f6c7210 */ /* 0x000fe20007ffe15d */
[----:B------:R-:W-:Y:S02]  /*9950*/  WARPGROUP.DEPBAR.LE gsb0, 0x0 ;  /* 0x00008000000079c5 */ /* 0x000fe40000010000 */
[----:B------:R-:W-:Y:S01]  /*9960*/  FMUL.FTZ R14, R33, UR4 ;  /* 0x00000004210e7c20 */ /* 0x000fe20008410000 */
[----:B------:R-:W-:Y:S02]  /*9970*/  FMUL.FTZ R33, R48, UR4 ;  /* 0x0000000430217c20 */ /* 0x000fe40008410000 */
[----:B------:R-:W0:Y:S01]  /*9980*/  @P2 LDC R48, c[0x0][0x44c] ;  /* 0x00011300ff302b82 */ /* 0x000e220000000800 */
[----:B------:R-:W-:Y:S01]  /*9990*/  FMUL.FTZ R3, R24, UR4 ;  /* 0x0000000418037c20 */ /* 0x000fe20008410000 */
[----:B------:R-:W-:Y:S01]  /*99a0*/  FMUL.FTZ R24, R37, UR4 ;  /* 0x0000000425187c20 */ /* 0x000fe20008410000 */
[----:B------:R-:W-:-:S05]  /*99b0*/  FMUL.FTZ R37, R52, UR4 ;  /* 0x0000000434257c20 */ /* 0x000fca0008410000 */
[----:B------:R-:W1:Y:S01]  /*99c0*/  @P2 LDC R52, c[0x0][0x450] ;  /* 0x00011400ff342b82 */ /* 0x000e620000000800 */
[----:B0-----:R-:W-:-:S05]  /*99d0*/  @P2 IMAD.HI.U32 R9, R91, R48, RZ ;  /* 0x000000305b092227 */ /* 0x001fca00078e00ff */
[----:B-1----:R-:W-:-:S05]  /*99e0*/  @P2 SHF.R.U32.HI R91, RZ, R52, R9 ;  /* 0x00000034ff5b2219 */ /* 0x002fca0000011609 */
[----:B------:R-:W0:Y:S01]  /*99f0*/  SHFL.IDX PT, R9, R91, 0x1, 0x1c1f ;  /* 0x003c1f005b097f89 */ /* 0x000e2200000e0000 */
[----:B------:R-:W-:Y:S01]  /*9a00*/  FMUL.FTZ R110, R26, UR4 ;  /* 0x000000041a6e7c20 */ /* 0x000fe20008410000 */
[----:B------:R-:W-:Y:S01]  /*9a10*/  FMUL.FTZ R112, R27, UR4 ;  /* 0x000000041b707c20 */ /* 0x000fe20008410000 */
[----:B------:R-:W-:Y:S01]  /*9a20*/  FMUL.FTZ R114, R30, UR4 ;  /* 0x000000041e727c20 */ /* 0x000fe20008410000 */
[----:B------:R-:W-:-:S03]  /*9a30*/  FMUL.FTZ R106, R31, UR4 ;  /* 0x000000041f6a7c20 */ /* 0x000fc60008410000 */
[----:B------:R-:W1:Y:S01]  /*9a40*/  MUFU.TANH R110, R110 ;  /* 0x0000006e006e7308 */ /* 0x000e620000002400 */
[----:B------:R-:W-:-:S07]  /*9a50*/  FMUL.FTZ R102, R34, UR4 ;  /* 0x0000000422667c20 */ /* 0x000fce0008410000 */
[----:B------:R-:W2:Y:S01]  /*9a60*/  MUFU.TANH R112, R112 ;  /* 0x0000007000707308 */ /* 0x000ea20000002400 */
[----:B------:R-:W-:-:S07]  /*9a70*/  FMUL.FTZ R100, R35, UR4 ;  /* 0x0000000423647c20 */ /* 0x000fce0008410000 */
[----:B------:R-:W3:Y:S01]  /*9a80*/  MUFU.TANH R114, R114 ;  /* 0x0000007200727308 */ /* 0x000ee20000002400 */
[----:B0-----:R-:W-:Y:S01]  /*9a90*/  VIADDMNMX R9, R9, R108, R89, PT ;  /* 0x0000006c09097246 */ /* 0x001fe20003800159 */
[----:B------:R-:W-:-:S06]  /*9aa0*/  FMUL.FTZ R104, R38, UR4 ;  /* 0x0000000426687c20 */ /* 0x000fcc0008410000 */
[----:B------:R-:W0:Y:S01]  /*9ab0*/  MUFU.TANH R106, R106 ;  /* 0x0000006a006a7308 */ /* 0x000e220000002400 */
[C---:B------:R-:W-:Y:S02]  /*9ac0*/  ISETP.GT.AND P4, PT, R9.reuse, RZ, PT ;  /* 0x000000ff0900720c */ /* 0x040fe40003f84270 */
[----:B------:R-:W-:-:S05]  /*9ad0*/  ISETP.GT.AND P5, PT, R9, 0x1, PT ;  /* 0x000000010900780c */ /* 0x000fca0003fa4270 */
[----:B------:R-:W4:Y:S01]  /*9ae0*/  MUFU.TANH R102, R102 ;  /* 0x0000006600667308 */ /* 0x000f220000002400 */
[----:B------:R-:W-:Y:S01]  /*9af0*/  ISETP.GT.AND P3, PT, R9, 0x8, PT ;  /* 0x000000080900780c */ /* 0x000fe20003f64270 */
[----:B------:R-:W-:Y:S01]  /*9b00*/  FMUL.FTZ R98, R39, UR4 ;  /* 0x0000000427627c20 */ /* 0x000fe20008410000 */
[----:B-1----:R-:W-:Y:S02]  /*9b10*/  FSEL R110, R110, -INF , P4 ;  /* 0xff8000006e6e7808 */ /* 0x002fe40002000000 */
[----:B--2---:R-:W-:-:S03]  /*9b20*/  FSEL R112, R112, -INF , P5 ;  /* 0xff80000070707808 */ /* 0x004fc60002800000 */
[----:B------:R-:W1:Y:S01]  /*9b30*/  MUFU.TANH R100, R100 ;  /* 0x0000006400647308 */ /* 0x000e620000002400 */
[----:B------:R-:W-:Y:S01]  /*9b40*/  ISETP.GT.AND P4, PT, R9, 0x9, PT ;  /* 0x000000090900780c */ /* 0x000fe20003f84270 */
[----:B------:R-:W-:Y:S01]  /*9b50*/  FMUL.FTZ R30, R42, UR4 ;  /* 0x000000042a1e7c20 */ /* 0x000fe20008410000 */
[----:B---3--:R-:W-:Y:S02]  /*9b60*/  FSEL R114, R114, -INF , P3 ;  /* 0xff80000072727808 */ /* 0x008fe40001800000 */
[----:B------:R-:W-:-:S03]  /*9b70*/  FMNMX.FTZ R11, R110, R112, !PT ;  /* 0x000000706e0b7209 */ /* 0x000fc60007810000 */
[----:B------:R-:W2:Y:S01]  /*9b80*/  MUFU.TANH R104, R104 ;  /* 0x0000006800687308 */ /* 0x000ea20000002400 */
[----:B------:R-:W-:Y:S01]  /*9b90*/  ISETP.GT.AND P3, PT, R9, 0x10, PT ;  /* 0x000000100900780c */ /* 0x000fe20003f64270 */
[----:B------:R-:W-:Y:S01]  /*9ba0*/  FMUL.FTZ R26, R43, UR4 ;  /* 0x000000042b1a7c20 */ /* 0x000fe20008410000 */
[----:B0-----:R-:W-:Y:S02]  /*9bb0*/  FSEL R106, R106, -INF , P4 ;  /* 0xff8000006a6a7808 */ /* 0x001fe40002000000 */
[----:B------:R-:W-:-:S03]  /*9bc0*/  FMNMX.FTZ R11, R114, R11, !PT ;  /* 0x0000000b720b7209 */ /* 0x000fc60007810000 */
[----:B------:R-:W0:Y:S01]  /*9bd0*/  MUFU.TANH R98, R98 ;  /* 0x0000006200627308 */ /* 0x000e220000002400 */
[----:B------:R-:W-:Y:S01]  /*9be0*/  ISETP.GT.AND P4, PT, R9, 0x11, PT ;  /* 0x000000110900780c */ /* 0x000fe20003f84270 */
[----:B------:R-:W-:Y:S01]  /*9bf0*/  FMUL.FTZ R38, R46, UR4 ;  /* 0x000000042e267c20 */ /* 0x000fe20008410000 */
[----:B----4-:R-:W-:Y:S02]  /*9c00*/  FSEL R102, R102, -INF , P3 ;  /* 0xff80000066667808 */ /* 0x010fe40001800000 */
[----:B------:R-:W-:-:S03]  /*9c10*/  FMNMX.FTZ R11, R106, R11, !PT ;  /* 0x0000000b6a0b7209 */ /* 0x000fc60007810000 */
[----:B------:R-:W3:Y:S01]  /*9c20*/  MUFU.TANH R30, R30 ;  /* 0x0000001e001e7308 */ /* 0x000ee20000002400 */
[----:B------:R-:W-:Y:S01]  /*9c30*/  ISETP.GT.AND P3, PT, R9, 0x18, PT ;  /* 0x000000180900780c */ /* 0x000fe20003f64270 */
[----:B------:R-:W-:Y:S01]  /*9c40*/  FMUL.FTZ R34, R47, UR4 ;  /* 0x000000042f227c20 */ /* 0x000fe20008410000 */
[----:B-1----:R-:W-:Y:S02]  /*9c50*/  FSEL R100, R100, -INF , P4 ;  /* 0xff80000064647808 */ /* 0x002fe40002000000 */
[----:B------:R-:W-:-:S03]  /*9c60*/  FMNMX.FTZ R11, R102, R11, !PT ;  /* 0x0000000b660b7209 */ /* 0x000fc60007810000 */
[----:B------:R-:W1:Y:S01]  /*9c70*/  MUFU.TANH R26, R26 ;  /* 0x0000001a001a7308 */ /* 0x000e620000002400 */
[----:B------:R-:W-:Y:S01]  /*9c80*/  ISETP.GT.AND P4, PT, R9, 0x19, PT ;  /* 0x000000190900780c */ /* 0x000fe20003f84270 */
[----:B------:R-:W-:Y:S01]  /*9c90*/  FMUL.FTZ R42, R50, UR4 ;  /* 0x00000004322a7c20 */ /* 0x000fe20008410000 */
[----:B--2---:R-:W-:Y:S02]  /*9ca0*/  FSEL R104, R104, -INF , P3 ;  /* 0xff80000068687808 */ /* 0x004fe40001800000 */
        /* <DEDUP_REMOVED lines=9> */
[----:B---3--:R-:W-:Y:S02]  /*9d40*/  FSEL R30, R30, -INF , P3 ;  /* 0xff8000001e1e7808 */ /* 0x008fe40001800000 */
        /* <DEDUP_REMOVED lines=17> */
[----:B------:R-:W-:Y:S01]  /*9e60*/  FMUL.FTZ R10, R28, UR4 ;  /* 0x000000041c0a7c20 */ /* 0x000fe20008410000 */
[----:B------:R-:W-:Y:S01]  /*9e70*/  FMUL.FTZ R28, R41, UR4 ;  /* 0x00000004291c7c20 */ /* 0x000fe20008410000 */
[----:B------:R-:W-:Y:S01]  /*9e80*/  FMUL.FTZ R41, R56, UR4 ;  /* 0x0000000438297c20 */ /* 0x000fe20008410000 */
[----:B------:R-:W-:Y:S01]  /*9e90*/  ISETP.GT.AND P4, PT, R9, 0x31, PT ;  /* 0x000000310900780c */ /* 0x000fe20003f84270 */
[----:B------:R-:W-:Y:S01]  /*9ea0*/  FMUL.FTZ R56, R62, UR4 ;  /* 0x000000043e387c20 */ /* 0x000fe20008410000 */
[----:B---3--:R-:W-:Y:S02]  /*9eb0*/  FSEL R42, R42, -INF , P3 ;  /* 0xff8000002a2a7808 */ /* 0x008fe40001800000 */
[----:B------:R-:W3:Y:S01]  /*9ec0*/  MUFU.TANH R52, R52 ;  /* 0x0000003400347308 */ /* 0x000ee20000002400 */
[----:B------:R-:W-:Y:S01]  /*9ed0*/  FMNMX.FTZ R27, R34, R27, !PT ;  /* 0x0000001b221b7209 */ /* 0x000fe20007810000 */
[----:B------:R-:W-:Y:S01]  /*9ee0*/  FMUL.FTZ R58, R63, UR4 ;  /* 0x000000043f3a7c20 */ /* 0x000fe20008410000 */
[----:B------:R-:W-:-:S02]  /*9ef0*/  ISETP.GT.AND P3, PT, R9, 0x38, PT ;  /* 0x000000380900780c */ /* 0x000fc40003f64270 */
[----:B-1----:R-:W-:Y:S02]  /*9f00*/  FSEL R46, R46, -INF , P4 ;  /* 0xff8000002e2e7808 */ /* 0x002fe40002000000 */
[----:B------:R-:W-:Y:S01]  /*9f10*/  FMNMX.FTZ R27, R42, R27, !PT ;  /* 0x0000001b2a1b7209 */ /* 0x000fe20007810000 */
        /* <DEDUP_REMOVED lines=21> */
[----:B------:R-:W-:Y:S02]  /*a070*/  ISETP.GT.AND P4, PT, R9, 0x49, PT ;  /* 0x000000490900780c */ /* 0x000fe40003f84270 */
[----:B--2---:R-:W-:Y:S02]  /*a080*/  FSEL R56, R56, -INF , P3 ;  /* 0xff80000038387808 */ /* 0x004fe40001800000 */
[----:B------:R-:W-:-:S03]  /*a090*/  FMNMX.FTZ R27, R54, R27, !PT ;  /* 0x0000001b361b7209 */ /* 0x000fc60007810000 */
[----:B------:R-:W2:Y:S01]  /*a0a0*/  MUFU.TANH R70, R70 ;  /* 0x0000004600467308 */ /* 0x000ea20000002400 */
[----:B------:R-:W-:Y:S01]  /*a0b0*/  FMUL.FTZ R74, R74, UR4 ;  /* 0x000000044a4a7c20 */ /* 0x000fe20008410000 */
[----:B------:R-:W-:Y:S01]  /*a0c0*/  ISETP.GT.AND P3, PT, R9, 0x50, PT ;  /* 0x000000500900780c */ /* 0x000fe20003f64270 */
[----:B------:R-:W-:Y:S01]  /*a0d0*/  FMUL.FTZ R75, R75, UR4 ;  /* 0x000000044b4b7c20 */ /* 0x000fe20008410000 */
[----:B0-----:R-:W-:Y:S02]  /*a0e0*/  FSEL R58, R58, -INF , P4 ;  /* 0xff8000003a3a7808 */ /* 0x001fe40002000000 */
[----:B------:R-:W-:Y:S02]  /*a0f0*/  FMNMX.FTZ R27, R56, R27, !PT ;  /* 0x0000001b381b7209 */ /* 0x000fe40007810000 */
[----:B------:R-:W0:Y:S01]  /*a100*/  MUFU.TANH R11, R11 ;  /* 0x0000000b000b7308 */ /* 0x000e220000002400 */
[----:B------:R-:W-:Y:S02]  /*a110*/  ISETP.GT.AND P4, PT, R9, 0x51, PT ;  /* 0x000000510900780c */ /* 0x000fe40003f84270 */
[----:B---3--:R-:W-:-:S02]  /*a120*/  FSEL R62, R62, -INF , P3 ;  /* 0xff8000003e3e7808 */ /* 0x008fc40001800000 */
[----:B------:R-:W-:-:S03]  /*a130*/  FMNMX.FTZ R27, R58, R27, !PT ;  /* 0x0000001b3a1b7209 */ /* 0x000fc60007810000 */
[----:B------:R0:W-:Y:S01]  /*a140*/  MUFU.TANH R31, R74 ;  /* 0x0000004a001f7308 */ /* 0x0001e20000002400 */
[----:B------:R-:W-:Y:S01]  /*a150*/  FMUL.FTZ R78, R78, UR4 ;  /* 0x000000044e4e7c20 */ /* 0x000fe20008410000 */
[----:B------:R-:W-:Y:S01]  /*a160*/  ISETP.GT.AND P3, PT, R9, 0x58, PT ;  /* 0x000000580900780c */ /* 0x000fe20003f64270 */
[----:B------:R-:W-:Y:S01]  /*a170*/  FMUL.FTZ R79, R79, UR4 ;  /* 0x000000044f4f7c20 */ /* 0x000fe20008410000 */
[----:B-1----:R-:W-:Y:S02]  /*a180*/  FSEL R66, R66, -INF , P4 ;  /* 0xff80000042427808 */ /* 0x002fe40002000000 */
[----:B------:R-:W-:Y:S02]  /*a190*/  FMNMX.FTZ R27, R62, R27, !PT ;  /* 0x0000001b3e1b7209 */ /* 0x000fe40007810000 */
[----:B------:R-:W1:Y:S01]  /*a1a0*/  MUFU.TANH R75, R75 ;  /* 0x0000004b004b7308 */ /* 0x000e620000002400 */
[----:B------:R-:W-:Y:S02]  /*a1b0*/  ISETP.GT.AND P4, PT, R9, 0x59, PT ;  /* 0x000000590900780c */ /* 0x000fe40003f84270 */
[----:B--2---:R-:W-:-:S02]  /*a1c0*/  FSEL R70, R70, -INF , P3 ;  /* 0xff80000046467808 */ /* 0x004fc40001800000 */
[----:B------:R-:W-:-:S03]  /*a1d0*/  FMNMX.FTZ R27, R66, R27, !PT ;  /* 0x0000001b421b7209 */ /* 0x000fc60007810000 */
[----:B------:R1:W2:Y:S01]  /*a1e0*/  MUFU.TANH R35, R78 ;  /* 0x0000004e00237308 */ /* 0x0002a20000002400 */
[----:B------:R-:W-:Y:S01]  /*a1f0*/  FMUL.FTZ R82, R82, UR4 ;  /* 0x0000000452527c20 */ /* 0x000fe20008410000 */
[----:B------:R-:W-:Y:S01]  /*a200*/  ISETP.GT.AND P3, PT, R9, 0x60, PT ;  /* 0x000000600900780c */ /* 0x000fe20003f64270 */
[----:B------:R-:W-:Y:S01]  /*a210*/  FMUL.FTZ R83, R83, UR4 ;  /* 0x0000000453537c20 */ /* 0x000fe20008410000 */
[----:B0-----:R-:W-:Y:S02]  /*a220*/  FSEL R74, R11, -INF , P4 ;  /* 0xff8000000b4a7808 */ /* 0x001fe40002000000 */
[----:B------:R-:W-:Y:S02]  /*a230*/  FMNMX.FTZ R27, R70, R27, !PT ;  /* 0x0000001b461b7209 */ /* 0x000fe40007810000 */
[----:B------:R-:W0:Y:S01]  /*a240*/  MUFU.TANH R79, R79 ;  /* 0x0000004f004f7308 */ /* 0x000e220000002400 */
[----:B------:R-:W-:Y:S01]  /*a250*/  ISETP.GT.AND P4, PT, R9, 0x61, PT ;  /* 0x000000610900780c */ /* 0x000fe20003f84270 */
[----:B------:R-:W-:Y:S01]  /*a260*/  FMUL.FTZ R11, R86, UR4 ;  /* 0x00000004560b7c20 */ /* 0x000fe20008410000 */
[----:B------:R-:W-:-:S05]  /*a270*/  FMNMX.FTZ R27, R74, R27, !PT ;  /* 0x0000001b4a1b7209 */ /* 0x000fca0007810000 */
[----:B------:R3:W4:Y:S01]  /*a280*/  MUFU.TANH R39, R82 ;  /* 0x0000005200277308 */ /* 0x0007220000002400 */
[----:B-1----:R-:W-:Y:S01]  /*a290*/  FSEL R78, R75, -INF , P4 ;  /* 0xff8000004b4e7808 */ /* 0x002fe20002000000 */
[----:B------:R-:W-:Y:S01]  /*a2a0*/  FMUL.FTZ R87, R87, UR4 ;  /* 0x0000000457577c20 */ /* 0x000fe20008410000 */
[----:B---3--:R-:W-:-:S05]  /*a2b0*/  FSEL R82, R31, -INF , P3 ;  /* 0xff8000001f527808 */ /* 0x008fca0001800000 */
[----:B------:R-:W1:Y:S01]  /*a2c0*/  MUFU.TANH R83, R83 ;  /* 0x0000005300537308 */ /* 0x000e620000002400 */
[C---:B------:R-:W-:Y:S02]  /*a2d0*/  ISETP.GT.AND P3, PT, R9.reuse, 0x68, PT ;  /* 0x000000680900780c */ /* 0x040fe40003f64270 */
[----:B------:R-:W-:Y:S02]  /*a2e0*/  FMNMX.FTZ R27, R82, R27, !PT ;  /* 0x0000001b521b7209 */ /* 0x000fe40007810000 */
[----:B------:R-:W-:Y:S02]  /*a2f0*/  ISETP.GT.AND P4, PT, R9, 0x69, PT ;  /* 0x000000690900780c */ /* 0x000fe40003f84270 */
[----:B--2---:R-:W-:Y:S01]  /*a300*/  FSEL R86, R35, -INF , P3 ;  /* 0xff80000023567808 */ /* 0x004fe20001800000 */
[----:B------:R-:W2:Y:S01]  /*a310*/  MUFU.TANH R11, R11 ;  /* 0x0000000b000b7308 */ /* 0x000ea20000002400 */
[----:B------:R-:W-:Y:S01]  /*a320*/  FMNMX.FTZ R27, R78, R27, !PT ;  /* 0x0000001b4e1b7209 */ /* 0x000fe20007810000 */
[----:B------:R-:W-:Y:S01]  /*a330*/  FMUL.FTZ R15, R36, UR4 ;  /* 0x00000004240f7c20 */ /* 0x000fe20008410000 */
[----:B------:R-:W-:-:S02]  /*a340*/  ISETP.GT.AND P3, PT, R9, 0x70, PT ;  /* 0x000000700900780c */ /* 0x000fc40003f64270 */
[----:B0-----:R-:W-:Y:S02]  /*a350*/  FSEL R90, R79, -INF , P4 ;  /* 0xff8000004f5a7808 */ /* 0x001fe40002000000 */
[----:B------:R-:W-:Y:S01]  /*a360*/  FMNMX.FTZ R27, R86, R27, !PT ;  /* 0x0000001b561b7209 */ /* 0x000fe20007810000 */
[----:B------:R-:W0:Y:S01]  /*a370*/  MUFU.TANH R87, R87 ;  /* 0x0000005700577308 */ /* 0x000e220000002400 */
[----:B------:R-:W-:Y:S01]  /*a380*/  FMUL.FTZ R36, R49, UR4 ;  /* 0x0000000431247c20 */ /* 0x000fe20008410000 */
[----:B------:R-:W-:Y:S01]  /*a390*/  FMUL.FTZ R49, R60, UR4 ;  /* 0x000000043c317c20 */ /* 0x000fe20008410000 */
[----:B------:R-:W-:Y:S02]  /*a3a0*/  ISETP.GT.AND P4, PT, R9, 0x71, PT ;  /* 0x000000710900780c */ /* 0x000fe40003f84270 */
[----:B----4-:R-:W-:Y:S02]  /*a3b0*/  FSEL R60, R39, -INF , P3 ;  /* 0xff800000273c7808 */ /* 0x010fe40001800000 */
[----:B------:R-:W-:-:S02]  /*a3c0*/  FMNMX.FTZ R27, R90, R27, !PT ;  /* 0x0000001b5a1b7209 */ /* 0x000fc40007810000 */
[----:B------:R-:W-:Y:S02]  /*a3d0*/  ISETP.GT.AND P3, PT, R9, 0x78, PT ;  /* 0x000000780900780c */ /* 0x000fe40003f64270 */
[----:B-1----:R-:W-:Y:S02]  /*a3e0*/  FSEL R96, R83, -INF , P4 ;  /* 0xff80000053607808 */ /* 0x002fe40002000000 */
[----:B------:R-:W-:Y:S02]  /*a3f0*/  FMNMX.FTZ R27, R60, R27, !PT ;  /* 0x0000001b3c1b7209 */ /* 0x000fe40007810000 */
[----:B------:R-:W-:Y:S02]  /*a400*/  ISETP.GT.AND P4, PT, R9, 0x79, PT ;  /* 0x000000790900780c */ /* 0x000fe40003f84270 */
[----:B--2---:R-:W-:Y:S02]  /*a410*/  FSEL R94, R11, -INF , P3 ;  /* 0xff8000000b5e7808 */ /* 0x004fe40001800000 */
[----:B------:R-:W-:-:S02]  /*a420*/  FMNMX.FTZ R27, R96, R27, !PT ;  /* 0x0000001b601b7209 */ /* 0x000fc40007810000 */
[----:B0-----:R-:W-:Y:S02]  /*a430*/  FSEL R92, R87, -INF , P4 ;  /* 0xff800000575c7808 */ /* 0x001fe40002000000 */
[----:B------:R-:W-:-:S04]  /*a440*/  FMNMX.FTZ R9, R94, R27, !PT ;  /* 0x0000001b5e097209 */ /* 0x000fc80007810000 */
[----:B------:R-:W-:Y:S01]  /*a450*/  FMNMX.FTZ R9, R92, R9, !PT ;  /* 0x000000095c097209 */ /* 0x000fe20007810000 */
[----:B------:R-:W-:-:S04]  /*a460*/  FMUL.FTZ R27, R64, UR4 ;  /* 0x00000004401b7c20 */ /* 0x000fc80008410000 */
[----:B------:R-:W0:Y:S01]  /*a470*/  SHFL.BFLY PT, R64, R9, 0x2, 0x1f ;  /* 0x0c401f0009407f89 */ /* 0x000e2200000e0000 */
[----:B------:R-:W-:-:S03]  /*a480*/  FMUL.FTZ R35, R65, UR4 ;  /* 0x0000000441237c20 */ /* 0x000fc60008410000 */
[----:B------:R-:W1:Y:S01]  /*a490*/  SHFL.IDX PT, R65, R91, RZ, 0x1c1f ;  /* 0x001c1fff5b417589 */ /* 0x000e6200000e0000 */
[----:B------:R-:W-:Y:S01]  /*a4a0*/  FMUL.FTZ R8, R25, UR4 ;  /* 0x0000000419087c20 */ /* 0x000fe20008410000 */
[----:B0-----:R-:W-:-:S05]  /*a4b0*/  FMNMX.FTZ R64, R9, R64, !PT ;  /* 0x0000004009407209 */ /* 0x001fca0007810000 */
[----:B------:R-:W0:Y:S01]  /*a4c0*/  SHFL.BFLY PT, R11, R64, 0x1, 0x1f ;  /* 0x0c201f00400b7f89 */ /* 0x000e2200000e0000 */
[----:B------:R-:W2:Y:S01]  /*a4d0*/  MUFU.TANH R3, R3 ;  /* 0x0000000300037308 */ /* 0x000ea20000002400 */
[----:B------:R-:W-:Y:S01]  /*a4e0*/  FMUL.FTZ R12, R29, UR4 ;  /* 0x000000041d0c7c20 */ /* 0x000fe20008410000 */
[----:B------:R-:W-:-:S06]  /*a4f0*/  FMUL.FTZ R13, R32, UR4 ;  /* 0x00000004200d7c20 */ /* 0x000fcc0008410000 */
[----:B------:R-:W3:Y:S01]  /*a500*/  MUFU.TANH R8, R8 ;  /* 0x0000000800087308 */ /* 0x000ee20000002400 */
[----:B------:R-:W-:Y:S01]  /*a510*/  MOV R9, UR5 ;  /* 0x0000000500097c02 */ /* 0x000fe20008000f00 */
[----:B------:R-:W-:Y:S01]  /*a520*/  FMUL.FTZ R51, R61, UR4 ;  /* 0x000000043d337c20 */ /* 0x000fe20008410000 */
[----:B-1----:R-:W-:-:S05]  /*a530*/  VIADDMNMX R65, R65, R108, R89, PT ;  /* 0x0000006c41417246 */ /* 0x002fca0003800159 */
[----:B------:R-:W1:Y:S01]  /*a540*/  MUFU.TANH R10, R10 ;  /* 0x0000000a000a7308 */ /* 0x000e620000002400 */
[----:B0-----:R-:W-:-:S07]  /*a550*/  FMNMX.FTZ R11, R64, R11, !PT ;  /* 0x0000000b400b7209 */ /* 0x001fce0007810000 */
[----:B------:R-:W0:Y:S01]  /*a560*/  MUFU.TANH R12, R12 ;  /* 0x0000000c000c7308 */ /* 0x000e220000002400 */
[----:B------:R-:W-:Y:S01]  /*a570*/  ISETP.GT.AND P4, PT, R65, RZ, PT ;  /* 0x000000ff4100720c */ /* 0x000fe20003f84270 */
[----:B------:R-:W-:Y:S01]  /*a580*/  FMUL.FTZ R31, R68, UR4 ;  /* 0x00000004441f7c20 */ /* 0x000fe20008410000 */
[C---:B------:R-:W-:Y:S01]  /*a590*/  FSETP.NEU.FTZ.AND P3, PT, R11.reuse, -INF , PT ;  /* 0xff8000000b00780b */ /* 0x040fe20003f7d000 */
[----:B------:R-:W-:Y:S01]  /*a5a0*/  FMUL.FTZ R61, R11, R9 ;  /* 0x000000090b3d7220 */ /* 0x000fe20000410000 */
[----:B------:R-:W-:-:S03]  /*a5b0*/  ISETP.GT.AND P5, PT, R65, 0x1, PT ;  /* 0x000000014100780c */ /* 0x000fc60003fa4270 */
[----:B------:R-:W-:Y:S01]  /*a5c0*/  MUFU.TANH R14, R14 ;  /* 0x0000000e000e7308 */ /* 0x000fe20000002400 */
[----:B------:R-:W-:Y:S01]  /*a5d0*/  FSEL R61, R61, RZ, P3 ;  /* 0x000000ff3d3d7208 */ /* 0x000fe20001800000 */
[----:B------:R-:W-:Y:S01]  /*a5e0*/  FMUL.FTZ R39, R72, UR4 ;  /* 0x0000000448277c20 */ /* 0x000fe20008410000 */
[----:B------:R-:W-:Y:S01]  /*a5f0*/  ISETP.GT.AND P3, PT, R65, 0x8, PT ;  /* 0x000000084100780c */ /* 0x000fe20003f64270 */
[----:B------:R-:W-:-:S04]  /*a600*/  FMUL.FTZ R25, R40, UR4 ;  /* 0x0000000428197c20 */ /* 0x000fc80008410000 */
[----:B------:R-:W4:Y:S01]  /*a610*/  MUFU.TANH R13, R13 ;  /* 0x0000000d000d7308 */ /* 0x000f220000002400 */
[----:B--2---:R-:W-:Y:S01]  /*a620*/  FSEL R68, R3, -INF , P4 ;  /* 0xff80000003447808 */ /* 0x004fe20002000000 */
[----:B------:R-:W-:Y:S01]  /*a630*/  FMUL.FTZ R32, R45, UR4 ;  /* 0x000000042d207c20 */ /* 0x000fe20008410000 */
[----:B---3--:R-:W-:-:S05]  /*a640*/  FSEL R8, R8, -INF , P5 ;  /* 0xff80000008087808 */ /* 0x008fca0002800000 */
[----:B------:R-:W2:Y:S01]  /*a650*/  MUFU.TANH R15, R15 ;  /* 0x0000000f000f7308 */ /* 0x000ea20000002400 */
[----:B------:R-:W-:Y:S01]  /*a660*/  ISETP.GT.AND P4, PT, R65, 0x9, PT ;  /* 0x000000094100780c */ /* 0x000fe20003f84270 */
[----:B------:R-:W-:Y:S01]  /*a670*/  FMUL.FTZ R55, R80, UR4 ;  /* 0x0000000450377c20 */ /* 0x000fe20008410000 */
[----:B-1----:R-:W-:-:S05]  /*a680*/  FSEL R72, R10, -INF , P3 ;  /* 0xff8000000a487808 */ /* 0x002fca0001800000 */
[----:B------:R-:W1:Y:S01]  /*a690*/  MUFU.TANH R24, R24 ;  /* 0x0000001800187308 */ /* 0x000e620000002400 */
[----:B------:R-:W-:Y:S01]  /*a6a0*/  FMNMX.FTZ R3, R68, R8, !PT ;  /* 0x0000000844037209 */ /* 0x000fe20007810000 */
[----:B------:R-:W-:Y:S01]  /*a6b0*/  FMUL.FTZ R45, R76, UR4 ;  /* 0x000000044c2d7c20 */ /* 0x000fe20008410000 */
[----:B------:R-:W-:Y:S01]  /*a6c0*/  ISETP.GT.AND P3, PT, R65, 0x10, PT ;  /* 0x000000104100780c */ /* 0x000fe20003f64270 */
[----:B------:R-:W-:Y:S01]  /*a6d0*/  FMUL.FTZ R29, R44, UR4 ;  /* 0x000000042c1d7c20 */ /* 0x000fe20008410000 */
[----:B0-----:R-:W-:-:S03]  /*a6e0*/  FSEL R76, R12, -INF , P4 ;  /* 0xff8000000c4c7808 */ /* 0x001fc60002000000 */
[----:B------:R-:W-:Y:S01]  /*a6f0*/  MUFU.TANH R28, R28 ;  /* 0x0000001c001c7308 */ /* 0x000fe20000002400 */
[----:B------:R-:W-:Y:S01]  /*a700*/  FMNMX.FTZ R3, R72, R3, !PT ;  /* 0x0000000348037209 */ /* 0x000fe20007810000 */
[----:B------:R-:W-:Y:S01]  /*a710*/  FMUL.FTZ R59, R84, UR4 ;  /* 0x00000004543b7c20 */ /* 0x000fe20008410000 */
[----:B------:R-:W-:-:S05]  /*a720*/  ISETP.GT.AND P4, PT, R65, 0x11, PT ;  /* 0x000000114100780c */ /* 0x000fca0003f84270 */
[----:B------:R-:W-:Y:S01]  /*a730*/  MUFU.TANH R33, R33 ;  /* 0x0000002100217308 */ /* 0x000fe20000002400 */
[----:B----4-:R-:W-:-:S07]  /*a740*/  FSEL R80, R13, -INF , P3 ;  /* 0xff8000000d507808 */ /* 0x010fce0001800000 */
[----:B------:R-:W-:Y:S01]  /*a750*/  MUFU.TANH R37, R37 ;  /* 0x0000002500257308 */ /* 0x000fe20000002400 */
[----:B------:R-:W-:-:S07]  /*a760*/  FMNMX.FTZ R3, R76, R3, !PT ;  /* 0x000000034c037209 */ /* 0x000fce0007810000 */
[----:B------:R-:W-:Y:S01]  /*a770*/  MUFU.TANH R41, R41 ;  /* 0x0000002900297308 */ /* 0x000fe20000002400 */
[----:B------:R-:W-:Y:S01]  /*a780*/  ISETP.GT.AND P3, PT, R65, 0x18, PT ;  /* 0x000000184100780c */ /* 0x000fe20003f64270 */
[----:B------:R-:W-:Y:S01]  /*a790*/  FMUL.FTZ R43, R69, UR4 ;  /* 0x00000004452b7c20 */ /* 0x000fe20008410000 */
[----:B------:R-:W-:Y:S01]  /*a7a0*/  FSEL R14, R14, -INF , P4 ;  /* 0xff8000000e0e7808 */ /* 0x000fe20002000000 */
[----:B------:R-:W-:Y:S01]  /*a7b0*/  FMUL.FTZ R47, R73, UR4 ;  /* 0x00000004492f7c20 */ /* 0x000fe20008410000 */
[----:B------:R-:W-:Y:S01]  /*a7c0*/  FMUL.FTZ R63, R85, UR4 ;  /* 0x00000004553f7c20 */ /* 0x000fe20008410000 */
[----:B------:R-:W-:Y:S01]  /*a7d0*/  @!P1 PRMT R0, RZ, 0x654, R0 ;  /* 0x00000654ff009816 */ /* 0x000fe20000000000 */
[----:B------:R-:W-:Y:S01]  /*a7e0*/  ULDC UR5, c[0x0][0x9d8] ;  /* 0x0002760000057ab9 */ /* 0x000fe20000000800 */
[----:B------:R-:W0:Y:S01]  /*a7f0*/  MUFU.TANH R25, R25 ;  /* 0x0000001900197308 */ /* 0x000e220000002400 */
[----:B------:R-:W-:Y:S01]  /*a800*/  FMNMX.FTZ R3, R80, R3, !PT ;  /* 0x0000000350037209 */ /* 0x000fe20007810000 */
[-CC-:B------:R-:W-:Y:S01]  /*a810*/  FFMA.FTZ R10, R100, R9.reuse, -R61.reuse ;  /* 0x00000009640a7223 */ /* 0x180fe2000001083d */
[----:B------:R-:W-:Y:S01]  /*a820*/  ISETP.GT.AND P4, PT, R65, 0x19, PT ;  /* 0x000000194100780c */ /* 0x000fe20003f84270 */
[----:B------:R-:W-:Y:S01]  /*a830*/  FFMA.FTZ R145, R102, R9, -R61 ;  /* 0x0000000966917223 */ /* 0x000fe2000001083d */
[----:B--2---:R-:W-:-:S03]  /*a840*/  FSEL R84, R15, -INF , P3 ;  /* 0xff8000000f547808 */ /* 0x004fc60001800000 */
[----:B------:R-:W2:Y:S01]  /*a850*/  MUFU.TANH R32, R32 ;  /* 0x0000002000207308 */ /* 0x000ea20000002400 */
[----:B------:R-:W-:Y:S01]  /*a860*/  FMNMX.FTZ R3, R14, R3, !PT ;  /* 0x000000030e037209 */ /* 0x000fe20007810000 */
[-CC-:B------:R-:W-:Y:S01]  /*a870*/  FFMA.FTZ R106, R106, R9.reuse, -R61.reuse ;  /* 0x000000096a6a7223 */ /* 0x180fe2000001083d */
[----:B------:R-:W-:Y:S01]  /*a880*/  ISETP.GT.AND P3, PT, R65, 0x20, PT ;  /* 0x000000204100780c */ /* 0x000fe20003f64270 */
[----:B------:R-:W-:-:S04]  /*a890*/  FFMA.FTZ R147, R104, R9, -R61 ;  /* 0x0000000968937223 */ /* 0x000fc8000001083d */
[----:B------:R-:W3:Y:S01]  /*a8a0*/  MUFU.TANH R29, R29 ;  /* 0x0000001d001d7308 */ /* 0x000ee20000002400 */
[----:B-1----:R-:W-:Y:S01]  /*a8b0*/  FSEL R100, R24, -INF , P4 ;  /* 0xff80000018647808 */ /* 0x002fe20002000000 */
[----:B------:R-:W-:Y:S01]  /*a8c0*/  FMUL.FTZ R40, R53, UR4 ;  /* 0x0000000435287c20 */ /* 0x000fe20008410000 */
[----:B------:R-:W-:-:S05]  /*a8d0*/  FMNMX.FTZ R3, R84, R3, !PT ;  /* 0x0000000354037209 */ /* 0x000fca0007810000 */
[----:B------:R-:W1:Y:S01]  /*a8e0*/  MUFU.TANH R36, R36 ;  /* 0x0000002400247308 */ /* 0x000e620000002400 */
[----:B------:R-:W-:Y:S01]  /*a8f0*/  ISETP.GT.AND P4, PT, R65, 0x21, PT ;  /* 0x000000214100780c */ /* 0x000fe20003f84270 */
[----:B------:R-:W-:Y:S01]  /*a900*/  FMUL.FTZ R44, R57, UR4 ;  /* 0x00000004392c7c20 */ /* 0x000fe20008410000 */
[----:B0-----:R-:W-:Y:S01]  /*a910*/  FSEL R102, R25, -INF , P3 ;  /* 0xff80000019667808 */ /* 0x001fe20001800000 */
[----:B------:R-:W-:Y:S01]  /*a920*/  FFMA.FTZ R141, R30, R9, -R61 ;  /* 0x000000091e8d7223 */ /* 0x000fe2000001083d */
[----:B------:R-:W-:-:S03]  /*a930*/  FMNMX.FTZ R3, R100, R3, !PT ;  /* 0x0000000364037209 */ /* 0x000fc60007810000 */
[----:B------:R-:W-:Y:S01]  /*a940*/  MUFU.TANH R49, R49 ;  /* 0x0000003100317308 */ /* 0x000fe20000002400 */
[----:B------:R-:W-:-:S07]  /*a950*/  ISETP.GT.AND P3, PT, R65, 0x28, PT ;  /* 0x000000284100780c */ /* 0x000fce0003f64270 */
[----:B------:R-:W-:Y:S01]  /*a960*/  MUFU.TANH R51, R51 ;  /* 0x0000003300337308 */ /* 0x000fe20000002400 */
[----:B------:R-:W-:-:S07]  /*a970*/  FSEL R104, R28, -INF , P4 ;  /* 0xff8000001c687808 */ /* 0x000fce0002000000 */
[----:B------:R-:W-:Y:S01]  /*a980*/  MUFU.TANH R27, R27 ;  /* 0x0000001b001b7308 */ /* 0x000fe20000002400 */
[----:B------:R-:W-:Y:S01]  /*a990*/  FMNMX.FTZ R3, R102, R3, !PT ;  /* 0x0000000366037209 */ /* 0x000fe20007810000 */
[----:B------:R-:W-:Y:S01]  /*a9a0*/  FFMA.FTZ R143, R38, R9, -R61 ;  /* 0x00000009268f7223 */ /* 0x000fe2000001083d */
[----:B------:R-:W-:-:S05]  /*a9b0*/  ISETP.GT.AND P4, PT, R65, 0x29, PT ;  /* 0x000000294100780c */ /* 0x000fca0003f84270 */
[----:B------:R-:W-:Y:S01]  /*a9c0*/  MUFU.TANH R35, R35 ;  /* 0x0000002300237308 */ /* 0x000fe20000002400 */
[----:B------:R-:W-:Y:S01]  /*a9d0*/  FMNMX.FTZ R3, R104, R3, !PT ;  /* 0x0000000368037209 */ /* 0x000fe20007810000 */
[----:B------:R-:W-:Y:S01]  /*a9e0*/  FFMA.FTZ R149, R110, R9, -R61 ;  /* 0x000000096e957223 */ /* 0x000fe2000001083d */
[----:B--2---:R-:W-:-:S05]  /*a9f0*/  FSEL R32, R32, -INF , P4 ;  /* 0xff80000020207808 */ /* 0x004fca0002000000 */
[----:B------:R-:W-:Y:S01]  /*aa00*/  MUFU.TANH R31, R31 ;  /* 0x0000001f001f7308 */ /* 0x000fe20000002400 */
[-CC-:B------:R-:W-:Y:S01]  /*aa10*/  FFMA.FTZ R64, R112, R9.reuse, -R61.reuse ;  /* 0x0000000970407223 */ /* 0x180fe2000001083d */
[-CC-:B------:R-:W-:Y:S01]  /*aa20*/  FFMA.FTZ R151, R114, R9.reuse, -R61.reuse ;  /* 0x0000000972977223 */ /* 0x180fe2000001083d */
[-CC-:B------:R-:W-:Y:S01]  /*aa30*/  FFMA.FTZ R139, R50, R9.reuse, -R61.reuse ;  /* 0x00000009328b7223 */ /* 0x180fe2000001083d */
[-CC-:B------:R-:W-:Y:S01]  /*aa40*/  FFMA.FTZ R26, R26, R9.reuse, -R61.reuse ;  /* 0x000000091a1a7223 */ /* 0x180fe2000001083d */
[-CC-:B------:R-:W-:Y:S01]  /*aa50*/  FFMA.FTZ R34, R34, R9.reuse, -R61.reuse ;  /* 0x0000000922227223 */ /* 0x180fe2000001083d */
[-CC-:B------:R-:W-:Y:S01]  /*aa60*/  FFMA.FTZ R137, R42, R9.reuse, -R61.reuse ;  /* 0x000000092a897223 */ /* 0x180fe2000001083d */
[----:B------:R0:W-:Y:S01]  /*aa70*/  @!P1 SYNCS.ARRIVE.TRANS64.RED.A1T0 RZ, [R0+URZ], RZ ;  /* 0x000000ff00ff99a7 */ /* 0x0001e2000810043f */
[----:B------:R3:W-:Y:S01]  /*aa80*/  MUFU.EX2 R12, R106 ;  /* 0x0000006a000c7308 */ /* 0x0007e20000000800 */
[----:B------:R-:W-:Y:S01]  /*aa90*/  FFMA.FTZ R28, R98, R9, -R61 ;  /* 0x00000009621c7223 */ /* 0x000fe2000001083d */
[----:B---3--:R-:W-:-:S06]  /*aaa0*/  FSEL R106, R29, -INF , P3 ;  /* 0xff8000001d6a7808 */ /* 0x008fcc0001800000 */
[----:B------:R-:W2:Y:S01]  /*aab0*/  MUFU.TANH R40, R40 ;  /* 0x0000002800287308 */ /* 0x000ea20000002400 */
[C---:B------:R-:W-:Y:S02]  /*aac0*/  ISETP.GT.AND P3, PT, R65.reuse, 0x30, PT ;  /* 0x000000304100780c */ /* 0x040fe40003f64270 */
[----:B------:R-:W-:Y:S02]  /*aad0*/  FMNMX.FTZ R3, R106, R3, !PT ;  /* 0x000000036a037209 */ /* 0x000fe40007810000 */
[----:B------:R-:W-:Y:S02]  /*aae0*/  ISETP.GT.AND P4, PT, R65, 0x31, PT ;  /* 0x000000314100780c */ /* 0x000fe40003f84270 */
[----:B------:R-:W-:Y:S02]  /*aaf0*/  FSEL R98, R33, -INF , P3 ;  /* 0xff80000021627808 */ /* 0x000fe40001800000 */
[----:B------:R-:W-:Y:S01]  /*ab00*/  FMNMX.FTZ R3, R32, R3, !PT ;  /* 0x0000000320037209 */ /* 0x000fe20007810000 */
[----:B------:R-:W3:Y:S01]  /*ab10*/  MUFU.TANH R44, R44 ;  /* 0x0000002c002c7308 */ /* 0x000ee20000002400 */
[----:B------:R-:W-:-:S02]  /*ab20*/  ISETP.GT.AND P3, PT, R65, 0x38, PT ;  /* 0x000000384100780c */ /* 0x000fc40003f64270 */
[----:B-1----:R-:W-:Y:S02]  /*ab30*/  FSEL R36, R36, -INF , P4 ;  /* 0xff80000024247808 */ /* 0x002fe40002000000 */
[----:B------:R-:W-:Y:S02]  /*ab40*/  FMNMX.FTZ R3, R98, R3, !PT ;  /* 0x0000000362037209 */ /* 0x000fe40007810000 */
[----:B------:R-:W-:Y:S02]  /*ab50*/  ISETP.GT.AND P4, PT, R65, 0x39, PT ;  /* 0x000000394100780c */ /* 0x000fe40003f84270 */
[----:B------:R-:W-:Y:S02]  /*ab60*/  FSEL R30, R37, -INF , P3 ;  /* 0xff800000251e7808 */ /* 0x000fe40001800000 */
[----:B------:R-:W-:Y:S02]  /*ab70*/  FMNMX.FTZ R3, R36, R3, !PT ;  /* 0x0000000324037209 */ /* 0x000fe40007810000 */
[----:B------:R-:W-:-:S02]  /*ab80*/  ISETP.GT.AND P3, PT, R65, 0x40, PT ;  /* 0x000000404100780c */ /* 0x000fc40003f64270 */
[----:B--2---:R-:W-:Y:S02]  /*ab90*/  FSEL R40, R40, -INF , P4 ;  /* 0xff80000028287808 */ /* 0x004fe40002000000 */
[----:B------:R-:W-:Y:S02]  /*aba0*/  FMNMX.FTZ R3, R30, R3, !PT ;  /* 0x000000031e037209 */ /* 0x000fe40007810000 */
[----:B------:R-:W-:Y:S02]  /*abb0*/  ISETP.GT.AND P4, PT, R65, 0x41, PT ;  /* 0x000000414100780c */ /* 0x000fe40003f84270 */
[----:B------:R-:W-:Y:S02]  /*abc0*/  FSEL R108, R41, -INF , P3 ;  /* 0xff800000296c7808 */ /* 0x000fe40001800000 */
[----:B------:R-:W-:Y:S02]  /*abd0*/  FMNMX.FTZ R3, R40, R3, !PT ;  /* 0x0000000328037209 */ /* 0x000fe40007810000 */
[----:B------:R-:W-:-:S02]  /*abe0*/  ISETP.GT.AND P3, PT, R65, 0x48, PT ;  /* 0x000000484100780c */ /* 0x000fc40003f64270 */
[----:B---3--:R-:W-:Y:S02]  /*abf0*/  FSEL R44, R44, -INF , P4 ;  /* 0xff8000002c2c7808 */ /* 0x008fe40002000000 */
[----:B------:R-:W-:Y:S02]  /*ac00*/  FMNMX.FTZ R3, R108, R3, !PT ;  /* 0x000000036c037209 */ /* 0x000fe40007810000 */
[----:B------:R-:W-:Y:S02]  /*ac10*/  ISETP.GT.AND P4, PT, R65, 0x49, PT ;  /* 0x000000494100780c */ /* 0x000fe40003f84270 */
[----:B------:R-:W-:Y:S02]  /*ac20*/  FSEL R38, R49, -INF , P3 ;  /* 0xff80000031267808 */ /* 0x000fe40001800000 */
[----:B------:R-:W-:Y:S01]  /*ac30*/  FMNMX.FTZ R3, R44, R3, !PT ;  /* 0x000000032c037209 */ /* 0x000fe20007810000 */
[----:B------:R-:W1:Y:S01]  /*ac40*/  MUFU.TANH R43, R43 ;  /* 0x0000002b002b7308 */ /* 0x000e620000002400 */
[----:B------:R-:W-:-:S02]  /*ac50*/  ISETP.GT.AND P3, PT, R65, 0x50, PT ;  /* 0x000000504100780c */ /* 0x000fc40003f64270 */
[----:B------:R-:W-:Y:S02]  /*ac60*/  FSEL R110, R51, -INF , P4 ;  /* 0xff800000336e7808 */ /* 0x000fe40002000000 */
[----:B------:R-:W-:Y:S02]  /*ac70*/  FMNMX.FTZ R3, R38, R3, !PT ;  /* 0x0000000326037209 */ /* 0x000fe40007810000 */
[----:B------:R-:W-:Y:S01]  /*ac80*/  ISETP.GT.AND P4, PT, R65, 0x51, PT ;  /* 0x000000514100780c */ /* 0x000fe20003f84270 */
[----:B------:R-:W2:Y:S01]  /*ac90*/  MUFU.TANH R39, R39 ;  /* 0x0000002700277308 */ /* 0x000ea20000002400 */
[----:B------:R-:W-:Y:S02]  /*aca0*/  FSEL R112, R27, -INF , P3 ;  /* 0xff8000001b707808 */ /* 0x000fe40001800000 */
[----:B------:R-:W-:Y:S01]  /*acb0*/  FMNMX.FTZ R3, R110, R3, !PT ;  /* 0x000000036e037209 */ /* 0x000fe20007810000 */
[----:B------:R-:W-:Y:S01]  /*acc0*/  FMUL.FTZ R53, R77, UR4 ;  /* 0x000000044d357c20 */ /* 0x000fe20008410000 */
[----:B------:R-:W-:-:S02]  /*acd0*/  ISETP.GT.AND P3, PT, R65, 0x58, PT ;  /* 0x000000584100780c */ /* 0x000fc40003f64270 */
[----:B------:R-:W-:Y:S01]  /*ace0*/  FSEL R114, R35, -INF , P4 ;  /* 0xff80000023727808 */ /* 0x000fe20002000000 */
[----:B------:R-:W3:Y:S01]  /*acf0*/  MUFU.TANH R47, R47 ;  /* 0x0000002f002f7308 */ /* 0x000ee20000002400 */
[----:B------:R-:W-:Y:S02]  /*ad00*/  FMNMX.FTZ R3, R112, R3, !PT ;  /* 0x0000000370037209 */ /* 0x000fe40007810000 */
[----:B------:R-:W-:Y:S02]  /*ad10*/  ISETP.GT.AND P4, PT, R65, 0x59, PT ;  /* 0x000000594100780c */ /* 0x000fe40003f84270 */
[----:B------:R-:W-:Y:S02]  /*ad20*/  FSEL R116, R31, -INF , P3 ;  /* 0xff8000001f747808 */ /* 0x000fe40001800000 */
[----:B------:R-:W-:Y:S01]  /*ad30*/  FMNMX.FTZ R3, R114, R3, !PT ;  /* 0x0000000372037209 */ /* 0x000fe20007810000 */
[----:B------:R-:W4:Y:S01]  /*ad40*/  MUFU.TANH R45, R45 ;  /* 0x0000002d002d7308 */ /* 0x000f220000002400 */
[----:B------:R-:W-:Y:S01]  /*ad50*/  ISETP.GT.AND P3, PT, R65, 0x60, PT ;  /* 0x000000604100780c */ /* 0x000fe20003f64270 */
[----:B------:R-:W-:Y:S01]  /*ad60*/  FMUL.FTZ R57, R81, UR4 ;  /* 0x0000000451397c20 */ /* 0x000fe20008410000 */
[----:B-1----:R-:W-:-:S05]  /*ad70*/  FSEL R118, R43, -INF , P4 ;  /* 0xff8000002b767808 */ /* 0x002fca0002000000 */
[----:B------:R-:W-:Y:S01]  /*ad80*/  MUFU.TANH R55, R55 ;  /* 0x0000003700377308 */ /* 0x000fe20000002400 */
[----:B------:R-:W-:-:S07]  /*ad90*/  FMNMX.FTZ R3, R116, R3, !PT ;  /* 0x0000000374037209 */ /* 0x000fce0007810000 */
[----:B------:R-:W-:Y:S01]  /*ada0*/  MUFU.TANH R59, R59 ;  /* 0x0000003b003b7308 */ /* 0x000fe20000002400 */
[----:B------:R-:W-:-:S07]  /*adb0*/  ISETP.GT.AND P4, PT, R65, 0x61, PT ;  /* 0x000000614100780c */ /* 0x000fce0003f84270 */
[----:B------:R-:W-:Y:S01]  /*adc0*/  MUFU.TANH R63, R63 ;  /* 0x0000003f003f7308 */ /* 0x000fe20000002400 */
[----:B--2---:R-:W-:-:S07]  /*add0*/  FSEL R120, R39, -INF , P3 ;  /* 0xff80000027787808 */ /* 0x004fce0001800000 */
[----:B------:R-:W-:Y:S01]  /*ade0*/  MUFU.EX2 R24, R10 ;  /* 0x0000000a00187308 */ /* 0x000fe20000000800 */
[----:B------:R-:W-:-:S07]  /*adf0*/  FMNMX.FTZ R3, R118, R3, !PT ;  /* 0x0000000376037209 */ /* 0x000fce0007810000 */
[----:B------:R-:W-:Y:S08]  /*ae00*/  MUFU.EX2 R149, R149 ;  /* 0x0000009500957308 */ /* 0x000ff00000000800 */
[----:B------:R-:W1:Y:S01]  /*ae10*/  MUFU.TANH R53, R53 ;  /* 0x0000003500357308 */ /* 0x000e620000002400 */
[----:B------:R-:W-:-:S07]  /*ae20*/  ISETP.GT.AND P3, PT, R65, 0x68, PT ;  /* 0x000000684100780c */ /* 0x000fce0003f64270 */
[----:B------:R-:W-:Y:S01]  /*ae30*/  MUFU.EX2 R64, R64 ;  /* 0x0000004000407308 */ /* 0x000fe20000000800 */
[----:B---3--:R-:W-:-:S07]  /*ae40*/  FSEL R50, R47, -INF , P4 ;  /* 0xff8000002f327808 */ /* 0x008fce0002000000 */
[----:B------:R-:W-:Y:S01]  /*ae50*/  MUFU.EX2 R151, R151 ;  /* 0x0000009700977308 */ /* 0x000fe20000000800 */
[----:B------:R-:W-:-:S07]  /*ae60*/  FMNMX.FTZ R3, R120, R3, !PT ;  /* 0x0000000378037209 */ /* 0x000fce0007810000 */
[----:B------:R-:W-:Y:S01]  /*ae70*/  MUFU.EX2 R145, R145 ;  /* 0x0000009100917308 */ /* 0x000fe20000000800 */
[----:B------:R-:W-:-:S07]  /*ae80*/  ISETP.GT.AND P4, PT, R65, 0x69, PT ;  /* 0x000000694100780c */ /* 0x000fce0003f84270 */
[----:B------:R-:W-:Y:S01]  /*ae90*/  MUFU.EX2 R147, R147 ;  /* 0x0000009300937308 */ /* 0x000fe20000000800 */
[----:B----4-:R-:W-:-:S07]  /*aea0*/  FSEL R122, R45, -INF , P3 ;  /* 0xff8000002d7a7808 */ /* 0x010fce0001800000 */
[----:B------:R-:W-:Y:S01]  /*aeb0*/  MUFU.EX2 R141, R141 ;  /* 0x0000008d008d7308 */ /* 0x000fe20000000800 */
[----:B------:R-:W-:Y:S01]  /*aec0*/  FMNMX.FTZ R3, R50, R3, !PT ;  /* 0x0000000332037209 */ /* 0x000fe20007810000 */
[----:B------:R-:W2:Y:S06]  /*aed0*/  @P2 LDC R45, c[0x0][0x450] ;  /* 0x00011400ff2d2b82 */ /* 0x000eac0000000800 */
        /* <DEDUP_REMOVED lines=8> */
[----:B------:R-:W3:Y:S01]  /*af60*/  MUFU.TANH R57, R57 ;  /* 0x0000003900397308 */ /* 0x000ee20000002400 */
[----:B------:R-:W-:Y:S01]  /*af70*/  ISETP.GT.AND P3, PT, R65, 0x70, PT ;  /* 0x000000704100780c */ /* 0x000fe20003f64270 */
[-CC-:B------:R-:W-:Y:S01]  /*af80*/  FFMA.FTZ R121, R60, R9.reuse, -R61.reuse ;  /* 0x000000093c797223 */ /* 0x180fe2000001083d */
[----:B-1----:R-:W-:Y:S01]  /*af90*/  FSEL R124, R53, -INF , P4 ;  /* 0xff800000357c7808 */ /* 0x002fe20002000000 */
[----:B------:R-:W-:Y:S01]  /*afa0*/  FFMA.FTZ R123, R94, R9, -R61 ;  /* 0x000000095e7b7223 */ /* 0x000fe2000001083d */
[----:B------:R-:W-:Y:S01]  /*afb0*/  FMNMX.FTZ R3, R122, R3, !PT ;  /* 0x000000037a037209 */ /* 0x000fe20007810000 */
[----:B------:R-:W-:Y:S01]  /*afc0*/  ULDC UR4, c[0x0][0x9d8] ;  /* 0x0002760000047ab9 */ /* 0x000fe20000000800 */
[----:B------:R-:W-:-:S02]  /*afd0*/  ISETP.GT.AND P4, PT, R65, 0x71, PT ;  /* 0x000000714100780c */ /* 0x000fc40003f84270 */
[----:B------:R-:W-:Y:S02]  /*afe0*/  FSEL R126, R55, -INF , P3 ;  /* 0xff800000377e7808 */ /* 0x000fe40001800000 */
[----:B------:R-:W-:Y:S02]  /*aff0*/  FMNMX.FTZ R3, R124, R3, !PT ;  /* 0x000000037c037209 */ /* 0x000fe40007810000 */
[----:B------:R-:W-:Y:S02]  /*b000*/  ISETP.GT.AND P3, PT, R65, 0x78, PT ;  /* 0x000000784100780c */ /* 0x000fe40003f64270 */
[----:B------:R-:W-:Y:S02]  /*b010*/  FMNMX.FTZ R3, R126, R3, !PT ;  /* 0x000000037e037209 */ /* 0x000fe40007810000 */
[----:B---3--:R-:W-:Y:S02]  /*b020*/  FSEL R128, R57, -INF , P4 ;  /* 0xff80000039807808 */ /* 0x008fe40002000000 */
[----:B------:R-:W-:-:S02]  /*b030*/  ISETP.GT.AND P4, PT, R65, 0x79, PT ;  /* 0x000000794100780c */ /* 0x000fc40003f84270 */
[----:B------:R-:W-:Y:S02]  /*b040*/  FSEL R130, R59, -INF , P3 ;  /* 0xff8000003b827808 */ /* 0x000fe40001800000 */
[----:B------:R-:W-:Y:S02]  /*b050*/  FMNMX.FTZ R3, R128, R3, !PT ;  /* 0x0000000380037209 */ /* 0x000fe40007810000 */
[----:B------:R-:W-:Y:S02]  /*b060*/  FSEL R132, R63, -INF , P4 ;  /* 0xff8000003f847808 */ /* 0x000fe40002000000 */
[----:B------:R-:W-:-:S04]  /*b070*/  FMNMX.FTZ R3, R130, R3, !PT ;  /* 0x0000000382037209 */ /* 0x000fc80007810000 */
[----:B------:R-:W-:-:S05]  /*b080*/  FMNMX.FTZ R3, R132, R3, !PT ;  /* 0x0000000384037209 */ /* 0x000fca0007810000 */
[----:B------:R-:W1:Y:S02]  /*b090*/  SHFL.BFLY PT, R10, R3, 0x2, 0x1f ;  /* 0x0c401f00030a7f89 */ /* 0x000e6400000e0000 */
[----:B-1----:R-:W-:-:S05]  /*b0a0*/  FMNMX.FTZ R13, R3, R10, !PT ;  /* 0x0000000a030d7209 */ /* 0x002fca0007810000 */
[----:B------:R-:W1:Y:S02]  /*b0b0*/  SHFL.BFLY PT, R10, R13, 0x1, 0x1f ;  /* 0x0c201f000d0a7f89 */ /* 0x000e6400000e0000 */
[----:B-1----:R-:W-:-:S04]  /*b0c0*/  FMNMX.FTZ R10, R13, R10, !PT ;  /* 0x0000000a0d0a7209 */ /* 0x002fc80007810000 */
[C---:B------:R-:W-:Y:S01]  /*b0d0*/  FSETP.NEU.FTZ.AND P3, PT, R10.reuse, -INF , PT ;  /* 0xff8000000a00780b */ /* 0x040fe20003f7d000 */
[----:B------:R-:W-:-:S05]  /*b0e0*/  FMUL.FTZ R41, R10, R9 ;  /* 0x000000090a297220 */ /* 0x000fca0000410000 */
[----:B------:R-:W-:-:S05]  /*b0f0*/  FSEL R41, R41, RZ, P3 ;  /* 0x000000ff29297208 */ /* 0x000fca0001800000 */
[----:B------:R-:W-:Y:S01]  /*b100*/  FFMA.FTZ R3, R8, R9, -R41 ;  /* 0x0000000908037223 */ /* 0x000fe20000010829 */
[----:B------:R-:W-:-:S04]  /*b110*/  FADD.FTZ R8, R149, R64 ;  /* 0x0000004095087221 */ /* 0x000fc80000010000 */
[----:B------:R-:W-:-:S04]  /*b120*/  FADD.FTZ R35, R151, R8 ;  /* 0x0000000897237221 */ /* 0x000fc80000010000 */
[----:B------:R-:W-:Y:S01]  /*b130*/  FADD.FTZ R8, R12, R35 ;  /* 0x000000230c087221 */ /* 0x000fe20000010000 */
[-CC-:B------:R-:W-:Y:S02]  /*b140*/  FFMA.FTZ R35, R44, R9.reuse, -R41.reuse ;  /* 0x000000092c237223 */ /* 0x180fe40000010829 */
[----:B------:R-:W3:Y:S01]  /*b150*/  LDL R44, [R1+0x40] ;  /* 0x00004000012c7983 */ /* 0x000ee20000100800 */
[-CC-:B------:R-:W-:Y:S01]  /*b160*/  FFMA.FTZ R148, R68, R9.reuse, -R41.reuse ;  /* 0x0000000944947223 */ /* 0x180fe20000010829 */
[-CC-:B------:R-:W-:Y:S01]  /*b170*/  FFMA.FTZ R150, R72, R9.reuse, -R41.reuse ;  /* 0x0000000948967223 */ /* 0x180fe20000010829 */
[----:B------:R-:W-:Y:S01]  /*b180*/  MUFU.EX2 R3, R3 ;  /* 0x0000000300037308 */ /* 0x000fe20000000800 */
[-CC-:B------:R-:W-:Y:S01]  /*b190*/  FFMA.FTZ R13, R76, R9.reuse, -R41.reuse ;  /* 0x000000094c0d7223 */ /* 0x180fe20000010829 */
[----:B------:R-:W-:-:S06]  /*b1a0*/  FFMA.FTZ R144, R80, R9, -R41 ;  /* 0x0000000950907223 */ /* 0x000fcc0000010829 */
[----:B------:R-:W1:Y:S01]  /*b1b0*/  MUFU.EX2 R148, R148 ;  /* 0x0000009400947308 */ /* 0x000e620000000800 */
[----:B------:R-:W-:-:S07]  /*b1c0*/  FFMA.FTZ R15, R14, R9, -R41 ;  /* 0x000000090e0f7223 */ /* 0x000fce0000010829 */
[----:B------:R-:W4:Y:S01]  /*b1d0*/  MUFU.EX2 R150, R150 ;  /* 0x0000009600967308 */ /* 0x000f220000000800 */
[----:B------:R-:W-:Y:S01]  /*b1e0*/  FADD.FTZ R37, R145, R8 ;  /* 0x0000000891257221 */ /* 0x000fe20000010000 */
[----:B------:R-:W-:-:S06]  /*b1f0*/  FFMA.FTZ R31, R36, R9, -R41 ;  /* 0x00000009241f7223 */ /* 0x000fcc0000010829 */
[----:B------:R-:W0:Y:S01]  /*b200*/  MUFU.EX2 R28, R28 ;  /* 0x0000001c001c7308 */ /* 0x000e220000000800 */
[----:B------:R-:W-:Y:S01]  /*b210*/  FFMA.FTZ R146, R84, R9, -R41 ;  /* 0x0000000954927223 */ /* 0x000fe20000010829 */
[----:B------:R-:W2:Y:S06]  /*b220*/  @P2 LDC R36, c[0x0][0x44c] ;  /* 0x00011300ff242b82 */ /* 0x000eac0000000800 */
[----:B------:R-:W0:Y:S01]  /*b230*/  MUFU.EX2 R13, R13 ;  /* 0x0000000d000d7308 */ /* 0x000e220000000800 */
[----:B------:R-:W-:Y:S01]  /*b240*/  FADD.FTZ R8, R24, R37 ;  /* 0x0000002518087221 */ /* 0x000fe20000010000 */
[----:B-1----:R-:W-:-:S06]  /*b250*/  FADD.FTZ R39, R148, R3 ;  /* 0x0000000394277221 */ /* 0x002fcc0000010000 */
[----:B------:R-:W1:Y:S01]  /*b260*/  MUFU.EX2 R144, R144 ;  /* 0x0000009000907308 */ /* 0x000e620000000800 */
[----:B------:R-:W-:Y:S01]  /*b270*/  FFMA.FTZ R25, R100, R9, -R41 ;  /* 0x0000000964197223 */ /* 0x000fe20000010829 */
[----:B------:R-:W-:Y:S01]  /*b280*/  FADD.FTZ R37, R147, R8 ;  /* 0x0000000893257221 */ /* 0x000fe20000010000 */
[----:B----4-:R-:W-:-:S05]  /*b290*/  FADD.FTZ R8, R150, R39 ;  /* 0x0000002796087221 */ /* 0x010fca0000010000 */
[----:B------:R-:W4:Y:S01]  /*b2a0*/  MUFU.EX2 R15, R15 ;  /* 0x0000000f000f7308 */ /* 0x000f220000000800 */
[-CC-:B------:R-:W-:Y:S01]  /*b2b0*/  FFMA.FTZ R140, R102, R9.reuse, -R41.reuse ;  /* 0x00000009668c7223 */ /* 0x180fe20000010829 */
[----:B------:R-:W-:Y:S01]  /*b2c0*/  FFMA.FTZ R138, R30, R9, -R41 ;  /* 0x000000091e8a7223 */ /* 0x000fe20000010829 */
[----:B0-----:R-:W-:-:S05]  /*b2d0*/  FADD.FTZ R30, R28, R37 ;  /* 0x000000251c1e7221 */ /* 0x001fca0000010000 */
[----:B------:R-:W0:Y:S01]  /*b2e0*/  MUFU.EX2 R143, R143 ;  /* 0x0000008f008f7308 */ /* 0x000e220000000800 */
[----:B------:R-:W-:Y:S01]  /*b2f0*/  FADD.FTZ R39, R13, R8 ;  /* 0x000000080d277221 */ /* 0x000fe20000010000 */
[----:B------:R-:W-:-:S06]  /*b300*/  FFMA.FTZ R27, R104, R9, -R41 ;  /* 0x00000009681b7223 */ /* 0x000fcc0000010829 */
[----:B------:R-:W2:Y:S01]  /*b310*/  MUFU.EX2 R146, R146 ;  /* 0x0000009200927308 */ /* 0x000ea20000000800 */
[----:B------:R-:W-:Y:S01]  /*b320*/  FADD.FTZ R43, R141, R30 ;  /* 0x0000001e8d2b7221 */ /* 0x000fe20000010000 */
[----:B-1----:R-:W-:-:S06]  /*b330*/  FADD.FTZ R0, R144, R39 ;  /* 0x0000002790007221 */ /* 0x002fcc0000010000 */
[----:B------:R-:W1:Y:S01]  /*b340*/  MUFU.EX2 R34, R34 ;  /* 0x0000002200227308 */ /* 0x000e620000000800 */
[----:B------:R-:W-:-:S07]  /*b350*/  FFMA.FTZ R142, R106, R9, -R41 ;  /* 0x000000096a8e7223 */ /* 0x000fce0000010829 */
[----:B------:R-:W1:Y:S01]  /*b360*/  MUFU.EX2 R25, R25 ;  /* 0x0000001900197308 */ /* 0x000e620000000800 */
[----:B------:R-:W-:Y:S01]  /*b370*/  FADD.FTZ R8, R26, R43 ;  /* 0x0000002b1a087221 */ /* 0x000fe20000010000 */
[----:B------:R-:W-:-:S06]  /*b380*/  FFMA.FTZ R46, R48, R9, -R61 ;  /* 0x00000009302e7223 */ /* 0x000fcc000001083d */
[----:B------:R-:W1:Y:S01]  /*b390*/  MUFU.EX2 R137, R137 ;  /* 0x0000008900897308 */ /* 0x000e620000000800 */
[----:B----4-:R-:W-:Y:S01]  /*b3a0*/  FADD.FTZ R43, R15, R0 ;  /* 0x000000000f2b7221 */ /* 0x010fe20000010000 */
[----:B------:R-:W-:-:S06]  /*b3b0*/  FFMA.FTZ R29, R32, R9, -R41 ;  /* 0x00000009201d7223 */ /* 0x000fcc0000010829 */
[----:B------:R-:W4:Y:S01]  /*b3c0*/  MUFU.EX2 R140, R140 ;  /* 0x0000008c008c7308 */ /* 0x000f220000000800 */
[----:B0-----:R-:W-:Y:S01]  /*b3d0*/  FADD.FTZ R39, R143, R8 ;  /* 0x000000088f277221 */ /* 0x001fe20000010000 */
[----:B--2---:R-:W-:-:S06]  /*b3e0*/  FADD.FTZ R0, R146, R43 ;  /* 0x0000002b92007221 */ /* 0x004fcc0000010000 */
[----:B------:R-:W0:Y:S01]  /*b3f0*/  MUFU.EX2 R42, R42 ;  /* 0x0000002a002a7308 */ /* 0x000e220000000800 */
[----:B------:R-:W-:Y:S01]  /*b400*/  FFMA.FTZ R136, R98, R9, -R41 ;  /* 0x0000000962887223 */ /* 0x000fe20000010829 */
[----:B------:R-:W-:-:S06]  /*b410*/  @P2 IMAD.HI.U32 R36, R97, R36, RZ ;  /* 0x0000002461242227 */ /* 0x000fcc00078e00ff */
[----:B------:R-:W2:Y:S01]  /*b420*/  MUFU.EX2 R27, R27 ;  /* 0x0000001b001b7308 */ /* 0x000ea20000000800 */
[----:B-1----:R-:W-:Y:S01]  /*b430*/  FADD.FTZ R8, R34, R39 ;  /* 0x0000002722087221 */ /* 0x002fe20000010000 */
[----:B------:R-:W-:-:S06]  /*b440*/  FFMA.FTZ R48, R54, R9, -R61 ;  /* 0x0000000936307223 */ /* 0x000fcc000001083d */
[----:B------:R-:W1:Y:S01]  /*b450*/  MUFU.EX2 R139, R139 ;  /* 0x0000008b008b7308 */ /* 0x000e620000000800 */
[----:B------:R-:W-:Y:S01]  /*b460*/  FADD.FTZ R43, R25, R0 ;  /* 0x00000000192b7221 */ /* 0x000fe20000010000 */
[----:B------:R-:W-:-:S06]  /*b470*/  IMAD.MOV.U32 R32, RZ, RZ, R97 ;  /* 0x000000ffff207224 */ /* 0x000fcc00078e0061 */
[----:B------:R-:W1:Y:S01]  /*b480*/  MUFU.EX2 R142, R142 ;  /* 0x0000008e008e7308 */ /* 0x000e620000000800 */
[----:B------:R-:W-:Y:S01]  /*b490*/  @P2 SHF.R.U32.HI R32, RZ, R45, R36 ;  /* 0x0000002dff202219 */ /* 0x000fe20000011624 */
[----:B------:R-:W-:-:S06]  /*b4a0*/  FADD.FTZ R45, R137, R8 ;  /* 0x00000008892d7221 */ /* 0x000fcc0000010000 */
[----:B------:R-:W1:Y:S01]  /*b4b0*/  MUFU.EX2 R46, R46 ;  /* 0x0000002e002e7308 */ /* 0x000e620000000800 */
[----:B----4-:R-:W-:-:S07]  /*b4c0*/  FADD.FTZ R0, R140, R43 ;  /* 0x0000002b8c007221 */ /* 0x010fce0000010000 */
[----:B------:R-:W4:Y:S01]  /*b4d0*/  MUFU.EX2 R29, R29 ;  /* 0x0000001d001d7308 */ /* 0x000f220000000800 */
[----:B0-----:R-:W-:Y:S01]  /*b4e0*/  FADD.FTZ R8, R42, R45 ;  /* 0x0000002d2a087221 */ /* 0x001fe20000010000 */
[----:B------:R-:W-:-:S06]  /*b4f0*/  FFMA.FTZ R52, R58, R9, -R61 ;  /* 0x000000093a347223 */ /* 0x000fcc000001083d */
[----:B------:R-:W0:Y:S01]  /*b500*/  MUFU.EX2 R133, R133 ;  /* 0x0000008500857308 */ /* 0x000e220000000800 */
[----:B--2---:R-:W-:Y:S01]  /*b510*/  FADD.FTZ R45, R27, R0 ;  /* 0x000000001b2d7221 */ /* 0x004fe20000010000 */
[----:B------:R-:W-:-:S06]  /*b520*/  FFMA.FTZ R33, R40, R9, -R41 ;  /* 0x0000000928217223 */ /* 0x000fcc0000010829 */
[----:B------:R-:W2:Y:S01]  /*b530*/  MUFU.EX2 R136, R136 ;  /* 0x0000008800887308 */ /* 0x000ea20000000800 */
[----:B-1----:R-:W-:Y:S01]  /*b540*/  FADD.FTZ R47, R139, R8 ;  /* 0x000000088b2f7221 */ /* 0x002fe20000010000 */
[----:B------:R-:W-:-:S06]  /*b550*/  FADD.FTZ R0, R142, R45 ;  /* 0x0000002d8e007221 */ /* 0x000fcc0000010000 */
[----:B------:R-:W1:Y:S01]  /*b560*/  MUFU.EX2 R48, R48 ;  /* 0x0000003000307308 */ /* 0x000e620000000800 */
[----:B------:R-:W-:-:S07]  /*b570*/  FFMA.FTZ R14, R108, R9, -R41 ;  /* 0x000000096c0e7223 */ /* 0x000fce0000010829 */
[----:B------:R-:W1:Y:S01]  /*b580*/  MUFU.EX2 R31, R31 ;  /* 0x0000001f001f7308 */ /* 0x000e620000000800 */
[----:B------:R-:W-:Y:S01]  /*b590*/  FADD.FTZ R8, R46, R47 ;  /* 0x0000002f2e087221 */ /* 0x000fe20000010000 */
[----:B------:R-:W-:-:S06]  /*b5a0*/  FFMA.FTZ R54, R66, R9, -R61 ;  /* 0x0000000942367223 */ /* 0x000fcc000001083d */
[----:B------:R-:W1:Y:S01]  /*b5b0*/  MUFU.EX2 R135, R135 ;  /* 0x0000008700877308 */ /* 0x000e620000000800 */
[----:B----4-:R-:W-:-:S07]  /*b5c0*/  FADD.FTZ R47, R29, R0 ;  /* 0x000000001d2f7221 */ /* 0x010fce0000010000 */
[----:B------:R-:W4:Y:S01]  /*b5d0*/  MUFU.EX2 R138, R138 ;  /* 0x0000008a008a7308 */ /* 0x000f220000000800 */
[----:B0-----:R-:W-:Y:S01]  /*b5e0*/  FADD.FTZ R45, R133, R8 ;  /* 0x00000008852d7221 */ /* 0x001fe20000010000 */
[----:B--2---:R-:W-:-:S06]  /*b5f0*/  FADD.FTZ R8, R136, R47 ;  /* 0x0000002f88087221 */ /* 0x004fcc0000010000 */
[----:B------:R-:W0:Y:S01]  /*b600*/  MUFU.EX2 R52, R52 ;  /* 0x0000003400347308 */ /* 0x000e220000000800 */
[----:B------:R-:W-:-:S07]  /*b610*/  FFMA.FTZ R134, R38, R9, -R41 ;  /* 0x0000000926867223 */ /* 0x000fce0000010829 */
[----:B------:R-:W2:Y:S01]  /*b620*/  MUFU.EX2 R33, R33 ;  /* 0x0000002100217308 */ /* 0x000ea20000000800 */
[----:B-1----:R-:W-:Y:S01]  /*b630*/  FADD.FTZ R36, R48, R45 ;  /* 0x0000002d30247221 */ /* 0x002fe20000010000 */
[----:B------:R-:W-:-:S06]  /*b640*/  FFMA.FTZ R56, R74, R9, -R61 ;  /* 0x000000094a387223 */ /* 0x000fcc000001083d */
[----:B------:R-:W1:Y:S01]  /*b650*/  MUFU.EX2 R129, R129 ;  /* 0x0000008100817308 */ /* 0x000e620000000800 */
[----:B------:R-:W-:Y:S01]  /*b660*/  FADD.FTZ R47, R31, R8 ;  /* 0x000000081f2f7221 */ /* 0x000fe20000010000 */
[----:B------:R-:W-:-:S06]  /*b670*/  FFMA.FTZ R37, R110, R9, -R41 ;  /* 0x000000096e257223 */ /* 0x000fcc0000010829 */
[----:B------:R-:W1:Y:S01]  /*b680*/  MUFU.EX2 R14, R14 ;  /* 0x0000000e000e7308 */ /* 0x000e620000000800 */
[----:B------:R-:W-:Y:S01]  /*b690*/  FADD.FTZ R49, R135, R36 ;  /* 0x0000002487317221 */ /* 0x000fe20000010000 */
[----:B----4-:R-:W-:-:S06]  /*b6a0*/  FADD.FTZ R38, R138, R47 ;  /* 0x0000002f8a267221 */ /* 0x010fcc0000010000 */
[----:B------:R-:W4:Y:S01]  /*b6b0*/  MUFU.EX2 R54, R54 ;  /* 0x0000003600367308 */ /* 0x000f220000000800 */
[----:B------:R-:W-:-:S07]  /*b6c0*/  FFMA.FTZ R30, R112, R9, -R41 ;  /* 0x00000009701e7223 */ /* 0x000fce0000010829 */
        /* <DEDUP_REMOVED lines=8> */
[----:B------:R-:W-:-:S06]  /*b750*/  F2FP.BF16.F32.PACK_AB R151, R12, R151 ;  /* 0x000000970c97723e */ /* 0x000fcc00000010ff */
[----:B------:R-:W1:Y:S01]  /*b760*/  MUFU.EX2 R56, R56 ;  /* 0x0000003800387308 */ /* 0x000e620000000800 */
[----:B------:R-:W-:Y:S01]  /*b770*/  IADD3 R40, R32, R93, -R95 ;  /* 0x0000005d20287210 */ /* 0x000fe20007ffe85f */
[----:B------:R-:W-:-:S06]  /*b780*/  FADD.FTZ R12, R14, R47 ;  /* 0x0000002f0e0c7221 */ /* 0x000fcc0000010000 */
[----:B------:R-:W1:Y:S01]  /*b790*/  MUFU.EX2 R37, R37 ;  /* 0x0000002500257308 */ /* 0x000e620000000800 */
[----:B------:R-:W-:Y:S01]  /*b7a0*/  FFMA.FTZ R32, R116, R9, -R41 ;  /* 0x0000000974207223 */ /* 0x000fe20000010829 */
[----:B----4-:R-:W-:-:S06]  /*b7b0*/  FADD.FTZ R38, R54, R49 ;  /* 0x0000003136267221 */ /* 0x010fcc0000010000 */
[----:B------:R-:W4:Y:S01]  /*b7c0*/  MUFU.EX2 R125, R125 ;  /* 0x0000007d007d7308 */ /* 0x000f220000000800 */
[----:B------:R-:W-:Y:S01]  /*b7d0*/  FFMA.FTZ R62, R90, R9, -R61 ;  /* 0x000000095a3e7223 */ /* 0x000fe2000001083d */
[----:B------:R-:W-:-:S06]  /*b7e0*/  FADD.FTZ R47, R35, R12 ;  /* 0x0000000c232f7221 */ /* 0x000fcc0000010000 */
[----:B------:R-:W3:Y:S01]  /*b7f0*/  MUFU.EX2 R30, R30 ;  /* 0x0000001e001e7308 */ /* 0x000ee20000000800 */
[----:B------:R-:W-:Y:S01]  /*b800*/  FFMA.FTZ R43, R118, R9, -R41 ;  /* 0x00000009762b7223 */ /* 0x000fe20000010829 */
[----:B0-----:R-:W-:-:S06]  /*b810*/  FADD.FTZ R49, R131, R38 ;  /* 0x0000002683317221 */ /* 0x001fcc0000010000 */
[----:B------:R-:W0:Y:S01]  /*b820*/  MUFU.EX2 R58, R58 ;  /* 0x0000003a003a7308 */ /* 0x000e220000000800 */
[----:B--2---:R-:W-:-:S07]  /*b830*/  FADD.FTZ R12, R134, R47 ;  /* 0x0000002f860c7221 */ /* 0x004fce0000010000 */
[----:B------:R-:W2:Y:S01]  /*b840*/  MUFU.EX2 R39, R39 ;  /* 0x0000002700277308 */ /* 0x000ea20000000800 */
[----:B------:R-:W-:Y:S01]  /*b850*/  F2FP.BF16.F32.PACK_AB R145, R24, R145 ;  /* 0x000000911891723e */ /* 0x000fe200000010ff */
[----:B------:R-:W-:Y:S01]  /*b860*/  FFMA.FTZ R120, R120, R9, -R41 ;  /* 0x0000000978787223 */ /* 0x000fe20000010829 */
[----:B-1----:R-:W-:-:S05]  /*b870*/  FADD.FTZ R24, R56, R49 ;  /* 0x0000003138187221 */ /* 0x002fca0000010000 */
[----:B------:R-:W1:Y:S01]  /*b880*/  MUFU.EX2 R127, R127 ;  /* 0x0000007f007f7308 */ /* 0x000e620000000800 */
[----:B------:R-:W-:Y:S01]  /*b890*/  FFMA.FTZ R60, R96, R9, -R61 ;  /* 0x00000009603c7223 */ /* 0x000fe2000001083d */
[----:B------:R-:W-:-:S06]  /*b8a0*/  FADD.FTZ R47, R37, R12 ;  /* 0x0000000c252f7221 */ /* 0x000fcc0000010000 */
[----:B------:R-:W1:Y:S01]  /*b8b0*/  MUFU.EX2 R32, R32 ;  /* 0x0000002000207308 */ /* 0x000e620000000800 */
[-CC-:B------:R-:W-:Y:S01]  /*b8c0*/  FFMA.FTZ R45, R124, R9.reuse, -R41.reuse ;  /* 0x000000097c2d7223 */ /* 0x180fe20000010829 */
[----:B------:R-:W-:Y:S01]  /*b8d0*/  FFMA.FTZ R50, R50, R9, -R41 ;  /* 0x0000000932327223 */ /* 0x000fe20000010829 */
[----:B----4-:R-:W-:-:S05]  /*b8e0*/  FADD.FTZ R49, R125, R24 ;  /* 0x000000187d317221 */ /* 0x010fca0000010000 */
[----:B------:R-:W4:Y:S01]  /*b8f0*/  MUFU.EX2 R62, R62 ;  /* 0x0000003e003e7308 */ /* 0x000f220000000800 */
[----:B---3--:R-:W-:-:S07]  /*b900*/  FADD.FTZ R12, R30, R47 ;  /* 0x0000002f1e0c7221 */ /* 0x008fce0000010000 */
[----:B------:R-:W3:Y:S01]  /*b910*/  MUFU.EX2 R43, R43 ;  /* 0x0000002b002b7308 */ /* 0x000ee20000000800 */
[-CC-:B------:R-:W-:Y:S01]  /*b920*/  FFMA.FTZ R122, R122, R9.reuse, -R41.reuse ;  /* 0x000000097a7a7223 */ /* 0x180fe20000010829 */
[-CC-:B------:R-:W-:Y:S01]  /*b930*/  FFMA.FTZ R0, R126, R9.reuse, -R41.reuse ;  /* 0x000000097e007223 */ /* 0x180fe20000010829 */
[-CC-:B------:R-:W-:Y:S01]  /*b940*/  FFMA.FTZ R128, R128, R9.reuse, -R41.reuse ;  /* 0x0000000980807223 */ /* 0x180fe20000010829 */
[----:B------:R-:W-:-:S04]  /*b950*/  FFMA.FTZ R130, R130, R9, -R41 ;  /* 0x0000000982827223 */ /* 0x000fc80000010829 */
[----:B------:R-:W3:Y:S01]  /*b960*/  MUFU.EX2 R121, R121 ;  /* 0x0000007900797308 */ /* 0x000ee20000000800 */
[----:B------:R-:W-:Y:S01]  /*b970*/  FFMA.FTZ R36, R132, R9, -R41 ;  /* 0x0000000984247223 */ /* 0x000fe20000010829 */
[----:B0-----:R-:W-:Y:S01]  /*b980*/  FADD.FTZ R24, R58, R49 ;  /* 0x000000313a187221 */ /* 0x001fe20000010000 */
[----:B--2---:R-:W-:-:S05]  /*b990*/  FADD.FTZ R47, R39, R12 ;  /* 0x0000000c272f7221 */ /* 0x004fca0000010000 */
[----:B------:R-:W-:Y:S01]  /*b9a0*/  MUFU.EX2 R124, R120 ;  /* 0x00000078007c7308 */ /* 0x000fe20000000800 */
[----:B-1----:R-:W-:Y:S01]  /*b9b0*/  FADD.FTZ R49, R127, R24 ;  /* 0x000000187f317221 */ /* 0x002fe20000010000 */
[----:B------:R-:W-:-:S06]  /*b9c0*/  FADD.FTZ R12, R32, R47 ;  /* 0x0000002f200c7221 */ /* 0x000fcc0000010000 */
[----:B------:R-:W0:Y:S01]  /*b9d0*/  MUFU.EX2 R60, R60 ;  /* 0x0000003c003c7308 */ /* 0x000e220000000800 */
[----:B------:R-:W-:-:S07]  /*b9e0*/  SHF.R.S32.HI R51, RZ, 0x1f, R40 ;  /* 0x0000001fff337819 */ /* 0x000fce0000011428 */
[----:B------:R-:W-:Y:S01]  /*b9f0*/  MUFU.EX2 R41, R50 ;  /* 0x0000003200297308 */ /* 0x000fe20000000800 */
[----:B----4-:R-:W-:Y:S01]  /*ba00*/  FADD.FTZ R24, R62, R49 ;  /* 0x000000313e187221 */ /* 0x010fe20000010000 */
[----:B---3--:R-:W-:-:S06]  /*ba10*/  FADD.FTZ R49, R43, R12 ;  /* 0x0000000c2b317221 */ /* 0x008fcc0000010000 */
[----:B------:R-:W1:Y:S01]  /*ba20*/  MUFU.EX2 R123, R123 ;  /* 0x0000007b007b7308 */ /* 0x000e620000000800 */
[----:B------:R-:W-:-:S07]  /*ba30*/  LEA.HI R8, R51, R40, RZ, 0x7 ;  /* 0x0000002833087211 */ /* 0x000fce00078f38ff */
[----:B------:R-:W2:Y:S01]  /*ba40*/  MUFU.EX2 R126, R122 ;  /* 0x0000007a007e7308 */ /* 0x000ea20000000800 */
[----:B------:R-:W-:-:S07]  /*ba50*/  FADD.FTZ R51, R121, R24 ;  /* 0x0000001879337221 */ /* 0x000fce0000010000 */
[----:B------:R-:W3:Y:S01]  /*ba60*/  MUFU.EX2 R45, R45 ;  /* 0x0000002d002d7308 */ /* 0x000ee20000000800 */
[----:B0-----:R-:W-:-:S07]  /*ba70*/  FADD.FTZ R12, R60, R51 ;  /* 0x000000333c0c7221 */ /* 0x001fce0000010000 */
[----:B------:R0:W4:Y:S01]  /*ba80*/  MUFU.EX2 R120, R0 ;  /* 0x0000000000787308 */ /* 0x0001220000000800 */
[----:B-1----:R-:W-:Y:S01]  /*ba90*/  FADD.FTZ R51, R123, R12 ;  /* 0x0000000c7b337221 */ /* 0x002fe20000010000 */
[----:B0-----:R-:W-:-:S06]  /*baa0*/  FADD.FTZ R0, R124, R49 ;  /* 0x000000317c007221 */ /* 0x001fcc0000010000 */
[----:B------:R-:W0:Y:S01]  /*bab0*/  MUFU.EX2 R47, R128 ;  /* 0x00000080002f7308 */ /* 0x000e220000000800 */
[----:B------:R-:W-:Y:S01]  /*bac0*/  FADD.FTZ R49, R41, R0 ;  /* 0x0000000029317221 */ /* 0x000fe20000010000 */
[----:B------:R-:W-:-:S03]  /*bad0*/  F2FP.BF16.F32.PACK_AB R150, R13, R150 ;  /* 0x000000960d96723e */ /* 0x000fc600000010ff */
[----:B--2---:R-:W-:-:S03]  /*bae0*/  FADD.FTZ R12, R126, R49 ;  /* 0x000000317e0c7221 */ /* 0x004fc60000010000 */
[----:B------:R-:W1:Y:S01]  /*baf0*/  MUFU.EX2 R122, R130 ;  /* 0x00000082007a7308 */ /* 0x000e620000000800 */
[----:B------:R-:W-:Y:S01]  /*bb00*/  F2FP.BF16.F32.PACK_AB R148, R3, R148 ;  /* 0x000000940394723e */ /* 0x000fe200000010ff */
[----:B---3--:R-:W-:-:S06]  /*bb10*/  FADD.FTZ R3, R45, R12 ;  /* 0x0000000c2d037221 */ /* 0x008fcc0000010000 */
[----:B------:R-:W2:Y:S01]  /*bb20*/  MUFU.EX2 R13, R36 ;  /* 0x00000024000d7308 */ /* 0x000ea20000000800 */
[----:B----4-:R-:W-:Y:S01]  /*bb30*/  FADD.FTZ R12, R120, R3 ;  /* 0x00000003780c7221 */ /* 0x010fe20000010000 */
[----:B------:R-:W-:-:S03]  /*bb40*/  SHF.R.S32.HI R8, RZ, 0x7, R8 ;  /* 0x00000007ff087819 */ /* 0x000fc60000011408 */
[----:B0-----:R-:W-:Y:S01]  /*bb50*/  FADD.FTZ R3, R47, R12 ;  /* 0x0000000c2f037221 */ /* 0x001fe20000010000 */
[----:B------:R-:W-:Y:S01]  /*bb60*/  VIMNMX R44, R44, R8, !PT ;  /* 0x000000082c2c7248 */ /* 0x000fe20007fe0100 */
[----:B------:R-:W-:Y:S02]  /*bb70*/  FFMA.FTZ R66, R92, R9, -R61 ;  /* 0x000000095c427223 */ /* 0x000fe4000001083d */
[----:B-1----:R-:W-:Y:S02]  /*bb80*/  FADD.FTZ R12, R122, R3 ;  /* 0x000000037a0c7221 */ /* 0x002fe40000010000 */
[----:B------:R0:W-:Y:S02]  /*bb90*/  STL [R1+0x34], R44 ;  /* 0x0000342c01007387 */ /* 0x0001e40000100800 */
[----:B------:R-:W1:Y:S01]  /*bba0*/  MUFU.EX2 R66, R66 ;  /* 0x0000004200427308 */ /* 0x000e620000000800 */
[----:B--2---:R-:W-:Y:S01]  /*bbb0*/  FADD.FTZ R3, R13, R12 ;  /* 0x0000000c0d037221 */ /* 0x004fe20000010000 */
[----:B------:R-:W-:-:S05]  /*bbc0*/  VIADD R12, R88, 0xfffffffe ;  /* 0xfffffffe580c7836 */ /* 0x000fca0000000000 */
[----:B------:R-:W-:Y:S02]  /*bbd0*/  ISETP.GE.AND P3, PT, R12, R44, PT ;  /* 0x0000002c0c00720c */ /* 0x000fe40003f66270 */
[----:B------:R-:W-:Y:S02]  /*bbe0*/  CS2R R118, SRZ ;  /* 0x0000000000767805 */ /* 0x000fe4000001ff00 */
[----:B------:R-:W-:Y:S02]  /*bbf0*/  F2FP.BF16.F32.PACK_AB R149, R64, R149 ;  /* 0x000000954095723e */ /* 0x000fe400000010ff */
[----:B------:R-:W-:Y:S02]  /*bc00*/  CS2R R116, SRZ ;  /* 0x0000000000747805 */ /* 0x000fe4000001ff00 */
[----:B------:R-:W-:Y:S02]  /*bc10*/  F2FP.BF16.F32.PACK_AB R147, R28, R147 ;  /* 0x000000931c93723e */ /* 0x000fe400000010ff */
[----:B------:R-:W-:-:S02]  /*bc20*/  CS2R R114, SRZ ;  /* 0x0000000000727805 */ /* 0x000fc4000001ff00 */
[----:B------:R-:W-:Y:S01]  /*bc30*/  F2FP.BF16.F32.PACK_AB R141, R26, R141 ;  /* 0x0000008d1a8d723e */ /* 0x000fe200000010ff */
[----:B-1----:R-:W-:Y:S01]  /*bc40*/  FADD.FTZ R0, R66, R51 ;  /* 0x0000003342007221 */ /* 0x002fe20000010000 */
[----:B------:R-:W-:Y:S02]  /*bc50*/  F2FP.BF16.F32.PACK_AB R143, R34, R143 ;  /* 0x0000008f228f723e */ /* 0x000fe400000010ff */
[----:B------:R-:W-:Y:S02]  /*bc60*/  CS2R R112, SRZ ;  /* 0x0000000000707805 */ /* 0x000fe4000001ff00 */
[----:B------:R-:W-:Y:S02]  /*bc70*/  F2FP.BF16.F32.PACK_AB R137, R42, R137 ;  /* 0x000000892a89723e */ /* 0x000fe400000010ff */
[----:B------:R-:W-:Y:S02]  /*bc80*/  CS2R R110, SRZ ;  /* 0x00000000006e7805 */ /* 0x000fe4000001ff00 */
[----:B------:R-:W-:-:S02]  /*bc90*/  F2FP.BF16.F32.PACK_AB R139, R46, R139 ;  /* 0x0000008b2e8b723e */ /* 0x000fc400000010ff */
[----:B------:R-:W-:Y:S02]  /*bca0*/  CS2R R108, SRZ ;  /* 0x00000000006c7805 */ /* 0x000fe4000001ff00 */
        /* <DEDUP_REMOVED lines=32> */
[----:B0-----:R-:W-:Y:S06]  /*beb0*/  @!P3 BRA `(.L_x_2372) ;  /* 0x00000030006cb947 */ /* 0x001fec0003800000 */
[----:B------:R-:W-:Y:S02]  /*bec0*/  IMAD.MOV.U32 R15, RZ, RZ, R11 ;  /* 0x000000ffff0f7224 */ /* 0x000fe400078e000b */
[----:B------:R-:W-:Y:S02]  /*bed0*/  IMAD.MOV.U32 R13, RZ, RZ, R10 ;  /* 0x000000ffff0d7224 */ /* 0x000fe400078e000a */
[----:B------:R-:W-:Y:S02]  /*bee0*/  IMAD.MOV.U32 R8, RZ, RZ, R23 ;  /* 0x000000ffff087224 */ /* 0x000fe400078e0017 */
[----:B------:R-:W-:Y:S02]  /*bef0*/  IMAD.MOV.U32 R14, RZ, RZ, R18 ;  /* 0x000000ffff0e7224 */ /* 0x000fe400078e0012 */
[----:B------:R-:W-:-:S07]  /*bf00*/  IMAD.MOV.U32 R119, RZ, RZ, RZ ;  /* 0x000000ffff777224 */ /* 0x000fce00078e00ff */
.L_x_2382:
        /* <DEDUP_REMOVED lines=11> */
.L_x_2374:
[----:B------:R-:W-:Y:S01]  /*bfc0*/  IMAD R9, R18, 0x8, R2 ;  /* 0x0000000812097824 */ /* 0x000fe200078e0202 */
[----:B------:R-:W-:-:S04]  /*bfd0*/  SHF.L.U32 R10, R23, 0x1f, RZ ;  /* 0x0000001f170a7819 */ /* 0x000fc800000006ff */
[----:B------:R0:W1:Y:S01]  /*bfe0*/  SYNCS.PHASECHK.TRANS64.TRYWAIT P4, [R9+URZ+0x16830], R10 ;  /* 0x0168300a090075a7 */ /* 0x000062000808017f */
[----:B------:R-:W-:Y:S05]  /*bff0*/  @!P0 BRA `(.L_x_2375) ;  /* 0x0000000000048947 */ /* 0x000fea0003800000 */
[----:B------:R-:W-:Y:S01]  /*c000*/  BPT.TRAP 0x1 ;  /* 0x000000040000795c */ /* 0x000fe20000300000 */
.L_x_2375:
[----:B------:R-:W-:Y:S04]  /*c010*/  BSSY B0, `(.L_x_2373) ;  /* 0x0000004000007945 */ /* 0x000fe80003800000 */
[----:B-1----:R-:W-:Y:S05]  /*c020*/  @P4 BRA `(.L_x_2376) ;  /* 0x0000000000084947 */ /* 0x002fea0003800000 */
[----:B------:R-:W1:Y:S02]  /*c030*/  SYNCS.PHASECHK.TRANS64.TRYWAIT P4, [R9+URZ+0x16830], R10 ;  /* 0x0168300a090075a7 */ /* 0x000e64000808017f */
[----:B-1----:R-:W-:Y:S05]  /*c040*/  @!P4 BRA `(.L_x_2377) ;  /* 0x0000010400a8c947 */ /* 0x002fea0003800000 */
.L_x_2376:
[----:B------:R-:W-:Y:S05]  /*c050*/  BSYNC B0 ;  /* 0x0000000000007941 */ /* 0x000fea0003800000 */
.L_x_2373:
[----:B01----:R-:W2:Y:S01]  /*c060*/  LDL R10, [R1+0x24] ;  /* 0x00002400010a7983 */ /* 0x003ea20000100800 */
[----:B------:R-:W0:Y:S01]  /*c070*/  S2R R9, SR_TID.X ;  /* 0x0000000000097919 */ /* 0x000e220000002100 */
[----:B------:R-:W-:Y:S05]  /*c080*/  WARPSYNC.ALL ;  /* 0x0000000000007948 */ /* 0x000fea0003800000 */
[----:B------:R-:W-:Y:S01]  /*c090*/  IMAD.MOV.U32 R27, RZ, RZ, 0x40000040 ;  /* 0x40000040ff1b7424 */ /* 0x000fe200078e00ff */
[----:B0-----:R-:W-:-:S05]  /*c0a0*/  SHF.R.U32.HI R9, RZ, 0x7, R9 ;  /* 0x00000007ff097819 */ /* 0x001fca0000011609 */
[----:B------:R-:W-:Y:S01]  /*c0b0*/  VIADD R9, R9, 0x8 ;  /* 0x0000000809097836 */ /* 0x000fe20000000000 */
[----:B------:R-:W-:Y:S01]  /*c0c0*/  R2UR UR8, R4 ;  /* 0x00000000040872ca */ /* 0x000fe200000e0000 */
[----:B------:R-:W-:Y:S01]  /*c0d0*/  IMAD.MOV.U32 R25, RZ, RZ, 0x40000040 ;  /* 0x40000040ff197424 */ /* 0x000fe200078e00ff */
[----:B------:R-:W-:Y:S02]  /*c0e0*/  R2UR UR9, R5 ;  /* 0x00000000050972ca */ /* 0x000fe400000e0000 */
[----:B------:R-:W-:Y:S02]  /*c0f0*/  R2UR UR11, R27 ;  /* 0x000000001b0b72ca */ /* 0x000fe400000e0000 */
[----:B------:R-:W-:Y:S02]  /*c100*/  R2UR UR15, R25 ;  /* 0x00000000190f72ca */ /* 0x000fe400000e0000 */
[----:B------:R-:W-:Y:S02]  /*c110*/  R2UR UR23, R27 ;  /* 0x000000001b1772ca */ /* 0x000fe400000e0000 */
[----:B------:R-:W-:-:S02]  /*c120*/  R2UR UR12, R156 ;  /* 0x000000009c0c72ca */ /* 0x000fc400000e0000 */
[----:B------:R-:W-:Y:S01]  /*c130*/  R2UR UR13, R157 ;  /* 0x000000009d0d72ca */ /* 0x000fe200000e0000 */
[----:B------:R0:W-:Y:S01]  /*c140*/  BAR.SYNC.DEFER_BLOCKING R9, 0x100 ;  /* 0x000400090000751d */ /* 0x0001e20000010000 */
[----:B------:R-:W-:Y:S02]  /*c150*/  MOV R11, 0x40000040 ;  /* 0x40000040000b7802 */ /* 0x000fe40000000f00 */
[----:B------:R-:W-:Y:S02]  /*c160*/  R2UR UR16, R20 ;  /* 0x00000000141072ca */ /* 0x000fe400000e0000 */
[----:B------:R-:W-:Y:S02]  /*c170*/  R2UR UR19, R11 ;  /* 0x000000000b1372ca */ /* 0x000fe400000e0000 */
[----:B------:R-:W-:Y:S01]  /*c180*/  R2UR UR17, R21 ;  /* 0x00000000151172ca */ /* 0x000fe200000e0000 */
[----:B--2---:R-:W-:-:S04]  /*c190*/  IMAD R26, R18, 0x400, R10 ;  /* 0x00000400121a7824 */ /* 0x004fc800078e020a */
[C---:B------:R-:W-:Y:S01]  /*c1a0*/  VIADD R24, R26.reuse, 0x2 ;  /* 0x000000021a187836 */ /* 0x040fe20000000000 */
[C---:B------:R-:W-:Y:S01]  /*c1b0*/  R2UR UR10, R26.reuse ;  /* 0x000000001a0a72ca */ /* 0x040fe200000e0000 */
[C---:B------:R-:W-:Y:S02]  /*c1c0*/  VIADD R10, R26.reuse, 0x4 ;  /* 0x000000041a0a7836 */ /* 0x040fe40000000000 */
[----:B------:R-:W-:Y:S01]  /*c1d0*/  VIADD R26, R26, 0x6 ;  /* 0x000000061a1a7836 */ /* 0x000fe20000000000 */
[----:B------:R-:W-:-:S04]  /*c1e0*/  R2UR UR14, R24 ;  /* 0x00000000180e72ca */ /* 0x000fc800000e0000 */
[----:B------:R-:W-:Y:S02]  /*c1f0*/  R2UR UR22, R26 ;  /* 0x000000001a1672ca */ /* 0x000fe400000e0000 */
[----:B------:R-:W-:-:S06]  /*c200*/  WARPGROUP.ARRIVE ;  /* 0x00000000000079c5 */ /* 0x000fcc0000000000 */
[----:B------:R-:W-:Y:S01]  /*c210*/  HGMMA.64x128x16.F32.BF16 R24, gdesc[UR8], RZ, !UPT, gsb0 ;  /* 0x01e00000081879f0 */ /* 0x000fe2000c0018ff */
[----:B------:R-:W-:Y:S02]  /*c220*/  R2UR UR18, R10 ;  /* 0x000000000a1272ca */ /* 0x000fe400000e0000 */
[----:B------:R-:W-:Y:S02]  /*c230*/  WARPGROUP.DEPBAR.LE gsb0, 0x0 ;  /* 0x00008000000079c5 */ /* 0x000fe40000010000 */
[----:B------:R-:W-:-:S07]  /*c240*/  WARPGROUP.ARRIVE ;  /* 0x00000000000079c5 */ /* 0x000fce0000000000 */
        /* <DEDUP_REMOVED lines=13> */
.L_x_2379:
[----:B------:R-:W-:Y:S01]  /*c320*/  SHF.L.U32 R8, R8, 0x1f, RZ ;  /* 0x0000001f08087819 */ /* 0x000fe200000006ff */
[----:B------:R-:W-:-:S04]  /*c330*/  IMAD R9, R14, 0x8, R2 ;  /* 0x000000080e097824 */ /* 0x000fc800078e0202 */
[----:B------:R0:W1:Y:S01]  /*c340*/  SYNCS.PHASECHK.TRANS64.TRYWAIT P3, [R9+URZ+0x16850], R8 ;  /* 0x01685008090075a7 */ /* 0x000062000806017f */
[----:B------:R-:W-:Y:S05]  /*c350*/  @!P0 BRA `(.L_x_2380) ;  /* 0x0000000000048947 */ /* 0x000fea0003800000 */
[----:B------:R-:W-:Y:S01]  /*c360*/  BPT.TRAP 0x1 ;  /* 0x000000040000795c */ /* 0x000fe20000300000 */
.L_x_2380:
[----:B-1----:R-:W-:Y:S05]  /*c370*/  @P3 BRA `(.L_x_2378) ;  /* 0x0000000000083947 */ /* 0x002fea0003800000 */
[----:B------:R-:W1:Y:S02]  /*c380*/  SYNCS.PHASECHK.TRANS64.TRYWAIT P3, [R9+URZ+0x16850], R8 ;  /* 0x01685008090075a7 */ /* 0x000e64000806017f */
[----:B-1----:R-:W-:Y:S05]  /*c390*/  @!P3 BRA `(.L_x_2381) ;  /* 0x0000010000e8b947 */ /* 0x002fea0003800000 */
.L_x_2378:
[----:B01----:R-:W-:Y:S01]  /*c3a0*/  VIADD R8, R2, 0x400 ;  /* 0x0000040002087836 */ /* 0x003fe20000000000 */
[----:B------:R-:W-:Y:S05]  /*c3b0*/  WARPSYNC.ALL ;  /* 0x0000000000007948 */ /* 0x000fea0003800000 */
[----:B------:R-:W-:Y:S01]  /*c3c0*/  SHF.R.U32.HI R8, RZ, 0x4, R8 ;  /* 0x00000004ff087819 */ /* 0x000fe20000011608 */
[----:B------:R-:W-:Y:S01]  /*c3d0*/  IMAD.MOV.U32 R9, RZ, RZ, 0x40000040 ;  /* 0x40000040ff097424 */ /* 0x000fe200078e00ff */
[----:B------:R-:W-:Y:S01]  /*c3e0*/  WARPGROUP.ARRIVE ;  /* 0x00000000000079c5 */ /* 0x000fe20000000000 */
[----:B------:R-:W-:Y:S01]  /*c3f0*/  IMAD.MOV.U32 R11, RZ, RZ, 0x40000040 ;  /* 0x40000040ff0b7424 */ /* 0x000fe200078e00ff */
[----:B------:R-:W-:Y:S01]  /*c400*/  LOP3.LUT R8, R8, 0x3fff, RZ, 0xc0, !PT ;  /* 0x00003fff08087812 */ /* 0x000fe200078ec0ff */
[----:B------:R-:W-:Y:S01]  /*c410*/  FMUL.FTZ R31, R31, UR5 ;  /* 0x000000051f1f7c20 */ /* 0x000fe20008410000 */
[----:B------:R-:W-:Y:S01]  /*c420*/  R2UR UR11, R9 ;  /* 0x00000000090b72ca */ /* 0x000fe200000e0000 */
[----:B------:R-:W-:Y:S01]  /*c430*/  FMUL.FTZ R34, R34, UR5 ;  /* 0x0000000522227c20 */ /* 0x000fe20008410000 */
[----:B------:R-:W-:Y:S01]  /*c440*/  FMUL.FTZ R26, R26, UR5 ;  /* 0x000000051a1a7c20 */ /* 0x000fe20008410000 */
[----:B------:R-:W-:-:S02]  /*c450*/  IMAD R8, R14, 0x400, R8 ;  /* 0x000004000e087824 */ /* 0x000fc400078e0208 */
[----:B------:R-:W-:Y:S01]  /*c460*/  FMUL.FTZ R35, R35, UR5 ;  /* 0x0000000523237c20 */ /* 0x000fe20008410000 */
[----:B------:R-:W-:Y:S01]  /*c470*/  FMUL.FTZ R30, R30, UR5 ;  /* 0x000000051e1e7c20 */ /* 0x000fe20008410000 */
[----:B------:R-:W0:Y:S01]  /*c480*/  @P2 LDC R9, c[0x0][0x44c] ;  /* 0x00011300ff092b82 */ /* 0x000e220000000800 */
[C---:B------:R-:W-:Y:S01]  /*c490*/  VIADD R10, R8.reuse, 0x80 ;  /* 0x00000080080a7836 */ /* 0x040fe20000000000 */
[----:B------:R-:W-:Y:S01]  /*c4a0*/  R2UR UR10, R8 ;  /* 0x00000000080a72ca */ /* 0x000fe200000e0000 */
[----:B------:R-:W-:Y:S01]  /*c4b0*/  FMUL.FTZ R27, R27, UR5 ;  /* 0x000000051b1b7c20 */ /* 0x000fe20008410000 */
[----:B------:R-:W-:Y:S01]  /*c4c0*/  FMUL.FTZ R41, R41, UR5 ;  /* 0x0000000529297c20 */ /* 0x000fe20008410000 */
[----:B------:R-:W-:Y:S01]  /*c4d0*/  FMUL.FTZ R68, R68, UR5 ;  /* 0x0000000544447c20 */ /* 0x000fe20008410000 */
[----:B------:R-:W-:-:S04]  /*c4e0*/  FMUL.FTZ R69, R69, UR5 ;  /* 0x0000000545457c20 */ /* 0x000fc80008410000 */
[----:B------:R-:W-:Y:S05]  /*c4f0*/  MUFU.TANH R41, R41 ;  /* 0x0000002900297308 */ /* 0x000fea0000002400 */
[----:B------:R-:W-:Y:S01]  /*c500*/  HGMMA.64x64x16.F32.BF16 R88, R148, gdesc[UR8].tnspB, R88, gsb0 ;  /* 0x40e0000894587df0 */ /* 0x000fe20008001858 */
[----:B------:R-:W-:Y:S01]  /*c510*/  R2UR UR10, R10 ;  /* 0x000000000a0a72ca */ /* 0x000fe200000e0000 */
[----:B------:R-:W-:Y:S01]  /*c520*/  VIADD R10, R8, 0x100 ;  /* 0x00000100080a7836 */ /* 0x000fe20000000000 */
[----:B------:R-:W-:Y:S01]  /*c530*/  R2UR UR11, R11 ;  /* 0x000000000b0b72ca */ /* 0x000fe200000e0000 */
[----:B------:R-:W-:Y:S01]  /*c540*/  IMAD.MOV.U32 R11, RZ, RZ, 0x40000040 ;  /* 0x40000040ff0b7424 */ /* 0x000fe200078e00ff */
[----:B------:R-:W-:-:S02]  /*c550*/  WARPGROUP.DEPBAR.LE gsb0, 0x0 ;  /* 0x00008000000079c5 */ /* 0x000fc40000010000 */
[----:B------:R-:W-:Y:S01]  /*c560*/  WARPGROUP.ARRIVE ;  /* 0x00000000000079c5 */ /* 0x000fe20000000000 */
[----:B------:R1:W2:Y:S01]  /*c570*/  MUFU.TANH R149, R34 ;  /* 0x0000002200957308 */ /* 0x0002a20000002400 */
[----:B------:R-:W-:-:S07]  /*c580*/  FMUL.FTZ R151, R39, UR5 ;  /* 0x0000000527977c20 */ /* 0x000fce0008410000 */
[----:B------:R-:W-:Y:S01]  /*c590*/  HGMMA.64x64x16.F32.BF16 R88, R144, gdesc[UR8].tnspB, R88, gsb0 ;  /* 0x40e0000890587df0 */ /* 0x000fe20008001858 */
[----:B------:R3:W-:Y:S01]  /*c5a0*/  MUFU.TANH R150, R26 ;  /* 0x0000001a00967308 */ /* 0x0007e20000002400 */
[----:B-1----:R-:W4:Y:S01]  /*c5b0*/  LDL R34, [R1+0x28] ;  /* 0x0000280001227983 */ /* 0x002f220000100800 */
[----:B------:R-:W-:Y:S01]  /*c5c0*/  FMUL.FTZ R39, R49, UR5 ;  /* 0x0000000531277c20 */ /* 0x000fe20008410000 */
[----:B------:R-:W-:Y:S01]  /*c5d0*/  R2UR UR10, R10 ;  /* 0x000000000a0a72ca */ /* 0x000fe200000e0000 */
[----:B------:R-:W-:Y:S01]  /*c5e0*/  VIADD R10, R8, 0x180 ;  /* 0x00000180080a7836 */ /* 0x000fe20000000000 */
[----:B------:R-:W5:Y:S01]  /*c5f0*/  LDL R49, [R1+0x38] ;  /* 0x0000380001317983 */ /* 0x000f620000100800 */
[----:B------:R-:W-:Y:S01]  /*c600*/  R2UR UR11, R11 ;  /* 0x000000000b0b72ca */ /* 0x000fe200000e0000 */
[----:B------:R-:W-:Y:S01]  /*c610*/  IMAD.MOV.U32 R11, RZ, RZ, 0x40000040 ;  /* 0x40000040ff0b7424 */ /* 0x000fe200078e00ff */
[----:B------:R1:W-:Y:S01]  /*c620*/  MUFU.TANH R148, R27 ;  /* 0x0000001b00947308 */ /* 0x0003e20000002400 */
[----:B---3--:R-:W-:Y:S01]  /*c630*/  FMUL.FTZ R26, R33, UR5 ;  /* 0x00000005211a7c20 */ /* 0x008fe20008410000 */
[----:B------:R-:W-:-:S02]  /*c640*/  FMUL.FTZ R33, R48, UR5 ;  /* 0x0000000530217c20 */ /* 0x000fc40008410000 */
[----:B------:R-:W5:Y:S04]  /*c650*/  LDL R48, [R1+0x30] ;  /* 0x0000300001307983 */ /* 0x000f680000100800 */
[----:B------:R-:W-:Y:S01]  /*c660*/  MUFU.TANH R26, R26 ;  /* 0x0000001a001a7308 */ /* 0x000fe20000002400 */
[----:B-1----:R-:W-:-:S07]  /*c670*/  FMUL.FTZ R27, R36, UR5 ;  /* 0x00000005241b7c20 */ /* 0x002fce0008410000 */
[----:B------:R-:W-:Y:S01]  /*c680*/  MUFU.TANH R27, R27 ;  /* 0x0000001b001b7308 */ /* 0x000fe20000002400 */
[----:B------:R-:W-:Y:S01]  /*c690*/  FMUL.FTZ R80, R80, UR5 ;  /* 0x0000000550507c20 */ /* 0x000fe20008410000 */
[----:B------:R-:W-:-:S06]  /*c6a0*/  FMUL.FTZ R84, R84, UR5 ;  /* 0x0000000554547c20 */ /* 0x000fcc0008410000 */
[----:B------:R-:W-:Y:S01]  /*c6b0*/  MUFU.TANH R151, R151 ;  /* 0x0000009700977308 */ /* 0x000fe20000002400 */
[----:B------:R-:W-:-:S07]  /*c6c0*/  WARPGROUP.DEPBAR.LE gsb0, 0x0 ;  /* 0x00008000000079c5 */ /* 0x000fce0000010000 */
[----:B------:R1:W3:Y:S01]  /*c6d0*/  MUFU.TANH R145, R31 ;  /* 0x0000001f00917308 */ /* 0x0002e20000002400 */
[----:B------:R-:W-:Y:S01]  /*c6e0*/  WARPGROUP.ARRIVE ;  /* 0x00000000000079c5 */ /* 0x000fe20000000000 */
[----:B------:R-:W-:Y:S01]  /*c6f0*/  FMUL.FTZ R146, R42, UR5 ;  /* 0x000000052a927c20 */ /* 0x000fe20008410000 */
[----:B--2---:R-:W-:Y:S02]  /*c700*/  IMAD.MOV.U32 R42, RZ, RZ, R149 ;  /* 0x000000ffff2a7224 */ /* 0x004fe400078e0095 */
[----:B------:R-:W-:Y:S01]  /*c710*/  FMUL.FTZ R149, R43, UR5 ;  /* 0x000000052b957c20 */ /* 0x000fe20008410000 */
[----:B------:R-:W-:Y:S01]  /*c720*/  FMUL.FTZ R144, R38, UR5 ;  /* 0x0000000526907c20 */ /* 0x000fe20008410000 */
[----:B------:R-:W-:Y:S01]  /*c730*/  HGMMA.64x64x16.F32.BF16 R88, R140, gdesc[UR8].tnspB, R88, gsb0 ;  /* 0x40e000088c587df0 */ /* 0x000fe20008001858 */
[----:B------:R2:W-:Y:S01]  /*c740*/  MUFU.TANH R147, R35 ;  /* 0x0000002300937308 */ /* 0x0005e20000002400 */
[----:B-1----:R-:W4:Y:S01]  /*c750*/  LDL R31, [R1+0x4c] ;  /* 0x00004c00011f7983 */ /* 0x002f220000100800 */
[----:B------:R-:W-:Y:S01]  /*c760*/  R2UR UR10, R10 ;  /* 0x000000000a0a72ca */ /* 0x000fe200000e0000 */
[----:B------:R-:W-:Y:S01]  /*c770*/  FMUL.FTZ R10, R24, UR5 ;  /* 0x00000005180a7c20 */ /* 0x000fe20008410000 */
[----:B------:R-:W-:Y:S01]  /*c780*/  R2UR UR11, R11 ;  /* 0x000000000b0b72ca */ /* 0x000fe200000e0000 */
[----:B------:R-:W-:Y:S01]  /*c790*/  FMUL.FTZ R11, R28, UR5 ;  /* 0x000000051c0b7c20 */ /* 0x000fe20008410000 */
[----:B------:R-:W-:Y:S01]  /*c7a0*/  FMUL.FTZ R24, R29, UR5 ;  /* 0x000000051d187c20 */ /* 0x000fe20008410000 */
[----:B------:R-:W-:Y:S01]  /*c7b0*/  FMUL.FTZ R29, R40, UR5 ;  /* 0x00000005281d7c20 */ /* 0x000fe20008410000 */
[----:B------:R-:W-:Y:S01]  /*c7c0*/  FMUL.FTZ R28, R37, UR5 ;  /* 0x00000005251c7c20 */ /* 0x000fe20008410000 */
[----:B--2---:R-:W2:Y:S01]  /*c7d0*/  LDL R35, [R1+0x20] ;  /* 0x0000200001237983 */ /* 0x004ea20000100800 */
[----:B------:R-:W-:Y:S01]  /*c7e0*/  MUFU.TANH R10, R10 ;  /* 0x0000000a000a7308 */ /* 0x000fe20000002400 */
[----:B------:R-:W-:-:S07]  /*c7f0*/  FMUL.FTZ R40, R45, UR5 ;  /* 0x000000052d287c20 */ /* 0x000fce0008410000 */
[----:B------:R-:W-:Y:S01]  /*c800*/  MUFU.TANH R11, R11 ;  /* 0x0000000b000b7308 */ /* 0x000fe20000002400 */
[----:B------:R-:W-:-:S07]  /*c810*/  FMUL.FTZ R38, R53, UR5 ;  /* 0x0000000535267c20 */ /* 0x000fce0008410000 */
[----:B------:R-:W-:Y:S08]  /*c820*/  MUFU.TANH R33, R33 ;  /* 0x0000002100217308 */ /* 0x000ff00000002400 */
[----:B------:R-:W-:Y:S01]  /*c830*/  MUFU.TANH R39, R39 ;  /* 0x0000002700277308 */ /* 0x000fe20000002400 */
[----:B------:R-:W-:-:S07]  /*c840*/  FMUL.FTZ R36, R60, UR5 ;  /* 0x000000053c247c20 */ /* 0x000fce0008410000 */
[----:B------:R-:W-:Y:S08]  /*c850*/  MUFU.TANH R144, R144 ;  /* 0x0000009000907308 */ /* 0x000ff00000002400 */
[----:B------:R-:W-:Y:S08]  /*c860*/  MUFU.TANH R146, R146 ;  /* 0x0000009200927308 */ /* 0x000ff00000002400 */
[----:B------:R-:W-:Y:S01]  /*c870*/  MUFU.TANH R149, R149 ;  /* 0x0000009500957308 */ /* 0x000fe20000002400 */
[----:B------:R-:W-:-:S07]  /*c880*/  WARPGROUP.DEPBAR.LE gsb0, 0x0 ;  /* 0x00008000000079c5 */ /* 0x000fce0000010000 */
[----:B------:R1:W0:Y:S01]  /*c890*/  MUFU.TANH R142, R30 ;  /* 0x0000001e008e7308 */ /* 0x0002220000002400 */
[----:B------:R-:W-:Y:S01]  /*c8a0*/  FMUL.FTZ R143, R25, UR5 ;  /* 0x00000005198f7c20 */ /* 0x000fe20008410000 */
[----:B------:R-:W-:Y:S01]  /*c8b0*/  WARPGROUP.ARRIVE ;  /* 0x00000000000079c5 */ /* 0x000fe20000000000 */
[----:B------:R-:W-:Y:S01]  /*c8c0*/  FMUL.FTZ R25, R32, UR5 ;  /* 0x0000000520197c20 */ /* 0x000fe20008410000 */
[----:B------:R-:W-:Y:S01]  /*c8d0*/  FMUL.FTZ R32, R44, UR5 ;  /* 0x000000052c207c20 */ /* 0x000fe20008410000 */
[----:B---3--:R-:W-:-:S03]  /*c8e0*/  IMAD.MOV.U32 R44, RZ, RZ, R145 ;  /* 0x000000ffff2c7224 */ /* 0x008fc600078e0091 */
[----:B------:R-:W-:Y:S01]  /*c8f0*/  HGMMA.64x64x16.F32.BF16 R88, R136, gdesc[UR8].tnspB, R88, gsb0 ;  /* 0x40e0000888587df0 */ /* 0x000fe20008001858 */
[----:B-1----:R-:W1:Y:S01]  /*c900*/  @P2 LDC R30, c[0x0][0x450] ;  /* 0x00011400ff1e2b82 */ /* 0x002e620000000800 */
[----:B------:R-:W3:Y:S01]  /*c910*/  MUFU.TANH R143, R143 ;  /* 0x0000008f008f7308 */ /* 0x000ee20000002400 */
[----:B0-----:R-:W-:-:S07]  /*c920*/  IMAD.MOV.U32 R43, RZ, RZ, R142 ;  /* 0x000000ffff2b7224 */ /* 0x001fce00078e008e */
[----:B------:R-:W0:Y:S01]  /*c930*/  MUFU.TANH R24, R24 ;  /* 0x0000001800187308 */ /* 0x000e220000002400 */
[----:B------:R-:W-:-:S04]  /*c940*/  IMAD.MOV.U32 R142, RZ, RZ, -0x80 ;  /* 0xffffff80ff8e7424 */ /* 0x000fc800078e00ff */
[----:B------:R-:W-:Y:S02]  /*c950*/  IMAD R142, R12, R142, 0x1 ;  /* 0x000000010c8e7424 */ /* 0x000fe400078e028e */
[----:B------:R-:W-:Y:S02]  /*c960*/  IMAD.MOV.U32 R45, RZ, RZ, R147 ;  /* 0x000000ffff2d7224 */ /* 0x000fe400078e0093 */
[----:B------:R-:W-:Y:S01]  /*c970*/  FMUL.FTZ R147, R47, UR5 ;  /* 0x000000052f937c20 */ /* 0x000fe20008410000 */
[----:B------:R-:W-:Y:S01]  /*c980*/  FMUL.FTZ R47, R52, UR5 ;  /* 0x00000005342f7c20 */ /* 0x000fe20008410000 */
[----:B------:R-:W0:Y:S01]  /*c990*/  MUFU.TANH R25, R25 ;  /* 0x0000001900197308 */ /* 0x000e220000002400 */
[----:B------:R-:W-:Y:S02]  /*c9a0*/  IMAD.MOV.U32 R52, RZ, RZ, R44 ;  /* 0x000000ffff347224 */ /* 0x000fe400078e002c */
[----:B------:R-:W-:Y:S02]  /*c9b0*/  IMAD.MOV.U32 R53, RZ, RZ, R45 ;  /* 0x000000ffff357224 */ /* 0x000fe400078e002d */
[----:B------:R-:W-:-:S03]  /*c9c0*/  FMUL.FTZ R141, R51, UR5 ;  /* 0x00000005338d7c20 */ /* 0x000fc60008410000 */
[----:B------:R-:W-:Y:S01]  /*c9d0*/  MUFU.TANH R28, R28 ;  /* 0x0000001c001c7308 */ /* 0x000fe20000002400 */
[----:B------:R-:W-:-:S07]  /*c9e0*/  IMAD.MOV.U32 R51, RZ, RZ, R43 ;  /* 0x000000ffff337224 */ /* 0x000fce00078e002b */
[----:B------:R-:W0:Y:S08]  /*c9f0*/  MUFU.TANH R29, R29 ;  /* 0x0000001d001d7308 */ /* 0x000e300000002400 */
[----:B------:R-:W0:Y:S08]  /*ca00*/  MUFU.TANH R32, R32 ;  /* 0x0000002000207308 */ /* 0x000e300000002400 */
[----:B------:R-:W0:Y:S01]  /*ca10*/  MUFU.TANH R40, R40 ;  /* 0x0000002800287308 */ /* 0x000e220000002400 */
[----:B------:R-:W-:Y:S01]  /*ca20*/  FMUL.FTZ R37, R57, UR5 ;  /* 0x0000000539257c20 */ /* 0x000fe20008410000 */
[----:B------:R-:W-:Y:S01]  /*ca30*/  FMUL.FTZ R145, R46, UR5 ;  /* 0x000000052e917c20 */ /* 0x000fe20008410000 */
[----:B------:R-:W-:-:S05]  /*ca40*/  FMUL.FTZ R46, R56, UR5 ;  /* 0x00000005382e7c20 */ /* 0x000fca0008410000 */
[----:B------:R-:W0:Y:S08]  /*ca50*/  MUFU.TANH R47, R47 ;  /* 0x0000002f002f7308 */ /* 0x000e300000002400 */
[----:B------:R-:W0:Y:S01]  /*ca60*/  MUFU.TANH R38, R38 ;  /* 0x0000002600267308 */ /* 0x000e220000002400 */
[----:B-----5:R-:W-:Y:S01]  /*ca70*/  IADD3 R142, R48, R142, -R49 ;  /* 0x0000008e308e7210 */ /* 0x020fe20007ffe831 */
[----:B------:R-:W-:-:S02]  /*ca80*/  IMAD.MOV.U32 R48, RZ, RZ, R42 ;  /* 0x000000ffff307224 */ /* 0x000fc400078e002a */
[----:B----4-:R-:W-:-:S04]  /*ca90*/  IMAD.IADD R31, R31, 0x1, R34 ;  /* 0x000000011f1f7824 */ /* 0x010fc800078e0222 */
[----:B------:R-:W-:-:S04]  /*caa0*/  @P2 IMAD.HI.U32 R34, R31, R9, RZ ;  /* 0x000000091f222227 */ /* 0x000fc800078e00ff */
[----:B------:R-:W-:Y:S01]  /*cab0*/  IMAD.MOV.U32 R9, RZ, RZ, R31 ;  /* 0x000000ffff097224 */ /* 0x000fe200078e001f */
[----:B-1----:R-:W-:-:S05]  /*cac0*/  @P2 SHF.R.U32.HI R9, RZ, R30, R34 ;  /* 0x0000001eff092219 */ /* 0x002fca0000011622 */
[----:B------:R-:W1:Y:S01]  /*cad0*/  SHFL.IDX PT, R34, R9, RZ, 0x1c1f ;  /* 0x001c1fff09227589 */ /* 0x000e6200000e0000 */
[----:B--2---:R-:W-:-:S04]  /*cae0*/  IMAD.IADD R142, R142, 0x1, -R35 ;  /* 0x000000018e8e7824 */ /* 0x004fc800078e0a23 */
[----:B-1----:R-:W-:-:S05]  /*caf0*/  IMAD.IADD R34, R142, 0x1, R34 ;  /* 0x000000018e227824 */ /* 0x002fca00078e0222 */
[C---:B------:R-:W-:Y:S02]  /*cb00*/  ISETP.GT.AND P3, PT, R34.reuse, RZ, PT ;  /* 0x000000ff2200720c */ /* 0x040fe40003f64270 */
[----:B------:R-:W-:Y:S02]  /*cb10*/  ISETP.GT.AND P4, PT, R34, 0x1, PT ;  /* 0x000000012200780c */ /* 0x000fe40003f84270 */
[----:B------:R-:W-:Y:S02]  /*cb20*/  FSEL R44, R10, -INF , P3 ;  /* 0xff8000000a2c7808 */ /* 0x000fe40001800000 */
[----:B------:R-:W-:Y:S02]  /*cb30*/  ISETP.GT.AND P3, PT, R34, 0x8, PT ;  /* 0x000000082200780c */ /* 0x000fe40003f64270 */
[----:B---3--:R-:W-:Y:S02]  /*cb40*/  FSEL R143, R143, -INF , P4 ;  /* 0xff8000008f8f7808 */ /* 0x008fe40002000000 */
[----:B------:R-:W-:Y:S01]  /*cb50*/  FMNMX.FTZ R42, R44, R13, !PT ;  /* 0x0000000d2c2a7209 */ /* 0x000fe20007810000 */
[----:B------:R1:W-:Y:S01]  /*cb60*/  MUFU.TANH R10, R68 ;  /* 0x00000044000a7308 */ /* 0x0003e20000002400 */
[----:B------:R-:W-:-:S02]  /*cb70*/  ISETP.GT.AND P4, PT, R34, 0x9, PT ;  /* 0x000000092200780c */ /* 0x000fc40003f84270 */
[----:B------:R-:W-:Y:S02]  /*cb80*/  FMNMX.FTZ R42, R143, R42, !PT ;  /* 0x0000002a8f2a7209 */ /* 0x000fe40007810000 */
[----:B0-----:R-:W-:Y:S02]  /*cb90*/  FSEL R45, R24, -INF , P4 ;  /* 0xff800000182d7808 */ /* 0x001fe40002000000 */
[----:B-1----:R-:W-:Y:S02]  /*cba0*/  FSEL R68, R11, -INF , P3 ;  /* 0xff8000000b447808 */ /* 0x002fe40001800000 */
[----:B------:R-:W-:Y:S02]  /*cbb0*/  ISETP.GT.AND P3, PT, R34, 0x10, PT ;  /* 0x000000102200780c */ /* 0x000fe40003f64270 */
[----:B------:R-:W-:Y:S02]  /*cbc0*/  FMNMX.FTZ R42, R68, R42, !PT ;  /* 0x0000002a442a7209 */ /* 0x000fe40007810000 */
[----:B------:R-:W-:-:S02]  /*cbd0*/  ISETP.GT.AND P4, PT, R34, 0x11, PT ;  /* 0x000000112200780c */ /* 0x000fc40003f84270 */
[----:B------:R-:W-:Y:S02]  /*cbe0*/  FSEL R43, R25, -INF , P3 ;  /* 0xff800000192b7808 */ /* 0x000fe40001800000 */
[----:B------:R-:W-:Y:S01]  /*cbf0*/  FMNMX.FTZ R42, R45, R42, !PT ;  /* 0x0000002a2d2a7209 */ /* 0x000fe20007810000 */
[----:B------:R-:W-:Y:S01]  /*cc00*/  FMUL.FTZ R35, R65, UR5 ;  /* 0x0000000541237c20 */ /* 0x000fe20008410000 */
[----:B------:R-:W-:Y:S02]  /*cc10*/  ISETP.GT.AND P3, PT, R34, 0x18, PT ;  /* 0x000000182200780c */ /* 0x000fe40003f64270 */
[----:B------:R-:W-:Y:S02]  /*cc20*/  FSEL R65, R26, -INF , P4 ;  /* 0xff8000001a417808 */ /* 0x000fe40002000000 */
[----:B------:R-:W-:Y:S02]  /*cc30*/  FMNMX.FTZ R24, R43, R42, !PT ;  /* 0x0000002a2b187209 */ /* 0x000fe40007810000 */
[----:B------:R-:W-:-:S02]  /*cc40*/  ISETP.GT.AND P4, PT, R34, 0x19, PT ;  /* 0x000000192200780c */ /* 0x000fc40003f84270 */
[----:B------:R-:W-:Y:S02]  /*cc50*/  FSEL R42, R27, -INF , P3 ;  /* 0xff8000001b2a7808 */ /* 0x000fe40001800000 */
[----:B------:R-:W-:Y:S01]  /*cc60*/  FMNMX.FTZ R24, R65, R24, !PT ;  /* 0x0000001841187209 */ /* 0x000fe20007810000 */
[----:B------:R0:W-:Y:S01]  /*cc70*/  MUFU.TANH R11, R69 ;  /* 0x00000045000b7308 */ /* 0x0001e20000002400 */
[----:B------:R-:W-:Y:S02]  /*cc80*/  ISETP.GT.AND P3, PT, R34, 0x20, PT ;  /* 0x000000202200780c */ /* 0x000fe40003f64270 */
[----:B------:R-:W-:Y:S01]  /*cc90*/  FMNMX.FTZ R24, R42, R24, !PT ;  /* 0x000000182a187209 */ /* 0x000fe20007810000 */
[----:B------:R-:W-:Y:S01]  /*cca0*/  FMUL.FTZ R49, R72, UR5 ;  /* 0x0000000548317c20 */ /* 0x000fe20008410000 */
[----:B------:R-:W-:Y:S02]  /*ccb0*/  FSEL R72, R29, -INF , P3 ;  /* 0xff8000001d487808 */ /* 0x000fe40001800000 */
[----:B0-----:R-:W-:-:S02]  /*ccc0*/  FSEL R69, R28, -INF , P4 ;  /* 0xff8000001c457808 */ /* 0x001fc40002000000 */
[C---:B------:R-:W-:Y:S02]  /*ccd0*/  ISETP.GT.AND P4, PT, R34.reuse, 0x21, PT ;  /* 0x000000212200780c */ /* 0x040fe40003f84270 */
[----:B------:R-:W-:Y:S02]  /*cce0*/  FMNMX.FTZ R24, R69, R24, !PT ;  /* 0x0000001845187209 */ /* 0x000fe40007810000 */
[----:B------:R-:W-:Y:S02]  /*ccf0*/  ISETP.GT.AND P3, PT, R34, 0x28, PT ;  /* 0x000000282200780c */ /* 0x000fe40003f64270 */
[----:B------:R-:W-:Y:S02]  /*cd00*/  FSEL R41, R41, -INF , P4 ;  /* 0xff80000029297808 */ /* 0x000fe40002000000 */
[----:B------:R-:W-:Y:S01]  /*cd10*/  FMNMX.FTZ R24, R72, R24, !PT ;  /* 0x0000001848187209 */ /* 0x000fe20007810000 */
[----:B------:R-:W-:Y:S01]  /*cd20*/  IMAD.MOV.U32 R57, RZ, RZ, R48 ;  /* 0x000000ffff397224 */ /* 0x000fe200078e0030 */
[----:B------:R-:W-:-:S02]  /*cd30*/  ISETP.GT.AND P4, PT, R34, 0x29, PT ;  /* 0x000000292200780c */ /* 0x000fc40003f84270 */
[----:B------:R-:W-:Y:S02]  /*cd40*/  FSEL R48, R32, -INF , P3 ;  /* 0xff80000020307808 */ /* 0x000fe40001800000 */
[----:B------:R-:W-:Y:S01]  /*cd50*/  FMNMX.FTZ R24, R41, R24, !PT ;  /* 0x0000001829187209 */ /* 0x000fe20007810000 */
[----:B------:R-:W-:Y:S02]  /*cd60*/  WARPGROUP.DEPBAR.LE gsb0, 0x0 ;  /* 0x00008000000079c5 */ /* 0x000fe40000010000 */
[----:B------:R-:W-:Y:S02]  /*cd70*/  ISETP.GT.AND P3, PT, R34, 0x30, PT ;  /* 0x000000302200780c */ /* 0x000fe40003f64270 */
[----:B------:R-:W-:Y:S02]  /*cd80*/  FSEL R40, R40, -INF , P4 ;  /* 0xff80000028287808 */ /* 0x000fe40002000000 */
[----:B------:R-:W-:Y:S01]  /*cd90*/  FMNMX.FTZ R24, R48, R24, !PT ;  /* 0x0000001830187209 */ /* 0x000fe20007810000 */
[----:B------:R-:W-:Y:S01]  /*cda0*/  FMUL.FTZ R139, R55, UR5 ;  /* 0x00000005378b7c20 */ /* 0x000fe20008410000 */
[----:B------:R-:W0:Y:S01]  /*cdb0*/  MUFU.TANH R46, R46 ;  /* 0x0000002e002e7308 */ /* 0x000e220000002400 */
[----:B------:R-:W-:Y:S01]  /*cdc0*/  IMAD.MOV.U32 R55, RZ, RZ, R51 ;  /* 0x000000ffff377224 */ /* 0x000fe200078e0033 */
[----:B------:R-:W-:-:S02]  /*cdd0*/  IADD3 R30, R8, 0x200, RZ ;  /* 0x00000200081e7810 */ /* 0x000fc40007ffe0ff */
[----:B------:R-:W-:Y:S02]  /*cde0*/  ISETP.GT.AND P4, PT, R34, 0x31, PT ;  /* 0x000000312200780c */ /* 0x000fe40003f84270 */
[----:B------:R-:W-:Y:S02]  /*cdf0*/  FSEL R51, R33, -INF , P3 ;  /* 0xff80000021337808 */ /* 0x000fe40001800000 */
[----:B------:R-:W-:Y:S01]  /*ce00*/  FMNMX.FTZ R24, R40, R24, !PT ;  /* 0x0000001828187209 */ /* 0x000fe20007810000 */
[----:B------:R-:W1:Y:S01]  /*ce10*/  MUFU.TANH R37, R37 ;  /* 0x0000002500257308 */ /* 0x000e620000002400 */
[----:B------:R-:W-:Y:S01]  /*ce20*/  IMAD.MOV.U32 R31, RZ, RZ, 0x40000040 ;  /* 0x40000040ff1f7424 */ /* 0x000fe200078e00ff */
[----:B------:R-:W-:Y:S01]  /*ce30*/  R2UR UR10, R30 ;  /* 0x000000001e0a72ca */ /* 0x000fe200000e0000 */
[----:B------:R-:W-:Y:S01]  /*ce40*/  FMUL.FTZ R30, R61, UR5 ;  /* 0x000000053d1e7c20 */ /* 0x000fe20008410000 */
[----:B------:R-:W-:Y:S02]  /*ce50*/  ISETP.GT.AND P3, PT, R34, 0x38, PT ;  /* 0x000000382200780c */ /* 0x000fe40003f64270 */
[----:B------:R-:W-:-:S02]  /*ce60*/  FSEL R39, R39, -INF , P4 ;  /* 0xff80000027277808 */ /* 0x000fc40002000000 */
[----:B------:R-:W-:Y:S01]  /*ce70*/  FMNMX.FTZ R24, R51, R24, !PT ;  /* 0x0000001833187209 */ /* 0x000fe20007810000 */
[----:B------:R-:W2:Y:S01]  /*ce80*/  MUFU.TANH R36, R36 ;  /* 0x0000002400247308 */ /* 0x000ea20000002400 */
[----:B------:R-:W-:Y:S01]  /*ce90*/  R2UR UR11, R31 ;  /* 0x000000001f0b72ca */ /* 0x000fe200000e0000 */
[----:B------:R-:W-:Y:S01]  /*cea0*/  FMUL.FTZ R31, R64, UR5 ;  /* 0x00000005401f7c20 */ /* 0x000fe20008410000 */
[C---:B------:R-:W-:Y:S02]  /*ceb0*/  ISETP.GT.AND P4, PT, R34.reuse, 0x39, PT ;  /* 0x000000392200780c */ /* 0x040fe40003f84270 */
[----:B------:R-:W-:Y:S02]  /*cec0*/  FSEL R47, R47, -INF , P3 ;  /* 0xff8000002f2f7808 */ /* 0x000fe40001800000 */
[----:B------:R-:W-:Y:S01]  /*ced0*/  FMNMX.FTZ R24, R39, R24, !PT ;  /* 0x0000001827187209 */ /* 0x000fe20007810000 */
[----:B------:R-:W3:Y:S01]  /*cee0*/  MUFU.TANH R30, R30 ;  /* 0x0000001e001e7308 */ /* 0x000ee20000002400 */
[----:B------:R-:W-:-:S02]  /*cef0*/  ISETP.GT.AND P3, PT, R34, 0x40, PT ;  /* 0x000000402200780c */ /* 0x000fc40003f64270 */
[----:B------:R-:W-:Y:S02]  /*cf00*/  FSEL R38, R38, -INF , P4 ;  /* 0xff80000026267808 */ /* 0x000fe40002000000 */
[----:B------:R-:W-:Y:S02]  /*cf10*/  FMNMX.FTZ R24, R47, R24, !PT ;  /* 0x000000182f187209 */ /* 0x000fe40007810000 */
[----:B------:R-:W-:Y:S01]  /*cf20*/  ISETP.GT.AND P4, PT, R34, 0x41, PT ;  /* 0x000000412200780c */ /* 0x000fe20003f84270 */
[----:B------:R-:W4:Y:S01]  /*cf30*/  MUFU.TANH R31, R31 ;  /* 0x0000001f001f7308 */ /* 0x000f220000002400 */
[----:B0-----:R-:W-:Y:S02]  /*cf40*/  FSEL R46, R46, -INF , P3 ;  /* 0xff8000002e2e7808 */ /* 0x001fe40001800000 */
[----:B------:R-:W-:Y:S02]  /*cf50*/  FMNMX.FTZ R24, R38, R24, !PT ;  /* 0x0000001826187209 */ /* 0x000fe40007810000 */
[----:B------:R-:W-:-:S02]  /*cf60*/  ISETP.GT.AND P3, PT, R34, 0x48, PT ;  /* 0x000000482200780c */ /* 0x000fc40003f64270 */
[----:B-1----:R-:W-:Y:S01]  /*cf70*/  FSEL R37, R37, -INF , P4 ;  /* 0xff80000025257808 */ /* 0x002fe20002000000 */
[----:B------:R-:W0:Y:S01]  /*cf80*/  MUFU.TANH R35, R35 ;  /* 0x0000002300237308 */ /* 0x000e220000002400 */
[----:B------:R-:W-:Y:S01]  /*cf90*/  FMNMX.FTZ R24, R46, R24, !PT ;  /* 0x000000182e187209 */ /* 0x000fe20007810000 */
[----:B------:R-:W-:Y:S01]  /*cfa0*/  FMUL.FTZ R140, R50, UR5 ;  /* 0x00000005328c7c20 */ /* 0x000fe20008410000 */
[----:B------:R-:W-:Y:S01]  /*cfb0*/  ISETP.GT.AND P5, PT, R34, 0x49, PT ;  /* 0x000000492200780c */ /* 0x000fe20003fa4270 */
[----:B------:R-:W-:Y:S01]  /*cfc0*/  FMUL.FTZ R50, R73, UR5 ;  /* 0x0000000549327c20 */ /* 0x000fe20008410000 */
[----:B--2---:R-:W-:Y:S02]  /*cfd0*/  FSEL R36, R36, -INF , P3 ;  /* 0xff80000024247808 */ /* 0x004fe40001800000 */
[----:B------:R-:W-:Y:S01]  /*cfe0*/  FMNMX.FTZ R25, R37, R24, !PT ;  /* 0x0000001825197209 */ /* 0x000fe20007810000 */
[----:B------:R-:W-:Y:S01]  /*cff0*/  IMAD.MOV.U32 R73, RZ, RZ, R53 ;  /* 0x000000ffff497224 */ /* 0x000fe200078e0035 */
[----:B------:R-:W-:Y:S01]  /*d000*/  ISETP.GT.AND P4, PT, R34, 0x50, PT ;  /* 0x000000502200780c */ /* 0x000fe20003f84270 */
[----:B------:R-:W-:Y:S01]  /*d010*/  IMAD.MOV.U32 R56, RZ, RZ, R52 ;  /* 0x000000ffff387224 */ /* 0x000fe200078e0034 */
[----:B---3--:R-:W-:-:S02]  /*d020*/  FSEL R32, R30, -INF , P5 ;  /* 0xff8000001e207808 */ /* 0x008fc40002800000 */
[----:B------:R-:W-:Y:S01]  /*d030*/  FMNMX.FTZ R28, R36, R25, !PT ;  /* 0x00000019241c7209 */ /* 0x000fe20007810000 */
[----:B------:R-:W-:Y:S01]  /*d040*/  FMUL.FTZ R52, R76, UR5 ;  /* 0x000000054c347c20 */ /* 0x000fe20008410000 */
[----:B------:R-:W-:Y:S01]  /*d050*/  FMUL.FTZ R53, R77, UR5 ;  /* 0x000000054d357c20 */ /* 0x000fe20008410000 */
[----:B------:R-:W1:Y:S01]  /*d060*/  MUFU.TANH R49, R49 ;  /* 0x0000003100317308 */ /* 0x000e620000002400 */
[C---:B------:R-:W-:Y:S02]  /*d070*/  ISETP.GT.AND P5, PT, R34.reuse, 0x58, PT ;  /* 0x000000582200780c */ /* 0x040fe40003fa4270 */
[----:B------:R-:W-:Y:S02]  /*d080*/  ISETP.GT.AND P3, PT, R34, 0x51, PT ;  /* 0x000000512200780c */ /* 0x000fe40003f64270 */
[----:B----4-:R-:W-:Y:S02]  /*d090*/  FSEL R24, R31, -INF , P4 ;  /* 0xff8000001f187808 */ /* 0x010fe40002000000 */
[----:B------:R-:W-:Y:S01]  /*d0a0*/  FMNMX.FTZ R28, R32, R28, !PT ;  /* 0x0000001c201c7209 */ /* 0x000fe20007810000 */
[----:B------:R-:W2:Y:S01]  /*d0b0*/  MUFU.TANH R50, R50 ;  /* 0x0000003200327308 */ /* 0x000ea20000002400 */
[----:B------:R-:W-:-:S02]  /*d0c0*/  FSEL R26, R10, -INF , P5 ;  /* 0xff8000000a1a7808 */ /* 0x000fc40002800000 */
[----:B0-----:R-:W-:Y:S02]  /*d0d0*/  FSEL R25, R35, -INF , P3 ;  /* 0xff80000023197808 */ /* 0x001fe40001800000 */
[----:B------:R-:W-:-:S03]  /*d0e0*/  FMNMX.FTZ R10, R24, R28, !PT ;  /* 0x0000001c180a7209 */ /* 0x000fc60007810000 */
[----:B------:R-:W0:Y:S01]  /*d0f0*/  MUFU.TANH R52, R52 ;  /* 0x0000003400347308 */ /* 0x000e220000002400 */
[----:B------:R-:W-:Y:S02]  /*d100*/  ISETP.GT.AND P4, PT, R34, 0x59, PT ;  /* 0x000000592200780c */ /* 0x000fe40003f84270 */
[----:B------:R-:W-:-:S05]  /*d110*/  FMNMX.FTZ R10, R25, R10, !PT ;  /* 0x0000000a190a7209 */ /* 0x000fca0007810000 */
[----:B------:R-:W3:Y:S08]  /*d120*/  MUFU.TANH R53, R53 ;  /* 0x0000003500357308 */ /* 0x000ef00000002400 */
[----:B------:R-:W4:Y:S01]  /*d130*/  MUFU.TANH R33, R80 ;  /* 0x0000005000217308 */ /* 0x000f220000002400 */
[----:B------:R-:W-:Y:S01]  /*d140*/  FMUL.FTZ R138, R54, UR5 ;  /* 0x00000005368a7c20 */ /* 0x000fe20008410000 */
[C---:B------:R-:W-:Y:S01]  /*d150*/  ISETP.GT.AND P3, PT, R34.reuse, 0x60, PT ;  /* 0x000000602200780c */ /* 0x040fe20003f64270 */
[----:B------:R-:W-:Y:S01]  /*d160*/  FMUL.FTZ R54, R81, UR5 ;  /* 0x0000000551367c20 */ /* 0x000fe20008410000 */
[----:B------:R-:W-:-:S02]  /*d170*/  ISETP.GT.AND P5, PT, R34, 0x61, PT ;  /* 0x000000612200780c */ /* 0x000fc40003fa4270 */
[----:B------:R-:W-:Y:S02]  /*d180*/  FSEL R27, R11, -INF , P4 ;  /* 0xff8000000b1b7808 */ /* 0x000fe40002000000 */
[----:B------:R-:W-:Y:S02]  /*d190*/  FMNMX.FTZ R10, R26, R10, !PT ;  /* 0x0000000a1a0a7209 */ /* 0x000fe40007810000 */
[----:B-1----:R-:W-:Y:S02]  /*d1a0*/  FSEL R28, R49, -INF , P3 ;  /* 0xff800000311c7808 */ /* 0x002fe40001800000 */
[----:B--2---:R-:W-:Y:S02]  /*d1b0*/  FSEL R29, R50, -INF , P5 ;  /* 0xff800000321d7808 */ /* 0x004fe40002800000 */
[----:B------:R-:W-:Y:S02]  /*d1c0*/  FMNMX.FTZ R10, R27, R10, !PT ;  /* 0x0000000a1b0a7209 */ /* 0x000fe40007810000 */
[----:B------:R-:W-:-:S02]  /*d1d0*/  ISETP.GT.AND P4, PT, R34, 0x68, PT ;  /* 0x000000682200780c */ /* 0x000fc40003f84270 */
[C---:B------:R-:W-:Y:S02]  /*d1e0*/  ISETP.GT.AND P3, PT, R34.reuse, 0x69, PT ;  /* 0x000000692200780c */ /* 0x040fe40003f64270 */
[----:B------:R-:W-:Y:S01]  /*d1f0*/  ISETP.GT.AND P5, PT, R34, 0x70, PT ;  /* 0x000000702200780c */ /* 0x000fe20003fa4270 */
[----:B------:R-:W1:Y:S01]  /*d200*/  MUFU.TANH R54, R54 ;  /* 0x0000003600367308 */ /* 0x000e620000002400 */
[----:B------:R-:W-:Y:S01]  /*d210*/  FMNMX.FTZ R10, R28, R10, !PT ;  /* 0x0000000a1c0a7209 */ /* 0x000fe20007810000 */
[----:B------:R-:W-:Y:S01]  /*d220*/  FMUL.FTZ R35, R85, UR5 ;  /* 0x0000000555237c20 */ /* 0x000fe20008410000 */
[----:B0-----:R-:W-:Y:S02]  /*d230*/  FSEL R30, R52, -INF , P4 ;  /* 0xff800000341e7808 */ /* 0x001fe40002000000 */
[----:B---3--:R-:W-:Y:S02]  /*d240*/  FSEL R31, R53, -INF , P3 ;  /* 0xff800000351f7808 */ /* 0x008fe40001800000 */
[----:B----4-:R-:W-:-:S02]  /*d250*/  FSEL R11, R33, -INF , P5 ;  /* 0xff800000210b7808 */ /* 0x010fc40002800000 */
[C---:B------:R-:W-:Y:S02]  /*d260*/  ISETP.GT.AND P4, PT, R34.reuse, 0x71, PT ;  /* 0x000000712200780c */ /* 0x040fe40003f84270 */
[C---:B------:R-:W-:Y:S02]  /*d270*/  ISETP.GT.AND P3, PT, R34.reuse, 0x78, PT ;  /* 0x000000782200780c */ /* 0x040fe40003f64270 */
[----:B------:R-:W-:Y:S02]  /*d280*/  ISETP.GT.AND P5, PT, R34, 0x79, PT ;  /* 0x000000792200780c */ /* 0x000fe40003fa4270 */
[----:B------:R-:W0:Y:S01]  /*d290*/  MUFU.TANH R34, R84 ;  /* 0x0000005400227308 */ /* 0x000e220000002400 */
[----:B------:R-:W-:-:S04]  /*d2a0*/  FMNMX.FTZ R10, R29, R10, !PT ;  /* 0x0000000a1d0a7209 */ /* 0x000fc80007810000 */
[----:B------:R-:W-:-:S03]  /*d2b0*/  FMNMX.FTZ R10, R30, R10, !PT ;  /* 0x0000000a1e0a7209 */ /* 0x000fc60007810000 */
[----:B------:R-:W2:Y:S01]  /*d2c0*/  MUFU.TANH R35, R35 ;  /* 0x0000002300237308 */ /* 0x000ea20000002400 */
[----:B------:R-:W-:Y:S02]  /*d2d0*/  FMNMX.FTZ R10, R31, R10, !PT ;  /* 0x0000000a1f0a7209 */ /* 0x000fe40007810000 */
[----:B-1----:R-:W-:Y:S02]  /*d2e0*/  FSEL R33, R54, -INF , P4 ;  /* 0xff80000036217808 */ /* 0x002fe40002000000 */
[----:B------:R-:W-:Y:S02]  /*d2f0*/  FMNMX.FTZ R10, R11, R10, !PT ;  /* 0x0000000a0b0a7209 */ /* 0x000fe40007810000 */
[----:B0-----:R-:W-:Y:S02]  /*d300*/  FSEL R34, R34, -INF , P3 ;  /* 0xff80000022227808 */ /* 0x001fe40001800000 */
[----:B------:R-:W-:-:S04]  /*d310*/  FMNMX.FTZ R10, R33, R10, !PT ;  /* 0x0000000a210a7209 */ /* 0x000fc80007810000 */
[----:B------:R-:W-:Y:S02]  /*d320*/  FMNMX.FTZ R10, R34, R10, !PT ;  /* 0x0000000a220a7209 */ /* 0x000fe40007810000 */
[----:B--2---:R-:W-:-:S04]  /*d330*/  FSEL R35, R35, -INF , P5 ;  /* 0xff80000023237808 */ /* 0x004fc80002800000 */
[----:B------:R-:W-:Y:S01]  /*d340*/  FMNMX.FTZ R10, R35, R10, !PT ;  /* 0x0000000a230a7209 */ /* 0x000fe20007810000 */
[----:B------:R-:W-:-:S04]  /*d350*/  IMAD.MOV.U32 R84, RZ, RZ, R56 ;  /* 0x000000ffff547224 */ /* 0x000fc800078e0038 */
[----:B------:R-:W0:Y:S01]  /*d360*/  SHFL.BFLY PT, R56, R10, 0x2, 0x1f ;  /* 0x0c401f000a387f89 */ /* 0x000e2200000e0000 */
[----:B------:R-:W-:-:S03]  /*d370*/  FMUL.FTZ R49, R62, UR5 ;  /* 0x000000053e317c20 */ /* 0x000fc60008410000 */
[----:B------:R-:W1:Y:S01]  /*d380*/  SHFL.IDX PT, R62, R9, 0x1, 0x1c1f ;  /* 0x003c1f00093e7f89 */ /* 0x000e6200000e0000 */
[----:B0-----:R-:W-:-:S05]  /*d390*/  FMNMX.FTZ R10, R10, R56, !PT ;  /* 0x000000380a0a7209 */ /* 0x001fca0007810000 */
[----:B------:R-:W0:Y:S01]  /*d3a0*/  SHFL.BFLY PT, R61, R10, 0x1, 0x1f ;  /* 0x0c201f000a3d7f89 */ /* 0x000e2200000e0000 */
[----:B-1----:R-:W-:Y:S01]  /*d3b0*/  IMAD.IADD R62, R142, 0x1, R62 ;  /* 0x000000018e3e7824 */ /* 0x002fe200078e023e */
[----:B------:R-:W-:Y:S01]  /*d3c0*/  MOV R76, R150 ;  /* 0x00000096004c7202 */ /* 0x000fe20000000f00 */
[----:B------:R-:W-:-:S03]  /*d3d0*/  IMAD.MOV.U32 R77, RZ, RZ, R148 ;  /* 0x000000ffff4d7224 */ /* 0x000fc600078e0094 */
[C---:B------:R-:W-:Y:S02]  /*d3e0*/  ISETP.GT.AND P5, PT, R62.reuse, RZ, PT ;  /* 0x000000ff3e00720c */ /* 0x040fe40003fa4270 */
[----:B------:R-:W-:Y:S02]  /*d3f0*/  ISETP.GT.AND P4, PT, R62, 0x1, PT ;  /* 0x000000013e00780c */ /* 0x000fe40003f84270 */
[----:B------:R-:W-:Y:S01]  /*d400*/  FSEL R76, R76, -INF , P5 ;  /* 0xff8000004c4c7808 */ /* 0x000fe20002800000 */
[----:B------:R-:W-:Y:S02]  /*d410*/  IMAD.MOV.U32 R85, RZ, RZ, R55 ;  /* 0x000000ffff557224 */ /* 0x000fe400078e0037 */
[----:B------:R-:W-:Y:S01]  /*d420*/  FMUL.FTZ R50, R63, UR5 ;  /* 0x000000053f327c20 */ /* 0x000fe20008410000 */
[----:B------:R-:W-:Y:S01]  /*d430*/  ISETP.GT.AND P5, PT, R62, 0x8, PT ;  /* 0x000000083e00780c */ /* 0x000fe20003fa4270 */
[----:B------:R-:W-:Y:S01]  /*d440*/  IMAD.U32 R9, RZ, RZ, UR7 ;  /* 0x00000007ff097e24 */ /* 0x000fe2000f8e00ff */
[----:B------:R-:W-:-:S02]  /*d450*/  FSEL R77, R77, -INF , P4 ;  /* 0xff8000004d4d7808 */ /* 0x000fc40002000000 */
[----:B------:R-:W-:Y:S01]  /*d460*/  FMNMX.FTZ R63, R76, R15, !PT ;  /* 0x0000000f4c3f7209 */ /* 0x000fe20007810000 */
[----:B------:R-:W-:Y:S02]  /*d470*/  IMAD.MOV.U32 R80, RZ, RZ, R57 ;  /* 0x000000ffff507224 */ /* 0x000fe400078e0039 */
[----:B------:R-:W-:Y:S01]  /*d480*/  FMUL.FTZ R57, R78, UR5 ;  /* 0x000000054e397c20 */ /* 0x000fe20008410000 */
[----:B------:R-:W-:Y:S02]  /*d490*/  ISETP.GT.AND P4, PT, R62, 0x9, PT ;  /* 0x000000093e00780c */ /* 0x000fe40003f84270 */
[----:B0-----:R-:W-:Y:S02]  /*d4a0*/  FMNMX.FTZ R10, R10, R61, !PT ;  /* 0x0000003d0a0a7209 */ /* 0x001fe40007810000 */
[----:B------:R-:W-:Y:S02]  /*d4b0*/  FSEL R78, R85, -INF , P5 ;  /* 0xff800000554e7808 */ /* 0x000fe40002800000 */
[----:B------:R-:W-:Y:S01]  /*d4c0*/  FMNMX.FTZ R63, R77, R63, !PT ;  /* 0x0000003f4d3f7209 */ /* 0x000fe20007810000 */
[----:B------:R-:W-:Y:S01]  /*d4d0*/  FMUL.FTZ R64, R10, R9 ;  /* 0x000000090a407220 */ /* 0x000fe20000410000 */
[----:B------:R-:W-:Y:S01]  /*d4e0*/  FMUL.FTZ R136, R58, UR5 ;  /* 0x000000053a887c20 */ /* 0x000fe20008410000 */
[----:B------:R-:W-:Y:S01]  /*d4f0*/  FSETP.NEU.FTZ.AND P3, PT, R10, -INF , PT ;  /* 0xff8000000a00780b */ /* 0x000fe20003f7d000 */
[----:B------:R-:W-:Y:S01]  /*d500*/  FMUL.FTZ R58, R79, UR5 ;  /* 0x000000054f3a7c20 */ /* 0x000fe20008410000 */
[----:B------:R-:W-:-:S02]  /*d510*/  ISETP.GT.AND P5, PT, R62, 0x10, PT ;  /* 0x000000103e00780c */ /* 0x000fc40003fa4270 */
[----:B------:R-:W-:Y:S02]  /*d520*/  FSEL R79, R84, -INF , P4 ;  /* 0xff800000544f7808 */ /* 0x000fe40002000000 */
[----:B------:R-:W-:Y:S01]  /*d530*/  FMNMX.FTZ R63, R78, R63, !PT ;  /* 0x0000003f4e3f7209 */ /* 0x000fe20007810000 */
[----:B------:R-:W-:Y:S01]  /*d540*/  FMUL.FTZ R60, R66, UR5 ;  /* 0x00000005423c7c20 */ /* 0x000fe20008410000 */
[----:B------:R-:W-:Y:S02]  /*d550*/  FSEL R64, R64, RZ, P3 ;  /* 0x000000ff40407208 */ /* 0x000fe40001800000 */
[----:B------:R-:W-:Y:S02]  /*d560*/  ISETP.GT.AND P4, PT, R62, 0x11, PT ;  /* 0x000000113e00780c */ /* 0x000fe40003f84270 */
[----:B------:R-:W-:Y:S02]  /*d570*/  FSEL R80, R80, -INF , P5 ;  /* 0xff80000050507808 */ /* 0x000fe40002800000 */
[----:B------:R-:W-:Y:S01]  /*d580*/  FMNMX.FTZ R66, R79, R63, !PT ;  /* 0x0000003f4f427209 */ /* 0x000fe20007810000 */
[----:B------:R-:W-:Y:S01]  /*d590*/  FMUL.FTZ R52, R67, UR5 ;  /* 0x0000000543347c20 */ /* 0x000fe20008410000 */
[----:B------:R-:W-:Y:S01]  /*d5a0*/  ISETP.GT.AND P5, PT, R62, 0x18, PT ;  /* 0x000000183e00780c */ /* 0x000fe20003fa4270 */
[----:B------:R-:W-:Y:S01]  /*d5b0*/  FFMA.FTZ R67, R65, R9, -R64 ;  /* 0x0000000941437223 */ /* 0x000fe20000010840 */
[----:B------:R-:W-:-:S02]  /*d5c0*/  FSEL R63, R73, -INF , P4 ;  /* 0xff800000493f7808 */ /* 0x000fc40002000000 */
[----:B------:R-:W-:Y:S01]  /*d5d0*/  FMNMX.FTZ R66, R80, R66, !PT ;  /* 0x0000004250427209 */ /* 0x000fe20007810000 */
[----:B------:R-:W0:Y:S01]  /*d5e0*/  MUFU.TANH R145, R145 ;  /* 0x0000009100917308 */ /* 0x000e220000002400 */
[----:B------:R-:W-:Y:S02]  /*d5f0*/  FSEL R65, R144, -INF , P5 ;  /* 0xff80000090417808 */ /* 0x000fe40002800000 */
[----:B------:R-:W-:Y:S01]  /*d600*/  ISETP.GT.AND P4, PT, R62, 0x19, PT ;  /* 0x000000193e00780c */ /* 0x000fe20003f84270 */
[----:B------:R-:W-:-:S04]  /*d610*/  FFMA.FTZ R150, R68, R9, -R64 ;  /* 0x0000000944967223 */ /* 0x000fc80000010840 */
[----:B------:R1:W-:Y:S01]  /*d620*/  MUFU.EX2 R144, R67 ;  /* 0x0000004300907308 */ /* 0x0003e20000000800 */
[----:B------:R-:W-:Y:S01]  /*d630*/  ISETP.GT.AND P5, PT, R62, 0x20, PT ;  /* 0x000000203e00780c */ /* 0x000fe20003fa4270 */
[----:B------:R-:W-:Y:S01]  /*d640*/  FMUL.FTZ R53, R70, UR5 ;  /* 0x0000000546357c20 */ /* 0x000fe20008410000 */
[----:B-1----:R-:W-:-:S05]  /*d650*/  FMNMX.FTZ R67, R63, R66, !PT ;  /* 0x000000423f437209 */ /* 0x002fca0007810000 */
[----:B------:R-:W1:Y:S01]  /*d660*/  MUFU.TANH R147, R147 ;  /* 0x0000009300937308 */ /* 0x000e620000002400 */
[----:B------:R-:W-:Y:S02]  /*d670*/  FSEL R66, R151, -INF , P4 ;  /* 0xff80000097427808 */ /* 0x000fe40002000000 */
[----:B------:R-:W-:Y:S02]  /*d680*/  FMNMX.FTZ R68, R65, R67, !PT ;  /* 0x0000004341447209 */ /* 0x000fe40007810000 */
[----:B------:R-:W-:Y:S02]  /*d690*/  ISETP.GT.AND P4, PT, R62, 0x21, PT ;  /* 0x000000213e00780c */ /* 0x000fe40003f84270 */
[----:B------:R-:W-:Y:S01]  /*d6a0*/  FSEL R67, R146, -INF , P5 ;  /* 0xff80000092437808 */ /* 0x000fe20002800000 */
[----:B------:R-:W2:Y:S01]  /*d6b0*/  MUFU.TANH R140, R140 ;  /* 0x0000008c008c7308 */ /* 0x000ea20000002400 */
[----:B------:R-:W-:Y:S02]  /*d6c0*/  FMNMX.FTZ R70, R66, R68, !PT ;  /* 0x0000004442467209 */ /* 0x000fe40007810000 */
[----:B------:R-:W-:-:S02]  /*d6d0*/  ISETP.GT.AND P5, PT, R62, 0x28, PT ;  /* 0x000000283e00780c */ /* 0x000fc40003fa4270 */
[----:B------:R-:W-:Y:S02]  /*d6e0*/  FSEL R68, R149, -INF , P4 ;  /* 0xff80000095447808 */ /* 0x000fe40002000000 */
[----:B------:R-:W-:Y:S01]  /*d6f0*/  FMNMX.FTZ R70, R67, R70, !PT ;  /* 0x0000004643467209 */ /* 0x000fe20007810000 */
[----:B------:R-:W-:Y:S01]  /*d700*/  MUFU.TANH R141, R141 ;  /* 0x0000008d008d7308 */ /* 0x000fe20000002400 */
[----:B------:R-:W-:Y:S01]  /*d710*/  FMUL.FTZ R54, R71, UR5 ;  /* 0x0000000547367c20 */ /* 0x000fe20008410000 */
[----:B------:R-:W-:Y:S01]  /*d720*/  FFMA.FTZ R146, R69, R9, -R64 ;  /* 0x0000000945927223 */ /* 0x000fe20000010840 */
[----:B------:R-:W-:Y:S02]  /*d730*/  ISETP.GT.AND P4, PT, R62, 0x29, PT ;  /* 0x000000293e00780c */ /* 0x000fe40003f84270 */
[----:B0-----:R-:W-:Y:S02]  /*d740*/  FSEL R69, R145, -INF , P5 ;  /* 0xff80000091457808 */ /* 0x001fe40002800000 */
[----:B------:R-:W-:Y:S01]  /*d750*/  FMNMX.FTZ R71, R68, R70, !PT ;  /* 0x0000004644477209 */ /* 0x000fe20007810000 */
[----:B------:R-:W0:Y:S01]  /*d760*/  MUFU.TANH R138, R138 ;  /* 0x0000008a008a7308 */ /* 0x000e220000002400 */
[----:B------:R-:W-:Y:S01]  /*d770*/  ISETP.GT.AND P5, PT, R62, 0x30, PT ;  /* 0x000000303e00780c */ /* 0x000fe20003fa4270 */
[----:B------:R-:W-:Y:S01]  /*d780*/  FMUL.FTZ R137, R59, UR5 ;  /* 0x000000053b897c20 */ /* 0x000fe20008410000 */
[----:B-1----:R-:W-:-:S02]  /*d790*/  FSEL R70, R147, -INF , P4 ;  /* 0xff80000093467808 */ /* 0x002fc40002000000 */
[----:B------:R-:W-:-:S03]  /*d7a0*/  FMNMX.FTZ R73, R69, R71, !PT ;  /* 0x0000004745497209 */ /* 0x000fc60007810000 */
[----:B------:R-:W1:Y:S01]  /*d7b0*/  MUFU.TANH R139, R139 ;  /* 0x0000008b008b7308 */ /* 0x000e620000002400 */
[----:B------:R-:W-:Y:S01]  /*d7c0*/  FFMA.FTZ R72, R72, R9, -R64 ;  /* 0x0000000948487223 */ /* 0x000fe20000010840 */
[----:B------:R-:W-:Y:S02]  /*d7d0*/  ISETP.GT.AND P4, PT, R62, 0x31, PT ;  /* 0x000000313e00780c */ /* 0x000fe40003f84270 */
[----:B--2---:R-:W-:Y:S02]  /*d7e0*/  FSEL R71, R140, -INF , P5 ;  /* 0xff8000008c477808 */ /* 0x004fe40002800000 */
[----:B------:R-:W-:Y:S02]  /*d7f0*/  FMNMX.FTZ R73, R70, R73, !PT ;  /* 0x0000004946497209 */ /* 0x000fe40007810000 */
[----:B------:R-:W2:Y:S01]  /*d800*/  MUFU.TANH R136, R136 ;  /* 0x0000008800887308 */ /* 0x000ea20000002400 */
[----:B------:R-:W-:Y:S01]  /*d810*/  FMUL.FTZ R55, R74, UR5 ;  /* 0x000000054a377c20 */ /* 0x000fe20008410000 */
[----:B------:R-:W-:-:S02]  /*d820*/  ISETP.GT.AND P5, PT, R62, 0x38, PT ;  /* 0x000000383e00780c */ /* 0x000fc40003fa4270 */
[----:B------:R-:W-:-:S04]  /*d830*/  FMNMX.FTZ R74, R71, R73, !PT ;  /* 0x00000049474a7209 */ /* 0x000fc80007810000 */
[----:B------:R-:W3:Y:S01]  /*d840*/  MUFU.TANH R137, R137 ;  /* 0x0000008900897308 */ /* 0x000ee20000002400 */
[----:B------:R-:W-:Y:S01]  /*d850*/  FMUL.FTZ R56, R75, UR5 ;  /* 0x000000054b387c20 */ /* 0x000fe20008410000 */
[----:B0-----:R-:W-:-:S06]  /*d860*/  FSEL R73, R138, -INF , P5 ;  /* 0xff8000008a497808 */ /* 0x001fcc0002800000 */
[----:B------:R0:W-:Y:S01]  /*d870*/  MUFU.EX2 R140, R72 ;  /* 0x00000048008c7308 */ /* 0x0001e20000000800 */
[----:B------:R-:W-:Y:S01]  /*d880*/  WARPGROUP.ARRIVE ;  /* 0x00000000000079c5 */ /* 0x000fe20000000000 */
[----:B------:R-:W-:Y:S01]  /*d890*/  FFMA.FTZ R142, R48, R9, -R64 ;  /* 0x00000009308e7223 */ /* 0x000fe20000010840 */
[----:B------:R-:W-:Y:S01]  /*d8a0*/  ISETP.GT.AND P5, PT, R62, 0x40, PT ;  /* 0x000000403e00780c */ /* 0x000fe20003fa4270 */
[----:B------:R-:W-:-:S03]  /*d8b0*/  FMUL.FTZ R81, R83, UR5 ;  /* 0x0000000553517c20 */ /* 0x000fc60008410000 */
[----:B------:R-:W-:Y:S01]  /*d8c0*/  HGMMA.64x64x16.F32.BF16 R88, R132, gdesc[UR8].tnspB, R88, gsb0 ;  /* 0x40e0000884587df0 */ /* 0x000fe20008001858 */
[----:B0-----:R-:W-:Y:S01]  /*d8d0*/  FSEL R72, R141, -INF , P4 ;  /* 0xff8000008d487808 */ /* 0x001fe20002000000 */
[----:B------:R-:W0:Y:S01]  /*d8e0*/  MUFU.TANH R49, R49 ;  /* 0x0000003100317308 */ /* 0x000e220000002400 */
[----:B------:R-:W-:Y:S02]  /*d8f0*/  ISETP.GT.AND P4, PT, R62, 0x39, PT ;  /* 0x000000393e00780c */ /* 0x000fe40003f84270 */
[----:B------:R-:W-:Y:S02]  /*d900*/  FMNMX.FTZ R75, R72, R74, !PT ;  /* 0x0000004a484b7209 */ /* 0x000fe40007810000 */
[----:B-1----:R-:W-:Y:S02]  /*d910*/  FSEL R74, R139, -INF , P4 ;  /* 0xff8000008b4a7808 */ /* 0x002fe40002000000 */
[----:B------:R-:W-:Y:S01]  /*d920*/  FMNMX.FTZ R48, R73, R75, !PT ;  /* 0x0000004b49307209 */ /* 0x000fe20007810000 */
[----:B------:R-:W1:Y:S01]  /*d930*/  MUFU.TANH R50, R50 ;  /* 0x0000003200327308 */ /* 0x000e620000002400 */
[----:B------:R-:W-:-:S02]  /*d940*/  ISETP.GT.AND P4, PT, R62, 0x41, PT ;  /* 0x000000413e00780c */ /* 0x000fc40003f84270 */
[----:B--2---:R-:W-:Y:S02]  /*d950*/  FSEL R75, R136, -INF , P5 ;  /* 0xff800000884b7808 */ /* 0x004fe40002800000 */
[----:B------:R-:W-:-:S03]  /*d960*/  FMNMX.FTZ R83, R74, R48, !PT ;  /* 0x000000304a537209 */ /* 0x000fc60007810000 */
[----:B------:R-:W2:Y:S01]  /*d970*/  MUFU.TANH R60, R60 ;  /* 0x0000003c003c7308 */ /* 0x000ea20000002400 */
[----:B------:R-:W-:Y:S02]  /*d980*/  ISETP.GT.AND P5, PT, R62, 0x48, PT ;  /* 0x000000483e00780c */ /* 0x000fe40003fa4270 */
[----:B---3--:R-:W-:Y:S02]  /*d990*/  FSEL R48, R137, -INF , P4 ;  /* 0xff80000089307808 */ /* 0x008fe40002000000 */
[----:B------:R-:W-:-:S03]  /*d9a0*/  FMNMX.FTZ R83, R75, R83, !PT ;  /* 0x000000534b537209 */ /* 0x000fc60007810000 */
[----:B------:R-:W3:Y:S01]  /*d9b0*/  MUFU.TANH R52, R52 ;  /* 0x0000003400347308 */ /* 0x000ee20000002400 */
[----:B------:R-:W-:Y:S02]  /*d9c0*/  ISETP.GT.AND P4, PT, R62, 0x49, PT ;  /* 0x000000493e00780c */ /* 0x000fe40003f84270 */
[----:B0-----:R-:W-:Y:S02]  /*d9d0*/  FSEL R49, R49, -INF , P5 ;  /* 0xff80000031317808 */ /* 0x001fe40002800000 */
[----:B------:R-:W-:-:S03]  /*d9e0*/  FMNMX.FTZ R83, R48, R83, !PT ;  /* 0x0000005330537209 */ /* 0x000fc60007810000 */
[----:B------:R-:W0:Y:S01]  /*d9f0*/  MUFU.TANH R53, R53 ;  /* 0x0000003500357308 */ /* 0x000e220000002400 */
[----:B------:R-:W-:Y:S02]  /*da00*/  ISETP.GT.AND P5, PT, R62, 0x50, PT ;  /* 0x000000503e00780c */ /* 0x000fe40003fa4270 */
[----:B-1----:R-:W-:Y:S02]  /*da10*/  FSEL R50, R50, -INF , P4 ;  /* 0xff80000032327808 */ /* 0x002fe40002000000 */
[----:B------:R-:W-:-:S03]  /*da20*/  FMNMX.FTZ R83, R49, R83, !PT ;  /* 0x0000005331537209 */ /* 0x000fc60007810000 */
[----:B------:R-:W1:Y:S01]  /*da30*/  MUFU.TANH R54, R54 ;  /* 0x0000003600367308 */ /* 0x000e620000002400 */
[----:B------:R-:W-:Y:S01]  /*da40*/  FFMA.FTZ R136, R51, R9, -R64 ;  /* 0x0000000933887223 */ /* 0x000fe20000010840 */
[----:B------:R-:W-:Y:S02]  /*da50*/  ISETP.GT.AND P4, PT, R62, 0x51, PT ;  /* 0x000000513e00780c */ /* 0x000fe40003f84270 */
[----:B--2---:R-:W-:Y:S02]  /*da60*/  FSEL R51, R60, -INF , P5 ;  /* 0xff8000003c337808 */ /* 0x004fe40002800000 */
[----:B------:R-:W-:Y:S02]  /*da70*/  FMNMX.FTZ R83, R50, R83, !PT ;  /* 0x0000005332537209 */ /* 0x000fe40007810000 */
[----:B------:R-:W2:Y:S01]  /*da80*/  MUFU.TANH R55, R55 ;  /* 0x0000003700377308 */ /* 0x000ea20000002400 */
[----:B------:R-:W-:Y:S02]  /*da90*/  ISETP.GT.AND P5, PT, R62, 0x58, PT ;  /* 0x000000583e00780c */ /* 0x000fe40003fa4270 */
[----:B---3--:R-:W-:-:S02]  /*daa0*/  FSEL R52, R52, -INF , P4 ;  /* 0xff80000034347808 */ /* 0x008fc40002000000 */
[----:B------:R-:W-:-:S03]  /*dab0*/  FMNMX.FTZ R83, R51, R83, !PT ;  /* 0x0000005333537209 */ /* 0x000fc60007810000 */
[----:B------:R-:W3:Y:S01]  /*dac0*/  MUFU.TANH R56, R56 ;  /* 0x0000003800387308 */ /* 0x000ee20000002400 */
[----:B------:R-:W-:Y:S01]  /*dad0*/  ISETP.GT.AND P4, PT, R62, 0x59, PT ;  /* 0x000000593e00780c */ /* 0x000fe20003f84270 */
[----:B------:R-:W-:Y:S01]  /*dae0*/  FMUL.FTZ R59, R82, UR5 ;  /* 0x00000005523b7c20 */ /* 0x000fe20008410000 */
[----:B0-----:R-:W-:Y:S02]  /*daf0*/  FSEL R53, R53, -INF , P5 ;  /* 0xff80000035357808 */ /* 0x001fe40002800000 */
[----:B------:R-:W-:-:S03]  /*db00*/  FMNMX.FTZ R83, R52, R83, !PT ;  /* 0x0000005334537209 */ /* 0x000fc60007810000 */
[----:B------:R-:W0:Y:S01]  /*db10*/  MUFU.TANH R57, R57 ;  /* 0x0000003900397308 */ /* 0x000e220000002400 */
[----:B------:R-:W-:Y:S02]  /*db20*/  ISETP.GT.AND P5, PT, R62, 0x60, PT ;  /* 0x000000603e00780c */ /* 0x000fe40003fa4270 */
        /* <DEDUP_REMOVED lines=21> */
[----:B------:R-:W-:Y:S02]  /*dc80*/  ISETP.GT.AND P4, PT, R62, 0x71, PT ;  /* 0x000000713e00780c */ /* 0x000fe40003f84270 */
[----:B--2---:R-:W-:Y:S02]  /*dc90*/  FSEL R59, R59, -INF , P5 ;  /* 0xff8000003b3b7808 */ /* 0x004fe40002800000 */
[----:B------:R-:W-:Y:S02]  /*dca0*/  FMNMX.FTZ R83, R58, R83, !PT ;  /* 0x000000533a537209 */ /* 0x000fe40007810000 */
[----:B------:R-:W-:Y:S02]  /*dcb0*/  ISETP.GT.AND P5, PT, R62, 0x78, PT ;  /* 0x000000783e00780c */ /* 0x000fe40003fa4270 */
[----:B---3--:R-:W-:Y:S02]  /*dcc0*/  FSEL R60, R81, -INF , P4 ;  /* 0xff800000513c7808 */ /* 0x008fe40002000000 */
[----:B------:R-:W-:-:S02]  /*dcd0*/  FMNMX.FTZ R83, R59, R83, !PT ;  /* 0x000000533b537209 */ /* 0x000fc40007810000 */
[----:B------:R-:W-:Y:S02]  /*dce0*/  ISETP.GT.AND P4, PT, R62, 0x79, PT ;  /* 0x000000793e00780c */ /* 0x000fe40003f84270 */
[----:B0-----:R-:W-:Y:S02]  /*dcf0*/  FSEL R61, R61, -INF , P5 ;  /* 0xff8000003d3d7808 */ /* 0x001fe40002800000 */
[----:B------:R-:W-:Y:S02]  /*dd00*/  FMNMX.FTZ R83, R60, R83, !PT ;  /* 0x000000533c537209 */ /* 0x000fe40007810000 */
[----:B-1----:R-:W-:Y:S02]  /*dd10*/  FSEL R62, R82, -INF , P4 ;  /* 0xff800000523e7808 */ /* 0x002fe40002000000 */
[----:B------:R-:W-:Y:S01]  /*dd20*/  FMNMX.FTZ R81, R61, R83, !PT ;  /* 0x000000533d517209 */ /* 0x000fe20007810000 */
[----:B------:R-:W-:-:S03]  /*dd30*/  WARPGROUP.DEPBAR.LE gsb0, 0x0 ;  /* 0x00008000000079c5 */ /* 0x000fc60000010000 */
[----:B------:R-:W-:Y:S01]  /*dd40*/  FMNMX.FTZ R81, R62, R81, !PT ;  /* 0x000000513e517209 */ /* 0x000fe20007810000 */
[-CC-:B------:R-:W-:Y:S01]  /*dd50*/  FFMA.FTZ R134, R36, R9.reuse, -R64.reuse ;  /* 0x0000000924867223 */ /* 0x180fe20000010840 */
[----:B------:R-:W-:-:S03]  /*dd60*/  FFMA.FTZ R36, R32, R9, -R64 ;  /* 0x0000000920247223 */ /* 0x000fc60000010840 */
[----:B------:R-:W0:Y:S01]  /*dd70*/  SHFL.BFLY PT, R32, R81, 0x2, 0x1f ;  /* 0x0c401f0051207f89 */ /* 0x000e2200000e0000 */
[-CC-:B------:R-:W-:Y:S01]  /*dd80*/  FFMA.FTZ R138, R47, R9.reuse, -R64.reuse ;  /* 0x000000092f8a7223 */ /* 0x180fe20000010840 */
[----:B------:R-:W-:Y:S01]  /*dd90*/  FFMA.FTZ R132, R46, R9, -R64 ;  /* 0x000000092e847223 */ /* 0x000fe20000010840 */
[----:B0-----:R-:W-:-:S05]  /*dda0*/  FMNMX.FTZ R81, R81, R32, !PT ;  /* 0x0000002051517209 */ /* 0x001fca0007810000 */
[----:B------:R-:W0:Y:S01]  /*ddb0*/  SHFL.BFLY PT, R82, R81, 0x1, 0x1f ;  /* 0x0c201f0051527f89 */ /* 0x000e2200000e0000 */
[----:B------:R-:W-:Y:S02]  /*ddc0*/  VIADD R46, R8, 0x280 ;  /* 0x00000280082e7836 */ /* 0x000fe40000000000 */
[----:B------:R-:W-:Y:S02]  /*ddd0*/  IMAD.MOV.U32 R47, RZ, RZ, 0x40000040 ;  /* 0x40000040ff2f7424 */ /* 0x000fe400078e00ff */
[----:B------:R-:W-:Y:S01]  /*dde0*/  FFMA.FTZ R32, R11, R9, -R64 ;  /* 0x000000090b207223 */ /* 0x000fe20000010840 */
[----:B------:R-:W-:Y:S02]  /*ddf0*/  R2UR UR10, R46 ;  /* 0x000000002e0a72ca */ /* 0x000fe400000e0000 */
[----:B------:R-:W-:Y:S01]  /*de00*/  R2UR UR11, R47 ;  /* 0x000000002f0b72ca */ /* 0x000fe200000e0000 */
[----:B------:R-:W-:Y:S01]  /*de10*/  WARPGROUP.ARRIVE ;  /* 0x00000000000079c5 */ /* 0x000fe20000000000 */
[----:B0-----:R-:W-:-:S11]  /*de20*/  FMNMX.FTZ R11, R81, R82, !PT ;  /* 0x00000052510b7209 */ /* 0x001fd60007810000 */
[----:B------:R-:W-:Y:S01]  /*de30*/  HGMMA.64x64x16.F32.BF16 R88, R128, gdesc[UR8].tnspB, R88, gsb0 ;  /* 0x40e0000880587df0 */ /* 0x000fe20008001858 */
[C---:B------:R-:W-:Y:S01]  /*de40*/  FSETP.NEU.FTZ.AND P4, PT, R11.reuse, -INF , PT ;  /* 0xff8000000b00780b */ /* 0x040fe20003f9d000 */
[----:B------:R-:W-:-:S05]  /*de50*/  FMUL.FTZ R82, R11, R9 ;  /* 0x000000090b527220 */ /* 0x000fca0000410000 */
[----:B------:R-:W-:-:S05]  /*de60*/  FSEL R82, R82, RZ, P4 ;  /* 0x000000ff52527208 */ /* 0x000fca0002000000 */
[-CC-:B------:R-:W-:Y:S01]  /*de70*/  FFMA.FTZ R141, R67, R9.reuse, -R82.reuse ;  /* 0x00000009438d7223 */ /* 0x180fe20000010852 */
[----:B------:R-:W-:Y:S01]  /*de80*/  FFMA.FTZ R67, R70, R9, -R82 ;  /* 0x0000000946437223 */ /* 0x000fe20000010852 */
[----:B------:R-:W-:Y:S01]  /*de90*/  FSEL R70, R10, RZ, P3 ;  /* 0x000000ff0a467208 */ /* 0x000fe20001800000 */
[----:B------:R-:W-:-:S04]  /*dea0*/  VIADD R46, R8, 0x300 ;  /* 0x00000300082e7836 */ /* 0x000fc80000000000 */
[----:B------:R-:W-:Y:S01]  /*deb0*/  FADD.FTZ R70, -R70, R13 ;  /* 0x0000000d46467221 */ /* 0x000fe20000010100 */
[----:B------:R-:W-:Y:S01]  /*dec0*/  R2UR UR10, R46 ;  /* 0x000000002e0a72ca */ /* 0x000fe200000e0000 */
[----:B------:R-:W-:Y:S02]  /*ded0*/  VIADD R46, R8, 0x380 ;  /* 0x00000380082e7836 */ /* 0x000fe40000000000 */
[----:B------:R-:W-:Y:S02]  /*dee0*/  FMUL.FTZ R8, R70, R9 ;  /* 0x0000000946087220 */ /* 0x000fe40000410000 */
[----:B------:R-:W2:Y:S01]  /*def0*/  LDL R70, [R1+0x34] ;  /* 0x0000340001467983 */ /* 0x000ea20000100800 */
[----:B------:R-:W-:-:S05]  /*df00*/  IMAD.MOV.U32 R47, RZ, RZ, 0x40000040 ;  /* 0x40000040ff2f7424 */ /* 0x000fca00078e00ff */
[----:B------:R-:W-:Y:S01]  /*df10*/  R2UR UR11, R47 ;  /* 0x000000002f0b72ca */ /* 0x000fe200000e0000 */
[----:B------:R-:W-:Y:S02]  /*df20*/  WARPGROUP.DEPBAR.LE gsb0, 0x0 ;  /* 0x00008000000079c5 */ /* 0x000fe40000010000 */
[----:B------:R-:W-:-:S10]  /*df30*/  WARPGROUP.ARRIVE ;  /* 0x00000000000079c5 */ /* 0x000fd40000000000 */
[----:B------:R-:W-:Y:S01]  /*df40*/  HGMMA.64x64x16.F32.BF16 R88, R124, gdesc[UR8].tnspB, R88, gsb0 ;  /* 0x40e000087c587df0 */ /* 0x000fe20008001858 */
[----:B------:R-:W-:-:S05]  /*df50*/  FSEL R47, R11, RZ, P4 ;  /* 0x000000ff0b2f7208 */ /* 0x000fca0002000000 */
[----:B------:R-:W-:Y:S01]  /*df60*/  FADD.FTZ R13, -R47, R15 ;  /* 0x0000000f2f0d7221 */ /* 0x000fe20000010100 */
[----:B------:R-:W-:Y:S01]  /*df70*/  IMAD.MOV.U32 R47, RZ, RZ, 0x40000040 ;  /* 0x40000040ff2f7424 */ /* 0x000fe200078e00ff */
[----:B------:R-:W-:-:S04]  /*df80*/  R2UR UR10, R46 ;  /* 0x000000002e0a72ca */ /* 0x000fc800000e0000 */
[----:B------:R-:W-:Y:S01]  /*df90*/  R2UR UR11, R47 ;  /* 0x000000002f0b72ca */ /* 0x000fe200000e0000 */
[----:B------:R-:W0:Y:S01]  /*dfa0*/  S2R R85, SR_TID.X ;  /* 0x0000000000557919 */ /* 0x000e220000002100 */
[-C--:B------:R-:W-:Y:S01]  /*dfb0*/  FFMA.FTZ R44, R44, R9.reuse, -R64 ;  /* 0x000000092c2c7223 */ /* 0x080fe20000010840 */
[-C--:B------:R-:W-:Y:S01]  /*dfc0*/  FFMA.FTZ R149, R76, R9.reuse, -R82 ;  /* 0x000000094c957223 */ /* 0x080fe20000010852 */
[-C--:B------:R-:W-:Y:S01]  /*dfd0*/  FMUL.FTZ R13, R13, R9.reuse ;  /* 0x000000090d0d7220 */ /* 0x080fe20000410000 */
        /* <DEDUP_REMOVED lines=13> */
[----:B------:R-:W-:Y:S01]  /*e0b0*/  FFMA.FTZ R28, R28, R9, -R64 ;  /* 0x000000091c1c7223 */ /* 0x000fe20000010840 */
[----:B------:R-:W-:-:S02]  /*e0c0*/  WARPGROUP.DEPBAR.LE gsb0, 0x0 ;  /* 0x00008000000079c5 */ /* 0x000fc40000010000 */
[----:B------:R-:W-:-:S06]  /*e0d0*/  WARPGROUP.ARRIVE ;  /* 0x00000000000079c5 */ /* 0x000fcc0000000000 */
[----:B------:R-:W-:Y:S01]  /*e0e0*/  HGMMA.64x64x16.F32.BF16 R88, R120, gdesc[UR8].tnspB, R88, gsb0 ;  /* 0x40e0000878587df0 */ /* 0x000fe20008001858 */
[-CC-:B------:R-:W-:Y:S01]  /*e0f0*/  FFMA.FTZ R29, R29, R9.reuse, -R64.reuse ;  /* 0x000000091d1d7223 */ /* 0x180fe20000010840 */
[-CC-:B------:R-:W-:Y:S01]  /*e100*/  FFMA.FTZ R30, R30, R9.reuse, -R64.reuse ;  /* 0x000000091e1e7223 */ /* 0x180fe20000010840 */
[-CC-:B------:R-:W-:Y:S01]  /*e110*/  FFMA.FTZ R31, R31, R9.reuse, -R64.reuse ;  /* 0x000000091f1f7223 */ /* 0x180fe20000010840 */
[-CC-:B------:R-:W-:Y:S01]  /*e120*/  FFMA.FTZ R33, R33, R9.reuse, -R64.reuse ;  /* 0x0000000921217223 */ /* 0x180fe20000010840 */
[-CC-:B------:R-:W-:Y:S01]  /*e130*/  FFMA.FTZ R34, R34, R9.reuse, -R64.reuse ;  /* 0x0000000922227223 */ /* 0x180fe20000010840 */
[-C--:B------:R-:W-:Y:S01]  /*e140*/  FFMA.FTZ R35, R35, R9.reuse, -R64 ;  /* 0x0000000923237223 */ /* 0x080fe20000010840 */
[-CC-:B------:R-:W-:Y:S01]  /*e150*/  FFMA.FTZ R64, R77, R9.reuse, -R82.reuse ;  /* 0x000000094d407223 */ /* 0x180fe20000010852 */
[----:B------:R-:W-:Y:S01]  /*e160*/  MUFU.EX2 R44, R44 ;  /* 0x0000002c002c7308 */ /* 0x000fe20000000800 */
[----:B------:R-:W-:-:S07]  /*e170*/  FFMA.FTZ R151, R78, R9, -R82 ;  /* 0x000000094e977223 */ /* 0x000fce0000010852 */
[----:B------:R-:W1:Y:S01]  /*e180*/  MUFU.EX2 R8, R8 ;  /* 0x0000000800087308 */ /* 0x000e620000000800 */
[----:B------:R-:W-:-:S07]  /*e190*/  FFMA.FTZ R76, R79, R9, -R82 ;  /* 0x000000094f4c7223 */ /* 0x000fce0000010852 */
[----:B------:R-:W-:Y:S08]  /*e1a0*/  MUFU.EX2 R149, R149 ;  /* 0x0000009500957308 */ /* 0x000ff00000000800 */
[----:B------:R-:W3:Y:S01]  /*e1b0*/  MUFU.EX2 R13, R13 ;  /* 0x0000000d000d7308 */ /* 0x000ee20000000800 */
[----:B0-----:R-:W-:-:S07]  /*e1c0*/  SHF.R.U32.HI R84, RZ, 0x7, R85 ;  /* 0x00000007ff547819 */ /* 0x001fce0000011655 */
[----:B------:R-:W0:Y:S01]  /*e1d0*/  MUFU.EX2 R148, R148 ;  /* 0x0000009400947308 */ /* 0x000e220000000800 */
[----:B------:R-:W-:-:S07]  /*e1e0*/  FFMA.FTZ R145, R80, R9, -R82 ;  /* 0x0000000950917223 */ /* 0x000fce0000010852 */
[----:B------:R-:W4:Y:S01]  /*e1f0*/  MUFU.EX2 R64, R64 ;  /* 0x0000004000407308 */ /* 0x000f220000000800 */
[----:B------:R-:W-:-:S07]  /*e200*/  @!P1 IMAD R46, R18, 0x8, R2 ;  /* 0x00000008122e9824 */ /* 0x000fce00078e0202 */
[----:B------:R-:W5:Y:S01]  /*e210*/  MUFU.EX2 R150, R150 ;  /* 0x0000009600967308 */ /* 0x000f620000000800 */
[----:B------:R-:W-:Y:S02]  /*e220*/  VIADD R15, R84, 0x9 ;  /* 0x00000009540f7836 */ /* 0x000fe40000000000 */
[----:B------:R-:W-:-:S05]  /*e230*/  FFMA.FTZ R63, R63, R9, -R82 ;  /* 0x000000093f3f7223 */ /* 0x000fca0000010852 */
[----:B------:R-:W5:Y:S01]  /*e240*/  MUFU.EX2 R151, R151 ;  /* 0x0000009700977308 */ /* 0x000f620000000800 */
[----:B------:R-:W-:Y:S01]  /*e250*/  ISETP.GE.U32.AND P3, PT, R85, 0x180, PT ;  /* 0x000001805500780c */ /* 0x000fe20003f66070 */
[----:B------:R-:W-:Y:S02]  /*e260*/  @!P1 VIADD R46, R46, 0x16840 ;  /* 0x000168402e2e9836 */ /* 0x000fe40000000000 */
[----:B-1----:R-:W-:-:S04]  /*e270*/  FFMA.FTZ R3, R8, R3, R44 ;  /* 0x0000000308037223 */ /* 0x002fc8000001002c */
[----:B------:R-:W1:Y:S01]  /*e280*/  MUFU.EX2 R45, R45 ;  /* 0x0000002d002d7308 */ /* 0x000e620000000800 */
[----:B---3--:R-:W-:Y:S01]  /*e290*/  FFMA.FTZ R0, R13, R0, R149 ;  /* 0x000000000d007223 */ /* 0x008fe20000010095 */
[----:B------:R-:W-:-:S06]  /*e2a0*/  FFMA.FTZ R147, R65, R9, -R82 ;  /* 0x0000000941937223 */ /* 0x000fcc0000010852 */
[----:B------:R-:W3:Y:S01]  /*e2b0*/  MUFU.EX2 R76, R76 ;  /* 0x0000004c004c7308 */ /* 0x000ee20000000800 */
[----:B------:R-:W-:Y:S01]  /*e2c0*/  SEL R47, R15, 0x9, !P3 ;  /* 0x000000090f2f7807 */ /* 0x000fe20005800000 */
[----:B------:R-:W-:Y:S01]  /*e2d0*/  @!P1 IMAD R14, R14, 0x8, R2 ;  /* 0x000000080e0e9824 */ /* 0x000fe200078e0202 */
[----:B------:R-:W-:-:S05]  /*e2e0*/  @!P1 PRMT R46, RZ, 0x654, R46 ;  /* 0x00000654ff2e9816 */ /* 0x000fca000000002e */
[----:B------:R-:W-:Y:S01]  /*e2f0*/  MUFU.EX2 R43, R43 ;  /* 0x0000002b002b7308 */ /* 0x000fe20000000800 */
[----:B0-----:R-:W-:Y:S01]  /*e300*/  FADD.FTZ R3, R148, R3 ;  /* 0x0000000394037221 */ /* 0x001fe20000010000 */
[----:B----4-:R-:W-:-:S06]  /*e310*/  FADD.FTZ R0, R64, R0 ;  /* 0x0000000040007221 */ /* 0x010fcc0000010000 */
[----:B------:R-:W0:Y:S01]  /*e320*/  MUFU.EX2 R145, R145 ;  /* 0x0000009100917308 */ /* 0x000e220000000800 */
[----:B------:R-:W-:Y:S01]  /*e330*/  FFMA.FTZ R65, R66, R9, -R82 ;  /* 0x0000000942417223 */ /* 0x000fe20000010852 */
[----:B------:R-:W-:Y:S02]  /*e340*/  WARPGROUP.DEPBAR.LE gsb0, 0x0 ;  /* 0x00008000000079c5 */ /* 0x000fe40000010000 */
[----:B------:R-:W-:Y:S01]  /*e350*/  @!P1 VIADD R14, R14, 0x16860 ;  /* 0x000168600e0e9836 */ /* 0x000fe20000000000 */
[----:B------:R4:W-:Y:S06]  /*e360*/  BAR.ARV R47, 0x100 ;  /* 0x0004002f0000751d */ /* 0x0009ec0000002000 */
[----:B------:R-:W4:Y:S01]  /*e370*/  MUFU.EX2 R63, R63 ;  /* 0x0000003f003f7308 */ /* 0x000f220000000800 */
[----:B------:R1:W-:Y:S01]  /*e380*/  @!P1 SYNCS.ARRIVE.TRANS64.RED.A1T0 RZ, [R46+URZ], RZ ;  /* 0x000000ff2eff99a7 */ /* 0x0003e2000810043f */
[----:B-----5:R-:W-:Y:S01]  /*e390*/  FADD.FTZ R3, R150, R3 ;  /* 0x0000000396037221 */ /* 0x020fe20000010000 */
[----:B------:R-:W-:-:S05]  /*e3a0*/  @!P1 PRMT R14, RZ, 0x654, R14 ;  /* 0x00000654ff0e9816 */ /* 0x000fca000000000e */
[----:B------:R-:W5:Y:S01]  /*e3b0*/  MUFU.EX2 R42, R42 ;  /* 0x0000002a002a7308 */ /* 0x000f620000000800 */
[----:B-1----:R-:W-:Y:S01]  /*e3c0*/  FADD.FTZ R46, R151, R0 ;  /* 0x00000000972e7221 */ /* 0x002fe20000010000 */
[----:B------:R-:W-:-:S06]  /*e3d0*/  FADD.FTZ R3, R45, R3 ;  /* 0x000000032d037221 */ /* 0x000fcc0000010000 */
[----:B------:R-:W1:Y:S01]  /*e3e0*/  MUFU.EX2 R147, R147 ;  /* 0x0000009300937308 */ /* 0x000e620000000800 */
[----:B---3--:R-:W-:Y:S01]  /*e3f0*/  FADD.FTZ R46, R76, R46 ;  /* 0x0000002e4c2e7221 */ /* 0x008fe20000010000 */
[----:B------:R-:W-:Y:S01]  /*e400*/  FFMA.FTZ R66, R68, R9, -R82 ;  /* 0x0000000944427223 */ /* 0x000fe20000010852 */
[----:B------:R3:W-:Y:S05]  /*e410*/  @!P1 SYNCS.ARRIVE.TRANS64.RED.A1T0 RZ, [R14+URZ], RZ ;  /* 0x000000ff0eff99a7 */ /* 0x0007ea000810043f */
[----:B------:R-:W1:Y:S01]  /*e420*/  MUFU.EX2 R146, R146 ;  /* 0x0000009200927308 */ /* 0x000e620000000800 */
[----:B0-----:R-:W-:Y:S01]  /*e430*/  FADD.FTZ R46, R145, R46 ;  /* 0x0000002e912e7221 */ /* 0x001fe20000010000 */
[----:B---3--:R-:W-:-:S06]  /*e440*/  FADD.FTZ R14, R43, R3 ;  /* 0x000000032b0e7221 */ /* 0x008fcc0000010000 */
[----:B------:R-:W0:Y:S01]  /*e450*/  MUFU.EX2 R65, R65 ;  /* 0x0000004100417308 */ /* 0x000e220000000800 */
[----:B------:R-:W-:Y:S01]  /*e460*/  FFMA.FTZ R143, R69, R9, -R82 ;  /* 0x00000009458f7223 */ /* 0x000fe20000010852 */
[----:B------:R-:W-:Y:S01]  /*e470*/  FADD.FTZ R14, R144, R14 ;  /* 0x0000000e900e7221 */ /* 0x000fe20000010000 */
[----:B----4-:R-:W-:-:S05]  /*e480*/  FADD.FTZ R46, R63, R46 ;  /* 0x0000002e3f2e7221 */ /* 0x010fca0000010000 */
[----:B------:R-:W3:Y:S01]  /*e490*/  MUFU.EX2 R141, R141 ;  /* 0x0000008d008d7308 */ /* 0x000ee20000000800 */
[----:B-----5:R-:W-:Y:S01]  /*e4a0*/  FADD.FTZ R47, R42, R14 ;  /* 0x0000000e2a2f7221 */ /* 0x020fe20000010000 */
[----:B-1----:R-:W-:-:S06]  /*e4b0*/  FADD.FTZ R46, R147, R46 ;  /* 0x0000002e932e7221 */ /* 0x002fcc0000010000 */
[----:B------:R-:W1:Y:S01]  /*e4c0*/  MUFU.EX2 R41, R41 ;  /* 0x0000002900297308 */ /* 0x000e620000000800 */
[----:B------:R-:W-:-:S07]  /*e4d0*/  FFMA.FTZ R137, R71, R9, -R82 ;  /* 0x0000000947897223 */ /* 0x000fce0000010852 */
[----:B------:R-:W4:Y:S01]  /*e4e0*/  MUFU.EX2 R66, R66 ;  /* 0x0000004200427308 */ /* 0x000f220000000800 */
[----:B------:R-:W-:Y:S01]  /*e4f0*/  FADD.FTZ R47, R146, R47 ;  /* 0x0000002f922f7221 */ /* 0x000fe20000010000 */
[----:B0-----:R-:W-:-:S06]  /*e500*/  FADD.FTZ R46, R65, R46 ;  /* 0x0000002e412e7221 */ /* 0x001fcc0000010000 */
[----:B------:R-:W0:Y:S01]  /*e510*/  MUFU.EX2 R142, R142 ;  /* 0x0000008e008e7308 */ /* 0x000e220000000800 */
[----:B------:R-:W-:-:S07]  /*e520*/  FFMA.FTZ R68, R72, R9, -R82 ;  /* 0x0000000948447223 */ /* 0x000fce0000010852 */
[----:B------:R-:W5:Y:S01]  /*e530*/  MUFU.EX2 R143, R143 ;  /* 0x0000008f008f7308 */ /* 0x000f620000000800 */
[----:B------:R-:W-:Y:S01]  /*e540*/  FADD.FTZ R47, R140, R47 ;  /* 0x0000002f8c2f7221 */ /* 0x000fe20000010000 */
[----:B---3--:R-:W-:-:S06]  /*e550*/  FADD.FTZ R46, R141, R46 ;  /* 0x0000002e8d2e7221 */ /* 0x008fcc0000010000 */
[----:B------:R-:W3:Y:S01]  /*e560*/  MUFU.EX2 R40, R40 ;  /* 0x0000002800287308 */ /* 0x000ee20000000800 */
[----:B------:R-:W-:-:S07]  /*e570*/  FFMA.FTZ R139, R73, R9, -R82 ;  /* 0x00000009498b7223 */ /* 0x000fce0000010852 */
[----:B------:R-:W3:Y:S01]  /*e580*/  MUFU.EX2 R67, R67 ;  /* 0x0000004300437308 */ /* 0x000ee20000000800 */
[----:B-1----:R-:W-:Y:S01]  /*e590*/  FADD.FTZ R47, R41, R47 ;  /* 0x0000002f292f7221 */ /* 0x002fe20000010000 */
[----:B----4-:R-:W-:-:S06]  /*e5a0*/  FADD.FTZ R46, R66, R46 ;  /* 0x0000002e422e7221 */ /* 0x010fcc0000010000 */
[----:B------:R-:W1:Y:S01]  /*e5b0*/  MUFU.EX2 R136, R136 ;  /* 0x0000008800887308 */ /* 0x000e620000000800 */
[----:B------:R-:W-:-:S07]  /*e5c0*/  FFMA.FTZ R69, R74, R9, -R82 ;  /* 0x000000094a457223 */ /* 0x000fce0000010852 */
[----:B------:R-:W4:Y:S01]  /*e5d0*/  MUFU.EX2 R137, R137 ;  /* 0x0000008900897308 */ /* 0x000f220000000800 */
[----:B0-----:R-:W-:Y:S01]  /*e5e0*/  FADD.FTZ R47, R142, R47 ;  /* 0x0000002f8e2f7221 */ /* 0x001fe20000010000 */
[----:B-----5:R-:W-:-:S06]  /*e5f0*/  FADD.FTZ R46, R143, R46 ;  /* 0x0000002e8f2e7221 */ /* 0x020fcc0000010000 */
[----:B------:R-:W0:Y:S01]  /*e600*/  MUFU.EX2 R39, R39 ;  /* 0x0000002700277308 */ /* 0x000e220000000800 */
[----:B------:R-:W-:-:S07]  /*e610*/  FFMA.FTZ R133, R75, R9, -R82 ;  /* 0x000000094b857223 */ /* 0x000fce0000010852 */
[----:B------:R-:W5:Y:S01]  /*e620*/  MUFU.EX2 R68, R68 ;  /* 0x0000004400447308 */ /* 0x000f620000000800 */
[----:B---3--:R-:W-:Y:S01]  /*e630*/  FADD.FTZ R47, R40, R47 ;  /* 0x0000002f282f7221 */ /* 0x008fe20000010000 */
[----:B------:R-:W-:-:S06]  /*e640*/  FADD.FTZ R46, R67, R46 ;  /* 0x0000002e432e7221 */ /* 0x000fcc0000010000 */
[----:B------:R-:W3:Y:S08]  /*e650*/  MUFU.EX2 R138, R138 ;  /* 0x0000008a008a7308 */ /* 0x000ef00000000800 */
[----:B------:R-:W2:Y:S01]  /*e660*/  MUFU.EX2 R139, R139 ;  /* 0x0000008b008b7308 */ /* 0x000ea20000000800 */
[----:B------:R-:W-:Y:S01]  /*e670*/  FFMA.FTZ R48, R48, R9, -R82 ;  /* 0x0000000930307223 */ /* 0x000fe20000010852 */
[----:B-1----:R-:W-:-:S06]  /*e680*/  FADD.FTZ R47, R136, R47 ;  /* 0x0000002f882f7221 */ /* 0x002fcc0000010000 */
[----:B------:R-:W1:Y:S01]  /*e690*/  MUFU.EX2 R38, R38 ;  /* 0x0000002600267308 */ /* 0x000e620000000800 */
[----:B----4-:R-:W-:Y:S01]  /*e6a0*/  FADD.FTZ R46, R137, R46 ;  /* 0x0000002e892e7221 */ /* 0x010fe20000010000 */
[----:B------:R-:W-:-:S06]  /*e6b0*/  FFMA.FTZ R135, R49, R9, -R82 ;  /* 0x0000000931877223 */ /* 0x000fcc0000010852 */
[----:B------:R-:W4:Y:S01]  /*e6c0*/  MUFU.EX2 R69, R69 ;  /* 0x0000004500457308 */ /* 0x000f220000000800 */
[----:B0-----:R-:W-:Y:S01]  /*e6d0*/  FADD.FTZ R47, R39, R47 ;  /* 0x0000002f272f7221 */ /* 0x001fe20000010000 */
[----:B-----5:R-:W-:-:S06]  /*e6e0*/  FADD.FTZ R46, R68, R46 ;  /* 0x0000002e442e7221 */ /* 0x020fcc0000010000 */
[----:B------:R-:W0:Y:S08]  /*e6f0*/  MUFU.EX2 R132, R132 ;  /* 0x0000008400847308 */ /* 0x000e300000000800 */
[----:B------:R-:W5:Y:S01]  /*e700*/  MUFU.EX2 R133, R133 ;  /* 0x0000008500857308 */ /* 0x000f620000000800 */
[----:B------:R-:W-:Y:S01]  /*e710*/  FFMA.FTZ R50, R50, R9, -R82 ;  /* 0x0000000932327223 */ /* 0x000fe20000010852 */
[----:B---3--:R-:W-:-:S06]  /*e720*/  FADD.FTZ R47, R138, R47 ;  /* 0x0000002f8a2f7221 */ /* 0x008fcc0000010000 */
[----:B------:R-:W3:Y:S01]  /*e730*/  MUFU.EX2 R37, R37 ;  /* 0x0000002500257308 */ /* 0x000ee20000000800 */
[----:B--2---:R-:W-:Y:S01]  /*e740*/  FADD.FTZ R46, R139, R46 ;  /* 0x0000002e8b2e7221 */ /* 0x004fe20000010000 */
[----:B------:R-:W-:-:S06]  /*e750*/  FFMA.FTZ R129, R51, R9, -R82 ;  /* 0x0000000933817223 */ /* 0x000fcc0000010852 */
[----:B------:R-:W2:Y:S01]  /*e760*/  MUFU.EX2 R15, R48 ;  /* 0x00000030000f7308 */ /* 0x000ea20000000800 */
[----:B-1----:R-:W-:Y:S01]  /*e770*/  FADD.FTZ R47, R38, R47 ;  /* 0x0000002f262f7221 */ /* 0x002fe20000010000 */
[----:B----4-:R-:W-:-:S06]  /*e780*/  FADD.FTZ R46, R69, R46 ;  /* 0x0000002e452e7221 */ /* 0x010fcc0000010000 */
[----:B------:R-:W1:Y:S01]  /*e790*/  MUFU.EX2 R134, R134 ;  /* 0x0000008600867308 */ /* 0x000e620000000800 */
[----:B------:R-:W-:-:S07]  /*e7a0*/  FFMA.FTZ R3, R52, R9, -R82 ;  /* 0x0000000934037223 */ /* 0x000fce0000010852 */
[----:B------:R-:W4:Y:S01]  /*e7b0*/  MUFU.EX2 R135, R135 ;  /* 0x0000008700877308 */ /* 0x000f220000000800 */
[----:B------:R-:W-:Y:S01]  /*e7c0*/  F2FP.BF16.F32.PACK_AB R148, R148, R44 ;  /* 0x0000002c9494723e */ /* 0x000fe200000010ff */
[----:B0-----:R-:W-:-:S06]  /*e7d0*/  FADD.FTZ R44, R132, R47 ;  /* 0x0000002f842c7221 */ /* 0x001fcc0000010000 */
[----:B------:R-:W0:Y:S01]  /*e7e0*/  MUFU.EX2 R36, R36 ;  /* 0x0000002400247308 */ /* 0x000e220000000800 */
[----:B-----5:R-:W-:Y:S01]  /*e7f0*/  FADD.FTZ R46, R133, R46 ;  /* 0x0000002e852e7221 */ /* 0x020fe20000010000 */
[----:B------:R-:W-:-:S06]  /*e800*/  FFMA.FTZ R131, R53, R9, -R82 ;  /* 0x0000000935837223 */ /* 0x000fcc0000010852 */
[----:B------:R-:W5:Y:S01]  /*e810*/  MUFU.EX2 R0, R50 ;  /* 0x0000003200007308 */ /* 0x000f620000000800 */
[----:B------:R-:W-:Y:S01]  /*e820*/  F2FP.BF16.F32.PACK_AB R150, R45, R150 ;  /* 0x000000962d96723e */ /* 0x000fe200000010ff */
[----:B---3--:R-:W-:-:S06]  /*e830*/  FADD.FTZ R45, R37, R44 ;  /* 0x0000002c252d7221 */ /* 0x008fcc0000010000 */
[----:B------:R-:W3:Y:S01]  /*e840*/  MUFU.EX2 R24, R24 ;  /* 0x0000001800187308 */ /* 0x000ee20000000800 */
[----:B--2---:R-:W-:Y:S01]  /*e850*/  FADD.FTZ R46, R15, R46 ;  /* 0x0000002e0f2e7221 */ /* 0x004fe20000010000 */
[----:B------:R-:W-:-:S06]  /*e860*/  FFMA.FTZ R14, R54, R9, -R82 ;  /* 0x00000009360e7223 */ /* 0x000fcc0000010852 */
[----:B------:R-:W2:Y:S01]  /*e870*/  MUFU.EX2 R129, R129 ;  /* 0x0000008100817308 */ /* 0x000ea20000000800 */
[----:B------:R-:W-:Y:S01]  /*e880*/  F2FP.BF16.F32.PACK_AB R140, R41, R140 ;  /* 0x0000008c298c723e */ /* 0x000fe200000010ff */
[----:B-1----:R-:W-:-:S06]  /*e890*/  FADD.FTZ R45, R134, R45 ;  /* 0x0000002d862d7221 */ /* 0x002fcc0000010000 */
[----:B------:R-:W1:Y:S01]  /*e8a0*/  MUFU.EX2 R25, R25 ;  /* 0x0000001900197308 */ /* 0x000e620000000800 */
[----:B----4-:R-:W-:Y:S01]  /*e8b0*/  FADD.FTZ R41, R135, R46 ;  /* 0x0000002e87297221 */ /* 0x010fe20000010000 */
[----:B------:R-:W-:-:S06]  /*e8c0*/  FFMA.FTZ R125, R55, R9, -R82 ;  /* 0x00000009377d7223 */ /* 0x000fcc0000010852 */
[----:B------:R-:W4:Y:S01]  /*e8d0*/  MUFU.EX2 R3, R3 ;  /* 0x0000000300037308 */ /* 0x000f220000000800 */
[----:B------:R-:W-:Y:S01]  /*e8e0*/  F2FP.BF16.F32.PACK_AB R142, R40, R142 ;  /* 0x0000008e288e723e */ /* 0x000fe200000010ff */
[----:B0-----:R-:W-:-:S06]  /*e8f0*/  FADD.FTZ R45, R36, R45 ;  /* 0x0000002d242d7221 */ /* 0x001fcc0000010000 */
[----:B------:R-:W0:Y:S01]  /*e900*/  MUFU.EX2 R26, R26 ;  /* 0x0000001a001a7308 */ /* 0x000e220000000800 */
[----:B-----5:R-:W-:-:S07]  /*e910*/  FADD.FTZ R40, R0, R41 ;  /* 0x0000002900287221 */ /* 0x020fce0000010000 */
[----:B------:R-:W5:Y:S01]  /*e920*/  MUFU.EX2 R131, R131 ;  /* 0x0000008300837308 */ /* 0x000f620000000800 */
[----:B------:R-:W-:Y:S01]  /*e930*/  F2FP.BF16.F32.PACK_AB R146, R146, R42 ;  /* 0x0000002a9292723e */ /* 0x000fe200000010ff */
[----:B------:R-:W-:Y:S01]  /*e940*/  FFMA.FTZ R56, R56, R9, -R82 ;  /* 0x0000000938387223 */ /* 0x000fe20000010852 */
[----:B---3--:R-:W-:-:S05]  /*e950*/  FADD.FTZ R42, R24, R45 ;  /* 0x0000002d182a7221 */ /* 0x008fca0000010000 */
[----:B------:R-:W3:Y:S01]  /*e960*/  MUFU.EX2 R27, R27 ;  /* 0x0000001b001b7308 */ /* 0x000ee20000000800 */
[----:B--2---:R-:W-:Y:S01]  /*e970*/  FADD.FTZ R40, R129, R40 ;  /* 0x0000002881287221 */ /* 0x004fe20000010000 */
[----:B------:R-:W-:-:S06]  /*e980*/  FFMA.FTZ R57, R57, R9, -R82 ;  /* 0x0000000939397223 */ /* 0x000fcc0000010852 */
[----:B------:R-:W2:Y:S01]  /*e990*/  MUFU.EX2 R14, R14 ;  /* 0x0000000e000e7308 */ /* 0x000ea20000000800 */
[----:B------:R-:W-:Y:S02]  /*e9a0*/  F2FP.BF16.F32.PACK_AB R144, R144, R43 ;  /* 0x0000002b9090723e */ /* 0x000fe400000010ff */
[----:B------:R-:W-:-:S05]  /*e9b0*/  F2FP.BF16.F32.PACK_AB R136, R39, R136 ;  /* 0x000000882788723e */ /* 0x000fca00000010ff */
[----:B------:R-:W2:Y:S01]  /*e9c0*/  MUFU.EX2 R28, R28 ;  /* 0x0000001c001c7308 */ /* 0x000ea20000000800 */
[----:B-1----:R-:W-:Y:S01]  /*e9d0*/  FADD.FTZ R39, R25, R42 ;  /* 0x0000002a19277221 */ /* 0x002fe20000010000 */
[----:B----4-:R-:W-:-:S06]  /*e9e0*/  FADD.FTZ R40, R3, R40 ;  /* 0x0000002803287221 */ /* 0x010fcc0000010000 */
[----:B------:R-:W1:Y:S01]  /*e9f0*/  MUFU.EX2 R125, R125 ;  /* 0x0000007d007d7308 */ /* 0x000e620000000800 */
[----:B------:R-:W-:Y:S01]  /*ea00*/  FFMA.FTZ R58, R58, R9, -R82 ;  /* 0x000000093a3a7223 */ /* 0x000fe20000010852 */
[----:B------:R-:W-:Y:S01]  /*ea10*/  F2FP.BF16.F32.PACK_AB R138, R38, R138 ;  /* 0x0000008a268a723e */ /* 0x000fe200000010ff */
[----:B0-----:R-:W-:-:S05]  /*ea20*/  FADD.FTZ R38, R26, R39 ;  /* 0x000000271a267221 */ /* 0x001fca0000010000 */
[----:B------:R-:W0:Y:S01]  /*ea30*/  MUFU.EX2 R29, R29 ;  /* 0x0000001d001d7308 */ /* 0x000e220000000800 */
[----:B-----5:R-:W-:Y:S01]  /*ea40*/  FADD.FTZ R39, R131, R40 ;  /* 0x0000002883277221 */ /* 0x020fe20000010000 */
[----:B------:R-:W-:-:S06]  /*ea50*/  FFMA.FTZ R59, R59, R9, -R82 ;  /* 0x000000093b3b7223 */ /* 0x000fcc0000010852 */
[----:B------:R-:W4:Y:S01]  /*ea60*/  MUFU.EX2 R43, R56 ;  /* 0x00000038002b7308 */ /* 0x000f220000000800 */
[----:B------:R-:W-:Y:S01]  /*ea70*/  F2FP.BF16.F32.PACK_AB R132, R37, R132 ;  /* 0x000000842584723e */ /* 0x000fe200000010ff */
[----:B---3--:R-:W-:-:S06]  /*ea80*/  FADD.FTZ R37, R27, R38 ;  /* 0x000000261b257221 */ /* 0x008fcc0000010000 */
[----:B------:R-:W3:Y:S01]  /*ea90*/  MUFU.EX2 R30, R30 ;  /* 0x0000001e001e7308 */ /* 0x000ee20000000800 */
[----:B--2---:R-:W-:Y:S01]  /*eaa0*/  FADD.FTZ R38, R14, R39 ;  /* 0x000000270e267221 */ /* 0x004fe20000010000 */
[----:B------:R-:W-:-:S06]  /*eab0*/  FFMA.FTZ R60, R60, R9, -R82 ;  /* 0x000000093c3c7223 */ /* 0x000fcc0000010852 */
[----:B------:R-:W2:Y:S01]  /*eac0*/  MUFU.EX2 R57, R57 ;  /* 0x0000003900397308 */ /* 0x000ea20000000800 */
[----:B------:R-:W-:Y:S01]  /*ead0*/  FADD.FTZ R40, R28, R37 ;  /* 0x000000251c287221 */ /* 0x000fe20000010000 */
[----:B-1----:R-:W-:-:S06]  /*eae0*/  FADD.FTZ R38, R125, R38 ;  /* 0x000000267d267221 */ /* 0x002fcc0000010000 */
[----:B------:R-:W1:Y:S01]  /*eaf0*/  MUFU.EX2 R31, R31 ;  /* 0x0000001f001f7308 */ /* 0x000e620000000800 */
[----:B------:R-:W-:-:S07]  /*eb00*/  FFMA.FTZ R61, R61, R9, -R82 ;  /* 0x000000093d3d7223 */ /* 0x000fce0000010852 */
[----:B------:R-:W5:Y:S01]  /*eb10*/  MUFU.EX2 R58, R58 ;  /* 0x0000003a003a7308 */ /* 0x000f620000000800 */
[----:B------:R-:W-:Y:S01]  /*eb20*/  F2FP.BF16.F32.PACK_AB R133, R15, R133 ;  /* 0x000000850f85723e */ /* 0x000fe200000010ff */
[----:B0-----:R-:W-:-:S06]  /*eb30*/  FADD.FTZ R15, R29, R40 ;  /* 0x000000281d0f7221 */ /* 0x001fcc0000010000 */
[----:B------:R-:W0:Y:S01]  /*eb40*/  MUFU.EX2 R32, R32 ;  /* 0x0000002000207308 */ /* 0x000e220000000800 */
[----:B----4-:R-:W-:Y:S01]  /*eb50*/  FADD.FTZ R38, R43, R38 ;  /* 0x000000262b267221 */ /* 0x010fe20000010000 */
[----:B------:R-:W-:-:S06]  /*eb60*/  FFMA.FTZ R62, R62, R9, -R82 ;  /* 0x000000093e3e7223 */ /* 0x000fcc0000010852 */
[----:B------:R-:W4:Y:S01]  /*eb70*/  MUFU.EX2 R59, R59 ;  /* 0x0000003b003b7308 */ /* 0x000f220000000800 */
[----:B------:R-:W-:Y:S01]  /*eb80*/  F2FP.BF16.F32.PACK_AB R135, R0, R135 ;  /* 0x000000870087723e */ /* 0x000fe200000010ff */
[----:B---3--:R-:W-:Y:S01]  /*eb90*/  FADD.FTZ R0, R30, R15 ;  /* 0x0000000f1e007221 */ /* 0x008fe20000010000 */
[----:B------:R-:W-:-:S05]  /*eba0*/  F2FP.BF16.F32.PACK_AB R129, R3, R129 ;  /* 0x000000810381723e */ /* 0x000fca00000010ff */
[----:B------:R-:W3:Y:S01]  /*ebb0*/  MUFU.EX2 R33, R33 ;  /* 0x0000002100217308 */ /* 0x000ee20000000800 */
[----:B--2---:R-:W-:-:S07]  /*ebc0*/  FADD.FTZ R3, R57, R38 ;  /* 0x0000002639037221 */ /* 0x004fce0000010000 */
[----:B------:R-:W2:Y:S01]  /*ebd0*/  MUFU.EX2 R60, R60 ;  /* 0x0000003c003c7308 */ /* 0x000ea20000000800 */
[----:B-1----:R-:W-:Y:S01]  /*ebe0*/  FADD.FTZ R15, R31, R0 ;  /* 0x000000001f0f7221 */ /* 0x002fe20000010000 */
[----:B-----5:R-:W-:-:S06]  /*ebf0*/  FADD.FTZ R0, R58, R3 ;  /* 0x000000033a007221 */ /* 0x020fcc0000010000 */
[----:B------:R-:W1:Y:S01]  /*ec00*/  MUFU.EX2 R34, R34 ;  /* 0x0000002200227308 */ /* 0x000e620000000800 */
[----:B------:R-:W-:-:S07]  /*ec10*/  ISETP.GT.AND P3, PT, R12, R70, PT ;  /* 0x000000460c00720c */ /* 0x000fce0003f64270 */
[----:B------:R-:W5:Y:S01]  /*ec20*/  MUFU.EX2 R61, R61 ;  /* 0x0000003d003d7308 */ /* 0x000f620000000800 */
[----:B------:R-:W-:Y:S01]  /*ec30*/  F2FP.BF16.F32.PACK_AB R131, R14, R131 ;  /* 0x000000830e83723e */ /* 0x000fe200000010ff */
[----:B0-----:R-:W-:-:S06]  /*ec40*/  FADD.FTZ R14, R32, R15 ;  /* 0x0000000f200e7221 */ /* 0x001fcc0000010000 */
[----:B------:R-:W0:Y:S01]  /*ec50*/  MUFU.EX2 R35, R35 ;  /* 0x0000002300237308 */ /* 0x000e220000000800 */
[----:B----4-:R-:W-:-:S07]  /*ec60*/  FADD.FTZ R3, R59, R0 ;  /* 0x000000003b037221 */ /* 0x010fce0000010000 */
[----:B------:R-:W4:Y:S01]  /*ec70*/  MUFU.EX2 R62, R62 ;  /* 0x0000003e003e7308 */ /* 0x000f220000000800 */
[----:B---3--:R-:W-:Y:S01]  /*ec80*/  FADD.FTZ R15, R33, R14 ;  /* 0x0000000e210f7221 */ /* 0x008fe20000010000 */
[----:B--2---:R-:W-:-:S03]  /*ec90*/  FADD.FTZ R0, R60, R3 ;  /* 0x000000033c007221 */ /* 0x004fc60000010000 */
[----:B-1----:R-:W-:Y:S01]  /*eca0*/  FADD.FTZ R14, R34, R15 ;  /* 0x0000000f220e7221 */ /* 0x002fe20000010000 */
[----:B-----5:R-:W-:Y:S01]  /*ecb0*/  FADD.FTZ R0, R61, R0 ;  /* 0x000000003d007221 */ /* 0x020fe20000010000 */
        /* <DEDUP_REMOVED lines=34> */
[----:B----4-:R-:W-:Y:S01]  /*eee0*/  FADD.FTZ R0, R62, R0 ;  /* 0x000000003e007221 */ /* 0x010fe20000010000 */
[----:B------:R-:W-:Y:S01]  /*eef0*/  F2FP.BF16.F32.PACK_AB R151, R76, R151 ;  /* 0x000000974c97723e */ /* 0x000fe200000010ff */
[----:B------:R-:W-:Y:S01]  /*ef00*/  VIADD R12, R12, 0xffffffff ;  /* 0xffffffff0c0c7836 */ /* 0x000fe20000000000 */
[----:B------:R-:W-:Y:S01]  /*ef10*/  F2FP.BF16.F32.PACK_AB R145, R63, R145 ;  /* 0x000000913f91723e */ /* 0x000fe200000010ff */
[----:B------:R-:W-:Y:S01]  /*ef20*/  IMAD.MOV.U32 R8, RZ, RZ, R23 ;  /* 0x000000ffff087224 */ /* 0x000fe200078e0017 */
[----:B------:R-:W-:Y:S01]  /*ef30*/  F2FP.BF16.F32.PACK_AB R147, R65, R147 ;  /* 0x000000934193723e */ /* 0x000fe200000010ff */
[----:B------:R-:W-:Y:S01]  /*ef40*/  IMAD.MOV.U32 R14, RZ, RZ, R18 ;  /* 0x000000ffff0e7224 */ /* 0x000fe200078e0012 */
[----:B------:R-:W-:Y:S01]  /*ef50*/  F2FP.BF16.F32.PACK_AB R141, R66, R141 ;  /* 0x0000008d428d723e */ /* 0x000fe200000010ff */
[----:B------:R-:W-:Y:S01]  /*ef60*/  IMAD.MOV.U32 R13, RZ, RZ, R10 ;  /* 0x000000ffff0d7224 */ /* 0x000fe200078e000a */
        /* <DEDUP_REMOVED lines=14> */
[----:B------:R-:W-:Y:S01]  /*f050*/  MOV R15, R11 ;  /* 0x0000000b000f7202 */ /* 0x000fe20000000f00 */
[----:B------:R-:W-:Y:S06]  /*f060*/  @P3 BRA `(.L_x_2382) ;  /* 0xffffffcc00a83947 */ /* 0x000fec000383ffff */
.L_x_2372:
[----:B------:R-:W2:Y:S02]  /*f070*/  LDL R8, [R1+0x40] ;  /* 0x0000400001087983 */ /* 0x000ea40000100800 */
[----:B--2---:R-:W-:-:S13]  /*f080*/  ISETP.GE.AND P2, PT, R12, R8, PT ;  /* 0x000000080c00720c */ /* 0x004fda0003f46270 */
[----:B------:R-:W-:Y:S05]  /*f090*/  @!P2 BRA `(.L_x_2383) ;  /* 0x0000002400d0a947 */ /* 0x000fea0003800000 */
[----:B------:R-:W-:Y:S02]  /*f0a0*/  IMAD.MOV.U32 R13, RZ, RZ, R11 ;  /* 0x000000ffff0d7224 */ /* 0x000fe400078e000b */
[----:B------:R-:W-:Y:S02]  /*f0b0*/  IMAD.MOV.U32 R15, RZ, RZ, R10 ;  /* 0x000000ffff0f7224 */ /* 0x000fe400078e000a */
[----:B------:R-:W-:Y:S02]  /*f0c0*/  IMAD.MOV.U32 R8, RZ, RZ, R23 ;  /* 0x000000ffff087224 */ /* 0x000fe400078e0017 */
[----:B------:R-:W-:-:S07]  /*f0d0*/  IMAD.MOV.U32 R14, RZ, RZ, R18 ;  /* 0x000000ffff0e7224 */ /* 0x000fce00078e0012 */
.L_x_2393:
        /* <DEDUP_REMOVED lines=11> */
.L_x_2385:
[----:B------:R-:W-:Y:S01]  /*f190*/  IMAD R9, R18, 0x8, R2 ;  /* 0x0000000812097824 */ /* 0x000fe200078e0202 */
[----:B------:R-:W-:-:S04]  /*f1a0*/  SHF.L.U32 R10, R23, 0x1f, RZ ;  /* 0x0000001f170a7819 */ /* 0x000fc800000006ff */
[----:B------:R0:W1:Y:S01]  /*f1b0*/  SYNCS.PHASECHK.TRANS64.TRYWAIT P3, [R9+URZ+0x16830], R10 ;  /* 0x0168300a090075a7 */ /* 0x000062000806017f */
[----:B------:R-:W-:Y:S05]  /*f1c0*/  @!P0 BRA `(.L_x_2386) ;  /* 0x0000000000048947 */ /* 0x000fea0003800000 */
[----:B------:R-:W-:Y:S01]  /*f1d0*/  BPT.TRAP 0x1 ;  /* 0x000000040000795c */ /* 0x000fe20000300000 */
.L_x_2386:
[----:B------:R-:W-:Y:S04]  /*f1e0*/  BSSY B0, `(.L_x_2384) ;  /* 0x0000004000007945 */ /* 0x000fe80003800000 */
[----:B-1----:R-:W-:Y:S05]  /*f1f0*/  @P3 BRA `(.L_x_2387) ;  /* 0x0000000000083947 */ /* 0x002fea0003800000 */
[----:B------:R-:W1:Y:S02]  /*f200*/  SYNCS.PHASECHK.TRANS64.TRYWAIT P3, [R9+URZ+0x16830], R10 ;  /* 0x0168300a090075a7 */ /* 0x000e64000806017f */
[----:B-1----:R-:W-:Y:S05]  /*f210*/  @!P3 BRA `(.L_x_2388) ;  /* 0x000000d4005cb947 */ /* 0x002fea0003800000 */
.L_x_2387:
[----:B------:R-:W-:Y:S05]  /*f220*/  BSYNC B0 ;  /* 0x0000000000007941 */ /* 0x000fea0003800000 */
.L_x_2384:
        /* <DEDUP_REMOVED lines=15> */
[----:B------:R-:W-:Y:S01]  /*f320*/  IMAD.MOV.U32 R11, RZ, RZ, 0x40000040 ;  /* 0x40000040ff0b7424 */ /* 0x000fe200078e00ff */
        /* <DEDUP_REMOVED lines=28> */
.L_x_2390:
[----:B------:R-:W-:Y:S01]  /*f4f0*/  SHF.L.U32 R8, R8, 0x1f, RZ ;  /* 0x0000001f08087819 */ /* 0x000fe200000006ff */
[----:B------:R-:W-:-:S04]  /*f500*/  IMAD R9, R14, 0x8, R2 ;  /* 0x000000080e097824 */ /* 0x000fc800078e0202 */
[----:B------:R0:W1:Y:S01]  /*f510*/  SYNCS.PHASECHK.TRANS64.TRYWAIT P2, [R9+URZ+0x16850], R8 ;  /* 0x01685008090075a7 */ /* 0x000062000804017f */
[----:B------:R-:W-:Y:S05]  /*f520*/  @!P0 BRA `(.L_x_2391) ;  /* 0x0000000000048947 */ /* 0x000fea0003800000 */
[----:B------:R-:W-:Y:S01]  /*f530*/  BPT.TRAP 0x1 ;  /* 0x000000040000795c */ /* 0x000fe20000300000 */
.L_x_2391:
[----:B-1----:R-:W-:Y:S05]  /*f540*/  @P2 BRA `(.L_x_2389) ;  /* 0x0000000000082947 */ /* 0x002fea0003800000 */
[----:B------:R-:W1:Y:S02]  /*f550*/  SYNCS.PHASECHK.TRANS64.TRYWAIT P2, [R9+URZ+0x16850], R8 ;  /* 0x01685008090075a7 */ /* 0x000e64000804017f */
[----:B-1----:R-:W-:Y:S05]  /*f560*/  @!P2 BRA `(.L_x_2392) ;  /* 0x000000d0009ca947 */ /* 0x002fea0003800000 */
.L_x_2389:
[----:B01----:R-:W-:Y:S01]  /*f570*/  IADD3 R8, R2, 0x400, RZ ;  /* 0x0000040002087810 */ /* 0x003fe20007ffe0ff */
[----:B------:R-:W-:Y:S01]  /*f580*/  IMAD.MOV.U32 R9, RZ, RZ, 0x40000040 ;  /* 0x40000040ff097424 */ /* 0x000fe200078e00ff */
[----:B------:R-:W-:Y:S05]  /*f590*/  WARPSYNC.ALL ;  /* 0x0000000000007948 */ /* 0x000fea0003800000 */
[----:B------:R-:W-:Y:S01]  /*f5a0*/  SHF.R.U32.HI R8, RZ, 0x4, R8 ;  /* 0x00000004ff087819 */ /* 0x000fe20000011608 */
[----:B------:R-:W-:Y:S01]  /*f5b0*/  WARPGROUP.ARRIVE ;  /* 0x00000000000079c5 */ /* 0x000fe20000000000 */
[----:B------:R-:W-:Y:S01]  /*f5c0*/  R2UR UR11, R9 ;  /* 0x00000000090b72ca */ /* 0x000fe200000e0000 */
[----:B------:R-:W-:Y:S01]  /*f5d0*/  IMAD.MOV.U32 R11, RZ, RZ, 0x40000040 ;  /* 0x40000040ff0b7424 */ /* 0x000fe200078e00ff */
[----:B------:R-:W-:Y:S01]  /*f5e0*/  LOP3.LUT R8, R8, 0x3fff, RZ, 0xc0, !PT ;  /* 0x00003fff08087812 */ /* 0x000fe200078ec0ff */
[----:B------:R-:W-:Y:S01]  /*f5f0*/  FMUL.FTZ R26, R26, UR4 ;  /* 0x000000041a1a7c20 */ /* 0x000fe20008410000 */
[----:B------:R-:W-:Y:S01]  /*f600*/  FMUL.FTZ R27, R27, UR4 ;  /* 0x000000041b1b7c20 */ /* 0x000fe20008410000 */
[----:B------:R-:W-:Y:S01]  /*f610*/  FMUL.FTZ R30, R30, UR4 ;  /* 0x000000041e1e7c20 */ /* 0x000fe20008410000 */
[----:B------:R-:W-:Y:S01]  /*f620*/  FMUL.FTZ R31, R31, UR4 ;  /* 0x000000041f1f7c20 */ /* 0x000fe20008410000 */
[----:B------:R-:W-:-:S02]  /*f630*/  IMAD R8, R14, 0x400, R8 ;  /* 0x000004000e087824 */ /* 0x000fc400078e0208 */
[----:B------:R-:W-:Y:S01]  /*f640*/  FMUL.FTZ R63, R63, UR4 ;  /* 0x000000043f3f7c20 */ /* 0x000fe20008410000 */
[----:B------:R-:W-:Y:S01]  /*f650*/  FMUL.FTZ R66, R66, UR4 ;  /* 0x0000000442427c20 */ /* 0x000fe20008410000 */
[----:B------:R-:W-:Y:S01]  /*f660*/  FMUL.FTZ R67, R67, UR4 ;  /* 0x0000000443437c20 */ /* 0x000fe20008410000 */
[C---:B------:R-:W-:Y:S01]  /*f670*/  VIADD R10, R8.reuse, 0x80 ;  /* 0x00000080080a7836 */ /* 0x040fe20000000000 */
[----:B------:R-:W-:Y:S02]  /*f680*/  R2UR UR10, R8 ;  /* 0x00000000080a72ca */ /* 0x000fe400000e0000 */
[----:B------:R-:W-:Y:S08]  /*f690*/  MUFU.TANH R63, R63 ;  /* 0x0000003f003f7308 */ /* 0x000ff00000002400 */
[----:B------:R-:W-:Y:S03]  /*f6a0*/  MUFU.TANH R66, R66 ;  /* 0x0000004200427308 */ /* 0x000fe60000002400 */
[----:B------:R-:W-:Y:S01]  /*f6b0*/  HGMMA.64x64x16.F32.BF16 R88, R148, gdesc[UR8].tnspB, R88, gsb0 ;  /* 0x40e0000894587df0 */ /* 0x000fe20008001858 */
[----:B------:R-:W-:Y:S01]  /*f6c0*/  R2UR UR10, R10 ;  /* 0x000000000a0a72ca */ /* 0x000fe200000e0000 */
[----:B------:R-:W-:Y:S01]  /*f6d0*/  VIADD R10, R8, 0x100 ;  /* 0x00000100080a7836 */ /* 0x000fe20000000000 */
[----:B------:R-:W-:Y:S01]  /*f6e0*/  R2UR UR11, R11 ;  /* 0x000000000b0b72ca */ /* 0x000fe200000e0000 */
[----:B------:R-:W-:Y:S01]  /*f6f0*/  IMAD.MOV.U32 R11, RZ, RZ, 0x40000040 ;  /* 0x40000040ff0b7424 */ /* 0x000fe200078e00ff */
[----:B------:R-:W-:Y:S01]  /*f700*/  MUFU.TANH R67, R67 ;  /* 0x0000004300437308 */ /* 0x000fe20000002400 */
[----:B------:R-:W-:-:S02]  /*f710*/  WARPGROUP.DEPBAR.LE gsb0, 0x0 ;  /* 0x00008000000079c5 */ /* 0x000fc40000010000 */
[----:B------:R-:W-:-:S05]  /*f720*/  WARPGROUP.ARRIVE ;  /* 0x00000000000079c5 */ /* 0x000fca0000000000 */
[----:B------:R0:W1:Y:S01]  /*f730*/  MUFU.TANH R150, R26 ;  /* 0x0000001a00967308 */ /* 0x0000620000002400 */
[----:B------:R-:W-:Y:S01]  /*f740*/  FMUL.FTZ R149, R35, UR4 ;  /* 0x0000000423957c20 */ /* 0x000fe20008410000 */
[----:B------:R-:W-:Y:S01]  /*f750*/  FMUL.FTZ R35, R45, UR4 ;  /* 0x000000042d237c20 */ /* 0x000fe20008410000 */
[----:B------:R-:W-:Y:S01]  /*f760*/  FMUL.FTZ R45, R56, UR4 ;  /* 0x00000004382d7c20 */ /* 0x000fe20008410000 */
[----:B------:R-:W-:Y:S01]  /*f770*/  FMUL.FTZ R56, R68, UR4 ;  /* 0x0000000444387c20 */ /* 0x000fe20008410000 */
[----:B------:R-:W-:Y:S01]  /*f780*/  HGMMA.64x64x16.F32.BF16 R88, R144, gdesc[UR8].tnspB, R88, gsb0 ;  /* 0x40e0000890587df0 */ /* 0x000fe20008001858 */
[----:B------:R-:W-:Y:S01]  /*f790*/  R2UR UR10, R10 ;  /* 0x000000000a0a72ca */ /* 0x000fe200000e0000 */
[----:B------:R-:W-:Y:S01]  /*f7a0*/  FMUL.FTZ R151, R34, UR4 ;  /* 0x0000000422977c20 */ /* 0x000fe20008410000 */
[----:B------:R-:W-:Y:S01]  /*f7b0*/  R2UR UR11, R11 ;  /* 0x000000000b0b72ca */ /* 0x000fe200000e0000 */
[----:B------:R-:W-:Y:S02]  /*f7c0*/  IMAD.MOV.U32 R11, RZ, RZ, 0x40000040 ;  /* 0x40000040ff0b7424 */ /* 0x000fe400078e00ff */
[----:B0-----:R-:W-:Y:S01]  /*f7d0*/  FMUL.FTZ R26, R29, UR4 ;  /* 0x000000041d1a7c20 */ /* 0x001fe20008410000 */
        /* <DEDUP_REMOVED lines=9> */
[----:B0-----:R-:W-:Y:S01]  /*f870*/  FMUL.FTZ R27, R32, UR4 ;  /* 0x00000004201b7c20 */ /* 0x001fe20008410000 */
[----:B------:R-:W-:Y:S01]  /*f880*/  FMUL.FTZ R32, R41, UR4 ;  /* 0x0000000429207c20 */ /* 0x000fe20008410000 */
[----:B------:R-:W-:Y:S01]  /*f890*/  FMUL.FTZ R41, R52, UR4 ;  /* 0x0000000434297c20 */ /* 0x000fe20008410000 */
[----:B------:R-:W-:Y:S01]  /*f8a0*/  FMUL.FTZ R68, R85, UR4 ;  /* 0x0000000455447c20 */ /* 0x000fe20008410000 */
[----:B------:R-:W-:-:S02]  /*f8b0*/  VIADD R10, R8, 0x180 ;  /* 0x00000180080a7836 */ /* 0x000fc40000000000 */
[----:B------:R-:W-:Y:S01]  /*f8c0*/  FMUL.FTZ R69, R70, UR4 ;  /* 0x0000000446457c20 */ /* 0x000fe20008410000 */
[----:B------:R-:W-:Y:S01]  /*f8d0*/  FMUL.FTZ R70, R71, UR4 ;  /* 0x0000000447467c20 */ /* 0x000fe20008410000 */
[----:B------:R-:W-:Y:S01]  /*f8e0*/  MUFU.TANH R27, R27 ;  /* 0x0000001b001b7308 */ /* 0x000fe20000002400 */
[----:B------:R-:W-:Y:S01]  /*f8f0*/  FMUL.FTZ R71, R74, UR4 ;  /* 0x000000044a477c20 */ /* 0x000fe20008410000 */
[----:B------:R-:W-:Y:S01]  /*f900*/  FMUL.FTZ R72, R75, UR4 ;  /* 0x000000044b487c20 */ /* 0x000fe20008410000 */
[----:B------:R-:W-:Y:S01]  /*f910*/  FMUL.FTZ R74, R79, UR4 ;  /* 0x000000044f4a7c20 */ /* 0x000fe20008410000 */
[----:B------:R-:W-:Y:S01]  /*f920*/  FMUL.FTZ R75, R82, UR4 ;  /* 0x00000004524b7c20 */ /* 0x000fe20008410000 */
[----:B------:R-:W-:-:S03]  /*f930*/  VIADD R52, R8, 0x200 ;  /* 0x0000020008347836 */ /* 0x000fc60000000000 */
[----:B------:R-:W-:Y:S08]  /*f940*/  MUFU.TANH R29, R29 ;  /* 0x0000001d001d7308 */ /* 0x000ff00000002400 */
        /* <DEDUP_REMOVED lines=10> */
[----:B------:R-:W-:Y:S01]  /*f9f0*/  FMUL.FTZ R49, R60, UR4 ;  /* 0x000000043c317c20 */ /* 0x000fe20008410000 */
[----:B------:R-:W-:Y:S01]  /*fa00*/  FMUL.FTZ R145, R39, UR4 ;  /* 0x0000000427917c20 */ /* 0x000fe20008410000 */
[----:B------:R-:W-:Y:S01]  /*fa10*/  HGMMA.64x64x16.F32.BF16 R88, R140, gdesc[UR8].tnspB, R88, gsb0 ;  /* 0x40e000088c587df0 */ /* 0x000fe20008001858 */
[----:B------:R-:W-:Y:S01]  /*fa20*/  R2UR UR11, R11 ;  /* 0x000000000b0b72ca */ /* 0x000fe200000e0000 */
[----:B------:R-:W-:Y:S01]  /*fa30*/  FMUL.FTZ R11, R24, UR4 ;  /* 0x00000004180b7c20 */ /* 0x000fe20008410000 */
[----:B------:R-:W-:Y:S01]  /*fa40*/  FMUL.FTZ R24, R25, UR4 ;  /* 0x0000000419187c20 */ /* 0x000fe20008410000 */
[----:B------:R-:W-:Y:S01]  /*fa50*/  FMUL.FTZ R25, R28, UR4 ;  /* 0x000000041c197c20 */ /* 0x000fe20008410000 */
[----:B------:R-:W-:Y:S01]  /*fa60*/  FMUL.FTZ R28, R33, UR4 ;  /* 0x00000004211c7c20 */ /* 0x000fe20008410000 */
        /* <DEDUP_REMOVED lines=10> */
[----:B0-----:R-:W-:Y:S01]  /*fb10*/  FMUL.FTZ R31, R40, UR4 ;  /* 0x00000004281f7c20 */ /* 0x001fe20008410000 */
[----:B------:R-:W-:Y:S01]  /*fb20*/  FMUL.FTZ R59, R73, UR4 ;  /* 0x00000004493b7c20 */ /* 0x000fe20008410000 */
[----:B------:R-:W-:Y:S01]  /*fb30*/  FMUL.FTZ R60, R76, UR4 ;  /* 0x000000044c3c7c20 */ /* 0x000fe20008410000 */
[----:B------:R-:W-:Y:S01]  /*fb40*/  FMUL.FTZ R61, R77, UR4 ;  /* 0x000000044d3d7c20 */ /* 0x000fe20008410000 */
[----:B------:R-:W-:Y:S01]  /*fb50*/  FMUL.FTZ R40, R51, UR4 ;  /* 0x0000000433287c20 */ /* 0x000fe20008410000 */
[----:B------:R-:W-:Y:S01]  /*fb60*/  FMUL.FTZ R51, R62, UR4 ;  /* 0x000000043e337c20 */ /* 0x000fe20008410000 */
[----:B------:R-:W-:Y:S01]  /*fb70*/  FMUL.FTZ R62, R80, UR4 ;  /* 0x00000004503e7c20 */ /* 0x000fe20008410000 */
[----:B------:R-:W0:Y:S01]  /*fb80*/  MUFU.TANH R24, R24 ;  /* 0x0000001800187308 */ /* 0x000e220000002400 */
[----:B------:R-:W-:Y:S01]  /*fb90*/  FMUL.FTZ R65, R84, UR4 ;  /* 0x0000000454417c20 */ /* 0x000fe20008410000 */
[----:B------:R-:W-:Y:S01]  /*fba0*/  R2UR UR10, R10 ;  /* 0x000000000a0a72ca */ /* 0x000fe200000e0000 */
[----:B-1----:R-:W-:-:S02]  /*fbb0*/  IMAD.MOV.U32 R84, RZ, RZ, R150 ;  /* 0x000000ffff547224 */ /* 0x002fc400078e0096 */
[----:B------:R-:W-:Y:S01]  /*fbc0*/  FMUL.FTZ R73, R78, UR4 ;  /* 0x000000044e497c20 */ /* 0x000fe20008410000 */
[----:B------:R-:W-:Y:S01]  /*fbd0*/  FMUL.FTZ R76, R83, UR4 ;  /* 0x00000004534c7c20 */ /* 0x000fe20008410000 */
[----:B------:R-:W-:Y:S01]  /*fbe0*/  FMUL.FTZ R77, R86, UR4 ;  /* 0x00000004564d7c20 */ /* 0x000fe20008410000 */
[----:B------:R-:W-:Y:S01]  /*fbf0*/  FMUL.FTZ R78, R87, UR4 ;  /* 0x00000004574e7c20 */ /* 0x000fe20008410000 */
[----:B------:R-:W1:Y:S01]  /*fc00*/  MUFU.TANH R25, R25 ;  /* 0x0000001900197308 */ /* 0x000e620000002400 */
[----:B--2---:R-:W-:-:S07]  /*fc10*/  FMNMX.FTZ R9, R11, R15, !PT ;  /* 0x0000000f0b097209 */ /* 0x004fce0007810000 */
[----:B------:R-:W2:Y:S01]  /*fc20*/  MUFU.TANH R28, R28 ;  /* 0x0000001c001c7308 */ /* 0x000ea20000002400 */
[----:B0-----:R-:W-:-:S07]  /*fc30*/  FMNMX.FTZ R9, R24, R9, !PT ;  /* 0x0000000918097209 */ /* 0x001fce0007810000 */
[----:B------:R-:W0:Y:S01]  /*fc40*/  MUFU.TANH R30, R30 ;  /* 0x0000001e001e7308 */ /* 0x000e220000002400 */
[----:B-1----:R-:W-:-:S04]  /*fc50*/  FMNMX.FTZ R9, R25, R9, !PT ;  /* 0x0000000919097209 */ /* 0x002fc80007810000 */
[----:B------:R-:W-:-:S03]  /*fc60*/  FMNMX.FTZ R9, R26, R9, !PT ;  /* 0x000000091a097209 */ /* 0x000fc60007810000 */
[----:B------:R-:W1:Y:S01]  /*fc70*/  MUFU.TANH R31, R31 ;  /* 0x0000001f001f7308 */ /* 0x000e620000002400 */
[----:B------:R-:W-:-:S04]  /*fc80*/  FMNMX.FTZ R9, R27, R9, !PT ;  /* 0x000000091b097209 */ /* 0x000fc80007810000 */
[----:B--2---:R-:W-:-:S03]  /*fc90*/  FMNMX.FTZ R9, R28, R9, !PT ;  /* 0x000000091c097209 */ /* 0x004fc60007810000 */
[----:B------:R-:W2:Y:S01]  /*fca0*/  MUFU.TANH R33, R33 ;  /* 0x0000002100217308 */ /* 0x000ea20000002400 */
[----:B------:R-:W-:-:S04]  /*fcb0*/  FMNMX.FTZ R9, R29, R9, !PT ;  /* 0x000000091d097209 */ /* 0x000fc80007810000 */
[----:B0-----:R-:W-:-:S03]  /*fcc0*/  FMNMX.FTZ R9, R30, R9, !PT ;  /* 0x000000091e097209 */ /* 0x001fc60007810000 */
[----:B------:R-:W0:Y:S01]  /*fcd0*/  MUFU.TANH R37, R37 ;  /* 0x0000002500257308 */ /* 0x000e220000002400 */
[----:B-1----:R-:W-:-:S04]  /*fce0*/  FMNMX.FTZ R9, R31, R9, !PT ;  /* 0x000000091f097209 */ /* 0x002fc80007810000 */
[----:B------:R-:W-:Y:S01]  /*fcf0*/  FMNMX.FTZ R9, R32, R9, !PT ;  /* 0x0000000920097209 */ /* 0x000fe20007810000 */
[----:B------:R-:W-:Y:S02]  /*fd00*/  WARPGROUP.DEPBAR.LE gsb0, 0x0 ;  /* 0x00008000000079c5 */ /* 0x000fe40000010000 */
[----:B------:R-:W1:Y:S01]  /*fd10*/  MUFU.TANH R38, R38 ;  /* 0x0000002600267308 */ /* 0x000e620000002400 */
[----:B------:R-:W-:Y:S01]  /*fd20*/  FMUL.FTZ R143, R42, UR4 ;  /* 0x000000042a8f7c20 */ /* 0x000fe20008410000 */
[----:B------:R-:W-:Y:S01]  /*fd30*/  FMUL.FTZ R42, R53, UR4 ;  /* 0x00000004352a7c20 */ /* 0x000fe20008410000 */
[----:B--2---:R-:W-:Y:S01]  /*fd40*/  FMNMX.FTZ R9, R33, R9, !PT ;  /* 0x0000000921097209 */ /* 0x004fe20007810000 */
[----:B------:R-:W-:Y:S01]  /*fd50*/  FMUL.FTZ R141, R43, UR4 ;  /* 0x000000042b8d7c20 */ /* 0x000fe20008410000 */
[----:B------:R-:W-:Y:S01]  /*fd60*/  FMUL.FTZ R43, R54, UR4 ;  /* 0x00000004362b7c20 */ /* 0x000fe20008410000 */
[----:B------:R-:W-:Y:S01]  /*fd70*/  FMUL.FTZ R54, R64, UR4 ;  /* 0x0000000440367c20 */ /* 0x000fe20008410000 */
[----:B------:R-:W-:Y:S01]  /*fd80*/  FMNMX.FTZ R9, R35, R9, !PT ;  /* 0x0000000923097209 */ /* 0x000fe20007810000 */
[----:B------:R-:W2:Y:S01]  /*fd90*/  MUFU.TANH R42, R42 ;  /* 0x0000002a002a7308 */ /* 0x000ea20000002400 */
[----:B------:R-:W-:Y:S01]  /*fda0*/  FMUL.FTZ R64, R81, UR4 ;  /* 0x0000000451407c20 */ /* 0x000fe20008410000 */
[----:B------:R-:W-:Y:S01]  /*fdb0*/  WARPGROUP.ARRIVE ;  /* 0x00000000000079c5 */ /* 0x000fe20000000000 */
[----:B0-----:R-:W-:Y:S01]  /*fdc0*/  FMNMX.FTZ R9, R37, R9, !PT ;  /* 0x0000000925097209 */ /* 0x001fe20007810000 */
[----:B------:R-:W-:-:S02]  /*fdd0*/  IMAD.MOV.U32 R81, RZ, RZ, R148 ;  /* 0x000000ffff517224 */ /* 0x000fc400078e0094 */
[----:B------:R-:W-:Y:S02]  /*fde0*/  IMAD.MOV.U32 R53, RZ, RZ, 0x40000040 ;  /* 0x40000040ff357424 */ /* 0x000fe400078e00ff */
[----:B------:R-:W0:Y:S01]  /*fdf0*/  MUFU.TANH R49, R49 ;  /* 0x0000003100317308 */ /* 0x000e220000002400 */
[----:B-1----:R-:W-:Y:S01]  /*fe00*/  FMNMX.FTZ R9, R38, R9, !PT ;  /* 0x0000000926097209 */ /* 0x002fe20007810000 */
[----:B------:R-:W-:Y:S01]  /*fe10*/  HGMMA.64x64x16.F32.BF16 R88, R136, gdesc[UR8].tnspB, R88, gsb0 ;  /* 0x40e0000888587df0 */ /* 0x000fe20008001858 */
[----:B------:R-:W-:Y:S02]  /*fe20*/  R2UR UR10, R52 ;  /* 0x00000000340a72ca */ /* 0x000fe400000e0000 */
[----:B------:R-:W-:Y:S02]  /*fe30*/  FMNMX.FTZ R9, R41, R9, !PT ;  /* 0x0000000929097209 */ /* 0x000fe40007810000 */
[----:B------:R-:W-:Y:S01]  /*fe40*/  R2UR UR11, R53 ;  /* 0x00000000350b72ca */ /* 0x000fe200000e0000 */
[----:B------:R-:W1:Y:S01]  /*fe50*/  MUFU.TANH R50, R50 ;  /* 0x0000003200327308 */ /* 0x000e620000002400 */
[----:B--2---:R-:W-:-:S04]  /*fe60*/  FMNMX.FTZ R9, R42, R9, !PT ;  /* 0x000000092a097209 */ /* 0x004fc80007810000 */
[----:B------:R-:W-:-:S03]  /*fe70*/  FMNMX.FTZ R9, R45, R9, !PT ;  /* 0x000000092d097209 */ /* 0x000fc60007810000 */
[----:B------:R-:W2:Y:S01]  /*fe80*/  MUFU.TANH R54, R54 ;  /* 0x0000003600367308 */ /* 0x000ea20000002400 */
[----:B------:R-:W-:-:S04]  /*fe90*/  FMNMX.FTZ R9, R47, R9, !PT ;  /* 0x000000092f097209 */ /* 0x000fc80007810000 */
[----:B0-----:R-:W-:-:S03]  /*fea0*/  FMNMX.FTZ R9, R49, R9, !PT ;  /* 0x0000000931097209 */ /* 0x001fc60007810000 */
        /* <DEDUP_REMOVED lines=17> */
[----:B------:R-:W-:Y:S01]  /*ffc0*/  IMAD.MOV.U32 R137, RZ, RZ, R146 ;  /* 0x000000ffff897224 */ /* 0x000fe200078e0092 */
[----:B------:R-:W-:Y:S01]  /*ffd0*/  WARPGROUP.ARRIVE ;  /* 0x00000000000079c5 */ /* 0x000fe20000000000 */
[----:B------:R-:W-:Y:S02]  /*ffe0*/  IMAD.MOV.U32 R139, RZ, RZ, R144 ;  /* 0x000000ffff8b7224 */ /* 0x000fe400078e0090 */
[----:B------:R-:W2:Y:S01]  /*fff0*/  MUFU.TANH R64, R64 ;  /* 0x0000004000407308 */ /* 0x000ea20000002400 */
[----:B0-----:R-:W-:Y:S02]  /*10000*/  FMNMX.FTZ R9, R61, R9, !PT ;  /* 0x000000093d097209 */ /* 0x001fe40007810000 */
[----:B------:R-:W-:Y:S05]  /*10010*/  HGMMA.64x64x16.F32.BF16 R88, R132, gdesc[UR8].tnspB, R88, gsb0 ;  /* 0x40e0000884587df0 */ /* 0x000fea0008001858 */
[----:B------:R-:W0:Y:S01]  /*10020*/  MUFU.TANH R65, R65 ;  /* 0x0000004100417308 */ /* 0x000e220000002400 */
[----:B-1----:R-:W-:-:S07]  /*10030*/  FMNMX.FTZ R9, R62, R9, !PT ;  /* 0x000000093e097209 */ /* 0x002fce0007810000 */
[----:B------:R-:W1:Y:S01]  /*10040*/  MUFU.TANH R68, R68 ;  /* 0x0000004400447308 */ /* 0x000e620000002400 */
[----:B--2---:R-:W-:-:S07]  /*10050*/  FMNMX.FTZ R9, R64, R9, !PT ;  /* 0x0000000940097209 */ /* 0x004fce0007810000 */
[----:B------:R-:W2:Y:S01]  /*10060*/  MUFU.TANH R151, R151 ;  /* 0x0000009700977308 */ /* 0x000ea20000002400 */
[----:B0-----:R-:W-:-:S07]  /*10070*/  FMNMX.FTZ R9, R65, R9, !PT ;  /* 0x0000000941097209 */ /* 0x001fce0007810000 */
[----:B------:R-:W0:Y:S01]  /*10080*/  MUFU.TANH R149, R149 ;  /* 0x0000009500957308 */ /* 0x000e220000002400 */
[----:B-1----:R-:W-:-:S05]  /*10090*/  FMNMX.FTZ R10, R68, R9, !PT ;  /* 0x00000009440a7209 */ /* 0x002fca0007810000 */
[----:B------:R-:W1:Y:S02]  /*100a0*/  SHFL.BFLY PT, R9, R10, 0x2, 0x1f ;  /* 0x0c401f000a097f89 */ /* 0x000e6400000e0000 */
[----:B------:R-:W3:Y:S08]  /*100b0*/  MUFU.TANH R147, R147 ;  /* 0x0000009300937308 */ /* 0x000ef00000002400 */
[----:B------:R-:W4:Y:S08]  /*100c0*/  MUFU.TANH R145, R145 ;  /* 0x0000009100917308 */ /* 0x000f300000002400 */
[----:B------:R-:W5:Y:S01]  /*100d0*/  MUFU.TANH R143, R143 ;  /* 0x0000008f008f7308 */ /* 0x000f620000002400 */
[----:B-1----:R-:W-:-:S07]  /*100e0*/  FMNMX.FTZ R10, R10, R9, !PT ;  /* 0x000000090a0a7209 */ /* 0x002fce0007810000 */
[----:B------:R-:W1:Y:S01]  /*100f0*/  MUFU.TANH R141, R141 ;  /* 0x0000008d008d7308 */ /* 0x000e620000002400 */
[----:B------:R-:W2:Y:S07]  /*10100*/  SHFL.BFLY PT, R9, R10, 0x1, 0x1f ;  /* 0x0c201f000a097f89 */ /* 0x000eae00000e0000 */
[----:B------:R-:W1:Y:S08]  /*10110*/  MUFU.TANH R34, R34 ;  /* 0x0000002200227308 */ /* 0x000e700000002400 */
[----:B------:R-:W1:Y:S01]  /*10120*/  MUFU.TANH R36, R36 ;  /* 0x0000002400247308 */ /* 0x000e620000002400 */
[----:B------:R-:W-:-:S02]  /*10130*/  WARPGROUP.DEPBAR.LE gsb0, 0x0 ;  /* 0x00008000000079c5 */ /* 0x000fc40000010000 */
[----:B------:R-:W-:-:S05]  /*10140*/  WARPGROUP.ARRIVE ;  /* 0x00000000000079c5 */ /* 0x000fca0000000000 */
[----:B------:R-:W1:Y:S01]  /*10150*/  MUFU.TANH R39, R39 ;  /* 0x0000002700277308 */ /* 0x000e620000002400 */
[----:B--2---:R-:W-:Y:S01]  /*10160*/  FMNMX.FTZ R10, R10, R9, !PT ;  /* 0x000000090a0a7209 */ /* 0x004fe20007810000 */
[----:B------:R-:W-:-:S04]  /*10170*/  IMAD.U32 R9, RZ, RZ, UR6 ;  /* 0x00000006ff097e24 */ /* 0x000fc8000f8e00ff */
[CC--:B------:R-:W-:Y:S02]  /*10180*/  FMUL.FTZ R80, R10.reuse, R9.reuse ;  /* 0x000000090a507220 */ /* 0x0c0fe40000410000 */
[----:B------:R-:W2:Y:S01]  /*10190*/  MUFU.TANH R40, R40 ;  /* 0x0000002800287308 */ /* 0x000ea20000002400 */
[----:B------:R-:W-:Y:S01]  /*101a0*/  FADD.FTZ R15, -R10, R15 ;  /* 0x0000000f0a0f7221 */ /* 0x000fe20000010100 */
[--C-:B------:R-:W-:Y:S01]  /*101b0*/  FFMA.FTZ R148, R11, R9, -R80.reuse ;  /* 0x000000090b947223 */ /* 0x100fe20000010850 */
[----:B------:R-:W-:Y:S01]  /*101c0*/  FMNMX.FTZ R11, R84, R13, !PT ;  /* 0x0000000d540b7209 */ /* 0x000fe20007810000 */
[-CC-:B------:R-:W-:Y:S01]  /*101d0*/  FFMA.FTZ R146, R29, R9.reuse, -R80.reuse ;  /* 0x000000091d927223 */ /* 0x180fe20000010850 */
[-CC-:B------:R-:W-:Y:S01]  /*101e0*/  FFMA.FTZ R29, R42, R9.reuse, -R80.reuse ;  /* 0x000000092a1d7223 */ /* 0x180fe20000010850 */
[----:B------:R-:W-:Y:S01]  /*101f0*/  FFMA.FTZ R52, R24, R9, -R80 ;  /* 0x0000000918347223 */ /* 0x000fe20000010850 */
[----:B------:R-:W-:Y:S01]  /*10200*/  FMNMX.FTZ R11, R81, R11, !PT ;  /* 0x0000000b510b7209 */ /* 0x000fe20007810000 */
[----:B------:R-:W2:Y:S01]  /*10210*/  MUFU.TANH R43, R43 ;  /* 0x0000002b002b7308 */ /* 0x000ea20000002400 */
[----:B------:R-:W-:-:S02]  /*10220*/  VIADD R24, R8, 0x280 ;  /* 0x0000028008187836 */ /* 0x000fc40000000000 */
[--C-:B------:R-:W-:Y:S01]  /*10230*/  FFMA.FTZ R150, R25, R9, -R80.reuse ;  /* 0x0000000919967223 */ /* 0x100fe20000010850 */
[----:B------:R-:W-:Y:S01]  /*10240*/  FMNMX.FTZ R11, R137, R11, !PT ;  /* 0x0000000b890b7209 */ /* 0x000fe20007810000 */
[-CC-:B------:R-:W-:Y:S01]  /*10250*/  FFMA.FTZ R138, R41, R9.reuse, -R80.reuse ;  /* 0x00000009298a7223 */ /* 0x180fe20000010850 */
[----:B------:R-:W-:Y:S01]  /*10260*/  MOV R25, 0x40000040 ;  /* 0x4000004000197802 */ /* 0x000fe20000000f00 */
[--C-:B------:R-:W-:Y:S01]  /*10270*/  FFMA.FTZ R41, R58, R9, -R80.reuse ;  /* 0x000000093a297223 */ /* 0x100fe20000010850 */
[----:B------:R-:W-:Y:S01]  /*10280*/  FMNMX.FTZ R11, R139, R11, !PT ;  /* 0x0000000b8b0b7209 */ /* 0x000fe20007810000 */
[----:B------:R-:W2:Y:S01]  /*10290*/  MUFU.TANH R44, R44 ;  /* 0x0000002c002c7308 */ /* 0x000ea20000002400 */
[----:B------:R-:W-:Y:S01]  /*102a0*/  R2UR UR10, R24 ;  /* 0x00000000180a72ca */ /* 0x000fe200000e0000 */
[--C-:B------:R-:W-:Y:S01]  /*102b0*/  FFMA.FTZ R142, R33, R9, -R80.reuse ;  /* 0x00000009218e7223 */ /* 0x100fe20000010850 */
[----:B------:R-:W-:Y:S01]  /*102c0*/  FMNMX.FTZ R11, R151, R11, !PT ;  /* 0x0000000b970b7209 */ /* 0x000fe20007810000 */
[--C-:B------:R-:W-:Y:S01]  /*102d0*/  FFMA.FTZ R33, R55, R9, -R80.reuse ;  /* 0x0000000937217223 */ /* 0x100fe20000010850 */
[----:B------:R-:W-:Y:S01]  /*102e0*/  R2UR UR11, R25 ;  /* 0x00000000190b72ca */ /* 0x000fe200000e0000 */
[----:B------:R-:W-:Y:S01]  /*102f0*/  IMAD.MOV.U32 R25, RZ, RZ, 0x40000040 ;  /* 0x40000040ff197424 */ /* 0x000fe200078e00ff */
[----:B0-----:R-:W-:Y:S01]  /*10300*/  FMNMX.FTZ R11, R149, R11, !PT ;  /* 0x0000000b950b7209 */ /* 0x001fe20007810000 */
[----:B------:R-:W0:Y:S01]  /*10310*/  MUFU.TANH R46, R46 ;  /* 0x0000002e002e7308 */ /* 0x000e220000002400 */
[-CC-:B------:R-:W-:Y:S01]  /*10320*/  FFMA.FTZ R53, R28, R9.reuse, -R80.reuse ;  /* 0x000000091c357223 */ /* 0x180fe20000010850 */
[--C-:B------:R-:W-:Y:S01]  /*10330*/  FFMA.FTZ R28, R38, R9, -R80.reuse ;  /* 0x00000009261c7223 */ /* 0x100fe20000010850 */
[----:B---3--:R-:W-:Y:S01]  /*10340*/  FMNMX.FTZ R11, R147, R11, !PT ;  /* 0x0000000b930b7209 */ /* 0x008fe20007810000 */
[-CC-:B------:R-:W-:Y:S01]  /*10350*/  FFMA.FTZ R38, R57, R9.reuse, -R80.reuse ;  /* 0x0000000939267223 */ /* 0x180fe20000010850 */
[-CC-:B------:R-:W-:Y:S01]  /*10360*/  FFMA.FTZ R136, R37, R9.reuse, -R80.reuse ;  /* 0x0000000925887223 */ /* 0x180fe20000010850 */
[----:B------:R-:W-:Y:S01]  /*10370*/  FMUL.FTZ R15, R15, R9 ;  /* 0x000000090f0f7220 */ /* 0x000fe20000410000 */
[----:B----4-:R-:W-:Y:S01]  /*10380*/  FMNMX.FTZ R11, R145, R11, !PT ;  /* 0x0000000b910b7209 */ /* 0x010fe20007810000 */
[----:B------:R-:W3:Y:S01]  /*10390*/  MUFU.TANH R48, R48 ;  /* 0x0000003000307308 */ /* 0x000ee20000002400 */
[--C-:B------:R-:W-:Y:S01]  /*103a0*/  FFMA.FTZ R37, R56, R9, -R80.reuse ;  /* 0x0000000938257223 */ /* 0x100fe20000010850 */
[----:B------:R-:W-:Y:S01]  /*103b0*/  HGMMA.64x64x16.F32.BF16 R88, R128, gdesc[UR8].tnspB, R88, gsb0 ;  /* 0x40e0000880587df0 */ /* 0x000fe20008001858 */
[----:B-----5:R-:W-:Y:S01]  /*103c0*/  FMNMX.FTZ R11, R143, R11, !PT ;  /* 0x0000000b8f0b7209 */ /* 0x020fe20007810000 */
[--C-:B------:R-:W-:Y:S01]  /*103d0*/  FFMA.FTZ R79, R26, R9, -R80.reuse ;  /* 0x000000091a4f7223 */ /* 0x100fe20000010850 */
[----:B------:R-:W-:Y:S01]  /*103e0*/  R2UR UR11, R25 ;  /* 0x00000000190b72ca */ /* 0x000fe200000e0000 */
[----:B------:R-:W-:Y:S01]  /*103f0*/  IMAD.MOV.U32 R25, RZ, RZ, 0x40000040 ;  /* 0x40000040ff197424 */ /* 0x000fe200078e00ff */
[----:B-1----:R-:W-:Y:S01]  /*10400*/  FMNMX.FTZ R11, R141, R11, !PT ;  /* 0x0000000b8d0b7209 */ /* 0x002fe20007810000 */
[----:B------:R-:W1:Y:S01]  /*10410*/  MUFU.TANH R51, R51 ;  /* 0x0000003300337308 */ /* 0x000e620000002400 */
[-CC-:B------:R-:W-:Y:S01]  /*10420*/  FFMA.FTZ R26, R30, R9.reuse, -R80.reuse ;  /* 0x000000091e1a7223 */ /* 0x180fe20000010850 */
[--C-:B------:R-:W-:Y:S01]  /*10430*/  FFMA.FTZ R30, R35, R9, -R80.reuse ;  /* 0x00000009231e7223 */ /* 0x100fe20000010850 */
[----:B------:R-:W-:Y:S01]  /*10440*/  FMNMX.FTZ R11, R34, R11, !PT ;  /* 0x0000000b220b7209 */ /* 0x000fe20007810000 */
        /* <DEDUP_REMOVED lines=11> */
[----:B--2---:R-:W-:Y:S01]  /*10500*/  FMNMX.FTZ R11, R40, R11, !PT ;  /* 0x0000000b280b7209 */ /* 0x004fe20007810000 */
[----:B------:R-:W2:Y:S01]  /*10510*/  MUFU.TANH R70, R70 ;  /* 0x0000004600467308 */ /* 0x000ea20000002400 */
[-CC-:B------:R-:W-:Y:S01]  /*10520*/  FFMA.FTZ R50, R64, R9.reuse, -R80.reuse ;  /* 0x0000000940327223 */ /* 0x180fe20000010850 */
[----:B------:R-:W-:Y:S01]  /*10530*/  FFMA.FTZ R134, R49, R9, -R80 ;  /* 0x0000000931867223 */ /* 0x000fe20000010850 */
[----:B------:R-:W-:Y:S01]  /*10540*/  FMNMX.FTZ R11, R43, R11, !PT ;  /* 0x0000000b2b0b7209 */ /* 0x000fe20007810000 */
[----:B------:R-:W-:-:S02]  /*10550*/  @!P1 IMAD R14, R14, 0x8, R2 ;  /* 0x000000080e0e9824 */ /* 0x000fc400078e0202 */
[-CC-:B------:R-:W-:Y:S01]  /*10560*/  FFMA.FTZ R140, R31, R9.reuse, -R80.reuse ;  /* 0x000000091f8c7223 */ /* 0x180fe20000010850 */
[--C-:B------:R-:W-:Y:S01]  /*10570*/  FFMA.FTZ R49, R62, R9, -R80.reuse ;  /* 0x000000093e317223 */ /* 0x100fe20000010850 */
[----:B------:R-:W-:Y:S01]  /*10580*/  FMNMX.FTZ R11, R44, R11, !PT ;  /* 0x0000000b2c0b7209 */ /* 0x000fe20007810000 */
[----:B------:R-:W5:Y:S01]  /*10590*/  MUFU.TANH R71, R71 ;  /* 0x0000004700477308 */ /* 0x000f620000002400 */
[-CC-:B------:R-:W-:Y:S01]  /*105a0*/  FFMA.FTZ R31, R54, R9.reuse, -R80.reuse ;  /* 0x00000009361f7223 */ /* 0x180fe20000010850 */
[----:B------:R-:W-:Y:S01]  /*105b0*/  FFMA.FTZ R54, R65, R9, -R80 ;  /* 0x0000000941367223 */ /* 0x000fe20000010850 */
[----:B0-----:R-:W-:-:S04]  /*105c0*/  FMNMX.FTZ R11, R46, R11, !PT ;  /* 0x0000000b2e0b7209 */ /* 0x001fc80007810000 */
[----:B---3--:R-:W-:Y:S01]  /*105d0*/  FMNMX.FTZ R11, R48, R11, !PT ;  /* 0x0000000b300b7209 */ /* 0x008fe20007810000 */
[----:B------:R-:W0:Y:S03]  /*105e0*/  MUFU.TANH R72, R72 ;  /* 0x0000004800487308 */ /* 0x000e260000002400 */
[----:B-1----:R-:W-:-:S04]  /*105f0*/  FMNMX.FTZ R11, R51, R11, !PT ;  /* 0x0000000b330b7209 */ /* 0x002fc80007810000 */
[----:B------:R-:W-:Y:S01]  /*10600*/  FMNMX.FTZ R11, R63, R11, !PT ;  /* 0x0000000b3f0b7209 */ /* 0x000fe20007810000 */
[----:B------:R-:W1:Y:S03]  /*10610*/  MUFU.TANH R73, R73 ;  /* 0x0000004900497308 */ /* 0x000e660000002400 */
[----:B------:R-:W-:-:S04]  /*10620*/  FMNMX.FTZ R11, R66, R11, !PT ;  /* 0x0000000b420b7209 */ /* 0x000fc80007810000 */
[----:B------:R-:W-:Y:S01]  /*10630*/  FMNMX.FTZ R11, R67, R11, !PT ;  /* 0x0000000b430b7209 */ /* 0x000fe20007810000 */
[----:B------:R-:W3:Y:S03]  /*10640*/  MUFU.TANH R74, R74 ;  /* 0x0000004a004a7308 */ /* 0x000ee60000002400 */
[----:B----4-:R-:W-:-:S04]  /*10650*/  FMNMX.FTZ R11, R69, R11, !PT ;  /* 0x0000000b450b7209 */ /* 0x010fc80007810000 */
[----:B--2---:R-:W-:Y:S01]  /*10660*/  FMNMX.FTZ R11, R70, R11, !PT ;  /* 0x0000000b460b7209 */ /* 0x004fe20007810000 */
[----:B------:R-:W2:Y:S03]  /*10670*/  MUFU.TANH R75, R75 ;  /* 0x0000004b004b7308 */ /* 0x000ea60000002400 */
[----:B-----5:R-:W-:-:S04]  /*10680*/  FMNMX.FTZ R11, R71, R11, !PT ;  /* 0x0000000b470b7209 */ /* 0x020fc80007810000 */
[----:B0-----:R-:W-:Y:S01]  /*10690*/  FMNMX.FTZ R11, R72, R11, !PT ;  /* 0x0000000b480b7209 */ /* 0x001fe20007810000 */
[----:B------:R-:W0:Y:S03]  /*106a0*/  MUFU.TANH R76, R76 ;  /* 0x0000004c004c7308 */ /* 0x000e260000002400 */
[----:B-1----:R-:W-:-:S04]  /*106b0*/  FMNMX.FTZ R11, R73, R11, !PT ;  /* 0x0000000b490b7209 */ /* 0x002fc80007810000 */
[----:B---3--:R-:W-:Y:S01]  /*106c0*/  FMNMX.FTZ R11, R74, R11, !PT ;  /* 0x0000000b4a0b7209 */ /* 0x008fe20007810000 */
[----:B------:R-:W1:Y:S01]  /*106d0*/  MUFU.TANH R77, R77 ;  /* 0x0000004d004d7308 */ /* 0x000e620000002400 */
[----:B------:R-:W-:Y:S02]  /*106e0*/  WARPGROUP.DEPBAR.LE gsb0, 0x0 ;  /* 0x00008000000079c5 */ /* 0x000fe40000010000 */
[----:B--2---:R-:W-:Y:S01]  /*106f0*/  FMNMX.FTZ R11, R75, R11, !PT ;  /* 0x0000000b4b0b7209 */ /* 0x004fe20007810000 */
[----:B------:R-:W-:-:S04]  /*10700*/  WARPGROUP.ARRIVE ;  /* 0x00000000000079c5 */ /* 0x000fc80000000000 */
[----:B------:R-:W2:Y:S01]  /*10710*/  MUFU.TANH R78, R78 ;  /* 0x0000004e004e7308 */ /* 0x000ea20000002400 */
[----:B0-----:R-:W-:-:S07]  /*10720*/  FMNMX.FTZ R11, R76, R11, !PT ;  /* 0x0000000b4c0b7209 */ /* 0x001fce0007810000 */
[----:B------:R-:W-:Y:S01]  /*10730*/  MUFU.EX2 R15, R15 ;  /* 0x0000000f000f7308 */ /* 0x000fe20000000800 */
[----:B-1----:R-:W-:-:S07]  /*10740*/  FMNMX.FTZ R11, R77, R11, !PT ;  /* 0x0000000b4d0b7209 */ /* 0x002fce0007810000 */
[----:B------:R-:W0:Y:S01]  /*10750*/  MUFU.EX2 R148, R148 ;  /* 0x0000009400947308 */ /* 0x000e220000000800 */
[----:B--2---:R-:W-:-:S05]  /*10760*/  FMNMX.FTZ R11, R78, R11, !PT ;  /* 0x0000000b4e0b7209 */ /* 0x004fca0007810000 */
[----:B------:R-:W1:Y:S02]  /*10770*/  SHFL.BFLY PT, R42, R11, 0x2, 0x1f ;  /* 0x0c401f000b2a7f89 */ /* 0x000e6400000e0000 */
[----:B------:R-:W2:Y:S08]  /*10780*/  MUFU.EX2 R52, R52 ;  /* 0x0000003400347308 */ /* 0x000eb00000000800 */
[----:B------:R-:W-:Y:S08]  /*10790*/  MUFU.EX2 R150, R150 ;  /* 0x0000009600967308 */ /* 0x000ff00000000800 */
[----:B------:R-:W-:Y:S01]  /*107a0*/  MUFU.EX2 R79, R79 ;  /* 0x0000004f004f7308 */ /* 0x000fe20000000800 */
[----:B-1----:R-:W-:Y:S01]  /*107b0*/  FMNMX.FTZ R11, R11, R42, !PT ;  /* 0x0000002a0b0b7209 */ /* 0x002fe20007810000 */
[----:B------:R-:W-:-:S06]  /*107c0*/  FFMA.FTZ R42, R59, R9, -R80 ;  /* 0x000000093b2a7223 */ /* 0x000fcc0000010850 */
[----:B------:R-:W-:Y:S01]  /*107d0*/  MUFU.EX2 R144, R144 ;  /* 0x0000009000907308 */ /* 0x000fe20000000800 */
[----:B------:R-:W1:Y:S01]  /*107e0*/  SHFL.BFLY PT, R24, R11, 0x1, 0x1f ;  /* 0x0c201f000b187f89 */ /* 0x000e6200000e0000 */
[----:B0-----:R-:W-:Y:S01]  /*107f0*/  FFMA.FTZ R3, R15, R3, R148 ;  /* 0x000000030f037223 */ /* 0x001fe20000010094 */
[----:B------:R-:W-:-:S05]  /*10800*/  @!P1 VIADD R14, R14, 0x16860 ;  /* 0x000168600e0e9836 */ /* 0x000fca0000000000 */
[----:B------:R-:W-:Y:S08]  /*10810*/  MUFU.EX2 R53, R53 ;  /* 0x0000003500357308 */ /* 0x000ff00000000800 */
[----:B------:R-:W-:Y:S08]  /*10820*/  MUFU.EX2 R146, R146 ;  /* 0x0000009200927308 */ /* 0x000ff00000000800 */
[----:B------:R-:W-:Y:S01]  /*10830*/  MUFU.EX2 R26, R26 ;  /* 0x0000001a001a7308 */ /* 0x000fe20000000800 */
[----:B-1----:R-:W-:-:S05]  /*10840*/  FMNMX.FTZ R11, R11, R24, !PT ;  /* 0x000000180b0b7209 */ /* 0x002fca0007810000 */
[CC--:B------:R-:W-:Y:S01]  /*10850*/  FMUL.FTZ R58, R11.reuse, R9.reuse ;  /* 0x000000090b3a7220 */ /* 0x0c0fe20000410000 */
[----:B------:R-:W-:Y:S01]  /*10860*/  FADD.FTZ R24, -R11, R13 ;  /* 0x0000000d0b187221 */ /* 0x000fe20000010100 */
[----:B------:R-:W-:Y:S02]  /*10870*/  MUFU.EX2 R140, R140 ;  /* 0x0000008c008c7308 */ /* 0x000fe40000000800 */
[-CC-:B------:R-:W-:Y:S01]  /*10880*/  FFMA.FTZ R133, R46, R9.reuse, -R58.reuse ;  /* 0x000000092e857223 */ /* 0x180fe2000001083a */
[-C--:B------:R-:W-:Y:S01]  /*10890*/  FMUL.FTZ R24, R24, R9.reuse ;  /* 0x0000000918187220 */ /* 0x080fe20000410000 */
[----:B------:R-:W3:Y:S01]  /*108a0*/  LDL R46, [R1+0x40] ;  /* 0x00004000012e7983 */ /* 0x000ee20000100800 */
[-CC-:B------:R-:W-:Y:S01]  /*108b0*/  FFMA.FTZ R57, R81, R9.reuse, -R58.reuse ;  /* 0x0000000951397223 */ /* 0x180fe2000001083a */
[-CC-:B------:R-:W-:Y:S01]  /*108c0*/  FFMA.FTZ R56, R84, R9.reuse, -R58.reuse ;  /* 0x0000000954387223 */ /* 0x180fe2000001083a */
[-CC-:B------:R-:W-:Y:S01]  /*108d0*/  FFMA.FTZ R59, R137, R9.reuse, -R58.reuse ;  /* 0x00000009893b7223 */ /* 0x180fe2000001083a */
[----:B------:R0:W-:Y:S01]  /*108e0*/  MUFU.EX2 R55, R24 ;  /* 0x0000001800377308 */ /* 0x0001e20000000800 */
[----:B------:R-:W1:Y:S01]  /*108f0*/  S2R R81, SR_TID.X ;  /* 0x0000000000517919 */ /* 0x000e620000002100 */
[-CC-:B------:R-:W-:Y:S01]  /*10900*/  FFMA.FTZ R61, R139, R9.reuse, -R58.reuse ;  /* 0x000000098b3d7223 */ /* 0x180fe2000001083a */
[-CC-:B------:R-:W-:Y:S01]  /*10910*/  FFMA.FTZ R60, R151, R9.reuse, -R58.reuse ;  /* 0x00000009973c7223 */ /* 0x180fe2000001083a */
[-CC-:B------:R-:W-:Y:S01]  /*10920*/  FFMA.FTZ R64, R149, R9.reuse, -R58.reuse ;  /* 0x0000000995407223 */ /* 0x180fe2000001083a */
[-CC-:B------:R-:W-:Y:S01]  /*10930*/  FFMA.FTZ R147, R147, R9.reuse, -R58.reuse ;  /* 0x0000000993937223 */ /* 0x180fe2000001083a */
[----:B------:R-:W-:Y:S01]  /*10940*/  FFMA.FTZ R62, R143, R9, -R58 ;  /* 0x000000098f3e7223 */ /* 0x000fe2000001083a */
[----:B--2---:R-:W-:Y:S01]  /*10950*/  FADD.FTZ R3, R52, R3 ;  /* 0x0000000334037221 */ /* 0x004fe20000010000 */
[----:B------:R-:W2:Y:S01]  /*10960*/  MUFU.EX2 R56, R56 ;  /* 0x0000003800387308 */ /* 0x000ea20000000800 */
[----:B0-----:R-:W-:-:S02]  /*10970*/  VIADD R24, R8, 0x300 ;  /* 0x0000030008187836 */ /* 0x001fc40000000000 */
[-CC-:B------:R-:W-:Y:S01]  /*10980*/  FFMA.FTZ R143, R34, R9.reuse, -R58.reuse ;  /* 0x00000009228f7223 */ /* 0x180fe2000001083a */
[-CC-:B------:R-:W-:Y:S01]  /*10990*/  FFMA.FTZ R137, R39, R9.reuse, -R58.reuse ;  /* 0x0000000927897223 */ /* 0x180fe2000001083a */
[-CC-:B------:R-:W-:Y:S01]  /*109a0*/  FFMA.FTZ R65, R145, R9.reuse, -R58.reuse ;  /* 0x0000000991417223 */ /* 0x180fe2000001083a */
[-CC-:B------:R-:W-:Y:S01]  /*109b0*/  FFMA.FTZ R34, R36, R9.reuse, -R58.reuse ;  /* 0x0000000924227223 */ /* 0x180fe2000001083a */
[----:B------:R-:W-:Y:S01]  /*109c0*/  R2UR UR10, R24 ;  /* 0x00000000180a72ca */ /* 0x000fe200000e0000 */
[----:B------:R-:W-:Y:S01]  /*109d0*/  VIADD R24, R8, 0x380 ;  /* 0x0000038008187836 */ /* 0x000fe20000000000 */
[----:B------:R-:W0:Y:S01]  /*109e0*/  MUFU.EX2 R57, R57 ;  /* 0x0000003900397308 */ /* 0x000e220000000800 */
[-CC-:B------:R-:W-:Y:S01]  /*109f0*/  FFMA.FTZ R36, R40, R9.reuse, -R58.reuse ;  /* 0x0000000928247223 */ /* 0x180fe2000001083a */
[-C--:B------:R-:W-:Y:S01]  /*10a00*/  FFMA.FTZ R8, R44, R9.reuse, -R58 ;  /* 0x000000092c087223 */ /* 0x080fe2000001083a */
[----:B------:R-:W-:Y:S01]  /*10a10*/  @!P1 PRMT R14, RZ, 0x654, R14 ;  /* 0x00000654ff0e9816 */ /* 0x000fe2000000000e */
[-CC-:B------:R-:W-:Y:S01]  /*10a20*/  FFMA.FTZ R141, R141, R9.reuse, -R58.reuse ;  /* 0x000000098d8d7223 */ /* 0x180fe2000001083a */
[----:B------:R-:W-:-:S03]  /*10a30*/  FFMA.FTZ R139, R43, R9, -R58 ;  /* 0x000000092b8b7223 */ /* 0x000fc6000001083a */
[----:B------:R-:W4:Y:S03]  /*10a40*/  MUFU.EX2 R59, R59 ;  /* 0x0000003b003b7308 */ /* 0x000f260000000800 */
[----:B------:R-:W-:Y:S01]  /*10a50*/  HGMMA.64x64x16.F32.BF16 R88, R124, gdesc[UR8].tnspB, R88, gsb0 ;  /* 0x40e000087c587df0 */ /* 0x000fe20008001858 */
[----:B------:R-:W-:Y:S02]  /*10a60*/  R2UR UR10, R24 ;  /* 0x00000000180a72ca */ /* 0x000fe400000e0000 */
[----:B------:R-:W-:Y:S01]  /*10a70*/  R2UR UR11, R25 ;  /* 0x00000000190b72ca */ /* 0x000fe200000e0000 */
[----:B------:R-:W-:Y:S01]  /*10a80*/  @!P1 IMAD R25, R18, 0x8, R2 ;  /* 0x0000000812199824 */ /* 0x000fe200078e0202 */
[----:B------:R5:W-:Y:S01]  /*10a90*/  MUFU.EX2 R13, R68 ;  /* 0x00000044000d7308 */ /* 0x000be20000000800 */
[----:B--2---:R-:W-:Y:S01]  /*10aa0*/  FFMA.FTZ R0, R55, R0, R56 ;  /* 0x0000000037007223 */ /* 0x004fe20000010038 */
[----:B-1----:R-:W-:-:S06]  /*10ab0*/  ISETP.GE.U32.AND P2, PT, R81, 0x180, PT ;  /* 0x000001805100780c */ /* 0x002fcc0003f46070 */
[----:B------:R-:W1:Y:S01]  /*10ac0*/  MUFU.EX2 R61, R61 ;  /* 0x0000003d003d7308 */ /* 0x000e620000000800 */
[----:B-----5:R-:W-:-:S07]  /*10ad0*/  SHF.R.U32.HI R68, RZ, 0x7, R81 ;  /* 0x00000007ff447819 */ /* 0x020fce0000011651 */
[----:B------:R-:W2:Y:S01]  /*10ae0*/  MUFU.EX2 R60, R60 ;  /* 0x0000003c003c7308 */ /* 0x000ea20000000800 */
[----:B------:R-:W-:Y:S02]  /*10af0*/  VIADD R24, R68, 0x9 ;  /* 0x0000000944187836 */ /* 0x000fe40000000000 */
[----:B------:R-:W-:-:S05]  /*10b00*/  FADD.FTZ R40, R150, R3 ;  /* 0x0000000396287221 */ /* 0x000fca0000010000 */
[----:B------:R-:W5:Y:S08]  /*10b10*/  MUFU.EX2 R64, R64 ;  /* 0x0000004000407308 */ /* 0x000f700000000800 */
[----:B------:R-:W5:Y:S08]  /*10b20*/  MUFU.EX2 R147, R147 ;  /* 0x0000009300937308 */ /* 0x000f700000000800 */
[----:B------:R-:W5:Y:S08]  /*10b30*/  MUFU.EX2 R65, R65 ;  /* 0x0000004100417308 */ /* 0x000f700000000800 */
[----:B------:R-:W5:Y:S08]  /*10b40*/  MUFU.EX2 R62, R62 ;  /* 0x0000003e003e7308 */ /* 0x000f700000000800 */
[----:B------:R-:W-:Y:S08]  /*10b50*/  MUFU.EX2 R27, R27 ;  /* 0x0000001b001b7308 */ /* 0x000ff00000000800 */
[----:B------:R-:W5:Y:S08]  /*10b60*/  MUFU.EX2 R141, R141 ;  /* 0x0000008d008d7308 */ /* 0x000f700000000800 */
[----:B------:R-:W-:Y:S01]  /*10b70*/  MUFU.EX2 R142, R142 ;  /* 0x0000008e008e7308 */ /* 0x000fe20000000800 */
[----:B------:R-:W-:-:S02]  /*10b80*/  WARPGROUP.DEPBAR.LE gsb0, 0x0 ;  /* 0x00008000000079c5 */ /* 0x000fc40000010000 */
[----:B------:R-:W-:-:S05]  /*10b90*/  WARPGROUP.ARRIVE ;  /* 0x00000000000079c5 */ /* 0x000fca0000000000 */
[----:B------:R-:W5:Y:S01]  /*10ba0*/  MUFU.EX2 R143, R143 ;  /* 0x0000008f008f7308 */ /* 0x000f620000000800 */
[----:B------:R-:W-:Y:S01]  /*10bb0*/  HGMMA.64x64x16.F32.BF16 R88, R120, gdesc[UR8].tnspB, R88, gsb0 ;  /* 0x40e0000878587df0 */ /* 0x000fe20008001858 */
[----:B------:R-:W-:Y:S02]  /*10bc0*/  @!P1 VIADD R25, R25, 0x16840 ;  /* 0x0001684019199836 */ /* 0x000fe40000000000 */
[----:B0-----:R-:W-:Y:S01]  /*10bd0*/  FADD.FTZ R0, R57, R0 ;  /* 0x0000000039007221 */ /* 0x001fe20000010000 */
[----:B------:R-:W-:Y:S02]  /*10be0*/  SEL R39, R24, 0x9, !P2 ;  /* 0x0000000918277807 */ /* 0x000fe40005000000 */
[----:B------:R-:W-:Y:S01]  /*10bf0*/  @!P1 PRMT R25, RZ, 0x654, R25 ;  /* 0x00000654ff199816 */ /* 0x000fe20000000019 */
[----:B----4-:R-:W-:Y:S01]  /*10c00*/  FADD.FTZ R44, R59, R0 ;  /* 0x000000003b2c7221 */ /* 0x010fe20000010000 */
[----:B------:R-:W-:Y:S01]  /*10c10*/  FADD.FTZ R3, R79, R40 ;  /* 0x000000284f037221 */ /* 0x000fe20000010000 */
[----:B------:R-:W-:Y:S08]  /*10c20*/  MUFU.EX2 R30, R30 ;  /* 0x0000001e001e7308 */ /* 0x000ff00000000800 */
[----:B------:R-:W0:Y:S08]  /*10c30*/  MUFU.EX2 R34, R34 ;  /* 0x0000002200227308 */ /* 0x000e300000000800 */
[----:B------:R-:W-:Y:S08]  /*10c40*/  MUFU.EX2 R136, R136 ;  /* 0x0000008800887308 */ /* 0x000ff00000000800 */
[----:B------:R-:W4:Y:S08]  /*10c50*/  MUFU.EX2 R137, R137 ;  /* 0x0000008900897308 */ /* 0x000f300000000800 */
[----:B------:R-:W-:Y:S08]  /*10c60*/  MUFU.EX2 R28, R28 ;  /* 0x0000001c001c7308 */ /* 0x000ff00000000800 */
[----:B------:R-:W4:Y:S08]  /*10c70*/  MUFU.EX2 R36, R36 ;  /* 0x0000002400247308 */ /* 0x000f300000000800 */
[----:B------:R-:W4:Y:S08]  /*10c80*/  MUFU.EX2 R138, R138 ;  /* 0x0000008a008a7308 */ /* 0x000f300000000800 */
[----:B------:R-:W4:Y:S01]  /*10c90*/  MUFU.EX2 R139, R139 ;  /* 0x0000008b008b7308 */ /* 0x000f220000000800 */
[----:B------:R-:W-:-:S07]  /*10ca0*/  FFMA.FTZ R48, R48, R9, -R58 ;  /* 0x0000000930307223 */ /* 0x000fce000001083a */
[----:B------:R-:W4:Y:S01]  /*10cb0*/  MUFU.EX2 R29, R29 ;  /* 0x0000001d001d7308 */ /* 0x000f220000000800 */
[----:B------:R-:W-:Y:S02]  /*10cc0*/  WARPGROUP.DEPBAR.LE gsb0, 0x0 ;  /* 0x00008000000079c5 */ /* 0x000fe40000010000 */
[----:B------:R0:W-:Y:S06]  /*10cd0*/  BAR.ARV R39, 0x100 ;  /* 0x000400270000751d */ /* 0x0001ec0000002000 */
[----:B------:R1:W-:Y:S01]  /*10ce0*/  @!P1 SYNCS.ARRIVE.TRANS64.RED.A1T0 RZ, [R25+URZ], RZ ;  /* 0x000000ff19ff99a7 */ /* 0x0003e2000810043f */
[----:B------:R-:W4:Y:S01]  /*10cf0*/  MUFU.EX2 R8, R8 ;  /* 0x0000000800087308 */ /* 0x000f220000000800 */
[----:B-1----:R-:W-:Y:S01]  /*10d00*/  FADD.FTZ R25, R61, R44 ;  /* 0x0000002c3d197221 */ /* 0x002fe20000010000 */
[----:B------:R1:W-:Y:S06]  /*10d10*/  @!P1 SYNCS.ARRIVE.TRANS64.RED.A1T0 RZ, [R14+URZ], RZ ;  /* 0x000000ff0eff99a7 */ /* 0x0003ec000810043f */
[----:B------:R-:W4:Y:S01]  /*10d20*/  MUFU.EX2 R132, R132 ;  /* 0x0000008400847308 */ /* 0x000f220000000800 */
[----:B--2---:R-:W-:Y:S01]  /*10d30*/  FADD.FTZ R25, R60, R25 ;  /* 0x000000193c197221 */ /* 0x004fe20000010000 */
[----:B-1----:R-:W-:-:S03]  /*10d40*/  FADD.FTZ R14, R144, R3 ;  /* 0x00000003900e7221 */ /* 0x002fc60000010000 */
[----:B-----5:R-:W-:-:S03]  /*10d50*/  FADD.FTZ R40, R64, R25 ;  /* 0x0000001940287221 */ /* 0x020fc60000010000 */
[----:B------:R-:W1:Y:S01]  /*10d60*/  MUFU.EX2 R133, R133 ;  /* 0x0000008500857308 */ /* 0x000e620000000800 */
[----:B0-----:R-:W-:Y:S01]  /*10d70*/  FADD.FTZ R39, R53, R14 ;  /* 0x0000000e35277221 */ /* 0x001fe20000010000 */
[----:B------:R-:W-:-:S03]  /*10d80*/  FADD.FTZ R40, R147, R40 ;  /* 0x0000002893287221 */ /* 0x000fc60000010000 */
[----:B------:R-:W-:Y:S01]  /*10d90*/  FADD.FTZ R39, R146, R39 ;  /* 0x0000002792277221 */ /* 0x000fe20000010000 */
[----:B------:R-:W-:Y:S02]  /*10da0*/  FADD.FTZ R43, R65, R40 ;  /* 0x00000028412b7221 */ /* 0x000fe40000010000 */
[----:B------:R-:W0:Y:S01]  /*10db0*/  MUFU.EX2 R35, R35 ;  /* 0x0000002300237308 */ /* 0x000e220000000800 */
        /* <DEDUP_REMOVED lines=11> */
[----:B----4-:R-:W-:Y:S01]  /*10e70*/  FADD.FTZ R43, R137, R40 ;  /* 0x00000028892b7221 */ /* 0x010fe20000010000 */
[-CC-:B------:R-:W-:Y:S02]  /*10e80*/  FFMA.FTZ R135, R51, R9.reuse, -R58.reuse ;  /* 0x0000000933877223 */ /* 0x180fe4000001083a */
[----:B------:R-:W-:Y:S01]  /*10e90*/  FADD.FTZ R39, R136, R39 ;  /* 0x0000002788277221 */ /* 0x000fe20000010000 */
[----:B------:R-:W-:Y:S02]  /*10ea0*/  FADD.FTZ R40, R36, R43 ;  /* 0x0000002b24287221 */ /* 0x000fe40000010000 */
[----:B------:R-:W2:Y:S01]  /*10eb0*/  MUFU.EX2 R24, R48 ;  /* 0x0000003000187308 */ /* 0x000ea20000000800 */
[----:B------:R-:W-:Y:S01]  /*10ec0*/  FADD.FTZ R39, R28, R39 ;  /* 0x000000271c277221 */ /* 0x000fe20000010000 */
[-CC-:B------:R-:W-:Y:S01]  /*10ed0*/  FFMA.FTZ R63, R63, R9.reuse, -R58.reuse ;  /* 0x000000093f3f7223 */ /* 0x180fe2000001083a */
[----:B------:R-:W-:-:S02]  /*10ee0*/  FFMA.FTZ R129, R66, R9, -R58 ;  /* 0x0000000942817223 */ /* 0x000fc4000001083a */
[----:B------:R-:W-:Y:S01]  /*10ef0*/  FADD.FTZ R44, R138, R39 ;  /* 0x000000278a2c7221 */ /* 0x000fe20000010000 */
[----:B------:R-:W-:Y:S02]  /*10f00*/  FADD.FTZ R39, R139, R40 ;  /* 0x000000288b277221 */ /* 0x000fe40000010000 */
[----:B------:R-:W4:Y:S01]  /*10f10*/  MUFU.EX2 R135, R135 ;  /* 0x0000008700877308 */ /* 0x000f220000000800 */
[----:B------:R-:W-:Y:S01]  /*10f20*/  FADD.FTZ R43, R29, R44 ;  /* 0x0000002c1d2b7221 */ /* 0x000fe20000010000 */
[----:B------:R-:W-:Y:S01]  /*10f30*/  FADD.FTZ R40, R8, R39 ;  /* 0x0000002708287221 */ /* 0x000fe20000010000 */
[----:B------:R-:W-:-:S05]  /*10f40*/  FFMA.FTZ R3, R67, R9, -R58 ;  /* 0x0000000943037223 */ /* 0x000fca000001083a */
[----:B------:R-:W5:Y:S01]  /*10f50*/  MUFU.EX2 R0, R63 ;  /* 0x0000003f00007308 */ /* 0x000f620000000800 */
[----:B------:R-:W-:Y:S01]  /*10f60*/  FADD.FTZ R44, R132, R43 ;  /* 0x0000002b842c7221 */ /* 0x000fe20000010000 */
[----:B-1----:R-:W-:Y:S01]  /*10f70*/  FADD.FTZ R39, R133, R40 ;  /* 0x0000002885277221 */ /* 0x002fe20000010000 */
[----:B------:R-:W-:-:S05]  /*10f80*/  FFMA.FTZ R131, R69, R9, -R58 ;  /* 0x0000000945837223 */ /* 0x000fca000001083a */
[----:B------:R-:W1:Y:S01]  /*10f90*/  MUFU.EX2 R31, R31 ;  /* 0x0000001f001f7308 */ /* 0x000e620000000800 */
[----:B------:R-:W-:Y:S01]  /*10fa0*/  F2FP.BF16.F32.PACK_AB R146, R26, R146 ;  /* 0x000000921a92723e */ /* 0x000fe200000010ff */
[----:B0-----:R-:W-:Y:S01]  /*10fb0*/  FADD.FTZ R43, R35, R44 ;  /* 0x0000002c232b7221 */ /* 0x001fe20000010000 */
[----:B--2---:R-:W-:-:S05]  /*10fc0*/  FADD.FTZ R26, R24, R39 ;  /* 0x00000027181a7221 */ /* 0x004fca0000010000 */
[----:B------:R-:W0:Y:S01]  /*10fd0*/  MUFU.EX2 R129, R129 ;  /* 0x0000008100817308 */ /* 0x000e220000000800 */
[----:B------:R-:W-:Y:S01]  /*10fe0*/  FFMA.FTZ R14, R70, R9, -R58 ;  /* 0x00000009460e7223 */ /* 0x000fe2000001083a */
[----:B------:R-:W-:Y:S01]  /*10ff0*/  F2FP.BF16.F32.PACK_AB R140, R27, R140 ;  /* 0x0000008c1b8c723e */ /* 0x000fe200000010ff */
[----:B------:R-:W-:-:S05]  /*11000*/  FADD.FTZ R43, R134, R43 ;  /* 0x0000002b862b7221 */ /* 0x000fca0000010000 */
[----:B------:R-:W2:Y:S01]  /*11010*/  MUFU.EX2 R33, R33 ;  /* 0x0000002100217308 */ /* 0x000ea20000000800 */
[----:B----4-:R-:W-:Y:S01]  /*11020*/  FADD.FTZ R27, R135, R26 ;  /* 0x0000001a871b7221 */ /* 0x010fe20000010000 */
[----:B------:R-:W-:-:S06]  /*11030*/  FFMA.FTZ R125, R71, R9, -R58 ;  /* 0x00000009477d7223 */ /* 0x000fcc000001083a */
[----:B------:R-:W4:Y:S01]  /*11040*/  MUFU.EX2 R3, R3 ;  /* 0x0000000300037308 */ /* 0x000f220000000800 */
[----:B------:R-:W-:Y:S01]  /*11050*/  F2FP.BF16.F32.PACK_AB R142, R30, R142 ;  /* 0x0000008e1e8e723e */ /* 0x000fe200000010ff */
[----:B------:R-:W-:-:S06]  /*11060*/  FADD.FTZ R26, R32, R43 ;  /* 0x0000002b201a7221 */ /* 0x000fcc0000010000 */
[----:B------:R-:W3:Y:S01]  /*11070*/  MUFU.EX2 R37, R37 ;  /* 0x0000002500257308 */ /* 0x000ee20000000800 */
[----:B-----5:R-:W-:Y:S01]  /*11080*/  FADD.FTZ R30, R0, R27 ;  /* 0x0000001b001e7221 */ /* 0x020fe20000010000 */
[----:B------:R-:W-:-:S06]  /*11090*/  FFMA.FTZ R25, R72, R9, -R58 ;  /* 0x0000000948197223 */ /* 0x000fcc000001083a */
[----:B------:R-:W5:Y:S01]  /*110a0*/  MUFU.EX2 R131, R131 ;  /* 0x0000008300837308 */ /* 0x000f620000000800 */
[----:B-1----:R-:W-:Y:S01]  /*110b0*/  FADD.FTZ R26, R31, R26 ;  /* 0x0000001a1f1a7221 */ /* 0x002fe20000010000 */
[----:B0-----:R-:W-:-:S06]  /*110c0*/  FADD.FTZ R30, R129, R30 ;  /* 0x0000001e811e7221 */ /* 0x001fcc0000010000 */
[----:B------:R-:W0:Y:S01]  /*110d0*/  MUFU.EX2 R38, R38 ;  /* 0x0000002600267308 */ /* 0x000e220000000800 */
[----:B------:R-:W-:-:S07]  /*110e0*/  FFMA.FTZ R73, R73, R9, -R58 ;  /* 0x0000000949497223 */ /* 0x000fce000001083a */
[----:B------:R-:W1:Y:S01]  /*110f0*/  MUFU.EX2 R14, R14 ;  /* 0x0000000e000e7308 */ /* 0x000e620000000800 */
[----:B--2---:R-:W-:Y:S01]  /*11100*/  FADD.FTZ R26, R33, R26 ;  /* 0x0000001a211a7221 */ /* 0x004fe20000010000 */
[----:B----4-:R-:W-:-:S06]  /*11110*/  FADD.FTZ R30, R3, R30 ;  /* 0x0000001e031e7221 */ /* 0x010fcc0000010000 */
[----:B------:R-:W2:Y:S01]  /*11120*/  MUFU.EX2 R41, R41 ;  /* 0x0000002900297308 */ /* 0x000ea20000000800 */
[----:B------:R-:W-:-:S07]  /*11130*/  FFMA.FTZ R74, R74, R9, -R58 ;  /* 0x000000094a4a7223 */ /* 0x000fce000001083a */
[----:B------:R-:W4:Y:S01]  /*11140*/  MUFU.EX2 R125, R125 ;  /* 0x0000007d007d7308 */ /* 0x000f220000000800 */
[----:B------:R-:W-:Y:S01]  /*11150*/  F2FP.BF16.F32.PACK_AB R138, R29, R138 ;  /* 0x0000008a1d8a723e */ /* 0x000fe200000010ff */
[----:B---3--:R-:W-:-:S06]  /*11160*/  FADD.FTZ R27, R37, R26 ;  /* 0x0000001a251b7221 */ /* 0x008fcc0000010000 */
[----:B------:R-:W3:Y:S01]  /*11170*/  MUFU.EX2 R42, R42 ;  /* 0x0000002a002a7308 */ /* 0x000ee20000000800 */
[----:B-----5:R-:W-:Y:S01]  /*11180*/  FADD.FTZ R29, R131, R30 ;  /* 0x0000001e831d7221 */ /* 0x020fe20000010000 */
[----:B------:R-:W-:-:S06]  /*11190*/  FFMA.FTZ R75, R75, R9, -R58 ;  /* 0x000000094b4b7223 */ /* 0x000fcc000001083a */
[----:B------:R-:W5:Y:S01]  /*111a0*/  MUFU.EX2 R25, R25 ;  /* 0x0000001900197308 */ /* 0x000f620000000800 */
[----:B------:R-:W-:Y:S01]  /*111b0*/  F2FP.BF16.F32.PACK_AB R139, R8, R139 ;  /* 0x0000008b088b723e */ /* 0x000fe200000010ff */
[----:B0-----:R-:W-:-:S06]  /*111c0*/  FADD.FTZ R8, R38, R27 ;  /* 0x0000001b26087221 */ /* 0x001fcc0000010000 */
[----:B------:R-:W0:Y:S01]  /*111d0*/  MUFU.EX2 R45, R45 ;  /* 0x0000002d002d7308 */ /* 0x000e220000000800 */
[----:B-1----:R-:W-:Y:S01]  /*111e0*/  FADD.FTZ R26, R14, R29 ;  /* 0x0000001d0e1a7221 */ /* 0x002fe20000010000 */
[----:B------:R-:W-:-:S06]  /*111f0*/  FFMA.FTZ R76, R76, R9, -R58 ;  /* 0x000000094c4c7223 */ /* 0x000fcc000001083a */
        /* <DEDUP_REMOVED lines=12> */
[----:B0-----:R-:W-:Y:S01]  /*112c0*/  FADD.FTZ R0, R45, R0 ;  /* 0x000000002d007221 */ /* 0x001fe20000010000 */
[----:B------:R-:W-:-:S06]  /*112d0*/  F2FP.BF16.F32.PACK_AB R129, R3, R129 ;  /* 0x000000810381723e */ /* 0x000fcc00000010ff */
[----:B------:R-:W0:Y:S01]  /*112e0*/  MUFU.EX2 R50, R50 ;  /* 0x0000003200327308 */ /* 0x000e220000000800 */
[----:B-1----:R-:W-:-:S07]  /*112f0*/  FADD.FTZ R3, R73, R26 ;  /* 0x0000001a49037221 */ /* 0x002fce0000010000 */
[----:B------:R-:W1:Y:S01]  /*11300*/  MUFU.EX2 R76, R76 ;  /* 0x0000004c004c7308 */ /* 0x000e620000000800 */
[----:B--2---:R-:W-:Y:S01]  /*11310*/  FADD.FTZ R0, R47, R0 ;  /* 0x000000002f007221 */ /* 0x004fe20000010000 */
[----:B----4-:R-:W-:-:S06]  /*11320*/  FADD.FTZ R8, R74, R3 ;  /* 0x000000034a087221 */ /* 0x010fcc0000010000 */
[----:B------:R-:W2:Y:S01]  /*11330*/  MUFU.EX2 R54, R54 ;  /* 0x0000003600367308 */ /* 0x000ea20000000800 */
[----:B------:R-:W-:-:S07]  /*11340*/  ISETP.GT.AND P2, PT, R12, R46, PT ;  /* 0x0000002e0c00720c */ /* 0x000fce0003f44270 */
[----:B------:R-:W4:Y:S01]  /*11350*/  MUFU.EX2 R77, R77 ;  /* 0x0000004d004d7308 */ /* 0x000f220000000800 */
[----:B---3--:R-:W-:Y:S01]  /*11360*/  FADD.FTZ R3, R49, R0 ;  /* 0x0000000031037221 */ /* 0x008fe20000010000 */
[----:B-----5:R-:W-:-:S06]  /*11370*/  FADD.FTZ R27, R75, R8 ;  /* 0x000000084b1b7221 */ /* 0x020fcc0000010000 */
[----:B------:R-:W3:Y:S01]  /*11380*/  MUFU.EX2 R58, R58 ;  /* 0x0000003a003a7308 */ /* 0x000ee20000000800 */
[----:B0-----:R-:W-:Y:S01]  /*11390*/  FADD.FTZ R3, R50, R3 ;  /* 0x0000000332037221 */ /* 0x001fe20000010000 */
[----:B-1----:R-:W-:-:S03]  /*113a0*/  FADD.FTZ R0, R76, R27 ;  /* 0x0000001b4c007221 */ /* 0x002fc60000010000 */
[----:B--2---:R-:W-:Y:S01]  /*113b0*/  FADD.FTZ R8, R54, R3 ;  /* 0x0000000336087221 */ /* 0x004fe20000010000 */
[----:B------:R-:W-:Y:S01]  /*113c0*/  F2FP.BF16.F32.PACK_AB R131, R14, R131 ;  /* 0x000000830e83723e */ /* 0x000fe200000010ff */
[----:B----4-:R-:W-:Y:S02]  /*113d0*/  FADD.FTZ R0, R77, R0 ;  /* 0x000000004d007221 */ /* 0x010fe40000010000 */
[C---:B------:R-:W-:Y:S01]  /*113e0*/  FADD.FTZ R3, R13.reuse, R8 ;  /* 0x000000080d037221 */ /* 0x040fe20000010000 */
[----:B------:R-:W-:Y:S01]  /*113f0*/  F2FP.BF16.F32.PACK_AB R122, R13, R54 ;  /* 0x000000360d7a723e */ /* 0x000fe200000010ff */
        /* <DEDUP_REMOVED lines=17> */
[----:B---3--:R-:W-:Y:S01]  /*11510*/  FADD.FTZ R0, R58, R0 ;  /* 0x000000003a007221 */ /* 0x008fe20000010000 */
        /* <DEDUP_REMOVED lines=44> */
.L_x_2383:
[----:B------:R-:W-:Y:S05]  /*117e0*/  WARPSYNC.ALL ;  /* 0x0000000000007948 */ /* 0x000fea0003800000 */
[----:B------:R-:W-:Y:S06]  /*117f0*/  BAR.ARV 0x8, 0x200 ;  /* 0x0208000000007b1d */ /* 0x000fec0000002000 */
[----:B------:R-:W-:Y:S05]  /*11800*/  @!P0 BRA `(.L_x_2394) ;  /* 0x0000000000048947 */ /* 0x000fea0003800000 */
[----:B------:R-:W-:Y:S01]  /*11810*/  BPT.TRAP 0x1 ;  /* 0x000000040000795c */ /* 0x000fe20000300000 */
.L_x_2394:
[----:B------:R-:W-:Y:S01]  /*11820*/  IMAD R13, R18, 0x8, R2 ;  /* 0x00000008120d7824 */ /* 0x000fe200078e0202 */
[----:B------:R-:W-:-:S04]  /*11830*/  SHF.L.U32 R4, R23, 0x1f, RZ ;  /* 0x0000001f17047819 */ /* 0x000fc800000006ff */
[----:B------:R0:W1:Y:S01]  /*11840*/  SYNCS.PHASECHK.TRANS64.TRYWAIT P2, [R13+URZ+0x16850], R4 ;  /* 0x016850040d0075a7 */ /* 0x000062000804017f */
[----:B------:R-:W-:Y:S05]  /*11850*/  @!P0 BRA `(.L_x_2395) ;  /* 0x0000000000048947 */ /* 0x000fea0003800000 */
[----:B------:R-:W-:Y:S01]  /*11860*/  BPT.TRAP 0x1 ;  /* 0x000000040000795c */ /* 0x000fe20000300000 */
.L_x_2395:
[----:B------:R-:W-:-:S05]  /*11870*/  VIADD R2, R2, 0x400 ;  /* 0x0000040002027836 */ /* 0x000fca0000000000 */
[----:B------:R-:W-:-:S04]  /*11880*/  SHF.R.U32.HI R2, RZ, 0x4, R2 ;  /* 0x00000004ff027819 */ /* 0x000fc80000011602 */
[----:B------:R-:W-:Y:S01]  /*11890*/  LOP3.LUT R5, R2, 0x3fff, RZ, 0xc0, !PT ;  /* 0x00003fff02057812 */ /* 0x000fe200078ec0ff */
[----:B-1----:R-:W-:Y:S06]  /*118a0*/  @P2 BRA `(.L_x_2396) ;  /* 0x0000000000082947 */ /* 0x002fec0003800000 */
[----:B------:R-:W1:Y:S02]  /*118b0*/  SYNCS.PHASECHK.TRANS64.TRYWAIT P0, [R13+URZ+0x16850], R4 ;  /* 0x016850040d0075a7 */ /* 0x000e64000800017f */
[----:B-1----:R-:W-:Y:S05]  /*118c0*/  @!P0 BRA `(.L_x_2397) ;  /* 0x000000ac00d88947 */ /* 0x002fea0003800000 */
.L_x_2396:
[----:B01----:R-:W-:Y:S01]  /*118d0*/  LEA R4, R18, R5, 0xa ;  /* 0x0000000512047211 */ /* 0x003fe200078e50ff */
[----:B------:R-:W-:Y:S01]  /*118e0*/  IMAD.MOV.U32 R5, RZ, RZ, 0x40000040 ;  /* 0x40000040ff057424 */ /* 0x000fe200078e00ff */
[----:B------:R-:W-:Y:S05]  /*118f0*/  WARPSYNC.ALL ;  /* 0x0000000000007948 */ /* 0x000fea0003800000 */
[C---:B------:R-:W-:Y:S01]  /*11900*/  R2UR UR6, R4.reuse ;  /* 0x00000000040672ca */ /* 0x040fe200000e0000 */
[----:B------:R-:W2:Y:S01]  /*11910*/  LDL.LU R15, [R1+0x5c] ;  /* 0x00005c00010f7983 */ /* 0x000ea20000300800 */
[----:B------:R-:W-:Y:S01]  /*11920*/  R2UR UR7, R5 ;  /* 0x00000000050772ca */ /* 0x000fe200000e0000 */
[----:B------:R-:W-:Y:S01]  /*11930*/  WARPGROUP.ARRIVE ;  /* 0x00000000000079c5 */ /* 0x000fe20000000000 */
[----:B------:R-:W-:Y:S01]  /*11940*/  VIADD R6, R4, 0x80 ;  /* 0x0000008004067836 */ /* 0x000fe20000000000 */
[----:B------:R-:W0:Y:S01]  /*11950*/  SHFL.BFLY PT, R2, R3, 0x2, 0x1f ;  /* 0x0c401f0003027f89 */ /* 0x000e2200000e0000 */
[----:B------:R-:W-:-:S02]  /*11960*/  IMAD.MOV.U32 R7, RZ, RZ, 0x40000040 ;  /* 0x40000040ff077424 */ /* 0x000fc400078e00ff */
[----:B------:R-:W-:Y:S02]  /*11970*/  IMAD.MOV.U32 R5, RZ, RZ, 0x40000040 ;  /* 0x40000040ff057424 */ /* 0x000fe400078e00ff */
[----:B------:R-:W-:-:S05]  /*11980*/  VIADD R18, R18, 0x1 ;  /* 0x0000000112127836 */ /* 0x000fca0000000000 */
[----:B------:R-:W-:Y:S01]  /*11990*/  HGMMA.64x64x16.F32.BF16 R88, R148, gdesc[UR4].tnspB, R88, gsb0 ;  /* 0x40e0000494587df0 */ /* 0x000fe20008001858 */
[----:B------:R-:W-:Y:S01]  /*119a0*/  R2UR UR6, R6 ;  /* 0x00000000060672ca */ /* 0x000fe200000e0000 */
[----:B------:R-:W-:Y:S01]  /*119b0*/  VIADD R6, R4, 0x100 ;  /* 0x0000010004067836 */ /* 0x000fe20000000000 */
[----:B------:R-:W-:Y:S01]  /*119c0*/  R2UR UR7, R7 ;  /* 0x00000000070772ca */ /* 0x000fe200000e0000 */
[----:B------:R-:W-:Y:S01]  /*119d0*/  IMAD.MOV.U32 R7, RZ, RZ, 0x40000040 ;  /* 0x40000040ff077424 */ /* 0x000fe200078e00ff */
[----:B------:R-:W-:-:S04]  /*119e0*/  ISETP.NE.AND P2, PT, R18, 0x2, PT ;  /* 0x000000021200780c */ /* 0x000fc80003f45270 */
[----:B------:R-:W-:Y:S01]  /*119f0*/  SEL R18, R18, RZ, P2 ;  /* 0x000000ff12127207 */ /* 0x000fe20001000000 */
[----:B0-----:R-:W-:Y:S01]  /*11a00*/  FADD.FTZ R2, R2, R3 ;  /* 0x0000000302027221 */ /* 0x001fe20000010000 */
        /* <DEDUP_REMOVED lines=35> */
[----:B------:R-:W-:Y:S01]  /*11c40*/  R2UR UR6, R6 ;  /* 0x00000000060672ca */ /* 0x000fe200000e0000 */
[----:B------:R-:W-:Y:S01]  /*11c50*/  IMAD.MOV.U32 R6, RZ, RZ, RZ ;  /* 0x000000ffff067224 */ /* 0x000fe200078e00ff */
[----:B------:R-:W-:Y:S02]  /*11c60*/  R2UR UR7, R7 ;  /* 0x00000000070772ca */ /* 0x000fe400000e0000 */
[----:B------:R-:W0:Y:S02]  /*11c70*/  SHFL.BFLY PT, R7, R0, 0x2, 0x1f ;  /* 0x0c401f0000077f89 */ /* 0x000e2400000e0000 */
[----:B0-----:R-:W-:Y:S01]  /*11c80*/  FADD.FTZ R7, R7, R0 ;  /* 0x0000000007077221 */ /* 0x001fe20000010000 */
[----:B------:R-:W-:-:S04]  /*11c90*/  SEL R0, RZ, 0x1, P2 ;  /* 0x00000001ff007807 */ /* 0x000fc80001000000 */
[----:B------:R-:W-:Y:S01]  /*11ca0*/  LOP3.LUT R23, R23, R0, RZ, 0x3c, !PT ;  /* 0x0000000017177212 */ /* 0x000fe200078e3cff */
[----:B------:R-:W-:Y:S01]  /*11cb0*/  IMAD.MOV.U32 R0, RZ, RZ, -0x800000 ;  /* 0xff800000ff007424 */ /* 0x000fe200078e00ff */
[----:B------:R-:W-:Y:S02]  /*11cc0*/  WARPGROUP.DEPBAR.LE gsb0, 0x0 ;  /* 0x00008000000079c5 */ /* 0x000fe40000010000 */
[----:B------:R-:W-:-:S06]  /*11cd0*/  WARPGROUP.ARRIVE ;  /* 0x00000000000079c5 */ /* 0x000fcc0000000000 */
[----:B------:R-:W-:Y:S01]  /*11ce0*/  HGMMA.64x64x16.F32.BF16 R88, R124, gdesc[UR4].tnspB, R88, gsb0 ;  /* 0x40e000047c587df0 */ /* 0x000fe20008001858 */
[----:B------:R-:W-:Y:S02]  /*11cf0*/  R2UR UR6, R4 ;  /* 0x00000000040672ca */ /* 0x000fe400000e0000 */
[----:B------:R-:W-:Y:S01]  /*11d00*/  R2UR UR7, R5 ;  /* 0x00000000050772ca */ /* 0x000fe200000e0000 */
[----:B------:R-:W0:Y:S04]  /*11d10*/  SHFL.BFLY PT, R4, R7, 0x1, 0x1f ;  /* 0x0c201f0007047f89 */ /* 0x000e2800000e0000 */
[----:B------:R-:W1:Y:S01]  /*11d20*/  SHFL.BFLY PT, R5, R2, 0x1, 0x1f ;  /* 0x0c201f0002057f89 */ /* 0x000e6200000e0000 */
[----:B0-----:R-:W-:Y:S01]  /*11d30*/  FADD.FTZ R14, R7, R4 ;  /* 0x00000004070e7221 */ /* 0x001fe20000010000 */
[----:B------:R-:W-:-:S02]  /*11d40*/  @!P1 VIADD R7, R13, 0x16860 ;  /* 0x000168600d079836 */ /* 0x000fc40000000000 */
[----:B-1----:R-:W-:Y:S02]  /*11d50*/  FADD.FTZ R12, R2, R5 ;  /* 0x00000005020c7221 */ /* 0x002fe40000010000 */
[----:B------:R-:W-:Y:S02]  /*11d60*/  FSETP.NE.FTZ.AND P3, PT, R14, RZ, PT ;  /* 0x000000ff0e00720b */ /* 0x000fe40003f75000 */
[----:B------:R-:W-:Y:S02]  /*11d70*/  @!P1 PRMT R7, RZ, 0x654, R7 ;  /* 0x00000654ff079816 */ /* 0x000fe40000000007 */
[----:B------:R-:W-:Y:S02]  /*11d80*/  FSETP.NE.FTZ.AND P0, PT, R12, RZ, PT ;  /* 0x000000ff0c00720b */ /* 0x000fe40003f15000 */
[----:B------:R-:W-:-:S07]  /*11d90*/  MOV R2, RZ ;  /* 0x000000ff00027202 */ /* 0x000fce0000000f00 */
[----:B------:R-:W0:Y:S04]  /*11da0*/  @P3 MUFU.LG2 R8, R14 ;  /* 0x0000000e00083308 */ /* 0x000e280000000c00 */
[C---:B------:R-:W-:Y:S01]  /*11db0*/  @P0 FMUL.FTZ R5, R9.reuse, 0.69314718246459960938 ;  /* 0x3f31721809050820 */ /* 0x040fe20000410000 */
[----:B------:R-:W-:-:S03]  /*11dc0*/  @P3 FMUL.FTZ R9, R9, 0.69314718246459960938 ;  /* 0x3f31721809093820 */ /* 0x000fc60000410000 */
[----:B------:R-:W1:Y:S08]  /*11dd0*/  @P0 MUFU.LG2 R4, R12 ;  /* 0x0000000c00040308 */ /* 0x000e700000000c00 */
[----:B------:R-:W2:Y:S01]  /*11de0*/  @P0 MUFU.RCP R2, R12 ;  /* 0x0000000c00020308 */ /* 0x000ea20000001000 */
[----:B0-----:R-:W-:-:S04]  /*11df0*/  @P3 FMUL.FTZ R8, R8, 0.69314718246459960938 ;  /* 0x3f31721808083820 */ /* 0x001fc80000410000 */
[----:B------:R-:W-:-:S03]  /*11e00*/  @P3 FFMA.FTZ R3, R9, R11, R8 ;  /* 0x0000000b09033223 */ /* 0x000fc60000010008 */
[----:B------:R-:W0:Y:S01]  /*11e10*/  @P3 MUFU.RCP R6, R14 ;  /* 0x0000000e00063308 */ /* 0x000e220000001000 */
[----:B-1----:R-:W-:-:S04]  /*11e20*/  @P0 FMUL.FTZ R4, R4, 0.69314718246459960938 ;  /* 0x3f31721804040820 */ /* 0x002fc80000410000 */
[----:B------:R-:W-:Y:S01]  /*11e30*/  @P0 FFMA.FTZ R0, R5, R10, R4 ;  /* 0x0000000a05000223 */ /* 0x000fe20000010004 */
[----:B------:R-:W-:Y:S01]  /*11e40*/  PLOP3.LUT P0, PT, PT, PT, PT, 0x8, 0x0 ;  /* 0x000000000000781c */ /* 0x000fe20003f0e170 */
        /* <DEDUP_REMOVED lines=37> */
.L_x_2333:
[----:B------:R-:W2:Y:S01]  /*120a0*/  LDL R48, [R1+0x54] ;  /* 0x0000540001307983 */ /* 0x000ea20000100800 */
[----:B------:R-:W-:Y:S05]  /*120b0*/  WARPSYNC.ALL ;  /* 0x0000000000007948 */ /* 0x000fea0003800000 */
[----:B------:R-:W0:Y:S01]  /*120c0*/  S2R R2, SR_TID.X ;  /* 0x0000000000027919 */ /* 0x000e220000002100 */
[----:B------:R-:W1:Y:S01]  /*120d0*/  S2UR UR5, SR_CgaCtaId ;  /* 0x00000000000579c3 */ /* 0x000e620000008800 */
[----:B------:R-:W-:Y:S01]  /*120e0*/  UMOV UR4, 0x400 ;  /* 0x0000040000047882 */ /* 0x000fe20000000000 */
[----:B------:R-:W-:Y:S01]  /*120f0*/  BSSY B0, `(.L_x_2398) ;  /* 0x0000241000007945 */ /* 0x000fe20003800000 */
[----:B-1----:R-:W-:Y:S01]  /*12100*/  ULEA UR4, UR5, UR4, 0x18 ;  /* 0x0000000405047291 */ /* 0x002fe2000f8ec03f */
[----:B0-----:R-:W-:-:S05]  /*12110*/  VIADD R49, R2, 0xffffff80 ;  /* 0xffffff8002317836 */ /* 0x001fca0000000000 */
[----:B------:R-:W-:Y:S01]  /*12120*/  IMAD.U32 R2, RZ, RZ, UR4 ;  /* 0x00000004ff027e24 */ /* 0x000fe2000f8e00ff */
[----:B------:R-:W-:Y:S01]  /*12130*/  BAR.SYNC.DEFER_BLOCKING 0x5, 0x200 ;  /* 0x0148000000007b1d */ /* 0x000fe20000010000 */
[--C-:B------:R-:W-:Y:S02]  /*12140*/  SHF.R.S32.HI R46, RZ, 0x1f, R49.reuse ;  /* 0x0000001fff2e7819 */ /* 0x100fe40000011431 */
[----:B------:R-:W-:Y:S02]  /*12150*/  SHF.R.S32.HI R4, RZ, 0x1f, R49 ;  /* 0x0000001fff047819 */ /* 0x000fe40000011431 */
[-C--:B------:R-:W-:Y:S02]  /*12160*/  LEA.HI R46, R46, R49.reuse, RZ, 0x3 ;  /* 0x000000312e2e7211 */ /* 0x080fe400078f18ff */
[----:B------:R-:W-:Y:S02]  /*12170*/  LEA.HI R4, R4, R49, RZ, 0x3 ;  /* 0x0000003104047211 */ /* 0x000fe400078f18ff */
[----:B------:R-:W-:-:S02]  /*12180*/  LOP3.LUT R46, R46, 0xfffffff8, RZ, 0xc0, !PT ;  /* 0xfffffff82e2e7812 */ /* 0x000fc400078ec0ff */
[----:B------:R-:W-:-:S03]  /*12190*/  SHF.R.S32.HI R45, RZ, 0x3, R4 ;  /* 0x00000003ff2d7819 */ /* 0x000fc60000011404 */
[----:B------:R-:W-:-:S04]  /*121a0*/  IMAD.IADD R46, R49, 0x1, -R46 ;  /* 0x00000001312e7824 */ /* 0x000fc800078e0a2e */
[----:B------:R-:W-:Y:S01]  /*121b0*/  IMAD.SHL.U32 R44, R46, 0x8, RZ ;  /* 0x000000082e2c7824 */ /* 0x000fe200078e00ff */
[----:B------:R0:W1:Y:S04]  /*121c0*/  LDS.128 R28, [R2+0x168d0] ;  /* 0x0168d000021c7984 */ /* 0x0000680000000c00 */
[----:B------:R-:W-:Y:S01]  /*121d0*/  SHF.R.S32.HI R43, RZ, 0x1f, R44 ;  /* 0x0000001fff2b7819 */ /* 0x000fe2000001142c */
[----:B------:R-:W-:Y:S06]  /*121e0*/  BAR.ARV 0x4, 0x200 ;  /* 0x0108000000007b1d */ /* 0x000fec0000002000 */
[----:B--2---:R-:W-:Y:S01]  /*121f0*/  SHF.R.S32.HI R32, RZ, 0x1f, R48 ;  /* 0x0000001fff207819 */ /* 0x004fe20000011430 */
[----:B------:R-:W-:-:S03]  /*12200*/  IMAD.SHL.U32 R34, R48, 0x4, RZ ;  /* 0x0000000430227824 */ /* 0x000fc600078e00ff */
        /* <DEDUP_REMOVED lines=8> */
[----:B-----5:R-:W-:Y:S02]  /*12290*/  MOV R24, R2 ;  /* 0x0000000200187202 */ /* 0x020fe40000000f00 */
[----:B0-----:R-:W-:-:S03]  /*122a0*/  MOV R25, R5 ;  /* 0x0000000500197202 */ /* 0x001fc60000000f00 */
        /* <DEDUP_REMOVED lines=58> */
[----:B------:R-:W-:Y:S01]  /*12650*/  IMAD.U32 R47, RZ, RZ, UR6 ;  /* 0x00000006ff2f7e24 */ /* 0x000fe2000f8e00ff */
[----:B------:R-:W-:Y:S01]  /*12660*/  ISETP.GT.AND P2, PT, R38, 0x1, PT ;  /* 0x000000012600780c */ /* 0x000fe20003f44270 */
[----:B-1----:R-:W-:Y:S01]  /*12670*/  IMAD.MOV.U32 R6, RZ, RZ, 0x9b8 ;  /* 0x000009b8ff067424 */ /* 0x002fe200078e00ff */
[----:B0-----:R-:W0:Y:S01]  /*12680*/  LDC R8, c[0x0][0xbe8] ;  /* 0x0002fa00ff087b82 */ /* 0x001e220000000800 */
[----:B------:R1:W5:Y:S04]  /*12690*/  @P0 LDG.E R28, desc[UR40][R26.64] ;  /* 0x000000281a1c0981 */ /* 0x000368000c1e1900 */
[----:B------:R1:W5:Y:S01]  /*126a0*/  @P3 LDG.E R47, desc[UR40][R34.64] ;  /* 0x00000028222f3981 */ /* 0x000362000c1e1900 */
[----:B------:R-:W-:-:S04]  /*126b0*/  SEL R6, R6, 0x978, P2 ;  /* 0x0000097806067807 */ /* 0x000fc80001000000 */
        /* <DEDUP_REMOVED lines=8> */
[----:B--2---:R-:W-:-:S07]  /*12740*/  IADD3 R47, -R4, R47, RZ ;  /* 0x0000002f042f7210 */ /* 0x004fce0007ffe1ff */
.L_x_2400:
[----:B------:R-:W0:Y:S04]  /*12750*/  LDL R50, [R1+0x50] ;  /* 0x0000500001327983 */ /* 0x000e280000100800 */
[----:B-1----:R-:W2:Y:S04]  /*12760*/  LDL R26, [R1+0x4c] ;  /* 0x00004c00011a7983 */ /* 0x002ea80000100800 */
[----:B------:R-:W2:Y:S04]  /*12770*/  LDL R51, [R1+0x28] ;  /* 0x0000280001337983 */ /* 0x000ea80000100800 */
[----:B------:R-:W4:Y:S01]  /*12780*/  LDL R49, [R1+0x60] ;  /* 0x0000600001317983 */ /* 0x000f220000100800 */
[----:B------:R-:W1:Y:S03]  /*12790*/  LDC.64 R6, c[0x0][R6+0x210] ;  /* 0x0000840006067b82 */ /* 0x000e660000000a00 */
[----:B------:R-:W3:Y:S01]  /*127a0*/  LDL R38, [R1+0x68] ;  /* 0x0000680001267983 */ /* 0x000ee20000100800 */
[----:B------:R-:W-:-:S04]  /*127b0*/  ISETP.NE.U32.AND P0, PT, RZ, UR4, PT ;  /* 0x00000004ff007c0c */ /* 0x000fc8000bf05070 */
[----:B------:R-:W1:Y:S01]  /*127c0*/  @P1 LDC R34, c[0x0][0xbec] ;  /* 0x0002fb00ff221b82 */ /* 0x000e620000000800 */
[----:B------:R-:W-:-:S04]  /*127d0*/  ISETP.NE.AND.EX P0, PT, RZ, UR5, PT, P0 ;  /* 0x00000005ff007c0c */ /* 0x000fc8000bf05300 */
[----:B------:R-:W-:-:S03]  /*127e0*/  SEL R9, R48, RZ, !P0 ;  /* 0x000000ff30097207 */ /* 0x000fc60004000000 */
[----:B------:R-:W1:Y:S01]  /*127f0*/  @P1 LDC R37, c[0x0][0xbf0] ;  /* 0x0002fc00ff251b82 */ /* 0x000e620000000800 */
[----:B------:R-:W-:-:S07]  /*12800*/  SEL R27, R32, RZ, !P0 ;  /* 0x000000ff201b7207 */ /* 0x000fce0004000000 */
[----:B------:R-:W1:Y:S01]  /*12810*/  LDC.64 R4, c[0x0][0xba8] ;  /* 0x0002ea00ff047b82 */ /* 0x000e620000000a00 */
[----:B------:R-:W-:Y:S01]  /*12820*/  IMAD R13, R13, R9, RZ ;  /* 0x000000090d0d7224 */ /* 0x000fe200078e02ff */
[----:B------:R-:W1:Y:S03]  /*12830*/  S2R R36, SR_TID.X ;  /* 0x0000000000247919 */ /* 0x000e660000002100 */
        /* <DEDUP_REMOVED lines=8> */
[----:B------:R-:W-:Y:S01]  /*128c0*/  LOP3.LUT R36, R36, 0xffffff80, RZ, 0xc0, !PT ;  /* 0xffffff8024247812 */ /* 0x000fe200078ec0ff */
[----:B-----5:R-:W-:-:S04]  /*128d0*/  IMAD R47, R47, R8, RZ ;  /* 0x000000082f2f7224 */ /* 0x020fc800078e02ff */
[----:B------:R-:W-:Y:S02]  /*128e0*/  IMAD.IADD R36, R40, 0x1, -R36 ;  /* 0x0000000128247824 */ /* 0x000fe400078e0a24 */
[-C--:B0-----:R-:W-:Y:S02]  /*128f0*/  IMAD R33, R15, R50.reuse, RZ ;  /* 0x000000320f217224 */ /* 0x081fe400078e02ff */
[----:B------:R-:W-:-:S04]  /*12900*/  IMAD.WIDE.U32 R14, R14, R50, RZ ;  /* 0x000000320e0e7225 */ /* 0x000fc800078e00ff */
[----:B--2---:R-:W-:Y:S01]  /*12910*/  IMAD.IADD R39, R26, 0x1, R51 ;  /* 0x000000011a277824 */ /* 0x004fe200078e0233 */
[----:B------:R-:W-:Y:S02]  /*12920*/  IADD3 R26, P0, P3, R12, R14, R28 ;  /* 0x0000000e0c1a7210 */ /* 0x000fe40007b1e01c */
[----:B----4-:R-:W-:Y:S01]  /*12930*/  SEL R27, R49, RZ, P2 ;  /* 0x000000ff311b7207 */ /* 0x010fe20001000000 */
[----:B------:R-:W-:-:S04]  /*12940*/  @P1 IMAD.HI.U32 R14, R39, R34, RZ ;  /* 0x00000022270e1227 */ /* 0x000fc800078e00ff */
[----:B------:R-:W-:Y:S02]  /*12950*/  IMAD.IADD R32, R15, 0x1, R33 ;  /* 0x000000010f207824 */ /* 0x000fe400078e0221 */
[----:B------:R-:W-:Y:S01]  /*12960*/  IMAD.MOV.U32 R15, RZ, RZ, R39 ;  /* 0x000000ffff0f7224 */ /* 0x000fe200078e0027 */
[----:B------:R-:W-:Y:S01]  /*12970*/  @P1 SHF.R.U32.HI R15, RZ, R37, R14 ;  /* 0x00000025ff0f1219 */ /* 0x000fe2000001160e */
[-C--:B---3--:R-:W-:Y:S01]  /*12980*/  IMAD R33, R11, R27.reuse, RZ ;  /* 0x0000001b0b217224 */ /* 0x088fe200078e02ff */
        /* <DEDUP_REMOVED lines=15> */
[----:B------:R-:W-:Y:S01]  /*12a80*/  LEA.HI.X R7, R6, R5, R7, 0x2, P0 ;  /* 0x0000000506077211 */ /* 0x000fe200000f1407 */
[----:B------:R-:W-:Y:S01]  /*12a90*/  SHFL.IDX PT, R4, R10, RZ, 0x1c1f ;  /* 0x001c1fff0a047589 */ /* 0x000fe200000e0000 */
[----:B------:R-:W-:-:S03]  /*12aa0*/  IMAD.IADD R26, R38, 0x1, R51 ;  /* 0x00000001261a7824 */ /* 0x000fc600078e0233 */
[----:B------:R-:W0:Y:S04]  /*12ab0*/  SHFL.IDX PT, R5, R7, RZ, 0x1c1f ;  /* 0x001c1fff07057589 */ /* 0x000e2800000e0000 */
[----:B------:R-:W-:Y:S04]  /*12ac0*/  SHFL.IDX PT, R12, R10, 0x1, 0x1c1f ;  /* 0x003c1f000a0c7f89 */ /* 0x000fe800000e0000 */
        /* <DEDUP_REMOVED lines=15> */
[----:B------:R-:W-:Y:S01]  /*12bc0*/  IADD3 R37, P3, R24, 0x4800, RZ ;  /* 0x0000480018257810 */ /* 0x000fe20007f7e0ff */
[----:B------:R-:W-:Y:S01]  /*12bd0*/  IMAD R11, R11, UR4, RZ ;  /* 0x000000040b0b7c24 */ /* 0x000fe2000f8e02ff */
[----:B------:R-:W-:Y:S02]  /*12be0*/  LOP3.LUT R26, R27, 0x380, RZ, 0xc0, !PT ;  /* 0x000003801b1a7812 */ /* 0x000fe400078ec0ff */
[----:B------:R-:W-:Y:S02]  /*12bf0*/  LOP3.LUT R32, R33, 0x380, RZ, 0xc0, !PT ;  /* 0x0000038021207812 */ /* 0x000fe400078ec0ff */
[----:B------:R-:W-:-:S02]  /*12c00*/  LOP3.LUT R36, R37, 0x380, RZ, 0xc0, !PT ;  /* 0x0000038025247812 */ /* 0x000fc400078ec0ff */
[----:B------:R-:W-:Y:S01]  /*12c10*/  LOP3.LUT R5, R24, 0x380, RZ, 0xc0, !PT ;  /* 0x0000038018057812 */ /* 0x000fe200078ec0ff */
[----:B------:R-:W-:Y:S01]  /*12c20*/  IMAD R3, R28, UR5, R11 ;  /* 0x000000051c037c24 */ /* 0x000fe2000f8e020b */
[----:B------:R-:W-:Y:S02]  /*12c30*/  SHF.R.U64 R26, R26, 0x3, RZ ;  /* 0x000000031a1a7819 */ /* 0x000fe400000012ff */
[----:B------:R-:W-:Y:S02]  /*12c40*/  SHF.R.U64 R32, R32, 0x3, RZ ;  /* 0x0000000320207819 */ /* 0x000fe400000012ff */
[----:B------:R-:W-:Y:S02]  /*12c50*/  SHF.R.U64 R36, R36, 0x3, RZ ;  /* 0x0000000324247819 */ /* 0x000fe400000012ff */
[----:B------:R-:W-:Y:S01]  /*12c60*/  SHF.R.U64 R5, R5, 0x3, RZ ;  /* 0x0000000305057819 */ /* 0x000fe200000012ff */
[----:B------:R-:W-:Y:S01]  /*12c70*/  IMAD.WIDE.U32 R10, R28, UR4, RZ ;  /* 0x000000041c0a7c25 */ /* 0x000fe2000f8e00ff */
[----:B------:R-:W-:Y:S01]  /*12c80*/  LOP3.LUT R26, R26, R27, RZ, 0x3c, !PT ;  /* 0x0000001b1a1a7212 */ /* 0x000fe200078e3cff */
[----:B------:R-:W-:Y:S01]  /*12c90*/  ULDC.64 UR4, c[0x0][0xae8] ;  /* 0x0002ba0000047ab9 */ /* 0x000fe20000000a00 */
[----:B------:R-:W-:Y:S01]  /*12ca0*/  LOP3.LUT R32, R32, R33, RZ, 0x3c, !PT ;  /* 0x0000002120207212 */ /* 0x000fe200078e3cff */
[--C-:B------:R-:W-:Y:S01]  /*12cb0*/  IMAD.X R27, RZ, RZ, R25.reuse, P0 ;  /* 0x000000ffff1b7224 */ /* 0x100fe200000e0619 */
[----:B------:R-:W-:Y:S01]  /*12cc0*/  LOP3.LUT R36, R36, R37, RZ, 0x3c, !PT ;  /* 0x0000002524247212 */ /* 0x000fe200078e3cff */
[--C-:B------:R-:W-:Y:S01]  /*12cd0*/  IMAD.X R33, RZ, RZ, R25.reuse, P2 ;  /* 0x000000ffff217224 */ /* 0x100fe200010e0619 */
[----:B------:R-:W-:Y:S01]  /*12ce0*/  LOP3.LUT R4, R5, R24, RZ, 0x3c, !PT ;  /* 0x0000001805047212 */ /* 0x000fe200078e3cff */
[----:B------:R-:W-:-:S02]  /*12cf0*/  IMAD.X R37, RZ, RZ, R25, P3 ;  /* 0x000000ffff257224 */ /* 0x000fc400018e0619 */
[----:B------:R-:W-:Y:S01]  /*12d00*/  IMAD.MOV.U32 R5, RZ, RZ, R25 ;  /* 0x000000ffff057224 */ /* 0x000fe200078e0019 */
[----:B------:R-:W-:Y:S01]  /*12d10*/  IADD3 R11, R11, R3, RZ ;  /* 0x000000030b0b7210 */ /* 0x000fe20007ffe0ff */
[----:B------:R-:W-:Y:S01]  /*12d20*/  IMAD R0, R46, 0x30, R45 ;  /* 0x000000302e007824 */ /* 0x000fe200078e022d */
[----:B------:R-:W5:Y:S01]  /*12d30*/  LD.E.128 R24, desc[UR40][R26.64] ;  /* 0x000000281a187980 */ /* 0x000f62000c101d00 */
[----:B------:R-:W-:Y:S01]  /*12d40*/  SHF.R.S32.HI R12, RZ, 0x1f, R9 ;  /* 0x0000001fff0c7819 */ /* 0x000fe20000011409 */
[----:B------:R-:W-:Y:S02]  /*12d50*/  IMAD.WIDE.U32 R10, R50, UR4, R10 ;  /* 0x00000004320a7c25 */ /* 0x000fe4000f8e000a */
[----:B------:R-:W5:Y:S04]  /*12d60*/  LD.E.128 R4, desc[UR40][R4.64] ;  /* 0x0000002804047980 */ /* 0x000f68000c101d00 */
        /* <DEDUP_REMOVED lines=69> */
.L_x_2598:
[----:B------:R-:W-:-:S05]  /*131c0*/  VIADD R42, R42, 0x90 ;  /* 0x000000902a2a7836 */ /* 0x000fca0000000000 */
[----:B------:R-:W-:-:S13]  /*131d0*/  ISETP.GE.OR P0, PT, R42, R47, P0 ;  /* 0x0000002f2a00720c */ /* 0x000fda0000706670 */
[----:B------:R-:W-:Y:S05]  /*131e0*/  @P0 BRA `(.L_x_2403) ;  /* 0x0000001000c40947 */ /* 0x000fea0003800000 */
[----:B------:R-:W-:-:S04]  /*131f0*/  LEA R14, P0, R44, R14, 0x1 ;  /* 0x0000000e2c0e7211 */ /* 0x000fc800078008ff */
[----:B------:R-:W-:-:S05]  /*13200*/  LEA.HI.X R15, R44, R0, R43, 0x1, P0 ;  /* 0x000000002c0f7211 */ /* 0x000fca00000f0c2b */
[----:B------:R0:W-:Y:S01]  /*13210*/  ST.E.128 desc[UR40][R14.64], R36 ;  /* 0x000000240e007985 */ /* 0x0001e2000c101d28 */
[----:B------:R-:W-:Y:S05]  /*13220*/  BRA `(.L_x_2403) ;  /* 0x0000001000b47947 */ /* 0x000fea0003800000 */
.L_x_2401:
[----:B------:R-:W2:Y:S01]  /*13230*/  LDL R43, [R1+0x38] ;  /* 0x00003800012b7983 */ /* 0x000ea20000100800 */
[----:B------:R-:W1:Y:S01]  /*13240*/  @P1 LDC R10, c[0x0][0xbec] ;  /* 0x0002fb00ff0a1b82 */ /* 0x000e620000000800 */
[----:B------:R-:W-:Y:S01]  /*13250*/  ULDC.64 UR4, c[0x0][0xb08] ;  /* 0x0002c20000047ab9 */ /* 0x000fe20000000a00 */
[----:B0-----:R-:W-:Y:S01]  /*13260*/  SHF.R.S32.HI R0, RZ, 0x1f, R9 ;  /* 0x0000001fff007819 */ /* 0x001fe20000011409 */
[----:B------:R-:W-:-:S05]  /*13270*/  IMAD R11, R11, UR4, RZ ;  /* 0x000000040b0b7c24 */ /* 0x000fca000f8e02ff */
[----:B------:R-:W0:Y:S01]  /*13280*/  @P1 LDC R13, c[0x0][0xbf0] ;  /* 0x0002fc00ff0d1b82 */ /* 0x000e220000000800 */
[C---:B------:R-:W-:Y:S01]  /*13290*/  IMAD.WIDE.U32 R4, R28.reuse, UR4, RZ ;  /* 0x000000041c047c25 */ /* 0x040fe2000f8e00ff */
[----:B------:R-:W-:Y:S01]  /*132a0*/  MOV R3, R39 ;  /* 0x0000002700037202 */ /* 0x000fe20000000f00 */
[----:B------:R-:W-:Y:S02]  /*132b0*/  ULDC.64 UR6, c[0x0][0xb30] ;  /* 0x0002cc0000067ab9 */ /* 0x000fe40000000a00 */
[----:B------:R-:W-:Y:S01]  /*132c0*/  IMAD R11, R28, UR5, R11 ;  /* 0x000000051c0b7c24 */ /* 0x000fe2000f8e020b */
[----:B------:R-:W-:-:S03]  /*132d0*/  ULDC.64 UR4, c[0x0][0xb38] ;  /* 0x0002ce0000047ab9 */ /* 0x000fc60000000a00 */
[----:B------:R-:W-:Y:S02]  /*132e0*/  IMAD.IADD R5, R5, 0x1, R11 ;  /* 0x0000000105057824 */ /* 0x000fe400078e020b */
[----:B------:R-:W-:-:S04]  /*132f0*/  IMAD.WIDE.U32 R4, R50, UR4, R4 ;  /* 0x0000000432047c25 */ /* 0x000fc8000f8e0004 */
[----:B------:R-:W-:Y:S01]  /*13300*/  IMAD R5, R50, UR5, R5 ;  /* 0x0000000532057c24 */ /* 0x000fe2000f8e0205 */
[----:B------:R-:W-:Y:S01]  /*13310*/  ULDC.64 UR4, c[0x0][0xb40] ;  /* 0x0002d00000047ab9 */ /* 0x000fe20000000a00 */
[----:B-1----:R-:W-:-:S04]  /*13320*/  @P1 IMAD.HI.U32 R10, R39, R10, RZ ;  /* 0x0000000a270a1227 */ /* 0x002fc800078e00ff */
[----:B------:R-:W-:Y:S01]  /*13330*/  IMAD R0, R0, UR4, RZ ;  /* 0x0000000400007c24 */ /* 0x000fe2000f8e02ff */
[----:B0-----:R-:W-:Y:S01]  /*13340*/  @P1 SHF.R.U32.HI R3, RZ, R13, R10 ;  /* 0x0000000dff031219 */ /* 0x001fe2000001160a */
[----:B------:R-:W-:-:S04]  /*13350*/  IMAD.WIDE.U32 R4, R9, UR4, R4 ;  /* 0x0000000409047c25 */ /* 0x000fc8000f8e0004 */
[----:B------:R-:W-:Y:S01]  /*13360*/  IMAD R7, R9, UR5, R0 ;  /* 0x0000000509077c24 */ /* 0x000fe2000f8e0200 */
[----:B------:R-:W-:Y:S01]  /*13370*/  SHF.R.S32.HI R0, RZ, 0x1f, R3 ;  /* 0x0000001fff007819 */ /* 0x000fe20000011403 */
[----:B------:R-:W-:Y:S02]  /*13380*/  ULDC.64 UR4, c[0x0][0xb48] ;  /* 0x0002d20000047ab9 */ /* 0x000fe40000000a00 */
        /* <DEDUP_REMOVED lines=10> */
[----:B------:R-:W-:Y:S02]  /*13430*/  VIADD R3, R2, 0x16820 ;  /* 0x0001682002037836 */ /* 0x000fe40000000000 */
[----:B------:R-:W-:Y:S02]  /*13440*/  IMAD R0, R0, UR4, RZ ;  /* 0x0000000400007c24 */ /* 0x000fe4000f8e02ff */
[----:B------:R-:W-:Y:S01]  /*13450*/  IMAD.IADD R5, R5, 0x1, R9 ;  /* 0x0000000105057824 */ /* 0x000fe200078e0209 */
[----:B------:R-:W-:Y:S01]  /*13460*/  PRMT R8, RZ, 0x654, R3 ;  /* 0x00000654ff087816 */ /* 0x000fe20000000003 */
[C---:B------:R-:W-:Y:S02]  /*13470*/  IMAD R3, R7.reuse, UR5, R0 ;  /* 0x0000000507037c24 */ /* 0x040fe4000f8e0200 */
[----:B------:R-:W-:Y:S01]  /*13480*/  IMAD.WIDE.U32 R4, R7, UR4, R4 ;  /* 0x0000000407047c25 */ /* 0x000fe2000f8e0004 */
[----:B------:R-:W-:Y:S01]  /*13490*/  ULDC.64 UR4, c[0x0][0xb00] ;  /* 0x0002c00000047ab9 */ /* 0x000fe20000000a00 */
[----:B------:R0:W-:Y:S02]  /*134a0*/  SYNCS.ARRIVE.TRANS64.RED.A1T0 RZ, [R8+URZ], RZ ;  /* 0x000000ff08ff79a7 */ /* 0x0001e4000810043f */
[----:B------:R-:W-:Y:S01]  /*134b0*/  IMAD.IADD R3, R5, 0x1, R3 ;  /* 0x0000000105037824 */ /* 0x000fe200078e0203 */
[----:B------:R-:W-:Y:S01]  /*134c0*/  LEA R0, P0, R4, UR4, 0x2 ;  /* 0x0000000404007c11 */ /* 0x000fe2000f8010ff */
[----:B------:R-:W-:-:S03]  /*134d0*/  UMOV UR4, 0xffffffff ;  /* 0xffffffff00047882 */ /* 0x000fc60000000000 */
[----:B------:R-:W-:Y:S01]  /*134e0*/  LEA.HI.X R4, R4, UR5, R3, 0x2, P0 ;  /* 0x0000000504047c11 */ /* 0x000fe200080f1403 */
[C---:B--2---:R-:W-:Y:S02]  /*134f0*/  VIADD R28, R43.reuse, 0x20 ;  /* 0x000000202b1c7836 */ /* 0x044fe40000000000 */
[C---:B------:R-:W-:Y:S02]  /*13500*/  VIADD R33, R43.reuse, 0x28 ;  /* 0x000000282b217836 */ /* 0x040fe40000000000 */
[C---:B------:R-:W-:Y:S02]  /*13510*/  VIADD R35, R43.reuse, 0x30 ;  /* 0x000000302b237836 */ /* 0x040fe40000000000 */
[C---:B------:R-:W-:Y:S02]  /*13520*/  VIADD R37, R43.reuse, 0x38 ;  /* 0x000000382b257836 */ /* 0x040fe40000000000 */
[C---:B------:R-:W-:Y:S02]  /*13530*/  VIADD R7, R43.reuse, 0x8 ;  /* 0x000000082b077836 */ /* 0x040fe40000000000 */
[----:B------:R-:W-:-:S02]  /*13540*/  VIADD R39, R43, 0x10 ;  /* 0x000000102b277836 */ /* 0x000fc40000000000 */
[----:B------:R-:W-:Y:S01]  /*13550*/  VIADD R41, R43, 0x18 ;  /* 0x000000182b297836 */ /* 0x000fe20000000000 */
[----:B------:R-:W-:Y:S02]  /*13560*/  SHF.R.S32.HI R32, RZ, 0x1f, R28 ;  /* 0x0000001fff207819 */ /* 0x000fe4000001141c */
[----:B------:R-:W-:Y:S02]  /*13570*/  SHF.R.S32.HI R34, RZ, 0x1f, R33 ;  /* 0x0000001fff227819 */ /* 0x000fe40000011421 */
[----:B------:R-:W-:Y:S02]  /*13580*/  SHF.R.S32.HI R36, RZ, 0x1f, R35 ;  /* 0x0000001fff247819 */ /* 0x000fe40000011423 */
[----:B------:R-:W-:Y:S02]  /*13590*/  SHF.R.S32.HI R38, RZ, 0x1f, R37 ;  /* 0x0000001fff267819 */ /* 0x000fe40000011425 */
[----:B------:R-:W-:Y:S02]  /*135a0*/  SHF.R.S32.HI R40, RZ, 0x1f, R7 ;  /* 0x0000001fff287819 */ /* 0x000fe40000011407 */
[----:B------:R-:W-:-:S02]  /*135b0*/  SHF.R.S32.HI R42, RZ, 0x1f, R39 ;  /* 0x0000001fff2a7819 */ /* 0x000fc40000011427 */
[----:B------:R-:W-:Y:S01]  /*135c0*/  SHF.R.S32.HI R44, RZ, 0x1f, R41 ;  /* 0x0000001fff2c7819 */ /* 0x000fe20000011429 */
[----:B0-----:R-:W-:Y:S06]  /*135d0*/  BRA.DIV UR4, `(.L_x_2404) ;  /* 0x0000009604b07947 */ /* 0x001fec000b800000 */
[----:B------:R0:W1:Y:S04]  /*135e0*/  SHFL.IDX PT, R3, R4, RZ, 0x1c1f ;  /* 0x001c1fff04037589 */ /* 0x00006800000e0000 */
[----:B------:R0:W2:Y:S02]  /*135f0*/  SHFL.IDX PT, R14, R0, RZ, 0x1c1f ;  /* 0x001c1fff000e7589 */ /* 0x0000a400000e0000 */
.L_x_2601:
        /* <DEDUP_REMOVED lines=9> */
[-C--:B--2---:R-:W-:Y:S01]  /*13690*/  @!P1 LEA R10, P5, R7, R14.reuse, 0x2 ;  /* 0x0000000e070a9211 */ /* 0x084fe200078a10ff */
        /* <DEDUP_REMOVED lines=8> */
[-C--:B------:R-:W-:Y:S01]  /*13720*/  @!P4 LEA R24, P5, R41, R14.reuse, 0x2 ;  /* 0x0000000e2918c211 */ /* 0x080fe200078a10ff */
        /* <DEDUP_REMOVED lines=17> */
.L_x_2406:
[----:B------:R-:W-:Y:S05]  /*13840*/  BSYNC B1 ;  /* 0x0000000000017941 */ /* 0x000fea0003800000 */
.L_x_2405:
[----:B------:R-:W-:-:S03]  /*13850*/  UMOV UR4, 0xffffffff ;  /* 0xffffffff00047882 */ /* 0x000fc60000000000 */
[----:B------:R-:W-:Y:S05]  /*13860*/  BRA.DIV UR4, `(.L_x_2407) ;  /* 0x0000009604407947 */ /* 0x000fea000b800000 */
[----:B-1----:R1:W4:Y:S04]  /*13870*/  SHFL.IDX PT, R3, R4, 0x1, 0x1c1f ;  /* 0x003c1f0004037f89 */ /* 0x00232800000e0000 */
[----:B--23--:R1:W2:Y:S02]  /*13880*/  SHFL.IDX PT, R14, R0, 0x1, 0x1c1f ;  /* 0x003c1f00000e7f89 */ /* 0x00c2a400000e0000 */
.L_x_2605:
        /* <DEDUP_REMOVED lines=37> */
.L_x_2399:
        /* <DEDUP_REMOVED lines=11> */
[----:B-----5:R-:W-:-:S04]  /*13b90*/  IMAD.U32 R24, RZ, RZ, UR4 ;  /* 0x00000004ff187e24 */ /* 0x020fc8000f8e00ff */
        /* <DEDUP_REMOVED lines=11> */
[----:B0-----:R-:W2:Y:S04]  /*13c50*/  LDG.E R7, desc[UR40][R4.64] ;  /* 0x0000002804077981 */ /* 0x001ea8000c1e1900 */
[----:B-----5:R-:W2:Y:S02]  /*13c60*/  LDG.E R24, desc[UR40][R4.64+0x4] ;  /* 0x0000042804187981 */ /* 0x020ea4000c1e1900 */
[----:B--2---:R-:W-:-:S07]  /*13c70*/  IADD3 R24, -R7, R24, RZ ;  /* 0x0000001807187210 */ /* 0x004fce0007ffe1ff */
.L_x_2408:
        /* <DEDUP_REMOVED lines=58> */
.L_x_2410:
[----:B------:R-:W-:Y:S05]  /*14020*/  BSYNC B1 ;  /* 0x0000000000017941 */ /* 0x000fea0003800000 */
.L_x_2409:
        /* <DEDUP_REMOVED lines=47> */
[----:B------:R-:W-:Y:S01]  /*14320*/  IMAD R21, R24, R9, RZ ;  /* 0x0000000918157224 */ /* 0x000fe200078e02ff */
[----:B------:R-:W-:Y:S02]  /*14330*/  IADD3 R24, R45, R27, RZ ;  /* 0x0000001b2d187210 */ /* 0x000fe40007ffe0ff */
[----:B------:R-:W1:Y:S02]  /*14340*/  SHFL.IDX PT, R0, R20, RZ, 0x181f ;  /* 0x00181fff14007589 */ /* 0x000e6400000e0000 */
[C---:B------:R-:W-:Y:S01]  /*14350*/  ISETP.GE.OR P2, PT, R24.reuse, R21, P0 ;  /* 0x000000151800720c */ /* 0x040fe20000746670 */
[C---:B------:R-:W-:Y:S01]  /*14360*/  VIADD R8, R24.reuse, 0x30 ;  /* 0x0000003018087836 */ /* 0x040fe20000000000 */
[----:B------:R-:W2:Y:S01]  /*14370*/  SHFL.IDX PT, R5, R7, 0x1, 0x181f ;  /* 0x00381f0007057f89 */ /* 0x000ea200000e0000 */
[----:B------:R-:W-:-:S03]  /*14380*/  VIADD R10, R24, 0x60 ;  /* 0x00000060180a7836 */ /* 0x000fc60000000000 */
[----:B------:R-:W3:Y:S01]  /*14390*/  SHFL.IDX PT, R14, R7, 0x2, 0x181f ;  /* 0x00581f00070e7f89 */ /* 0x000ee200000e0000 */
[-C--:B------:R-:W-:Y:S02]  /*143a0*/  ISETP.GE.OR P3, PT, R8, R21.reuse, P0 ;  /* 0x000000150800720c */ /* 0x080fe40000766670 */
[----:B------:R-:W-:Y:S01]  /*143b0*/  ISETP.GE.OR P4, PT, R10, R21, P0 ;  /* 0x000000150a00720c */ /* 0x000fe20000786670 */
[----:B------:R-:W4:Y:S04]  /*143c0*/  SHFL.IDX PT, R4, R20, 0x1, 0x181f ;  /* 0x00381f0014047f89 */ /* 0x000f2800000e0000 */
[----:B------:R-:W5:Y:S01]  /*143d0*/  SHFL.IDX PT, R6, R20, 0x2, 0x181f ;  /* 0x00581f0014067f89 */ /* 0x000f6200000e0000 */
        /* <DEDUP_REMOVED lines=13> */
.L_x_2614:
[----:B------:R-:W-:-:S05]  /*144b0*/  VIADD R24, R24, 0x90 ;  /* 0x0000009018187836 */ /* 0x000fca0000000000 */
[----:B------:R-:W-:-:S13]  /*144c0*/  ISETP.GE.OR P0, PT, R24, R21, P0 ;  /* 0x000000151800720c */ /* 0x000fda0000706670 */
[----:B--2---:R-:W-:-:S04]  /*144d0*/  @!P0 LEA R14, P1, R44, R14, 0x1 ;  /* 0x0000000e2c0e8211 */ /* 0x004fc800078208ff */
[----:B-1----:R-:W-:-:S05]  /*144e0*/  @!P0 LEA.HI.X R15, R44, R0, R43, 0x1, P1 ;  /* 0x000000002c0f8211 */ /* 0x002fca00008f0c2b */
[----:B------:R1:W-:Y:S04]  /*144f0*/  @!P0 ST.E.128 desc[UR40][R14.64], RZ ;  /* 0x000000ff0e008985 */ /* 0x0003e8000c101d28 */
.L_x_2403:
[----:B------:R-:W-:Y:S05]  /*14500*/  BSYNC B0 ;  /* 0x0000000000007941 */ /* 0x000fea0003800000 */
.L_x_2398:
[----:B------:R-:W-:Y:S02]  /*14510*/  ULDC UR4, c[0x0][0xc3c] ;  /* 0x00030f0000047ab9 */ /* 0x000fe40000000800 */
[----:B------:R-:W-:-:S13]  /*14520*/  ISETP.GE.AND P0, PT, R31, UR4, PT ;  /* 0x000000041f007c0c */ /* 0x000fda000bf06270 */
[----:B------:R-:W-:Y:S05]  /*14530*/  @!P0 BRA `(.L_x_2412) ;  /* 0xfffffec800c08947 */ /* 0x000fea000383ffff */
[----:B------:R-:W-:Y:S05]  /*14540*/  BRA `(.L_x_2269) ;  /* 0x0000007400407947 */ /* 0x000fea0003800000 */
.L_x_2267:
        /* <DEDUP_REMOVED lines=18> */
.L_x_2413:
        /* <DEDUP_REMOVED lines=44> */
.L_x_2417:
[----:B------:R-:W0:Y:S01]  /*14930*/  LDC R2, c[0x0][0xc3c] ;  /* 0x00030f00ff027b82 */ /* 0x000e220000000800 */
[----:B------:R-:W-:Y:S01]  /*14940*/  UIADD3 UR4, UR4, 0x1f, URZ ;  /* 0x0000001f04047890 */ /* 0x000fe2000fffe03f */
[----:B------:R-:W-:Y:S02]  /*14950*/  ULDC UR7, c[0x0][0xc3c] ;  /* 0x00030f0000077ab9 */ /* 0x000fe40000000800 */
[----:B------:R-:W-:-:S03]  /*14960*/  IMAD.U32 R27, RZ, RZ, UR7 ;  /* 0x00000007ff1b7e24 */ /* 0x000fc6000f8e00ff */
[----:B0-----:R-:W-:-:S13]  /*14970*/  ISETP.LE.AND P6, PT, R2, UR4, PT ;  /* 0x0000000402007c0c */ /* 0x001fda000bfc3270 */
[----:B------:R-:W-:Y:S05]  /*14980*/  @P6 BRA `(.L_x_2416) ;  /* 0x0000000800a06947 */ /* 0x000fea0003800000 */
[----:B------:R-:W-:Y:S01]  /*14990*/  VIADD R9, R0, UR4 ;  /* 0x0000000400097c36 */ /* 0x000fe20008000000 */
[----:B------:R-:W-:Y:S01]  /*149a0*/  MOV R25, RZ ;  /* 0x000000ff00197202 */ /* 0x000fe20000000f00 */
[----:B------:R-:W-:-:S03]  /*149b0*/  IMAD.MOV.U32 R6, RZ, RZ, RZ ;  /* 0x000000ffff067224 */ /* 0x000fc600078e00ff */
        /* <DEDUP_REMOVED lines=28> */
.L_x_2415:
        /* <DEDUP_REMOVED lines=13> */
.L_x_2418:
        /* <DEDUP_REMOVED lines=22> */
[-C--:B------:R-:W-:Y:S01]  /*14db0*/  @!P1 IADD3 R8, R8, -R7.reuse, RZ ;  /* 0x8000000708089210 */ /* 0x080fe20007ffe0ff */
        /* <DEDUP_REMOVED lines=38> */
.L_x_2419:
        /* <DEDUP_REMOVED lines=8> */
[----:B0-----:R-:W-:-:S06]  /*150a0*/  IADD3 R7, R6, 0xffffffe, RZ ;  /* 0x0ffffffe06077810 */ /* 0x001fcc0007ffe0ff */
        /* <DEDUP_REMOVED lines=48> */
[----:B------:R-:W-:Y:S02]  /*153b0*/  @!P2 IADD3 R2, -R2, RZ, RZ ;  /* 0x000000ff0202a210 */ /* 0x000fe40007ffe1ff */
[----:B------:R-:W-:-:S05]  /*153c0*/  @!P1 LOP3.LUT R2, RZ, R7, RZ, 0x33, !PT ;  /* 0x00000007ff029212 */ /* 0x000fca00078e33ff */
[----:B------:R-:W-:-:S07]  /*153d0*/  IMAD R26, R2, R26, R3 ;  /* 0x0000001a021a7224 */ /* 0x000fce00078e0203 */
.L_x_2420:
[----:B------:R-:W-:-:S05]  /*153e0*/  LOP3.LUT R2, RZ, R2, RZ, 0x33, !PT ;  /* 0x00000002ff027212 */ /* 0x000fca00078e33ff */
[----:B------:R-:W-:Y:S01]  /*153f0*/  IMAD.IADD R25, R25, 0x1, R2 ;  /* 0x0000000119197824 */ /* 0x000fe200078e0202 */
[----:B------:R-:W-:Y:S06]  /*15400*/  BRA `(.L_x_2421) ;  /* 0x00000000000c7947 */ /* 0x000fec0003800000 */
.L_x_2416:
[----:B------:R-:W-:Y:S02]  /*15410*/  IMAD.MOV.U32 R25, RZ, RZ, RZ ;  /* 0x000000ffff197224 */ /* 0x000fe400078e00ff */
[----:B------:R-:W-:Y:S02]  /*15420*/  IMAD.U32 R24, RZ, RZ, UR6 ;  /* 0x00000006ff187e24 */ /* 0x000fe4000f8e00ff */
[----:B------:R-:W-:-:S07]  /*15430*/  IMAD.MOV.U32 R26, RZ, RZ, RZ ;  /* 0x000000ffff1a7224 */ /* 0x000fce00078e00ff */
.L_x_2421:
[----:B------:R-:W-:-:S13]  /*15440*/  ISETP.NE.AND P0, PT, R0, RZ, PT ;  /* 0x000000ff0000720c */ /* 0x000fda0003f05270 */
[----:B------:R-:W0:Y:S01]  /*15450*/  @!P0 S2R R3, SR_CgaCtaId ;  /* 0x0000000000038919 */ /* 0x000e220000008800 */
[----:B------:R-:W-:-:S04]  /*15460*/  @!P0 MOV R0, 0x400 ;  /* 0x0000040000008802 */ /* 0x000fc80000000f00 */
[----:B0-----:R-:W-:-:S05]  /*15470*/  @!P0 LEA R0, R3, R0, 0x18 ;  /* 0x0000000003008211 */ /* 0x001fca00078ec0ff */
[----:B------:R0:W-:Y:S01]  /*15480*/  @!P0 STS.128 [R0+0x168d0], R24 ;  /* 0x0168d01800008388 */ /* 0x0001e20000000c00 */
[----:B------:R-:W-:Y:S06]  /*15490*/  BAR.ARV 0x5, 0x200 ;  /* 0x0148000000007b1d */ /* 0x000fec0000002000 */
.L_x_2414:
        /* <DEDUP_REMOVED lines=25> */
[----:B------:R0:W-:Y:S02]  /*15630*/  STL [R1+0x4], R0 ;  /* 0x0000040001007387 */ /* 0x0001e40000100800 */
[----:B------:R-:W-:Y:S01]  /*15640*/  LOP3.LUT R3, R2, 0x200, R3, 0xf8, !PT ;  /* 0x0000020002037812 */ /* 0x000fe200078ef803 */
[----:B------:R-:W-:-:S05]  /*15650*/  IMAD.SHL.U32 R2, R5, 0x10, RZ ;  /* 0x0000001005027824 */ /* 0x000fca00078e00ff */
[----:B------:R-:W-:Y:S01]  /*15660*/  LOP3.LUT R2, R4, 0x70, R2, 0xf8, !PT ;  /* 0x0000007004027812 */ /* 0x000fe200078ef802 */
[----:B0-----:R-:W-:-:S05]  /*15670*/  IMAD R0, R3, 0x2, R16 ;  /* 0x0000000203007824 */ /* 0x001fca00078e0210 */
[----:B------:R0:W-:Y:S02]  /*15680*/  STL [R1+0x10], R0 ;  /* 0x0000100001007387 */ /* 0x0001e40000100800 */
.L_x_2548:
        /* <DEDUP_REMOVED lines=10> */
[----:B------:R-:W-:Y:S10]  /*15730*/  STL [R1+0x14], R14 ;  /* 0x0000140e01007387 */ /* 0x000ff40000100800 */
[----:B------:R-:W-:-:S02]  /*15740*/  @P0 LEA R4, P1, R14, UR4, 0x2 ;  /* 0x000000040e040c11 */ /* 0x000fc4000f8210ff */
[C---:B------:R-:W-:Y:S01]  /*15750*/  SHF.L.U32 R19, R14.reuse, 0x2, RZ ;  /* 0x000000020e137819 */ /* 0x040fe200000006ff */
[----:B------:R0:W-:Y:S01]  /*15760*/  STL [R1+0x38], R0 ;  /* 0x0000380001007387 */ /* 0x0001e20000100800 */
[C-C-:B--2---:R-:W-:Y:S01]  /*15770*/  @P0 LEA.HI.X R5, R14.reuse, UR5, R0.reuse, 0x2, P1 ;  /* 0x000000050e050c11 */ /* 0x144fe200088f1400 */
[----:B------:R-:W-:Y:S01]  /*15780*/  ULDC.64 UR4, c[0x0][0xa08] ;  /* 0x0002820000047ab9 */ /* 0x000fe20000000a00 */
[----:B------:R-:W-:Y:S02]  /*15790*/  ISETP.NE.U32.AND P1, PT, RZ, UR6, PT ;  /* 0x00000006ff007c0c */ /* 0x000fe4000bf25070 */
[----:B------:R-:W-:Y:S01]  /*157a0*/  SHF.L.U64.HI R22, R14, 0x2, R0 ;  /* 0x000000020e167819 */ /* 0x000fe20000010200 */
[----:B------:R1:W5:Y:S01]  /*157b0*/  @P0 LDG.E R9, desc[UR40][R4.64] ;  /* 0x0000002804090981 */ /* 0x000362000c1e1900 */
[----:B------:R-:W-:Y:S02]  /*157c0*/  ISETP.NE.AND.EX P0, PT, RZ, UR7, PT, P1 ;  /* 0x00000007ff007c0c */ /* 0x000fe4000bf05310 */
[----:B------:R-:W-:-:S04]  /*157d0*/  IADD3 R2, P2, R19, UR6, RZ ;  /* 0x0000000613027c10 */ /* 0x000fc8000ff5e0ff */
[----:B------:R-:W-:Y:S01]  /*157e0*/  IADD3.X R3, R22, UR7, RZ, P2, !PT ;  /* 0x0000000716037c10 */ /* 0x000fe200097fe4ff */
[----:B------:R-:W-:-:S06]  /*157f0*/  ULDC.64 UR6, c[0x0][0xa10] ;  /* 0x0002840000067ab9 */ /* 0x000fcc0000000a00 */
[----:B------:R-:W2:Y:S01]  /*15800*/  @P0 LDG.E R8, desc[UR40][R2.64] ;  /* 0x0000002802080981 */ /* 0x000ea2000c1e1900 */
[----:B------:R-:W-:Y:S02]  /*15810*/  ISETP.NE.U32.AND P1, PT, RZ, UR4, PT ;  /* 0x00000004ff007c0c */ /* 0x000fe4000bf25070 */
[----:B------:R-:W-:Y:S02]  /*15820*/  IADD3 R6, P3, R19, UR4, RZ ;  /* 0x0000000413067c10 */ /* 0x000fe4000ff7e0ff */
[----:B------:R-:W-:Y:S02]  /*15830*/  ISETP.NE.AND.EX P1, PT, RZ, UR5, PT, P1 ;  /* 0x00000005ff007c0c */ /* 0x000fe4000bf25310 */
[----:B------:R-:W-:Y:S01]  /*15840*/  IADD3.X R7, R22, UR5, RZ, P3, !PT ;  /* 0x0000000516077c10 */ /* 0x000fe20009ffe4ff */
[----:B------:R-:W-:Y:S02]  /*15850*/  ULDC.64 UR4, c[0x0][0xa18] ;  /* 0x0002860000047ab9 */ /* 0x000fe40000000a00 */
[----:B------:R-:W-:-:S04]  /*15860*/  ISETP.NE.U32.AND P3, PT, RZ, UR4, PT ;  /* 0x00000004ff007c0c */ /* 0x000fc8000bf65070 */
[----:B------:R-:W-:Y:S02]  /*15870*/  ISETP.NE.AND.EX P3, PT, RZ, UR5, PT, P3 ;  /* 0x00000005ff007c0c */ /* 0x000fe4000bf65330 */
[----:B-1----:R-:W-:Y:S02]  /*15880*/  IADD3 R4, P4, R19, UR6, RZ ;  /* 0x0000000613047c10 */ /* 0x002fe4000ff9e0ff */
[----:B------:R-:W-:Y:S02]  /*15890*/  ISETP.NE.U32.AND P2, PT, RZ, UR6, PT ;  /* 0x00000006ff007c0c */ /* 0x000fe4000bf45070 */
[----:B------:R-:W-:Y:S02]  /*158a0*/  IADD3.X R5, R22, UR7, RZ, P4, !PT ;  /* 0x0000000716057c10 */ /* 0x000fe4000a7fe4ff */
[----:B------:R-:W-:-:S05]  /*158b0*/  ISETP.NE.AND.EX P2, PT, RZ, UR7, PT, P2 ;  /* 0x00000007ff007c0c */ /* 0x000fca000bf45320 */
[----:B------:R-:W-:Y:S01]  /*158c0*/  @P3 IADD3 R10, P4, R19, UR4, RZ ;  /* 0x00000004130a3c10 */ /* 0x000fe2000ff9e0ff */
[----:B------:R-:W-:-:S03]  /*158d0*/  ULDC UR4, c[0x0][0x288] ;  /* 0x0000a20000047ab9 */ /* 0x000fc60000000800 */
[----:B------:R-:W-:Y:S01]  /*158e0*/  @P3 IADD3.X R11, R22, UR5, RZ, P4, !PT ;  /* 0x00000005160b3c10 */ /* 0x000fe2000a7fe4ff */
[----:B------:R-:W-:Y:S02]  /*158f0*/  IMAD.MOV.U32 R12, RZ, RZ, RZ ;  /* 0x000000ffff0c7224 */ /* 0x000fe400078e00ff */
[----:B0-----:R-:W-:-:S04]  /*15900*/  IMAD.MOV.U32 R0, RZ, RZ, RZ ;  /* 0x000000ffff007224 */ /* 0x001fc800078e00ff */
[----:B------:R-:W5:Y:S04]  /*15910*/  @P1 LDG.E R12, desc[UR40][R6.64] ;  /* 0x00000028060c1981 */ /* 0x000f68000c1e1900 */
[----:B------:R-:W5:Y:S04]  /*15920*/  @P2 LDG.E R0, desc[UR40][R4.64] ;  /* 0x0000002804002981 */ /* 0x000f68000c1e1900 */
        /* <DEDUP_REMOVED lines=12> */
[----:B--2---:R0:W-:Y:S01]  /*159f0*/  STL [R1+0x28], R8 ;  /* 0x0000280801007387 */ /* 0x0041e20000100800 */
[----:B------:R-:W-:Y:S02]  /*15a00*/  IMAD.MOV.U32 R13, RZ, RZ, R8 ;  /* 0x000000ffff0d7224 */ /* 0x000fe400078e0008 */
[----:B0-----:R-:W-:Y:S01]  /*15a10*/  IMAD.U32 R8, RZ, RZ, UR5 ;  /* 0x00000005ff087e24 */ /* 0x001fe2000f8e00ff */
[----:B---3--:R-:W-:Y:S06]  /*15a20*/  @P3 BRA `(.L_x_2423) ;  /* 0x0000000000143947 */ /* 0x008fec0003800000 */
[----:B------:R-:W-:Y:S05]  /*15a30*/  @!P0 BRA `(.L_x_2423) ;  /* 0x0000000000108947 */ /* 0x000fea0003800000 */
[----:B------:R-:W2:Y:S04]  /*15a40*/  LDG.E R11, desc[UR40][R2.64] ;  /* 0x00000028020b7981 */ /* 0x000ea8000c1e1900 */
[----:B------:R-:W2:Y:S02]  /*15a50*/  LDG.E R2, desc[UR40][R2.64+0x4] ;  /* 0x0000042802027981 */ /* 0x000ea4000c1e1900 */
[----:B--2---:R-:W-:-:S05]  /*15a60*/  IMAD.IADD R13, R2, 0x1, -R11 ;  /* 0x00000001020d7824 */ /* 0x004fca00078e0a0b */
[----:B------:R0:W-:Y:S02]  /*15a70*/  STL [R1+0x28], R13 ;  /* 0x0000280d01007387 */ /* 0x0001e40000100800 */
.L_x_2423:
        /* <DEDUP_REMOVED lines=15> */
.L_x_2424:
[----:B------:R-:W-:Y:S05]  /*15b70*/  @!P1 BRA `(.L_x_2425) ;  /* 0x00000000000c9947 */ /* 0x000fea0003800000 */
[----:B------:R-:W2:Y:S04]  /*15b80*/  LDG.E R10, desc[UR40][R6.64] ;  /* 0x00000028060a7981 */ /* 0x000ea8000c1e1900 */
[----:B------:R-:W2:Y:S02]  /*15b90*/  LDG.E R6, desc[UR40][R6.64+0x4] ;  /* 0x0000042806067981 */ /* 0x000ea4000c1e1900 */
[----:B--2---:R-:W-:-:S07]  /*15ba0*/  IMAD.IADD R10, R6, 0x1, -R10 ;  /* 0x00000001060a7824 */ /* 0x004fce00078e0a0a */
.L_x_2425:
[----:B------:R-:W2:Y:S04]  /*15bb0*/  @P2 LDG.E R3, desc[UR40][R4.64] ;  /* 0x0000002804032981 */ /* 0x000ea8000c1e1900 */
[----:B------:R3:W2:Y:S01]  /*15bc0*/  @P2 LDG.E R5, desc[UR40][R4.64+0x4] ;  /* 0x0000042804052981 */ /* 0x0006a2000c1e1900 */
[----:B-----5:R-:W-:Y:S01]  /*15bd0*/  IMAD.IADD R10, R10, 0x1, -R9 ;  /* 0x000000010a0a7824 */ /* 0x020fe200078e0a09 */
[----:B------:R-:W-:Y:S01]  /*15be0*/  LOP3.LUT R12, R2, 0xff, RZ, 0xc0, !PT ;  /* 0x000000ff020c7812 */ /* 0x000fe200078ec0ff */
[----:B------:R-:W-:Y:S04]  /*15bf0*/  BSSY B0, `(.L_x_2426) ;  /* 0x0000037000007945 */ /* 0x000fe80003800000 */
[----:B------:R4:W-:Y:S01]  /*15c00*/  STL [R1+0x40], R12 ;  /* 0x0000400c01007387 */ /* 0x0009e20000100800 */
[----:B---3--:R-:W3:Y:S02]  /*15c10*/  LDC R4, c[0x0][0x448] ;  /* 0x00011200ff047b82 */ /* 0x008ee40000000800 */
[----:B---3--:R-:W-:-:S13]  /*15c20*/  ISETP.NE.AND P0, PT, R4, 0x1, PT ;  /* 0x000000010400780c */ /* 0x008fda0003f05270 */
[----:B------:R-:W3:Y:S08]  /*15c30*/  @P0 LDC R6, c[0x0][0x44c] ;  /* 0x00011300ff060b82 */ /* 0x000ef00000000800 */
[----:B------:R-:W0:Y:S01]  /*15c40*/  @P0 LDC R4, c[0x0][0x450] ;  /* 0x00011400ff040b82 */ /* 0x000e220000000800 */
[----:B--2---:R-:W-:Y:S02]  /*15c50*/  @P2 IMAD.IADD R8, R5, 0x1, -R3 ;  /* 0x0000000105082824 */ /* 0x004fe400078e0a03 */
[----:B------:R-:W-:-:S04]  /*15c60*/  IMAD R3, R25, 0xc0, RZ ;  /* 0x000000c019037824 */ /* 0x000fc800078e02ff */
[----:B------:R-:W-:-:S04]  /*15c70*/  VIADD R3, R3, 0xbf ;  /* 0x000000bf03037836 */ /* 0x000fc80000000000 */
[----:B---3--:R-:W-:-:S05]  /*15c80*/  @P0 IMAD.HI.U32 R6, R3, R6, RZ ;  /* 0x0000000603060227 */ /* 0x008fca00078e00ff */
[----:B0-----:R-:W-:Y:S01]  /*15c90*/  @P0 SHF.R.U32.HI R3, RZ, R4, R6 ;  /* 0x00000004ff030219 */ /* 0x001fe20000011606 */
[----:B------:R-:W-:-:S05]  /*15ca0*/  IMAD.IADD R4, R10, 0x1, R8 ;  /* 0x000000010a047824 */ /* 0x000fca00078e0208 */
[C---:B------:R-:W-:Y:S01]  /*15cb0*/  IADD3 R20, R4.reuse, 0x80, -R13 ;  /* 0x0000008004147810 */ /* 0x040fe20007ffe80d */
[----:B------:R-:W-:-:S04]  /*15cc0*/  VIADD R4, R4, 0x7f ;  /* 0x0000007f04047836 */ /* 0x000fc80000000000 */
[----:B------:R-:W-:Y:S01]  /*15cd0*/  IMAD.IADD R3, R20, 0x1, R3 ;  /* 0x0000000114037824 */ /* 0x000fe200078e0203 */
[----:B------:R-:W-:-:S04]  /*15ce0*/  SHF.R.S32.HI R5, RZ, 0x1f, R4 ;  /* 0x0000001fff057819 */ /* 0x000fc80000011404 */
[----:B------:R-:W-:Y:S02]  /*15cf0*/  LEA.HI R5, R5, R4, RZ, 0x7 ;  /* 0x0000000405057211 */ /* 0x000fe400078f38ff */
[----:B------:R-:W-:Y:S02]  /*15d00*/  SHF.R.S32.HI R4, RZ, 0x1f, R3 ;  /* 0x0000001fff047819 */ /* 0x000fe40000011403 */
[----:B------:R-:W-:Y:S02]  /*15d10*/  SHF.R.S32.HI R21, RZ, 0x7, R5 ;  /* 0x00000007ff157819 */ /* 0x000fe40000011405 */
[----:B------:R-:W-:-:S04]  /*15d20*/  LEA.HI R4, R4, R3, RZ, 0x7 ;  /* 0x0000000304047211 */ /* 0x000fc800078f38ff */
[----:B------:R-:W-:-:S04]  /*15d30*/  SHF.R.S32.HI R4, RZ, 0x7, R4 ;  /* 0x00000007ff047819 */ /* 0x000fc80000011404 */
[----:B------:R-:W-:Y:S02]  /*15d40*/  VIMNMX R5, R21, R4, PT ;  /* 0x0000000415057248 */ /* 0x000fe40003fe0100 */
[----:B------:R-:W-:Y:S02]  /*15d50*/  SHF.R.U32.HI R4, RZ, 0x10, R2 ;  /* 0x00000010ff047819 */ /* 0x000fe40000011602 */
[----:B------:R-:W-:Y:S02]  /*15d60*/  ISETP.GE.AND P0, PT, R5, 0x1, PT ;  /* 0x000000010500780c */ /* 0x000fe40003f06270 */
[----:B------:R-:W-:-:S11]  /*15d70*/  MOV R2, RZ ;  /* 0x000000ff00027202 */ /* 0x000fd60000000f00 */
[----:B----4-:R-:W-:Y:S05]  /*15d80*/  @!P0 BRA `(.L_x_2427) ;  /* 0x0000000000748947 */ /* 0x010fea0003800000 */
[----:B------:R-:W-:Y:S01]  /*15d90*/  ISETP.NE.AND P0, PT, R4, RZ, PT ;  /* 0x000000ff0400720c */ /* 0x000fe20003f05270 */
[----:B------:R-:W-:-:S03]  /*15da0*/  ULDC UR4, c[0x0][0x9f0] ;  /* 0x00027c0000047ab9 */ /* 0x000fc60000000800 */
[----:B------:R-:W-:-:S04]  /*15db0*/  SEL R6, R4, UR4, P0 ;  /* 0x0000000404067c07 */ /* 0x000fc80008000000 */
[----:B------:R-:W-:Y:S02]  /*15dc0*/  IABS R7, R6 ;  /* 0x0000000600077213 */ /* 0x000fe40000000000 */
[----:B------:R-:W-:Y:S02]  /*15dd0*/  IADD3 R9, R6, -0x1, R5 ;  /* 0xffffffff06097810 */ /* 0x000fe40007ffe005 */
[----:B------:R-:W0:Y:S08]  /*15de0*/  I2F.RP R2, R7 ;  /* 0x0000000700027306 */ /* 0x000e300000209400 */
[----:B0-----:R-:W0:Y:S02]  /*15df0*/  MUFU.RCP R2, R2 ;  /* 0x0000000200027308 */ /* 0x001e240000001000 */
[----:B0-----:R-:W-:-:S06]  /*15e00*/  VIADD R2, R2, 0xffffffe ;  /* 0x0ffffffe02027836 */ /* 0x001fcc0000000000 */
[----:B------:R0:W2:Y:S02]  /*15e10*/  F2I.FTZ.U32.TRUNC.NTZ R3, R2 ;  /* 0x0000000200037305 */ /* 0x0000a4000021f000 */
[----:B0-----:R-:W-:-:S04]  /*15e20*/  LOP3.LUT R2, R9, R6, RZ, 0x3c, !PT ;  /* 0x0000000609027212 */ /* 0x001fc800078e3cff */
[----:B------:R-:W-:Y:S01]  /*15e30*/  ISETP.GE.AND P3, PT, R2, RZ, PT ;  /* 0x000000ff0200720c */ /* 0x000fe20003f66270 */
[----:B--2---:R-:W-:-:S04]  /*15e40*/  IMAD.MOV R2, RZ, RZ, -R3 ;  /* 0x000000ffff027224 */ /* 0x004fc800078e0a03 */
[----:B-1----:R-:W-:Y:S02]  /*15e50*/  IMAD R11, R2, R7, RZ ;  /* 0x00000007020b7224 */ /* 0x002fe400078e02ff */
[----:B------:R-:W-:-:S04]  /*15e60*/  IMAD.MOV.U32 R2, RZ, RZ, RZ ;  /* 0x000000ffff027224 */ /* 0x000fc800078e00ff */
[----:B------:R-:W-:Y:S01]  /*15e70*/  IMAD.HI.U32 R11, R3, R11, R2 ;  /* 0x0000000b030b7227 */ /* 0x000fe200078e0002 */
[----:B------:R-:W-:Y:S02]  /*15e80*/  IABS R2, R6 ;  /* 0x0000000600027213 */ /* 0x000fe40000000000 */
[----:B------:R-:W-:-:S03]  /*15e90*/  IABS R3, R9 ;  /* 0x0000000900037213 */ /* 0x000fc60000000000 */
[----:B------:R-:W-:-:S04]  /*15ea0*/  IMAD.MOV R2, RZ, RZ, -R2 ;  /* 0x000000ffff027224 */ /* 0x000fc800078e0a02 */
        /* <DEDUP_REMOVED lines=11> */
.L_x_2427:
[----:B------:R-:W-:Y:S05]  /*15f60*/  BSYNC B0 ;  /* 0x0000000000007941 */ /* 0x000fea0003800000 */
.L_x_2426:
[-C--:B------:R-:W-:Y:S01]  /*15f70*/  IMAD R3, R12, R2.reuse, RZ ;  /* 0x000000020c037224 */ /* 0x080fe200078e02ff */
        /* <DEDUP_REMOVED lines=22> */
[----:B------:R0:W2:Y:S02]  /*160e0*/  SHFL.IDX PT, R14, R6, RZ, 0x1f ;  /* 0x00001fff060e7589 */ /* 0x0000a400000e0000 */
.L_x_2617:
[----:B--2---:R-:W-:Y:S02]  /*160f0*/  ISETP.NE.AND P0, PT, R14, RZ, PT ;  /* 0x000000ff0e00720c */ /* 0x004fe40003f05270 */
[----:B------:R-:W-:-:S11]  /*16100*/  PLOP3.LUT P6, PT, PT, PT, PT, 0x8, 0x0 ;  /* 0x000000000000781c */ /* 0x000fd60003fce170 */
[----:B------:R-:W-:Y:S05]  /*16110*/  @P0 BRA `(.L_x_2431) ;  /* 0x00000000000c0947 */ /* 0x000fea0003800000 */
[----:B------:R-:W-:-:S03]  /*16120*/  UMOV UR4, 0xffffffff ;  /* 0xffffffff00047882 */ /* 0x000fc60000000000 */
[----:B------:R-:W-:Y:S05]  /*16130*/  BRA.DIV UR4, `(.L_x_2432) ;  /* 0x0000007204887947 */ /* 0x000fea000b800000 */
[----:B------:R-:W-:-:S13]  /*16140*/  ELECT P6, URZ, PT ;  /* 0x00000000003f782f */ /* 0x000fda00038c0000 */
.L_x_2431:
        /* <DEDUP_REMOVED lines=9> */
.L_x_2620:
[----:B------:R-:W-:Y:S05]  /*161e0*/  BSYNC B1 ;  /* 0x0000000000017941 */ /* 0x000fea0003800000 */
.L_x_2433:
[----:B------:R-:W-:Y:S04]  /*161f0*/  BSSY B1, `(.L_x_2435) ;  /* 0x0000050000017945 */ /* 0x000fe80003800000 */
[----:B------:R-:W-:Y:S05]  /*16200*/  @!P6 BRA `(.L_x_2436) ;  /* 0x000000040038e947 */ /* 0x000fea0003800000 */
[----:B------:R-:W2:Y:S01]  /*16210*/  LDL R7, [R1+0x4] ;  /* 0x0000040001077983 */ /* 0x000ea20000100800 */
        /* <DEDUP_REMOVED lines=8> */
.L_x_2621:
[----:B------:R-:W-:Y:S05]  /*162a0*/  BSYNC B2 ;  /* 0x0000000000027941 */ /* 0x000fea0003800000 */
.L_x_2437:
[----:B------:R-:W-:Y:S04]  /*162b0*/  BSSY B2, `(.L_x_2439) ;  /* 0x0000009000027945 */ /* 0x000fe80003800000 */
[----:B------:R-:W-:Y:S05]  /*162c0*/  @P1 BRA `(.L_x_2440) ;  /* 0x00000000001c1947 */ /* 0x000fea0003800000 */
[----:B------:R-:W2:Y:S02]  /*162d0*/  S2R R8, SR_TID.X ;  /* 0x0000000000087919 */ /* 0x000ea40000002100 */
[----:B--2---:R-:W-:Y:S02]  /*162e0*/  LOP3.LUT R9, R8, 0x1f, RZ, 0xc0, !PT ;  /* 0x0000001f08097812 */ /* 0x004fe400078ec0ff */
[----:B------:R-:W-:Y:S02]  /*162f0*/  MOV R8, 0x4000 ;  /* 0x0000400000087802 */ /* 0x000fe40000000f00 */
[----:B------:R-:W-:Y:S02]  /*16300*/  ISETP.NE.AND P0, PT, R9, RZ, PT ;  /* 0x000000ff0900720c */ /* 0x000fe40003f05270 */
[----:B------:R2:W-:Y:S11]  /*16310*/  SYNCS.ARRIVE.TRANS64 RZ, [R6+URZ+0x16890], R8 ;  /* 0x0168900806ff79a7 */ /* 0x0005f6000800003f */
[----:B--2---:R-:W-:Y:S05]  /*16320*/  @!P0 BRA `(.L_x_2440) ;  /* 0x0000000000048947 */ /* 0x004fea0003800000 */
[----:B------:R-:W-:Y:S01]  /*16330*/  BPT.TRAP 0x1 ;  /* 0x000000040000795c */ /* 0x000fe20000300000 */
.L_x_2440:
[----:B------:R-:W-:Y:S05]  /*16340*/  BSYNC B2 ;  /* 0x0000000000027941 */ /* 0x000fea0003800000 */
.L_x_2439:
        /* <DEDUP_REMOVED lines=10> */
[----:B-1----:R-:W-:Y:S01]  /*163f0*/  IMAD.SHL.U32 R11, R29, 0x2000, RZ ;  /* 0x000020001d0b7824 */ /* 0x002fe200078e00ff */
[----:B------:R-:W-:Y:S01]  /*16400*/  UMOV UR7, 0x12f00000 ;  /* 0x12f0000000077882 */ /* 0x000fe20000000000 */
[----:B------:R-:W-:-:S08]  /*16410*/  VIADD R10, R6, 0x16890 ;  /* 0x00016890060a7836 */ /* 0x000fd00000000000 */
.L_x_2441:
        /* <DEDUP_REMOVED lines=13> */
.L_x_2622:
[----:B------:R-:W-:Y:S05]  /*164f0*/  BSYNC B2 ;  /* 0x0000000000027941 */ /* 0x000fea0003800000 */
.L_x_2442:
        /* <DEDUP_REMOVED lines=11> */
.L_x_2445:
[----:B------:R-:W-:Y:S05]  /*165b0*/  BSYNC B2 ;  /* 0x0000000000027941 */ /* 0x000fea0003800000 */
.L_x_2444:
[----:B------:R-:W-:Y:S01]  /*165c0*/  R2UR UR10, R12 ;  /* 0x000000000c0a72ca */ /* 0x000fe200000e0000 */
[----:B01----:R-:W-:Y:S01]  /*165d0*/  IMAD R7, R11, 0x2, R16 ;  /* 0x000000020b077824 */ /* 0x003fe200078e0210 */
[----:B------:R-:W-:Y:S01]  /*165e0*/  R2UR UR6, R14 ;  /* 0x000000000e0672ca */ /* 0x000fe200000e0000 */
[----:B------:R-:W-:Y:S01]  /*165f0*/  UIADD3 UR4, UP0, UR38, 0x670, URZ ;  /* 0x0000067026047890 */ /* 0x000fe2000ff1e03f */
[----:B------:R-:W-:Y:S01]  /*16600*/  R2UR UR7, R15 ;  /* 0x000000000f0772ca */ /* 0x000fe200000e0000 */
[----:B------:R-:W-:Y:S01]  /*16610*/  VIADD R6, R6, 0x168b0 ;  /* 0x000168b006067836 */ /* 0x000fe20000000000 */
[----:B------:R-:W-:Y:S01]  /*16620*/  PLOP3.LUT P0, PT, PT, PT, PT, 0x80, 0x0 ;  /* 0x000000000000781c */ /* 0x000fe20003f0f070 */
[----:B------:R-:W-:Y:S01]  /*16630*/  VIADD R7, R7, 0x400 ;  /* 0x0000040007077836 */ /* 0x000fe20000000000 */
[----:B------:R-:W-:-:S12]  /*16640*/  UIADD3.X UR5, URZ, UR39, URZ, UP0, !UPT ;  /* 0x000000273f057290 */ /* 0x000fd800087fe43f */
.L_x_2446:
        /* <DEDUP_REMOVED lines=10> */
.L_x_2436:
[----:B------:R-:W-:Y:S05]  /*166f0*/  BSYNC B1 ;  /* 0x0000000000017941 */ /* 0x000fea0003800000 */
.L_x_2435:
[----:B------:R-:W2:Y:S01]  /*16700*/  LDL.LU R9, [R1+0x4] ;  /* 0x0000040001097983 */ /* 0x000ea20000300800 */
        /* <DEDUP_REMOVED lines=8> */
[----:B------:R0:W-:Y:S02]  /*16790*/  STL [R1+0x4], R9 ;  /* 0x0000040901007387 */ /* 0x0001e40000100800 */
[----:B------:R-:W-:Y:S05]  /*167a0*/  @!P2 BRA `(.L_x_2429) ;  /* 0x000000040064a947 */ /* 0x000fea0003800000 */
.L_x_2459:
        /* <DEDUP_REMOVED lines=12> */
.L_x_2623:
[----:B------:R-:W-:Y:S05]  /*16870*/  BSYNC B2 ;  /* 0x0000000000027941 */ /* 0x000fea0003800000 */
.L_x_2449:
[----:B------:R-:W-:Y:S04]  /*16880*/  BSSY B2, `(.L_x_2451) ;  /* 0x0000009000027945 */ /* 0x000fe80003800000 */
[----:B------:R-:W-:Y:S05]  /*16890*/  @P2 BRA `(.L_x_2452) ;  /* 0x00000000001c2947 */ /* 0x000fea0003800000 */
[----:B------:R-:W0:Y:S02]  /*168a0*/  S2R R8, SR_TID.X ;  /* 0x0000000000087919 */ /* 0x000e240000002100 */
[----:B0-----:R-:W-:Y:S02]  /*168b0*/  LOP3.LUT R9, R8, 0x1f, RZ, 0xc0, !PT ;  /* 0x0000001f08097812 */ /* 0x001fe400078ec0ff */
[----:B------:R-:W-:Y:S02]  /*168c0*/  MOV R8, 0x4000 ;  /* 0x0000400000087802 */ /* 0x000fe40000000f00 */
[----:B------:R-:W-:Y:S02]  /*168d0*/  ISETP.NE.AND P1, PT, R9, RZ, PT ;  /* 0x000000ff0900720c */ /* 0x000fe40003f25270 */
[----:B------:R3:W-:Y:S11]  /*168e0*/  SYNCS.ARRIVE.TRANS64 RZ, [R6+URZ+0x16890], R8 ;  /* 0x0168900806ff79a7 */ /* 0x0007f6000800003f */
[----:B---3--:R-:W-:Y:S05]  /*168f0*/  @!P1 BRA `(.L_x_2452) ;  /* 0x0000000000049947 */ /* 0x008fea0003800000 */
[----:B------:R-:W-:Y:S01]  /*16900*/  BPT.TRAP 0x1 ;  /* 0x000000040000795c */ /* 0x000fe20000300000 */
.L_x_2452:
[----:B------:R-:W-:Y:S05]  /*16910*/  BSYNC B2 ;  /* 0x0000000000027941 */ /* 0x000fea0003800000 */
.L_x_2451:
[----:B------:R-:W-:Y:S01]  /*16920*/  IMAD.MOV.U32 R12, RZ, RZ, RZ ;  /* 0x000000ffff0c7224 */ /* 0x000fe200078e00ff */
[----:B------:R-:W-:Y:S01]  /*16930*/  UIADD3 UR4, UP0, UR38, 0x570, URZ ;  /* 0x0000057026047890 */ /* 0x000fe2000ff1e03f */
[----:B------:R-:W-:Y:S01]  /*16940*/  IMAD R8, R29, 0x4000, R16 ;  /* 0x000040001d087824 */ /* 0x000fe200078e0210 */
[----:B------:R-:W-:Y:S01]  /*16950*/  PLOP3.LUT P1, PT, PT, PT, PT, 0x80, 0x0 ;  /* 0x000000000000781c */ /* 0x000fe20003f2f070 */
[----:B0-----:R-:W-:Y:S01]  /*16960*/  IMAD R9, R5, 0x80, R0 ;  /* 0x0000008005097824 */ /* 0x001fe200078e0200 */
[----:B------:R-:W-:Y:S01]  /*16970*/  R2UR UR10, R12 ;  /* 0x000000000c0a72ca */ /* 0x000fe200000e0000 */
[----:B------:R-:W-:Y:S01]  /*16980*/  VIADD R10, R6, 0x16890 ;  /* 0x00016890060a7836 */ /* 0x000fe20000000000 */
[----:B------:R-:W-:Y:S01]  /*16990*/  UIADD3.X UR5, URZ, UR39, URZ, UP0, !UPT ;  /* 0x000000273f057290 */ /* 0x000fe200087fe43f */
[----:B-1----:R-:W-:Y:S01]  /*169a0*/  VIADD R11, R8, 0xe400 ;  /* 0x0000e400080b7836 */ /* 0x002fe20000000000 */
[----:B------:R-:W-:Y:S01]  /*169b0*/  UMOV UR6, 0x0 ;  /* 0x0000000000067882 */ /* 0x000fe20000000000 */
[----:B------:R-:W-:-:S10]  /*169c0*/  UMOV UR7, 0x12f00000 ;  /* 0x12f0000000077882 */ /* 0x000fd40000000000 */
.L_x_2453:
        /* <DEDUP_REMOVED lines=13> */
.L_x_2624:
[----:B------:R-:W-:Y:S05]  /*16aa0*/  BSYNC B2 ;  /* 0x0000000000027941 */ /* 0x000fea0003800000 */
.L_x_2454:
        /* <DEDUP_REMOVED lines=11> */
.L_x_2457:
[----:B------:R-:W-:Y:S05]  /*16b60*/  BSYNC B2 ;  /* 0x0000000000027941 */ /* 0x000fea0003800000 */
.L_x_2456:
[----:B------:R-:W-:Y:S01]  /*16b70*/  R2UR UR10, R12 ;  /* 0x000000000c0a72ca */ /* 0x000fe200000e0000 */
[----:B------:R-:W-:Y:S01]  /*16b80*/  UIADD3 UR4, UP0, UR38, 0x670, URZ ;  /* 0x0000067026047890 */ /* 0x000fe2000ff1e03f */
[----:B------:R-:W-:Y:S01]  /*16b90*/  R2UR UR6, R10 ;  /* 0x000000000a0672ca */ /* 0x000fe200000e0000 */
[----:B------:R-:W-:Y:S01]  /*16ba0*/  VIADD R8, R8, 0x400 ;  /* 0x0000040008087836 */ /* 0x000fe20000000000 */
[----:B------:R-:W-:Y:S01]  /*16bb0*/  R2UR UR7, R11 ;  /* 0x000000000b0772ca */ /* 0x000fe200000e0000 */
[----:B0-2---:R-:W-:Y:S01]  /*16bc0*/  VIADD R6, R6, 0x168b0 ;  /* 0x000168b006067836 */ /* 0x005fe20000000000 */
[----:B------:R-:W-:Y:S01]  /*16bd0*/  PLOP3.LUT P1, PT, PT, PT, PT, 0x80, 0x0 ;  /* 0x000000000000781c */ /* 0x000fe20003f2f070 */
[----:B------:R-:W-:-:S12]  /*16be0*/  UIADD3.X UR5, URZ, UR39, URZ, UP0, !UPT ;  /* 0x000000273f057290 */ /* 0x000fd800087fe43f */
.L_x_2458:
        /* <DEDUP_REMOVED lines=10> */
.L_x_2448:
[----:B------:R-:W-:Y:S05]  /*16c90*/  BSYNC B1 ;  /* 0x0000000000017941 */ /* 0x000fea0003800000 */
.L_x_2447:
        /* <DEDUP_REMOVED lines=10> */
.L_x_2429:
[----:B------:R-:W-:Y:S05]  /*16d40*/  BSYNC B0 ;  /* 0x0000000000007941 */ /* 0x000fea0003800000 */
.L_x_2428:
[----:B------:R-:W3:Y:S01]  /*16d50*/  LDC R0, c[0x0][0x448] ;  /* 0x00011200ff007b82 */ /* 0x000ee20000000800 */
[----:B------:R-:W-:Y:S01]  /*16d60*/  IMAD.MOV.U32 R2, RZ, RZ, 0xc0 ;  /* 0x000000c0ff027424 */ /* 0x000fe200078e00ff */
[----:B------:R-:W-:Y:S01]  /*16d70*/  ISETP.NE.AND P2, PT, R4, RZ, PT ;  /* 0x000000ff0400720c */ /* 0x000fe20003f45270 */
[----:B------:R-:W-:Y:S05]  /*16d80*/  @!P0 WARPSYNC.ALL ;  /* 0x0000000000008948 */ /* 0x000fea0003800000 */
[----:B------:R-:W-:Y:S01]  /*16d90*/  IMAD R2, R25, R2, 0xbf ;  /* 0x000000bf19027424 */ /* 0x000fe200078e0202 */
[----:B------:R-:W-:Y:S06]  /*16da0*/  BSSY B0, `(.L_x_2460) ;  /* 0x000002b000007945 */ /* 0x000fec0003800000 */
[----:B------:R-:W4:Y:S08]  /*16db0*/  @!P2 LDC R4, c[0x0][0x9f0] ;  /* 0x00027c00ff04ab82 */ /* 0x000f300000000800 */
[----:B------:R-:W-:Y:S01]  /*16dc0*/  @!P0 BAR.SYNC.DEFER_BLOCKING 0xc, 0x200 ;  /* 0x0308000000008b1d */ /* 0x000fe20000010000 */
[----:B---3--:R-:W-:-:S13]  /*16dd0*/  ISETP.NE.AND P1, PT, R0, 0x1, PT ;  /* 0x000000010000780c */ /* 0x008fda0003f25270 */
[----:B------:R-:W3:Y:S08]  /*16de0*/  @P1 LDC R3, c[0x0][0x44c] ;  /* 0x00011300ff031b82 */ /* 0x000ef00000000800 */
[----:B------:R-:W5:Y:S01]  /*16df0*/  @P1 LDC R0, c[0x0][0x450] ;  /* 0x00011400ff001b82 */ /* 0x000f620000000800 */
[----:B---3--:R-:W-:-:S05]  /*16e00*/  @P1 IMAD.HI.U32 R3, R2, R3, RZ ;  /* 0x0000000302031227 */ /* 0x008fca00078e00ff */
[----:B-----5:R-:W-:-:S05]  /*16e10*/  @P1 SHF.R.U32.HI R2, RZ, R0, R3 ;  /* 0x00000000ff021219 */ /* 0x020fca0000011603 */
[----:B------:R-:W-:-:S05]  /*16e20*/  IMAD.IADD R2, R20, 0x1, R2 ;  /* 0x0000000114027824 */ /* 0x000fca00078e0202 */
[----:B------:R-:W-:-:S04]  /*16e30*/  SHF.R.S32.HI R0, RZ, 0x1f, R2 ;  /* 0x0000001fff007819 */ /* 0x000fc80000011402 */
[----:B------:R-:W-:-:S04]  /*16e40*/  LEA.HI R0, R0, R2, RZ, 0x7 ;  /* 0x0000000200007211 */ /* 0x000fc800078f38ff */
[----:B------:R-:W-:-:S04]  /*16e50*/  SHF.R.S32.HI R0, RZ, 0x7, R0 ;  /* 0x00000007ff007819 */ /* 0x000fc80000011400 */
[----:B--2---:R-:W-:-:S04]  /*16e60*/  VIMNMX R7, R21, R0, PT ;  /* 0x0000000015077248 */ /* 0x004fc80003fe0100 */
[----:B------:R-:W-:Y:S01]  /*16e70*/  ISETP.GE.AND P1, PT, R7, 0x1, PT ;  /* 0x000000010700780c */ /* 0x000fe20003f26270 */
[----:B------:R2:W-:Y:S04]  /*16e80*/  STL [R1+0x1c], R7 ;  /* 0x00001c0701007387 */ /* 0x0005e80000100800 */
[----:B------:R2:W-:Y:S08]  /*16e90*/  STL [R1+0x24], RZ ;  /* 0x000024ff01007387 */ /* 0x0005f00000100800 */
[----:B--2-4-:R-:W-:Y:S05]  /*16ea0*/  @!P1 BRA `(.L_x_2461) ;  /* 0x0000000000689947 */ /* 0x014fea0003800000 */
[-C--:B------:R-:W-:Y:S02]  /*16eb0*/  IABS R0, R4.reuse ;  /* 0x0000000400007213 */ /* 0x080fe40000000000 */
[----:B------:R-:W-:Y:S02]  /*16ec0*/  IABS R6, R4 ;  /* 0x0000000400067213 */ /* 0x000fe40000000000 */
[----:B------:R-:W2:Y:S03]  /*16ed0*/  I2F.RP R2, R0 ;  /* 0x0000000000027306 */ /* 0x000ea60000209400 */
[----:B------:R-:W-:-:S05]  /*16ee0*/  IMAD.MOV R6, RZ, RZ, -R6 ;  /* 0x000000ffff067224 */ /* 0x000fca00078e0a06 */
[----:B--2---:R-:W2:Y:S02]  /*16ef0*/  MUFU.RCP R2, R2 ;  /* 0x0000000200027308 */ /* 0x004ea40000001000 */
[----:B--2---:R-:W-:-:S06]  /*16f00*/  VIADD R2, R2, 0xffffffe ;  /* 0x0ffffffe02027836 */ /* 0x004fcc0000000000 */
[----:B------:R-:W2:Y:S02]  /*16f10*/  F2I.FTZ.U32.TRUNC.NTZ R3, R2 ;  /* 0x0000000200037305 */ /* 0x000ea4000021f000 */
[----:B--2---:R-:W-:-:S04]  /*16f20*/  IMAD.MOV R2, RZ, RZ, -R3 ;  /* 0x000000ffff027224 */ /* 0x004fc800078e0a03 */
[----:B------:R-:W-:Y:S01]  /*16f30*/  IMAD R5, R2, R0, RZ ;  /* 0x0000000002057224 */ /* 0x000fe200078e02ff */
[----:B------:R-:W-:-:S05]  /*16f40*/  MOV R2, RZ ;  /* 0x000000ff00027202 */ /* 0x000fca0000000f00 */
        /* <DEDUP_REMOVED lines=16> */
.L_x_2461:
[----:B------:R-:W-:Y:S05]  /*17050*/  BSYNC B0 ;  /* 0x0000000000007941 */ /* 0x000fea0003800000 */
.L_x_2460:
[----:B------:R-:W3:Y:S04]  /*17060*/  LDL R0, [R1+0x24] ;  /* 0x0000240001007983 */ /* 0x000ee80000100800 */
[----:B------:R-:W3:Y:S01]  /*17070*/  LDL R2, [R1+0x40] ;  /* 0x0000400001027983 */ /* 0x000ee20000100800 */
[----:B------:R-:W-:Y:S01]  /*17080*/  BSSY B7, `(.L_x_2462) ;  /* 0x0000360000077945 */ /* 0x000fe20003800000 */
[----:B---3--:R-:W-:-:S05]  /*17090*/  IMAD R2, R2, R0, RZ ;  /* 0x0000000002027224 */ /* 0x008fca00078e02ff */
[----:B------:R-:W-:Y:S01]  /*170a0*/  VIADDMNMX R0, R2, R0, R7, PT ;  /* 0x0000000002007246 */ /* 0x000fe20003800107 */
        /* <DEDUP_REMOVED lines=21> */
.L_x_2463:
        /* <DEDUP_REMOVED lines=9> */
[----:B------:R-:W3:Y:S01]  /*17290*/  LDC.64 R2, c[0x4][R2] ;  /* 0x0100000002027b82 */ /* 0x000ee20000000a00 */
[----:B--2---:R-:W-:Y:S02]  /*172a0*/  IMAD.U32 R5, RZ, RZ, UR7 ;  /* 0x00000007ff057e24 */ /* 0x004fe4000f8e00ff */
[----:B------:R-:W-:Y:S02]  /*172b0*/  IMAD.U32 R6, RZ, RZ, UR8 ;  /* 0x00000008ff067e24 */ /* 0x000fe4000f8e00ff */
[----:B------:R-:W-:-:S02]  /*172c0*/  IMAD.U32 R7, RZ, RZ, UR9 ;  /* 0x00000009ff077e24 */ /* 0x000fc4000f8e00ff */
[----:B------:R-:W-:Y:S02]  /*172d0*/  IMAD.U32 R10, RZ, RZ, UR4 ;  /* 0x00000004ff0a7e24 */ /* 0x000fe4000f8e00ff */
[----:B-1----:R-:W-:Y:S02]  /*172e0*/  IMAD.U32 R11, RZ, RZ, UR5 ;  /* 0x00000005ff0b7e24 */ /* 0x002fe4000f8e00ff */
[----:B------:R-:W-:Y:S02]  /*172f0*/  IMAD.MOV.U32 R8, RZ, RZ, 0x70 ;  /* 0x00000070ff087424 */ /* 0x000fe400078e00ff */
[----:B------:R-:W-:Y:S02]  /*17300*/  IMAD.MOV.U32 R12, RZ, RZ, 0x1 ;  /* 0x00000001ff0c7424 */ /* 0x000fe400078e00ff */
[----:B------:R-:W-:-:S07]  /*17310*/  IMAD.MOV.U32 R13, RZ, RZ, RZ ;  /* 0x000000ffff0d7224 */ /* 0x000fce00078e00ff */
[----:B------:R-:W-:-:S07]  /*17320*/  LEPC R20, `(.L_x_2466) ;  /* 0x000000001014794e */ /* 0x000fce0000000000 */
[----:B0--3--:R-:W-:Y:S05]  /*17330*/  CALL.ABS.NOINC R2 ;  /* 0x0000000002007343 */ /* 0x009fea0003c00000 */
.L_x_2466:
[----:B------:R-:W-:Y:S05]  /*17340*/  BSYNC B6 ;  /* 0x0000000000067941 */ /* 0x000fea0003800000 */
.L_x_2465:
        /* <DEDUP_REMOVED lines=9> */
[----:B------:R-:W-:Y:S01]  /*173e0*/  MOV R4, UR6 ;  /* 0x0000000600047c02 */ /* 0x000fe20008000f00 */
[----:B--2---:R-:W-:Y:S02]  /*173f0*/  IMAD.U32 R5, RZ, RZ, UR7 ;  /* 0x00000007ff057e24 */ /* 0x004fe4000f8e00ff */
[----:B------:R-:W-:Y:S02]  /*17400*/  IMAD.U32 R6, RZ, RZ, UR8 ;  /* 0x00000008ff067e24 */ /* 0x000fe4000f8e00ff */
[----:B------:R-:W-:-:S02]  /*17410*/  IMAD.U32 R7, RZ, RZ, UR9 ;  /* 0x00000009ff077e24 */ /* 0x000fc4000f8e00ff */
[----:B------:R-:W-:Y:S02]  /*17420*/  IMAD.U32 R10, RZ, RZ, UR4 ;  /* 0x00000004ff0a7e24 */ /* 0x000fe4000f8e00ff */
[----:B-1----:R-:W-:Y:S02]  /*17430*/  IMAD.U32 R11, RZ, RZ, UR5 ;  /* 0x00000005ff0b7e24 */ /* 0x002fe4000f8e00ff */
[----:B------:R-:W-:Y:S02]  /*17440*/  IMAD.MOV.U32 R8, RZ, RZ, 0x70 ;  /* 0x00000070ff087424 */ /* 0x000fe400078e00ff */
[----:B------:R-:W-:Y:S02]  /*17450*/  IMAD.MOV.U32 R12, RZ, RZ, 0x1 ;  /* 0x00000001ff0c7424 */ /* 0x000fe400078e00ff */
[----:B---3--:R-:W-:-:S07]  /*17460*/  IMAD.MOV.U32 R13, RZ, RZ, RZ ;  /* 0x000000ffff0d7224 */ /* 0x008fce00078e00ff */
[----:B------:R-:W-:-:S07]  /*17470*/  LEPC R20, `(.L_x_2469) ;  /* 0x000000001014794e */ /* 0x000fce0000000000 */
[----:B0---4-:R-:W-:Y:S05]  /*17480*/  CALL.ABS.NOINC R2 ;  /* 0x0000000002007343 */ /* 0x011fea0003c00000 */
.L_x_2469:
[----:B------:R-:W-:Y:S01]  /*17490*/  MOV R2, 0x0 ;  /* 0x0000000000027802 */ /* 0x000fe20000000f00 */
[----:B------:R-:W-:Y:S01]  /*174a0*/  ULDC.64 UR4, c[0x4][0xa8] ;  /* 0x01002a0000047ab9 */ /* 0x000fe20000000a00 */
[----:B------:R-:W-:Y:S01]  /*174b0*/  ULDC.64 UR6, c[0x4][0xb0] ;  /* 0x01002c0000067ab9 */ /* 0x000fe20000000a00 */
[----:B------:R-:W-:Y:S01]  /*174c0*/  ULDC.64 UR8, c[0x4][0x18] ;  /* 0x0100060000087ab9 */ /* 0x000fe20000000a00 */
[----:B------:R-:W-:Y:S01]  /*174d0*/  IMAD.U32 R4, RZ, RZ, UR4 ;  /* 0x00000004ff047e24 */ /* 0x000fe2000f8e00ff */
[----:B------:R-:W-:Y:S01]  /*174e0*/  MOV R13, RZ ;  /* 0x000000ff000d7202 */ /* 0x000fe20000000f00 */
[----:B------:R-:W0:Y:S01]  /*174f0*/  LDC.64 R2, c[0x4][R2] ;  /* 0x0100000002027b82 */ /* 0x000e220000000a00 */
[----:B------:R-:W-:Y:S02]  /*17500*/  IMAD.U32 R5, RZ, RZ, UR5 ;  /* 0x00000005ff057e24 */ /* 0x000fe4000f8e00ff */
[----:B------:R-:W-:Y:S02]  /*17510*/  IMAD.U32 R6, RZ, RZ, UR6 ;  /* 0x00000006ff067e24 */ /* 0x000fe4000f8e00ff */
[----:B------:R-:W-:-:S02]  /*17520*/  IMAD.U32 R7, RZ, RZ, UR7 ;  /* 0x00000007ff077e24 */ /* 0x000fc4000f8e00ff */
[----:B------:R-:W-:Y:S02]  /*17530*/  IMAD.U32 R10, RZ, RZ, UR8 ;  /* 0x00000008ff0a7e24 */ /* 0x000fe4000f8e00ff */
[----:B------:R-:W-:Y:S02]  /*17540*/  IMAD.U32 R11, RZ, RZ, UR9 ;  /* 0x00000009ff0b7e24 */ /* 0x000fe4000f8e00ff */
[----:B------:R-:W-:Y:S02]  /*17550*/  IMAD.MOV.U32 R8, RZ, RZ, 0x70 ;  /* 0x00000070ff087424 */ /* 0x000fe400078e00ff */
[----:B------:R-:W-:-:S07]  /*17560*/  IMAD.MOV.U32 R12, RZ, RZ, 0x1 ;  /* 0x00000001ff0c7424 */ /* 0x000fce00078e00ff */
[----:B------:R-:W-:-:S07]  /*17570*/  LEPC R20, `(.L_x_2468) ;  /* 0x000000001014794e */ /* 0x000fce0000000000 */
[----:B0-----:R-:W-:Y:S05]  /*17580*/  CALL.ABS.NOINC R2 ;  /* 0x0000000002007343 */ /* 0x001fea0003c00000 */
.L_x_2468:
[----:B------:R-:W-:Y:S05]  /*17590*/  BSYNC B6 ;  /* 0x0000000000067941 */ /* 0x000fea0003800000 */
.L_x_2467:
        /* <DEDUP_REMOVED lines=12> */
[----:B---3--:R-:W-:Y:S01]  /*17660*/  VIADD R22, R20, 0xffffffff ;  /* 0xffffffff14167836 */ /* 0x008fe20000000000 */
        /* <DEDUP_REMOVED lines=8> */
.L_x_2627:
        /* <DEDUP_REMOVED lines=10> */
.L_x_2630:
        /* <DEDUP_REMOVED lines=22> */
.L_x_2473:
[----:B0-----:R-:W-:Y:S01]  /*178f0*/  IMAD R0, R18, 0x8, R16 ;  /* 0x0000000812007824 */ /* 0x001fe200078e0210 */
[----:B----4-:R-:W-:-:S04]  /*17900*/  SHF.L.U32 R2, R28, 0x1f, RZ ;  /* 0x0000001f1c027819 */ /* 0x010fc800000006ff */
[----:B------:R-:W0:Y:S02]  /*17910*/  SYNCS.PHASECHK.TRANS64.TRYWAIT P0, [R0+URZ+0x16840], R2 ;  /* 0x01684002000075a7 */ /* 0x000e24000800017f */
[----:B0-----:R-:W-:Y:S05]  /*17920*/  @!P0 BRA `(.L_x_2474) ;  /* 0x0000005c00648947 */ /* 0x001fea0003800000 */
.L_x_2631:
        /* <DEDUP_REMOVED lines=11> */
.L_x_2475:
        /* <DEDUP_REMOVED lines=18> */
[----:B----4-:R-:W-:-:S04]  /*17b00*/  LOP3.LUT R2, R2, 0xfffffffe, RZ, 0xc0, !PT ;  /* 0xfffffffe02027812 */ /* 0x010fc800078ec0ff */
[----:B------:R-:W-:-:S05]  /*17b10*/  @P0 LOP3.LUT R2, R2, 0x1, RZ, 0xfc, !PT ;  /* 0x0000000102020812 */ /* 0x000fca00078efcff */
[----:B------:R0:W-:Y:S01]  /*17b20*/  STL [R1], R2 ;  /* 0x0000000201007387 */ /* 0x0001e20000100800 */
[----:B------:R-:W-:Y:S01]  /*17b30*/  NOP ;  /* 0x0000000000007918 */ /* 0x000fe20000000000 */
.L_x_2471:
        /* <DEDUP_REMOVED lines=35> */
[----:B-1----:R-:W-:Y:S02]  /*17d70*/  IMAD.U32 R11, RZ, RZ, UR9 ;  /* 0x00000009ff0b7e24 */ /* 0x002fe4000f8e00ff */
[----:B------:R-:W-:Y:S02]  /*17d80*/  IMAD.MOV.U32 R12, RZ, RZ, 0x1 ;  /* 0x00000001ff0c7424 */ /* 0x000fe400078e00ff */
[----:B------:R-:W-:-:S07]  /*17d90*/  IMAD.MOV.U32 R13, RZ, RZ, RZ ;  /* 0x000000ffff0d7224 */ /* 0x000fce00078e00ff */
[----:B------:R-:W-:-:S07]  /*17da0*/  LEPC R20, `(.L_x_2477) ;  /* 0x000000001014794e */ /* 0x000fce0000000000 */
[----:B0-----:R-:W-:Y:S05]  /*17db0*/  CALL.ABS.NOINC R2 ;  /* 0x0000000002007343 */ /* 0x001fea0003c00000 */
.L_x_2477:
[----:B------:R-:W-:Y:S05]  /*17dc0*/  BSYNC B6 ;  /* 0x0000000000067941 */ /* 0x000fea0003800000 */
.L_x_2476:
[----:B------:R-:W2:Y:S01]  /*17dd0*/  LDL.LU R20, [R1+0x18] ;  /* 0x0000180001147983 */ /* 0x000ea20000300800 */
[----:B------:R-:W4:Y:S01]  /*17de0*/  LDC R9, c[0x0][0x448] ;  /* 0x00011200ff097b82 */ /* 0x000f220000000800 */
[----:B------:R-:W-:Y:S01]  /*17df0*/  ULDC.64 UR4, c[0x0][0x2d8] ;  /* 0x0000b60000047ab9 */ /* 0x000fe20000000a00 */
[----:B------:R-:W-:Y:S01]  /*17e00*/  ULDC.64 UR6, c[0x0][0x2e0] ;  /* 0x0000b80000067ab9 */ /* 0x000fe20000000a00 */
[----:B0-----:R-:W2:Y:S01]  /*17e10*/  LDL.LU.64 R2, [R1+0x30] ;  /* 0x0000300001027983 */ /* 0x001ea20000300a00 */
[----:B------:R-:W-:-:S03]  /*17e20*/  ULDC.64 UR8, c[0x0][0x280] ;  /* 0x0000a00000087ab9 */ /* 0x000fc60000000a00 */
[----:B------:R-:W3:Y:S04]  /*17e30*/  LDL.LU R21, [R1+0x38] ;  /* 0x0000380001157983 */ /* 0x000ee80000300800 */
[----:B------:R-:W3:Y:S04]  /*17e40*/  LDL.LU R4, [R1+0x14] ;  /* 0x0000140001047983 */ /* 0x000ee80000300800 */
[----:B------:R0:W5:Y:S01]  /*17e50*/  LDL R10, [R1+0x10] ;  /* 0x00001000010a7983 */ /* 0x0001620000100800 */
[----:B----4-:R-:W-:-:S13]  /*17e60*/  ISETP.NE.AND P1, PT, R9, 0x1, PT ;  /* 0x000000010900780c */ /* 0x010fda0003f25270 */
[----:B------:R-:W4:Y:S08]  /*17e70*/  @P1 LDC R5, c[0x0][0x450] ;  /* 0x00011400ff051b82 */ /* 0x000f300000000800 */
[----:B------:R-:W0:Y:S01]  /*17e80*/  @P1 LDC R8, c[0x0][0x450] ;  /* 0x00011400ff081b82 */ /* 0x000e220000000800 */
[----:B-1----:R-:W1:Y:S01]  /*17e90*/  S2R R11, SR_TID.X ;  /* 0x00000000000b7919 */ /* 0x002e620000002100 */
[----:B--2---:R-:W-:-:S02]  /*17ea0*/  IMAD.MOV.U32 R3, RZ, RZ, R20 ;  /* 0x000000ffff037224 */ /* 0x004fc400078e0014 */
[----:B------:R-:W2:Y:S01]  /*17eb0*/  S2R R20, SR_TID.X ;  /* 0x0000000000147919 */ /* 0x000ea20000002100 */
[----:B------:R-:W-:-:S04]  /*17ec0*/  IMAD.WIDE.U32 R2, R17, UR4, R2 ;  /* 0x0000000411027c25 */ /* 0x000fc8000f8e0002 */
[----:B------:R-:W-:Y:S01]  /*17ed0*/  IMAD R3, R17, UR5, R3 ;  /* 0x0000000511037c24 */ /* 0x000fe2000f8e0203 */
[----:B------:R-:W-:Y:S01]  /*17ee0*/  ULDC.64 UR4, c[0x0][0x2d0] ;  /* 0x0000b40000047ab9 */ /* 0x000fe20000000a00 */
[----:B---3--:R-:W-:Y:S02]  /*17ef0*/  IMAD R0, R21, UR6, RZ ;  /* 0x0000000615007c24 */ /* 0x008fe4000f8e02ff */
[----:B------:R-:W-:-:S04]  /*17f00*/  IMAD.WIDE.U32 R2, R4, UR6, R2 ;  /* 0x0000000604027c25 */ /* 0x000fc8000f8e0002 */
        /* <DEDUP_REMOVED lines=11> */
[----:B----4-:R-:W-:-:S04]  /*17fc0*/  @P1 SHF.R.U32.HI R4, RZ, R5, R0 ;  /* 0x00000005ff041219 */ /* 0x010fc80000011600 */
[--C-:B------:R-:W-:Y:S01]  /*17fd0*/  SHF.R.S32.HI R0, RZ, 0x1f, R4.reuse ;  /* 0x0000001fff007819 */ /* 0x100fe20000011404 */
[----:B------:R-:W-:-:S04]  /*17fe0*/  IMAD.MOV R7, RZ, RZ, -R4 ;  /* 0x000000ffff077224 */ /* 0x000fc800078e0a04 */
[----:B------:R-:W-:-:S04]  /*17ff0*/  IMAD R0, R0, UR4, RZ ;  /* 0x0000000400007c24 */ /* 0x000fc8000f8e02ff */
[C---:B------:R-:W-:Y:S02]  /*18000*/  IMAD R0, R4.reuse, UR5, R0 ;  /* 0x0000000504007c24 */ /* 0x040fe4000f8e0200 */
[----:B------:R-:W-:-:S04]  /*18010*/  IMAD.WIDE.U32 R4, R4, UR4, R2 ;  /* 0x0000000404047c25 */ /* 0x000fc8000f8e0002 */
[----:B------:R-:W-:Y:S02]  /*18020*/  IMAD.IADD R5, R5, 0x1, R0 ;  /* 0x0000000105057824 */ /* 0x000fe400078e0200 */
[----:B------:R-:W-:-:S05]  /*18030*/  IMAD R0, R9, R7, R6 ;  /* 0x0000000709007224 */ /* 0x000fca00078e0206 */
[----:B------:R-:W-:-:S05]  /*18040*/  SHF.R.S32.HI R7, RZ, 0x1f, R0 ;  /* 0x0000001fff077819 */ /* 0x000fca0000011400 */
[----:B------:R-:W-:Y:S02]  /*18050*/  IMAD R7, R7, UR6, RZ ;  /* 0x0000000607077c24 */ /* 0x000fe4000f8e02ff */
[----:B------:R-:W-:-:S04]  /*18060*/  IMAD.WIDE.U32 R4, R0, UR6, R4 ;  /* 0x0000000600047c25 */ /* 0x000fc8000f8e0004 */
[----:B------:R-:W-:-:S04]  /*18070*/  IMAD R7, R0, UR7, R7 ;  /* 0x0000000700077c24 */ /* 0x000fc8000f8e0207 */
[----:B------:R-:W-:Y:S02]  /*18080*/  IMAD.IADD R5, R5, 0x1, R7 ;  /* 0x0000000105057824 */ /* 0x000fe400078e0207 */
[----:B------:R-:W2:Y:S01]  /*18090*/  @P1 LDC R7, c[0x0][0x44c] ;  /* 0x00011300ff071b82 */ /* 0x000ea20000000800 */
[----:B------:R-:W-:-:S04]  /*180a0*/  LEA R0, P0, R4, UR8, 0x1 ;  /* 0x0000000804007c11 */ /* 0x000fc8000f8008ff */
[----:B------:R-:W-:Y:S01]  /*180b0*/  LEA.HI.X R4, R4, UR9, R5, 0x1, P0 ;  /* 0x0000000904047c11 */ /* 0x000fe200080f0c05 */
[----:B------:R-:W-:-:S04]  /*180c0*/  VIADD R5, R6, 0x80 ;  /* 0x0000008006057836 */ /* 0x000fc80000000000 */
[----:B------:R-:W-:Y:S02]  /*180d0*/  IMAD.MOV.U32 R6, RZ, RZ, R5 ;  /* 0x000000ffff067224 */ /* 0x000fe400078e0005 */
[----:B--2---:R-:W-:-:S05]  /*180e0*/  @P1 IMAD.HI.U32 R7, R5, R7, RZ ;  /* 0x0000000705071227 */ /* 0x004fca00078e00ff */
        /* <DEDUP_REMOVED lines=9> */
[----:B-1----:R-:W-:Y:S02]  /*18180*/  IMAD.SHL.U32 R20, R11, 0x8, RZ ;  /* 0x000000080b147824 */ /* 0x002fe400078e00ff */
        /* <DEDUP_REMOVED lines=94> */
[----:B0-----:R-:W-:-:S05]  /*18770*/  @!P2 LEA R0, P1, R20, R0, 0x1 ;  /* 0x000000001400a211 */ /* 0x001fca00078208ff */
[----:B-1----:R-:W-:-:S05]  /*18780*/  @!P2 IMAD.X R6, RZ, RZ, R8, P1 ;  /* 0x000000ffff06a224 */ /* 0x002fca00008e0608 */
[----:B------:R-:W-:Y:S01]  /*18790*/  @!P2 MOV R7, R6 ;  /* 0x000000060007a202 */ /* 0x000fe20000000f00 */
        /* <DEDUP_REMOVED lines=20> */
.L_x_2656:
        /* <DEDUP_REMOVED lines=11> */
.L_x_2479:
        /* <DEDUP_REMOVED lines=18> */
.L_x_2657:
[----:B------:R-:W-:Y:S05]  /*18ab0*/  BSYNC B0 ;  /* 0x0000000000007941 */ /* 0x000fea0003800000 */
.L_x_2480:
        /* <DEDUP_REMOVED lines=52> */
.L_x_2488:
[----:B------:R-:W-:Y:S01]  /*18e00*/  IMAD R2, R5, 0x8, R16 ;  /* 0x0000000805027824 */ /* 0x000fe200078e0210 */
[----:B------:R-:W-:Y:S01]  /*18e10*/  SHF.L.U32 R3, R10, 0x1f, RZ ;  /* 0x0000001f0a037819 */ /* 0x000fe200000006ff */
[----:B------:R-:W-:Y:S03]  /*18e20*/  BSSY B3, `(.L_x_2489) ;  /* 0x0000003000037945 */ /* 0x000fe60003800000 */
[----:B------:R-:W1:Y:S02]  /*18e30*/  SYNCS.PHASECHK.TRANS64.TRYWAIT P0, [R2+URZ+0x16840], R3 ;  /* 0x01684003020075a7 */ /* 0x000e64000800017f */
[----:B-1----:R-:W-:Y:S05]  /*18e40*/  @!P0 BRA `(.L_x_2490) ;  /* 0x0000005800248947 */ /* 0x002fea0003800000 */
.L_x_2658:
[----:B------:R-:W-:Y:S05]  /*18e50*/  BSYNC B3 ;  /* 0x0000000000037941 */ /* 0x000fea0003800000 */
.L_x_2489:
        /* <DEDUP_REMOVED lines=12> */
.L_x_2492:
[----:B------:R-:W-:Y:S05]  /*18f20*/  BSYNC B3 ;  /* 0x0000000000037941 */ /* 0x000fea0003800000 */
.L_x_2491:
        /* <DEDUP_REMOVED lines=11> */
.L_x_2493:
        /* <DEDUP_REMOVED lines=15> */
.L_x_2659:
[----:B------:R-:W-:Y:S05]  /*190d0*/  BSYNC B3 ;  /* 0x0000000000037941 */ /* 0x000fea0003800000 */
.L_x_2494:
        /* <DEDUP_REMOVED lines=12> */
.L_x_2497:
[----:B------:R-:W-:Y:S05]  /*191a0*/  BSYNC B3 ;  /* 0x0000000000037941 */ /* 0x000fea0003800000 */
.L_x_2496:
[----:B------:R-:W-:Y:S01]  /*191b0*/  R2UR UR10, R11 ;  /* 0x000000000b0a72ca */ /* 0x000fe200000e0000 */
[----:B0-----:R-:W-:Y:S01]  /*191c0*/  IMAD R3, R18, 0x8, R16 ;  /* 0x0000000812037824 */ /* 0x001fe200078e0210 */
[----:B------:R-:W-:Y:S01]  /*191d0*/  R2UR UR6, R12 ;  /* 0x000000000c0672ca */ /* 0x000fe200000e0000 */
[----:B------:R-:W-:Y:S01]  /*191e0*/  UIADD3 UR4, UP0, UR38, 0x470, URZ ;  /* 0x0000047026047890 */ /* 0x000fe2000ff1e03f */
[----:B------:R-:W-:Y:S01]  /*191f0*/  R2UR UR7, R13 ;  /* 0x000000000d0772ca */ /* 0x000fe200000e0000 */
[----:B------:R-:W-:Y:S01]  /*19200*/  IMAD R7, R22, 0x80, R26 ;  /* 0x0000008016077824 */ /* 0x000fe200078e021a */
[----:B------:R-:W-:Y:S01]  /*19210*/  LEA R2, R18, R16, 0xe ;  /* 0x0000001012027211 */ /* 0x000fe200078e70ff */
[----:B------:R-:W-:Y:S01]  /*19220*/  VIADD R3, R3, 0x16850 ;  /* 0x0001685003037836 */ /* 0x000fe20000000000 */
[----:B------:R-:W-:Y:S01]  /*19230*/  PLOP3.LUT P0, PT, PT, PT, PT, 0x80, 0x0 ;  /* 0x000000000000781c */ /* 0x000fe20003f0f070 */
[----:B------:R-:W-:Y:S02]  /*19240*/  UIADD3.X UR5, URZ, UR39, URZ, UP0, !UPT ;  /* 0x000000273f057290 */ /* 0x000fe400087fe43f */
[----:B------:R-:W-:-:S10]  /*19250*/  VIADD R2, R2, 0x400 ;  /* 0x0000040002027836 */ /* 0x000fd40000000000 */
.L_x_2498:
        /* <DEDUP_REMOVED lines=12> */
.L_x_2487:
[----:B------:R-:W-:Y:S05]  /*19320*/  BSYNC B1 ;  /* 0x0000000000017941 */ /* 0x000fea0003800000 */
.L_x_2486:
[----:B------:R-:W2:Y:S01]  /*19330*/  LDL.LU R0, [R1+0x20] ;  /* 0x0000200001007983 */ /* 0x000ea20000300800 */
[----:B------:R-:W-:Y:S02]  /*19340*/  IMAD.MOV.U32 R18, RZ, RZ, R5 ;  /* 0x000000ffff127224 */ /* 0x000fe400078e0005 */
[----:B------:R-:W-:Y:S02]  /*19350*/  IMAD.MOV.U32 R28, RZ, RZ, R10 ;  /* 0x000000ffff1c7224 */ /* 0x000fe400078e000a */
[----:B--2---:R-:W-:-:S07]  /*19360*/  VIADD R0, R0, 0xfffffffd ;  /* 0xfffffffd00007836 */ /* 0x004fce0000000000 */
.L_x_2485:
[----:B------:R-:W-:Y:S05]  /*19370*/  BSYNC B2 ;  /* 0x0000000000027941 */ /* 0x000fea0003800000 */
.L_x_2484:
[----:B------:R-:W-:Y:S01]  /*19380*/  VIADD R9, R9, 0xfffffffe ;  /* 0xfffffffe09097836 */ /* 0x000fe20000000000 */
[----:B------:R-:W-:-:S04]  /*19390*/  LOP3.LUT R4, RZ, R4, RZ, 0x33, !PT ;  /* 0x00000004ff047212 */ /* 0x000fc800078e33ff */
[----:B------:R-:W-:-:S13]  /*193a0*/  ISETP.NE.AND P0, PT, R9, R4, PT ;  /* 0x000000040900720c */ /* 0x000fda0003f05270 */
[----:B------:R-:W-:Y:S05]  /*193b0*/  @!P0 BRA `(.L_x_2483) ;  /* 0x0000000c00a88947 */ /* 0x000fea0003800000 */
[----:B------:R-:W-:-:S07]  /*193c0*/  IMAD.MOV.U32 R4, RZ, RZ, R19 ;  /* 0x000000ffff047224 */ /* 0x000fce00078e0013 */
.L_x_2525:
        /* <DEDUP_REMOVED lines=33> */
.L_x_2501:
[----:B------:R-:W-:Y:S01]  /*195e0*/  LEA R2, R6, R16, 0x3 ;  /* 0x0000001006027211 */ /* 0x000fe200078e18ff */
[----:B------:R-:W-:Y:S01]  /*195f0*/  BSSY B2, `(.L_x_2502) ;  /* 0x0000004000027945 */ /* 0x000fe20003800000 */
[----:B------:R-:W-:-:S04]  /*19600*/  SHF.L.U32 R3, R7, 0x1f, RZ ;  /* 0x0000001f07037819 */ /* 0x000fc800000006ff */
[----:B------:R-:W1:Y:S02]  /*19610*/  SYNCS.PHASECHK.TRANS64.TRYWAIT P0, [R2+URZ+0x16840], R3 ;  /* 0x01684003020075a7 */ /* 0x000e64000800017f */
[----:B-1----:R-:W-:Y:S05]  /*19620*/  @!P0 BRA `(.L_x_2503) ;  /* 0x0000005000548947 */ /* 0x002fea0003800000 */
.L_x_2660:
[----:B------:R-:W-:Y:S05]  /*19630*/  BSYNC B2 ;  /* 0x0000000000027941 */ /* 0x000fea0003800000 */
.L_x_2502:
        /* <DEDUP_REMOVED lines=12> */
.L_x_2505:
[----:B------:R-:W-:Y:S05]  /*19700*/  BSYNC B2 ;  /* 0x0000000000027941 */ /* 0x000fea0003800000 */
.L_x_2504:
        /* <DEDUP_REMOVED lines=11> */
.L_x_2506:
        /* <DEDUP_REMOVED lines=15> */
.L_x_2661:
[----:B------:R-:W-:Y:S05]  /*198b0*/  BSYNC B2 ;  /* 0x0000000000027941 */ /* 0x000fea0003800000 */
.L_x_2507:
        /* <DEDUP_REMOVED lines=11> */
.L_x_2510:
[----:B------:R-:W-:Y:S05]  /*19970*/  BSYNC B2 ;  /* 0x0000000000027941 */ /* 0x000fea0003800000 */
.L_x_2509:
        /* <DEDUP_REMOVED lines=10> */
.L_x_2511:
        /* <DEDUP_REMOVED lines=12> */
.L_x_2500:
[----:B------:R-:W-:Y:S05]  /*19ae0*/  BSYNC B1 ;  /* 0x0000000000017941 */ /* 0x000fea0003800000 */
.L_x_2499:
[----:B------:R-:W2:Y:S01]  /*19af0*/  LDL R2, [R1] ;  /* 0x0000000001027983 */ /* 0x000ea20000100800 */
[----:B------:R-:W-:Y:S01]  /*19b00*/  IADD3 R18, R6, 0x1, RZ ;  /* 0x0000000106127810 */ /* 0x000fe20007ffe0ff */
[----:B------:R-:W-:Y:S01]  /*19b10*/  BSSY B1, `(.L_x_2512) ;  /* 0x0000070000017945 */ /* 0x000fe20003800000 */
[----:B------:R-:W-:Y:S02]  /*19b20*/  VIADD R9, R0, 0xffffffff ;  /* 0xffffffff00097836 */ /* 0x000fe40000000000 */
        /* <DEDUP_REMOVED lines=29> */
.L_x_2514:
[----:B------:R-:W-:Y:S01]  /*19d00*/  IMAD R2, R18, 0x8, R16 ;  /* 0x0000000812027824 */ /* 0x000fe200078e0210 */
[----:B------:R-:W-:Y:S01]  /*19d10*/  SHF.L.U32 R3, R28, 0x1f, RZ ;  /* 0x0000001f1c037819 */ /* 0x000fe200000006ff */
[----:B------:R-:W-:Y:S03]  /*19d20*/  BSSY B2, `(.L_x_2515) ;  /* 0x0000003000027945 */ /* 0x000fe60003800000 */
[----:B------:R-:W1:Y:S02]  /*19d30*/  SYNCS.PHASECHK.TRANS64.TRYWAIT P0, [R2+URZ+0x16840], R3 ;  /* 0x01684003020075a7 */ /* 0x000e64000800017f */
[----:B-1----:R-:W-:Y:S05]  /*19d40*/  @!P0 BRA `(.L_x_2516) ;  /* 0x0000004800b48947 */ /* 0x002fea0003800000 */
.L_x_2662:
[----:B------:R-:W-:Y:S05]  /*19d50*/  BSYNC B2 ;  /* 0x0000000000027941 */ /* 0x000fea0003800000 */
.L_x_2515:
        /* <DEDUP_REMOVED lines=12> */
.L_x_2518:
[----:B------:R-:W-:Y:S05]  /*19e20*/  BSYNC B2 ;  /* 0x0000000000027941 */ /* 0x000fea0003800000 */
.L_x_2517:
        /* <DEDUP_REMOVED lines=12> */
.L_x_2519:
        /* <DEDUP_REMOVED lines=15> */
.L_x_2663:
[----:B------:R-:W-:Y:S05]  /*19fe0*/  BSYNC B2 ;  /* 0x0000000000027941 */ /* 0x000fea0003800000 */
.L_x_2520:
        /* <DEDUP_REMOVED lines=11> */
.L_x_2523:
[----:B------:R-:W-:Y:S05]  /*1a0a0*/  BSYNC B2 ;  /* 0x0000000000027941 */ /* 0x000fea0003800000 */
.L_x_2522:
        /* <DEDUP_REMOVED lines=10> */
.L_x_2524:
        /* <DEDUP_REMOVED lines=12> */
.L_x_2513:
[----:B------:R-:W-:Y:S05]  /*1a210*/  BSYNC B1 ;  /* 0x0000000000017941 */ /* 0x000fea0003800000 */
.L_x_2512:
[----:B------:R-:W2:Y:S01]  /*1a220*/  LDL R2, [R1+0xc] ;  /* 0x00000c0001027983 */ /* 0x000ea20000100800 */
[----:B------:R-:W-:Y:S01]  /*1a230*/  VIADD R0, R0, 0xfffffffe ;  /* 0xfffffffe00007836 */ /* 0x000fe20000000000 */
[----:B--2---:R-:W-:-:S13]  /*1a240*/  ISETP.GT.AND P0, PT, R9, R2, PT ;  /* 0x000000020900720c */ /* 0x004fda0003f04270 */
[----:B------:R-:W-:Y:S05]  /*1a250*/  @P0 BRA `(.L_x_2525) ;  /* 0xfffffff0005c0947 */ /* 0x000fea000383ffff */
.L_x_2483:
[----:B------:R-:W-:Y:S05]  /*1a260*/  BSYNC B0 ;  /* 0x0000000000007941 */ /* 0x000fea0003800000 */
.L_x_2482:
        /* <DEDUP_REMOVED lines=17> */
.L_x_2527:
[----:B------:R-:W-:Y:S05]  /*1a380*/  BSYNC B0 ;  /* 0x0000000000007941 */ /* 0x000fea0003800000 */
.L_x_2526:
        /* <DEDUP_REMOVED lines=10> */
.L_x_2664:
[----:B------:R-:W-:Y:S05]  /*1a430*/  BSYNC B1 ;  /* 0x0000000000017941 */ /* 0x000fea0003800000 */
.L_x_2530:
        /* <DEDUP_REMOVED lines=9> */
.L_x_2533:
[----:B------:R-:W-:Y:S05]  /*1a4d0*/  BSYNC B1 ;  /* 0x0000000000017941 */ /* 0x000fea0003800000 */
.L_x_2532:
        /* <DEDUP_REMOVED lines=10> */
.L_x_2534:
        /* <DEDUP_REMOVED lines=10> */
.L_x_2529:
[----:B------:R-:W-:Y:S05]  /*1a620*/  BSYNC B0 ;  /* 0x0000000000007941 */ /* 0x000fea0003800000 */
.L_x_2528:
[----:B------:R-:W-:-:S05]  /*1a630*/  VIADD R18, R18, 0x1 ;  /* 0x0000000112127836 */ /* 0x000fca0000000000 */
[----:B------:R-:W-:-:S04]  /*1a640*/  ISETP.NE.AND P0, PT, R18, 0x2, PT ;  /* 0x000000021200780c */ /* 0x000fc80003f05270 */
[----:B------:R-:W-:Y:S02]  /*1a650*/  SEL R3, RZ, 0x1, P0 ;  /* 0x00000001ff037807 */ /* 0x000fe40000000000 */
[----:B------:R-:W-:Y:S02]  /*1a660*/  SEL R18, R18, RZ, P0 ;  /* 0x000000ff12127207 */ /* 0x000fe40000000000 */
[----:B------:R-:W-:-:S07]  /*1a670*/  LOP3.LUT R28, R28, R3, RZ, 0x3c, !PT ;  /* 0x000000031c1c7212 */ /* 0x000fce00078e3cff */
.L_x_2464:
[----:B------:R-:W-:Y:S05]  /*1a680*/  BSYNC B7 ;  /* 0x0000000000077941 */ /* 0x000fea0003800000 */
.L_x_2462:
        /* <DEDUP_REMOVED lines=12> */
.L_x_2535:
[----:B------:R-:W3:Y:S01]  /*1a750*/  S2R R0, SR_TID.X ;  /* 0x0000000000007919 */ /* 0x000ee20000002100 */
[----:B------:R-:W-:Y:S01]  /*1a760*/  UMOV UR4, 0xffffffff ;  /* 0xffffffff00047882 */ /* 0x000fe20000000000 */
[----:B---3--:R-:W-:-:S04]  /*1a770*/  LOP3.LUT R8, R0, 0x1f, RZ, 0xc0, !PT ;  /* 0x0000001f00087812 */ /* 0x008fc800078ec0ff */
[----:B------:R-:W-:Y:S01]  /*1a780*/  ISETP.NE.AND P0, PT, R8, 0x1f, PT ;  /* 0x0000001f0800780c */ /* 0x000fe20003f05270 */
[----:B------:R-:W-:-:S12]  /*1a790*/  BRA.DIV UR4, `(.L_x_2537) ;  /* 0x00000042045c7947 */ /* 0x000fd8000b800000 */
[----:B0-----:R-:W-:Y:S01]  /*1a7a0*/  IMAD.IADD R9, R27, 0x1, R8 ;  /* 0x000000011b097824 */ /* 0x001fe200078e0208 */
[----:B------:R-:W-:-:S04]  /*1a7b0*/  ULDC UR4, c[0x0][0xc3c] ;  /* 0x00030f0000047ab9 */ /* 0x000fc80000000800 */
[----:B------:R-:W-:-:S13]  /*1a7c0*/  ISETP.GE.OR P1, PT, R9, UR4, !P0 ;  /* 0x0000000409007c0c */ /* 0x000fda000c726670 */
[----:B------:R-:W0:Y:S08]  /*1a7d0*/  @!P1 LDC.64 R2, c[0x0][0xc80] ;  /* 0x00032000ff029b82 */ /* 0x000e300000000a00 */
[----:B--2---:R-:W2:Y:S01]  /*1a7e0*/  @!P1 LDC.64 R4, c[0x0][0xc78] ;  /* 0x00031e00ff049b82 */ /* 0x004ea20000000a00 */
[----:B0-----:R-:W-:-:S05]  /*1a7f0*/  @!P1 IMAD.WIDE R2, R9, 0x4, R2 ;  /* 0x0000000409029825 */ /* 0x001fca00078e0202 */
[----:B------:R2:W3:Y:S02]  /*1a800*/  @!P1 LDG.E R7, desc[UR40][R2.64] ;  /* 0x0000002802079981 */ /* 0x0004e4000c1e1900 */
[----:B--2---:R-:W-:-:S05]  /*1a810*/  @!P1 IMAD.WIDE R2, R9, 0x4, R4 ;  /* 0x0000000409029825 */ /* 0x004fca00078e0204 */
[----:B------:R-:W2:Y:S01]  /*1a820*/  @!P1 LDG.E R4, desc[UR40][R2.64] ;  /* 0x0000002802049981 */ /* 0x000ea2000c1e1900 */
        /* <DEDUP_REMOVED lines=29> */
.L_x_2674:
[----:B------:R-:W-:Y:S02]  /*1aa00*/  ULDC UR4, c[0x0][0xc38] ;  /* 0x00030e0000047ab9 */ /* 0x000fe40000000800 */
[----:B------:R-:W-:-:S04]  /*1aa10*/  IMAD.U32 R4, RZ, RZ, UR4 ;  /* 0x00000004ff047e24 */ /* 0x000fc8000f8e00ff */
[----:B--2---:R-:W-:-:S04]  /*1aa20*/  IMAD R3, R14, R4, RZ ;  /* 0x000000040e037224 */ /* 0x004fc800078e02ff */
[----:B------:R-:W-:-:S05]  /*1aa30*/  IMAD.IADD R6, R6, 0x1, R3 ;  /* 0x0000000106067824 */ /* 0x000fca00078e0203 */
[----:B------:R-:W-:-:S13]  /*1aa40*/  ISETP.GT.AND P6, PT, R6, R0, PT ;  /* 0x000000000600720c */ /* 0x000fda0003fc4270 */
[----:B------:R-:W-:Y:S05]  /*1aa50*/  @P6 BRA `(.L_x_2538) ;  /* 0x0000000000a46947 */ /* 0x000fea0003800000 */
.L_x_2541:
        /* <DEDUP_REMOVED lines=35> */
.L_x_2682:
[----:B------:R-:W-:Y:S02]  /*1ac90*/  ULDC UR4, c[0x0][0xc38] ;  /* 0x00030e0000047ab9 */ /* 0x000fe40000000800 */
[----:B------:R-:W-:-:S04]  /*1aca0*/  IMAD.U32 R4, RZ, RZ, UR4 ;  /* 0x00000004ff047e24 */ /* 0x000fc8000f8e00ff */
[----:B--2---:R-:W-:-:S04]  /*1acb0*/  IMAD R3, R14, R4, RZ ;  /* 0x000000040e037224 */ /* 0x004fc800078e02ff */
[----:B------:R-:W-:-:S05]  /*1acc0*/  IMAD.IADD R6, R3, 0x1, R6 ;  /* 0x0000000103067824 */ /* 0x000fca00078e0206 */
[----:B------:R-:W-:-:S13]  /*1acd0*/  ISETP.GT.AND P6, PT, R6, R0, PT ;  /* 0x000000000600720c */ /* 0x000fda0003fc4270 */
[----:B------:R-:W-:Y:S05]  /*1ace0*/  @!P6 BRA `(.L_x_2541) ;  /* 0xfffffffc005ce947 */ /* 0x000fea000383ffff */
.L_x_2538:
        /* <DEDUP_REMOVED lines=8> */
[----:B------:R-:W-:-:S03]  /*1ad70*/  IMAD.IADD R27, R7, 0x1, R27 ;  /* 0x00000001071b7824 */ /* 0x000fc600078e021b */
[----:B------:R2:W4:Y:S04]  /*1ad80*/  SHFL.IDX PT, R5, R5, R7, 0x1f ;  /* 0x00001f0705057589 */ /* 0x00052800000e0000 */
.L_x_2687:
[----:B------:R-:W-:-:S13]  /*1ad90*/  ISETP.NE.AND P0, PT, R3, RZ, PT ;  /* 0x000000ff0300720c */ /* 0x000fda0003f05270 */
[----:B------:R-:W-:Y:S05]  /*1ada0*/  @!P0 BRA `(.L_x_2543) ;  /* 0x0000000000108947 */ /* 0x000fea0003800000 */
[----:B------:R-:W-:Y:S01]  /*1adb0*/  UMOV UR4, 0xffffffff ;  /* 0xffffffff00047882 */ /* 0x000fe20000000000 */
[----:B------:R-:W-:Y:S02]  /*1adc0*/  VIADD R12, R7, 0xffffffff ;  /* 0xffffffff070c7836 */ /* 0x000fe40000000000 */
[----:B------:R-:W-:Y:S05]  /*1add0*/  BRA.DIV UR4, `(.L_x_2544) ;  /* 0x00000046041c7947 */ /* 0x000fea000b800000 */
[----:B------:R0:W0:Y:S02]  /*1ade0*/  SHFL.IDX PT, R24, R2, R12, 0x1f ;  /* 0x00001f0c02187589 */ /* 0x00002400000e0000 */
.L_x_2543:
[----:B----4-:R-:W-:Y:S01]  /*1adf0*/  ISETP.NE.AND P0, PT, R5, 0x1, PT ;  /* 0x000000010500780c */ /* 0x010fe20003f05270 */
[----:B0-----:R-:W-:-:S04]  /*1ae00*/  IMAD R24, R24, R4, R6 ;  /* 0x0000000418187224 */ /* 0x001fc800078e0206 */
[----:B------:R-:W-:-:S08]  /*1ae10*/  IMAD.IADD R0, R0, 0x1, -R24 ;  /* 0x0000000100007824 */ /* 0x000fd000078e0a18 */
[----:B------:R-:W-:Y:S05]  /*1ae20*/  @!P0 BRA `(.L_x_2545) ;  /* 0x0000000000dc8947 */ /* 0x000fea0003800000 */
[----:B---3--:R-:W-:Y:S01]  /*1ae30*/  IABS R6, R25 ;  /* 0x0000001900067213 */ /* 0x008fe20000000000 */
[----:B------:R-:W-:Y:S01]  /*1ae40*/  IMAD.MOV.U32 R2, RZ, RZ, RZ ;  /* 0x000000ffff027224 */ /* 0x000fe200078e00ff */
[----:B------:R-:W-:Y:S02]  /*1ae50*/  IABS R4, R5 ;  /* 0x0000000500047213 */ /* 0x000fe40000000000 */
[----:B--2---:R-:W0:Y:S08]  /*1ae60*/  I2F.RP R7, R6 ;  /* 0x0000000600077306 */ /* 0x004e300000209400 */
[----:B------:R-:W-:Y:S08]  /*1ae70*/  I2F.RP R10, R4 ;  /* 0x00000004000a7306 */ /* 0x000ff00000209400 */
        /* <DEDUP_REMOVED lines=13> */
[----:B0-----:R-:W-:Y:S01]  /*1af50*/  VIADD R8, R2, 0xffffffe ;  /* 0x0ffffffe02087836 */ /* 0x001fe20000000000 */
[----:B------:R-:W-:-:S03]  /*1af60*/  MOV R2, RZ ;  /* 0x000000ff00027202 */ /* 0x000fc60000000f00 */
[----:B------:R-:W0:Y:S08]  /*1af70*/  F2I.FTZ.U32.TRUNC.NTZ R3, R8 ;  /* 0x0000000800037305 */ /* 0x000e30000021f000 */
[----:B------:R-:W-:Y:S02]  /*1af80*/  @!P1 IMAD.IADD R9, R9, 0x1, -R6 ;  /* 0x0000000109099824 */ /* 0x000fe400078e0a06 */
[----:B------:R-:W-:Y:S01]  /*1af90*/  @!P1 VIADD R7, R7, 0x1 ;  /* 0x0000000107079836 */ /* 0x000fe20000000000 */
[----:B------:R-:W-:-:S02]  /*1afa0*/  ISETP.NE.AND P1, PT, R25, RZ, PT ;  /* 0x000000ff1900720c */ /* 0x000fc40003f25270 */
        /* <DEDUP_REMOVED lines=31> */
.L_x_2545:
[----:B------:R-:W0:Y:S02]  /*1b1a0*/  LDC.64 R2, c[0x0][0xc90] ;  /* 0x00032400ff027b82 */ /* 0x000e240000000a00 */
[----:B0-----:R-:W-:-:S05]  /*1b1b0*/  IMAD.WIDE R2, R27, 0x4, R2 ;  /* 0x000000041b027825 */ /* 0x001fca00078e0202 */
[----:B------:R0:W3:Y:S02]  /*1b1c0*/  LDG.E R6, desc[UR40][R2.64] ;  /* 0x0000002802067981 */ /* 0x0000e4000c1e1900 */
[----:B0-----:R-:W-:Y:S02]  /*1b1d0*/  IMAD.MOV.U32 R2, RZ, RZ, RZ ;  /* 0x000000ffff027224 */ /* 0x001fe400078e00ff */
[----:B---3--:R-:W-:-:S05]  /*1b1e0*/  IMAD R5, R25, R6, RZ ;  /* 0x0000000619057224 */ /* 0x008fca00078e02ff */
[----:B--2---:R-:W-:-:S04]  /*1b1f0*/  IABS R7, R5 ;  /* 0x0000000500077213 */ /* 0x004fc80000000000 */
[----:B------:R-:W0:Y:S08]  /*1b200*/  I2F.RP R8, R7 ;  /* 0x0000000700087306 */ /* 0x000e300000209400 */
[----:B0-----:R-:W0:Y:S02]  /*1b210*/  MUFU.RCP R8, R8 ;  /* 0x0000000800087308 */ /* 0x001e240000001000 */
[----:B0-----:R-:W-:-:S06]  /*1b220*/  VIADD R9, R8, 0xffffffe ;  /* 0x0ffffffe08097836 */ /* 0x001fcc0000000000 */
[----:B------:R-:W0:Y:S02]  /*1b230*/  F2I.FTZ.U32.TRUNC.NTZ R3, R9 ;  /* 0x0000000900037305 */ /* 0x000e24000021f000 */
[----:B0-----:R-:W-:-:S04]  /*1b240*/  IMAD.MOV R10, RZ, RZ, -R3 ;  /* 0x000000ffff0a7224 */ /* 0x001fc800078e0a03 */
[----:B-1----:R-:W-:Y:S01]  /*1b250*/  IMAD R11, R10, R7, RZ ;  /* 0x000000070a0b7224 */ /* 0x002fe200078e02ff */
[----:B------:R-:W-:-:S03]  /*1b260*/  IABS R10, R5 ;  /* 0x00000005000a7213 */ /* 0x000fc60000000000 */
[----:B------:R-:W-:Y:S01]  /*1b270*/  IMAD.HI.U32 R2, R3, R11, R2 ;  /* 0x0000000b03027227 */ /* 0x000fe200078e0002 */
[----:B------:R-:W-:-:S03]  /*1b280*/  IABS R3, R0 ;  /* 0x0000000000037213 */ /* 0x000fc60000000000 */
[----:B------:R-:W-:Y:S02]  /*1b290*/  IMAD.MOV R8, RZ, RZ, -R10 ;  /* 0x000000ffff087224 */ /* 0x000fe400078e0a0a */
[----:B------:R-:W-:-:S04]  /*1b2a0*/  IMAD.HI.U32 R9, R2, R3, RZ ;  /* 0x0000000302097227 */ /* 0x000fc800078e00ff */
[----:B------:R-:W-:-:S05]  /*1b2b0*/  IMAD R2, R9, R8, R3 ;  /* 0x0000000809027224 */ /* 0x000fca00078e0203 */
[----:B------:R-:W-:-:S13]  /*1b2c0*/  ISETP.GT.U32.AND P1, PT, R7, R2, PT ;  /* 0x000000020700720c */ /* 0x000fda0003f24070 */
[-C--:B------:R-:W-:Y:S01]  /*1b2d0*/  @!P1 IADD3 R2, R2, -R7.reuse, RZ ;  /* 0x8000000702029210 */ /* 0x080fe20007ffe0ff */
        /* <DEDUP_REMOVED lines=40> */
.L_x_2546:
[----:B------:R-:W-:-:S05]  /*1b560*/  LOP3.LUT R0, RZ, R3, RZ, 0x33, !PT ;  /* 0x00000003ff007212 */ /* 0x000fca00078e33ff */
[----:B------:R-:W-:Y:S01]  /*1b570*/  IMAD.IADD R25, R25, 0x1, R0 ;  /* 0x0000000119197824 */ /* 0x000fe200078e0200 */
[----:B------:R-:W-:Y:S06]  /*1b580*/  BRA `(.L_x_2547) ;  /* 0x00000000001c7947 */ /* 0x000fec0003800000 */
.L_x_2539:
[----:B------:R-:W-:Y:S01]  /*1b590*/  UMOV UR4, URZ ;  /* 0x0000003f00047c82 */ /* 0x000fe20008000000 */
[----:B------:R-:W-:Y:S01]  /*1b5a0*/  UMOV UR5, URZ ;  /* 0x0000003f00057c82 */ /* 0x000fe20008000000 */
[----:B------:R-:W-:Y:S01]  /*1b5b0*/  ULDC UR6, c[0x0][0xc3c] ;  /* 0x00030f0000067ab9 */ /* 0x000fe20000000800 */
[----:B------:R-:W-:Y:S01]  /*1b5c0*/  IMAD.MOV.U32 R24, RZ, RZ, R0 ;  /* 0x000000ffff187224 */ /* 0x000fe200078e0000 */
[----:B------:R-:W-:Y:S01]  /*1b5d0*/  MOV R25, UR4 ;  /* 0x0000000400197c02 */ /* 0x000fe20008000f00 */
[----:B------:R-:W-:Y:S02]  /*1b5e0*/  IMAD.U32 R26, RZ, RZ, UR5 ;  /* 0x00000005ff1a7e24 */ /* 0x000fe4000f8e00ff */
[----:B------:R-:W-:-:S07]  /*1b5f0*/  IMAD.U32 R27, RZ, RZ, UR6 ;  /* 0x00000006ff1b7e24 */ /* 0x000fce000f8e00ff */
.L_x_2547:
        /* <DEDUP_REMOVED lines=10> */
.L_x_2536:
[----:B------:R-:W-:Y:S02]  /*1b6a0*/  ULDC UR4, c[0x0][0xc3c] ;  /* 0x00030f0000047ab9 */ /* 0x000fe40000000800 */
[----:B----4-:R-:W-:-:S13]  /*1b6b0*/  ISETP.GE.AND P0, PT, R27, UR4, PT ;  /* 0x000000041b007c0c */ /* 0x010fda000bf06270 */
[----:B------:R-:W-:Y:S05]  /*1b6c0*/  @!P0 BRA `(.L_x_2548) ;  /* 0xffffff9c00f08947 */ /* 0x000fea000383ffff */
[----:B------:R-:W-:Y:S05]  /*1b6d0*/  BSYNC B8 ;  /* 0x0000000000087941 */ /* 0x000fea0003800000 */
.L_x_2422:
[----:B0-----:R-:W4:Y:S01]  /*1b6e0*/  LDL.LU R0, [R1+0x3c] ;  /* 0x00003c0001007983 */ /* 0x001f220000300800 */
[----:B------:R-:W-:Y:S01]  /*1b6f0*/  BSSY B0, `(.L_x_2549) ;  /* 0x000000b000007945 */ /* 0x000fe20003800000 */
[----:B--2---:R-:W0:Y:S01]  /*1b700*/  S2R R5, SR_CgaCtaId ;  /* 0x0000000000057919 */ /* 0x004e220000008800 */
[----:B----4-:R-:W-:-:S05]  /*1b710*/  VIADD R0, R0, 0x1 ;  /* 0x0000000100007836 */ /* 0x010fca0000000000 */
        /* <DEDUP_REMOVED lines=8> */
.L_x_2690:
[----:B------:R-:W-:Y:S05]  /*1b7a0*/  BSYNC B0 ;  /* 0x0000000000007941 */ /* 0x000fea0003800000 */
.L_x_2549:
[----:B------:R-:W-:-:S03]  /*1b7b0*/  UMOV UR4, 0xffffffff ;  /* 0xffffffff00047882 */ /* 0x000fc60000000000 */
[----:B------:R-:W-:Y:S05]  /*1b7c0*/  BRA.DIV UR4, `(.L_x_2551) ;  /* 0x0000003a04dc7947 */ /* 0x000fea000b800000 */
[----:B0-----:R-:W0:Y:S02]  /*1b7d0*/  S2R R0, SR_TID.X ;  /* 0x0000000000007919 */ /* 0x001e240000002100 */
[----:B0-----:R-:W-:-:S04]  /*1b7e0*/  SHF.R.U32.HI R0, RZ, 0x5, R0 ;  /* 0x00000005ff007819 */ /* 0x001fc80000011600 */
[----:B------:R-:W-:-:S05]  /*1b7f0*/  LOP3.LUT R0, R0, 0x3, RZ, 0xc0, !PT ;  /* 0x0000000300007812 */ /* 0x000fca00078ec0ff */
[----:B------:R0:W2:Y:S02]  /*1b800*/  SHFL.IDX PT, R14, R0, RZ, 0x1f ;  /* 0x00001fff000e7589 */ /* 0x0000a400000e0000 */
.L_x_2693:
[----:B--2---:R-:W-:-:S13]  /*1b810*/  ISETP.NE.AND P0, PT, R14, RZ, PT ;  /* 0x000000ff0e00720c */ /* 0x004fda0003f05270 */
[----:B------:R-:W-:Y:S05]  /*1b820*/  @P0 BRA `(.L_x_2269) ;  /* 0x0000000000880947 */ /* 0x000fea0003800000 */
[----:B------:R-:W-:-:S03]  /*1b830*/  UMOV UR4, 0xffffffff ;  /* 0xffffffff00047882 */ /* 0x000fc60000000000 */
[----:B------:R-:W-:Y:S05]  /*1b840*/  BRA.DIV UR4, `(.L_x_2552) ;  /* 0x0000003a04f07947 */ /* 0x000fea000b800000 */
[----:B------:R-:W-:-:S13]  /*1b850*/  ELECT P6, URZ, PT ;  /* 0x00000000003f782f */ /* 0x000fda00038c0000 */
.L_x_2696:
[----:B------:R-:W-:Y:S05]  /*1b860*/  @!P6 BRA `(.L_x_2269) ;  /* 0x000000000078e947 */ /* 0x000fea0003800000 */
[----:B0-----:R-:W2:Y:S02]  /*1b870*/  LDL.LU R0, [R1+0x4c] ;  /* 0x00004c0001007983 */ /* 0x001ea40000300800 */
[----:B--2---:R-:W-:-:S04]  /*1b880*/  LOP3.LUT R0, R0, 0x2, RZ, 0xfc, !PT ;  /* 0x0000000200007812 */ /* 0x004fc800078efcff */
[----:B------:R-:W-:-:S13]  /*1b890*/  ISETP.NE.AND P2, PT, R0, 0x3, PT ;  /* 0x000000030000780c */ /* 0x000fda0003f45270 */
[----:B------:R-:W-:Y:S05]  /*1b8a0*/  @!P2 BRA `(.L_x_2553) ;  /* 0x000000000004a947 */ /* 0x000fea0003800000 */
[----:B------:R-:W-:Y:S01]  /*1b8b0*/  BPT.TRAP 0x1 ;  /* 0x000000040000795c */ /* 0x000fe20000300000 */
.L_x_2553:
        /* <DEDUP_REMOVED lines=12> */
.L_x_2697:
[----:B------:R-:W2:Y:S02]  /*1b980*/  SYNCS.PHASECHK.TRANS64.TRYWAIT P0, [R3+URZ], R0 ;  /* 0x00000000030075a7 */ /* 0x000ea4000800017f */
[----:B--2---:R-:W-:Y:S05]  /*1b990*/  @!P0 BRA `(.L_x_2555) ;  /* 0x0000003800d08947 */ /* 0x004fea0003800000 */
.L_x_2698:
[----:B------:R-:W-:Y:S05]  /*1b9a0*/  @!P2 BRA `(.L_x_2556) ;  /* 0x000000000004a947 */ /* 0x000fea0003800000 */
[----:B------:R-:W-:Y:S01]  /*1b9b0*/  BPT.TRAP 0x1 ;  /* 0x000000040000795c */ /* 0x000fe20000300000 */
.L_x_2556:
[----:B--2---:R-:W-:-:S04]  /*1b9c0*/  VIADD R3, R9, 0x16860 ;  /* 0x0001686009037836 */ /* 0x004fc80000000000 */
[----:B------:R-:W-:-:S04]  /*1b9d0*/  IMAD R5, R18, 0x8, R3 ;  /* 0x0000000812057824 */ /* 0x000fc800078e0203 */
[----:B------:R-:W2:Y:S02]  /*1b9e0*/  SYNCS.PHASECHK.TRANS64.TRYWAIT P0, [R5+URZ], R2 ;  /* 0x00000002050075a7 */ /* 0x000ea4000800017f */
[----:B--2---:R-:W-:Y:S05]  /*1b9f0*/  @!P0 BRA `(.L_x_2557) ;  /* 0x0000003800cc8947 */ /* 0x004fea0003800000 */
.L_x_2699:
[----:B------:R-:W-:-:S07]  /*1ba00*/  IMAD R3, R4, 0x8, R3 ;  /* 0x0000000804037824 */ /* 0x000fce00078e0203 */
.L_x_2558:
[----:B----4-:R4:W0:Y:S02]  /*1ba10*/  SYNCS.PHASECHK.TRANS64.TRYWAIT P0, [R3+URZ], R0 ;  /* 0x00000000030075a7 */ /* 0x010824000800017f */
[----:B0-----:R-:W-:Y:S05]  /*1ba20*/  @!P0 NANOSLEEP.SYNCS 0x989680 ;  /* 0x009896800000895d */ /* 0x001fea0003900000 */
[----:B------:R-:W0:Y:S02]  /*1ba30*/  @!P0 SYNCS.PHASECHK.TRANS64 P0, [R3+URZ], R0 ;  /* 0x00000000030085a7 */ /* 0x000e24000800007f */
[----:B0-----:R-:W-:Y:S05]  /*1ba40*/  @!P0 BRA `(.L_x_2558) ;  /* 0xfffffffc00f08947 */ /* 0x001fea000383ffff */
.L_x_2269:
[----:B------:R-:W-:Y:S05]  /*1ba50*/  BSYNC B9 ;  /* 0x0000000000097941 */ /* 0x000fea0003800000 */
.L_x_2266:
[----:B------:R-:W-:Y:S05]  /*1ba60*/  EXIT ;  /* 0x000000000000794d */ /* 0x000fea0003800000 */
.L_x_2289:
[----:B0-----:R0:W1:Y:S02]  /*1ba70*/  SYNCS.PHASECHK.TRANS64.TRYWAIT P6, [R78+URZ+0x16890], R90 ;  /* 0x0168905a4e0075a7 */ /* 0x00106400080c017f */
[----:B-1----:R-:W-:Y:S05]  /*1ba80*/  @!P6 NANOSLEEP.SYNCS 0x989680 ;  /* 0x009896800000e95d */ /* 0x002fea0003900000 */
[----:B------:R-:W1:Y:S02]  /*1ba90*/  @!P6 SYNCS.PHASECHK.TRANS64 P6, [R78+URZ+0x16890], R90 ;  /* 0x0168905a4e00e5a7 */ /* 0x000e6400080c007f */
[----:B-1----:R-:W-:Y:S05]  /*1baa0*/  @!P6 BRA `(.L_x_2289) ;  /* 0xfffffffc00f0e947 */ /* 0x002fea000383ffff */
[----:B------:R-:W-:Y:S05]  /*1bab0*/  BRA `(.L_x_2559) ;  /* 0xfffffe7400147947 */ /* 0x000fea000383ffff */
.L_x_2309:
[----:B0-----:R0:W1:Y:S02]  /*1bac0*/  SYNCS.PHASECHK.TRANS64.TRYWAIT P5, [R78+URZ+0x16890], R90 ;  /* 0x0168905a4e0075a7 */ /* 0x00106400080a017f */
[----:B-1----:R-:W-:Y:S05]  /*1bad0*/  @!P5 NANOSLEEP.SYNCS 0x989680 ;  /* 0x009896800000d95d */ /* 0x002fea0003900000 */
[----:B------:R-:W1:Y:S02]  /*1bae0*/  @!P5 SYNCS.PHASECHK.TRANS64 P5, [R78+URZ+0x16890], R90 ;  /* 0x0168905a4e00d5a7 */ /* 0x000e6400080a007f */
[----:B-1----:R-:W-:Y:S05]  /*1baf0*/  @!P5 BRA `(.L_x_2309) ;  /* 0xfffffffc00f0d947 */ /* 0x002fea000383ffff */
[----:B------:R-:W-:Y:S05]  /*1bb00*/  BRA `(.L_x_2560) ;  /* 0xfffffe8400e07947 */ /* 0x000fea000383ffff */
.L_x_2318:
[----:B-1----:R1:W2:Y:S02]  /*1bb10*/  SYNCS.PHASECHK.TRANS64.TRYWAIT P4, [R78+URZ+0x16890], R90 ;  /* 0x0168905a4e0075a7 */ /* 0x0022a4000808017f */
[----:B--2---:R-:W-:Y:S05]  /*1bb20*/  @!P4 NANOSLEEP.SYNCS 0x989680 ;  /* 0x009896800000c95d */ /* 0x004fea0003900000 */
[----:B------:R-:W2:Y:S02]  /*1bb30*/  @!P4 SYNCS.PHASECHK.TRANS64 P4, [R78+URZ+0x16890], R90 ;  /* 0x0168905a4e00c5a7 */ /* 0x000ea4000808007f */
[----:B--2---:R-:W-:Y:S05]  /*1bb40*/  @!P4 BRA `(.L_x_2318) ;  /* 0xfffffffc00f0c947 */ /* 0x004fea000383ffff */
[----:B------:R-:W-:Y:S05]  /*1bb50*/  BRA `(.L_x_2561) ;  /* 0xfffffe98004c7947 */ /* 0x000fea000383ffff */
.L_x_2324:
[----:B--2---:R2:W3:Y:S02]  /*1bb60*/  SYNCS.PHASECHK.TRANS64.TRYWAIT P3, [R78+URZ+0x168b0], R90 ;  /* 0x0168b05a4e0075a7 */ /* 0x0044e4000806017f */
[----:B---3--:R-:W-:Y:S05]  /*1bb70*/  @!P3 NANOSLEEP.SYNCS 0x989680 ;  /* 0x009896800000b95d */ /* 0x008fea0003900000 */
[----:B------:R-:W3:Y:S02]  /*1bb80*/  @!P3 SYNCS.PHASECHK.TRANS64 P3, [R78+URZ+0x168b0], R90 ;  /* 0x0168b05a4e00b5a7 */ /* 0x000ee4000806007f */
[----:B---3--:R-:W-:Y:S05]  /*1bb90*/  @!P3 BRA `(.L_x_2324) ;  /* 0xfffffffc00f0b947 */ /* 0x008fea000383ffff */
[----:B------:R-:W-:Y:S05]  /*1bba0*/  BRA `(.L_x_2562) ;  /* 0xfffffe9800e07947 */ /* 0x000fea000383ffff */
.L_x_2334:
        /* <DEDUP_REMOVED lines=13> */
.L_x_2564:
[----:B------:R-:W-:Y:S05]  /*1bc80*/  BSYNC B0 ;  /* 0x0000000000007941 */ /* 0x000fea0003800000 */
.L_x_2563:
[----:B------:R0:W-:Y:S01]  /*1bc90*/  STL [R1+0x1c], R14 ;  /* 0x00001c0e01007387 */ /* 0x0001e20000100800 */
[----:B------:R-:W-:Y:S05]  /*1bca0*/  BRA `(.L_x_2565) ;  /* 0xfffffea000f47947 */ /* 0x000fea000383ffff */
.L_x_2346:
[----:B------:R-:W-:Y:S01]  /*1bcb0*/  BSSY B1, `(.L_x_2566) ;  /* 0x0000008000017945 */ /* 0x000fe20003800000 */
[----:B------:R-:W-:Y:S01]  /*1bcc0*/  MOV R13, R6 ;  /* 0x00000006000d7202 */ /* 0x000fe20000000f00 */
[----:B------:R-:W-:Y:S02]  /*1bcd0*/  IMAD.MOV.U32 R12, RZ, RZ, RZ ;  /* 0x000000ffff0c7224 */ /* 0x000fe400078e00ff */
[----:B------:R-:W-:Y:S02]  /*1bce0*/  IMAD.MOV.U32 R11, RZ, RZ, 0x1c1f ;  /* 0x00001c1fff0b7424 */ /* 0x000fe400078e00ff */
[----:B------:R-:W-:-:S07]  /*1bcf0*/  IMAD.MOV.U32 R15, RZ, RZ, -0x1 ;  /* 0xffffffffff0f7424 */ /* 0x000fce00078e00ff */
[----:B0-----:R-:W-:Y:S05]  /*1bd00*/  WARPSYNC.COLLECTIVE R15, `(.L_x_2567) ;  /* 0x000000000f087348 */ /* 0x001fea0003c00000 */
[----:B0-----:R0:W1:Y:S02]  /*1bd10*/  SHFL.IDX P6, R14, R13, R12, R11 ;  /* 0x0000000c0d0e7389 */ /* 0x00106400000c000b */
[----:B01----:R-:W-:Y:S01]  /*1bd20*/  ENDCOLLECTIVE ;  /* 0x000000000000791b */ /* 0x003fe20003800000 */
.L_x_2567:
[----:B------:R-:W-:Y:S05]  /*1bd30*/  BSYNC B1 ;  /* 0x0000000000017941 */ /* 0x000fea0003800000 */
.L_x_2566:
        /* <DEDUP_REMOVED lines=8> */
.L_x_2568:
[----:B------:R-:W-:Y:S02]  /*1bdc0*/  IMAD.MOV.U32 R13, RZ, RZ, R8 ;  /* 0x000000ffff0d7224 */ /* 0x000fe400078e0008 */
[----:B------:R-:W-:-:S07]  /*1bdd0*/  IMAD.MOV.U32 R0, RZ, RZ, R14 ;  /* 0x000000ffff007224 */ /* 0x000fce00078e000e */
[----:B------:R-:W-:Y:S05]  /*1bde0*/  WARPSYNC.COLLECTIVE R15, `(.L_x_2569) ;  /* 0x000000000f087348 */ /* 0x000fea0003c00000 */
[----:B------:R0:W1:Y:S02]  /*1bdf0*/  SHFL.IDX P6, R14, R13, R12, R11 ;  /* 0x0000000c0d0e7389 */ /* 0x00006400000c000b */
[----:B01----:R-:W-:Y:S01]  /*1be00*/  ENDCOLLECTIVE ;  /* 0x000000000000791b */ /* 0x003fe20003800000 */
.L_x_2569:
[----:B------:R-:W-:Y:S02]  /*1be10*/  IMAD.MOV.U32 R13, RZ, RZ, R7 ;  /* 0x000000ffff0d7224 */ /* 0x000fe400078e0007 */
[----:B------:R-:W-:-:S07]  /*1be20*/  IMAD.MOV.U32 R5, RZ, RZ, R14 ;  /* 0x000000ffff057224 */ /* 0x000fce00078e000e */
[----:B------:R-:W-:Y:S05]  /*1be30*/  WARPSYNC.COLLECTIVE R15, `(.L_x_2570) ;  /* 0x000000000f087348 */ /* 0x000fea0003c00000 */
[----:B------:R0:W1:Y:S02]  /*1be40*/  SHFL.IDX P6, R14, R13, R12, R11 ;  /* 0x0000000c0d0e7389 */ /* 0x00006400000c000b */
[----:B01----:R-:W-:Y:S01]  /*1be50*/  ENDCOLLECTIVE ;  /* 0x000000000000791b */ /* 0x003fe20003800000 */
.L_x_2570:
[----:B------:R-:W-:Y:S05]  /*1be60*/  BRA `(.L_x_2571) ;  /* 0xfffffea8007c7947 */ /* 0x000fea000383ffff */
.L_x_2349:
        /* <DEDUP_REMOVED lines=8> */
.L_x_2573:
[----:B------:R-:W-:Y:S05]  /*1bef0*/  BSYNC B1 ;  /* 0x0000000000017941 */ /* 0x000fea0003800000 */
.L_x_2572:
        /* <DEDUP_REMOVED lines=8> */
.L_x_2574:
[----:B------:R-:W-:Y:S02]  /*1bf80*/  IMAD.MOV.U32 R13, RZ, RZ, R8 ;  /* 0x000000ffff0d7224 */ /* 0x000fe400078e0008 */
[----:B------:R-:W-:-:S07]  /*1bf90*/  IMAD.MOV.U32 R0, RZ, RZ, R14 ;  /* 0x000000ffff007224 */ /* 0x000fce00078e000e */
[----:B------:R-:W-:Y:S05]  /*1bfa0*/  WARPSYNC.COLLECTIVE R15, `(.L_x_2575) ;  /* 0x000000000f087348 */ /* 0x000fea0003c00000 */
[----:B------:R0:W1:Y:S02]  /*1bfb0*/  SHFL.IDX P6, R14, R13, R12, R11 ;  /* 0x0000000c0d0e7389 */ /* 0x00006400000c000b */
[----:B01----:R-:W-:Y:S01]  /*1bfc0*/  ENDCOLLECTIVE ;  /* 0x000000000000791b */ /* 0x003fe20003800000 */
.L_x_2575:
[----:B------:R-:W-:Y:S02]  /*1bfd0*/  IMAD.MOV.U32 R13, RZ, RZ, R7 ;  /* 0x000000ffff0d7224 */ /* 0x000fe400078e0007 */
[----:B------:R-:W-:-:S07]  /*1bfe0*/  IMAD.MOV.U32 R5, RZ, RZ, R14 ;  /* 0x000000ffff057224 */ /* 0x000fce00078e000e */
[----:B------:R-:W-:Y:S05]  /*1bff0*/  WARPSYNC.COLLECTIVE R15, `(.L_x_2576) ;  /* 0x000000000f087348 */ /* 0x000fea0003c00000 */
[----:B------:R0:W1:Y:S02]  /*1c000*/  SHFL.IDX P6, R14, R13, R12, R11 ;  /* 0x0000000c0d0e7389 */ /* 0x00006400000c000b */
[----:B01----:R-:W-:Y:S01]  /*1c010*/  ENDCOLLECTIVE ;  /* 0x000000000000791b */ /* 0x003fe20003800000 */
.L_x_2576:
[----:B------:R-:W-:Y:S05]  /*1c020*/  BRA `(.L_x_2577) ;  /* 0xfffffea800e87947 */ /* 0x000fea000383ffff */
.L_x_2353:
[----:B0-----:R0:W1:Y:S02]  /*1c030*/  SYNCS.PHASECHK.TRANS64.TRYWAIT P0, [R2+URZ+0x16800], R43 ;  /* 0x0168002b020075a7 */ /* 0x001064000800017f */
[----:B-1----:R-:W-:Y:S05]  /*1c040*/  @!P0 NANOSLEEP.SYNCS 0x989680 ;  /* 0x009896800000895d */ /* 0x002fea0003900000 */
[----:B------:R-:W1:Y:S02]  /*1c050*/  @!P0 SYNCS.PHASECHK.TRANS64 P0, [R2+URZ+0x16800], R43 ;  /* 0x0168002b020085a7 */ /* 0x000e64000800007f */
[----:B-1----:R-:W-:Y:S05]  /*1c060*/  @!P0 BRA `(.L_x_2353) ;  /* 0xfffffffc00f08947 */ /* 0x002fea000383ffff */
[----:B------:R-:W-:Y:S05]  /*1c070*/  BRA `(.L_x_2578) ;  /* 0xfffffeac00f47947 */ /* 0x000fea000383ffff */
.L_x_2361:
        /* <DEDUP_REMOVED lines=9> */
.L_x_2580:
[----:B------:R-:W-:Y:S05]  /*1c110*/  BSYNC B1 ;  /* 0x0000000000017941 */ /* 0x000fea0003800000 */
.L_x_2579:
[----:B------:R0:W5:Y:S01]  /*1c120*/  LDL R8, [R1+0x20] ;  /* 0x0000200001087983 */ /* 0x0001620000100800 */
[----:B------:R-:W-:Y:S01]  /*1c130*/  IMAD.MOV.U32 R13, RZ, RZ, R25 ;  /* 0x000000ffff0d7224 */ /* 0x000fe200078e0019 */
[----:B------:R-:W-:Y:S01]  /*1c140*/  MOV R15, 0xffffffff ;  /* 0xffffffff000f7802 */ /* 0x000fe20000000f00 */
[----:B------:R-:W-:Y:S01]  /*1c150*/  IMAD.MOV.U32 R12, RZ, RZ, RZ ;  /* 0x000000ffff0c7224 */ /* 0x000fe200078e00ff */
[----:B------:R-:W-:Y:S01]  /*1c160*/  ISETP.GE.AND P0, PT, R16, R41, PT ;  /* 0x000000291000720c */ /* 0x000fe20003f06270 */
[----:B------:R-:W-:Y:S02]  /*1c170*/  IMAD.MOV.U32 R11, RZ, RZ, 0x1c1f ;  /* 0x00001c1fff0b7424 */ /* 0x000fe400078e00ff */
[----:B------:R-:W-:-:S10]  /*1c180*/  IMAD.MOV.U32 R0, RZ, RZ, R14 ;  /* 0x000000ffff007224 */ /* 0x000fd400078e000e */
[----:B0----5:R-:W-:Y:S05]  /*1c190*/  WARPSYNC.COLLECTIVE R15, `(.L_x_2581) ;  /* 0x000000000f087348 */ /* 0x021fea0003c00000 */
[----:B------:R1:W2:Y:S02]  /*1c1a0*/  SHFL.IDX P6, R14, R13, R12, R11 ;  /* 0x0000000c0d0e7389 */ /* 0x0002a400000c000b */
[----:B012--5:R-:W-:Y:S01]  /*1c1b0*/  ENDCOLLECTIVE ;  /* 0x000000000000791b */ /* 0x027fe20003800000 */
.L_x_2581:
[----:B------:R-:W-:Y:S02]  /*1c1c0*/  IMAD.MOV.U32 R13, RZ, RZ, R24 ;  /* 0x000000ffff0d7224 */ /* 0x000fe400078e0018 */
[----:B------:R-:W-:-:S07]  /*1c1d0*/  IMAD.MOV.U32 R3, RZ, RZ, R14 ;  /* 0x000000ffff037224 */ /* 0x000fce00078e000e */
[----:B------:R-:W-:Y:S05]  /*1c1e0*/  WARPSYNC.COLLECTIVE R15, `(.L_x_2582) ;  /* 0x000000000f087348 */ /* 0x000fea0003c00000 */
[----:B------:R0:W1:Y:S02]  /*1c1f0*/  SHFL.IDX P6, R14, R13, R12, R11 ;  /* 0x0000000c0d0e7389 */ /* 0x00006400000c000b */
[----:B01----:R-:W-:Y:S01]  /*1c200*/  ENDCOLLECTIVE ;  /* 0x000000000000791b */ /* 0x003fe20003800000 */
.L_x_2582:
[----:B------:R-:W-:Y:S02]  /*1c210*/  IMAD.MOV.U32 R13, RZ, RZ, R27 ;  /* 0x000000ffff0d7224 */ /* 0x000fe400078e001b */
[----:B------:R-:W-:-:S07]  /*1c220*/  IMAD.MOV.U32 R4, RZ, RZ, R14 ;  /* 0x000000ffff047224 */ /* 0x000fce00078e000e */
[----:B------:R-:W-:Y:S05]  /*1c230*/  WARPSYNC.COLLECTIVE R15, `(.L_x_2583) ;  /* 0x000000000f087348 */ /* 0x000fea0003c00000 */
[----:B------:R0:W1:Y:S02]  /*1c240*/  SHFL.IDX P6, R14, R13, R12, R11 ;  /* 0x0000000c0d0e7389 */ /* 0x00006400000c000b */
[----:B01----:R-:W-:Y:S01]  /*1c250*/  ENDCOLLECTIVE ;  /* 0x000000000000791b */ /* 0x003fe20003800000 */
.L_x_2583:
        /* <DEDUP_REMOVED lines=18> */
[----:B--2---:R-:W-:Y:S01]  /*1c380*/  @!P1 IMAD.MOV.U32 R39, RZ, RZ, R11 ;  /* 0x000000ffff279224 */ /* 0x004fe200078e000b */
[----:B------:R-:W-:Y:S01]  /*1c390*/  MOV R11, 0x1c1f ;  /* 0x00001c1f000b7802 */ /* 0x000fe20000000f00 */
[----:B------:R-:W-:-:S02]  /*1c3a0*/  @!P1 IMAD.MOV.U32 R36, RZ, RZ, R8 ;  /* 0x000000ffff249224 */ /* 0x000fc400078e0008 */
[----:B------:R-:W-:-:S07]  /*1c3b0*/  @!P1 IMAD.MOV.U32 R37, RZ, RZ, R9 ;  /* 0x000000ffff259224 */ /* 0x000fce00078e0009 */
[----:B-----5:R-:W-:Y:S05]  /*1c3c0*/  WARPSYNC.COLLECTIVE R15, `(.L_x_2584) ;  /* 0x000000000f087348 */ /* 0x020fea0003c00000 */
[----:B------:R0:W1:Y:S02]  /*1c3d0*/  SHFL.IDX P6, R14, R13, R12, R11 ;  /* 0x0000000c0d0e7389 */ /* 0x00006400000c000b */
[----:B01---5:R-:W-:Y:S01]  /*1c3e0*/  ENDCOLLECTIVE ;  /* 0x000000000000791b */ /* 0x023fe20003800000 */
.L_x_2584:
        /* <DEDUP_REMOVED lines=15> */
[----:B------:R-:W-:Y:S01]  /*1c4e0*/  IMAD.MOV.U32 R5, RZ, RZ, R31 ;  /* 0x000000ffff057224 */ /* 0x000fe200078e001f */
[----:B------:R-:W-:Y:S01]  /*1c4f0*/  MOV R7, R21 ;  /* 0x0000001500077202 */ /* 0x000fe20000000f00 */
[----:B------:R-:W-:Y:S01]  /*1c500*/  IMAD.MOV.U32 R0, RZ, RZ, R14 ;  /* 0x000000ffff007224 */ /* 0x000fe200078e000e */
[----:B------:R-:W-:-:S07]  /*1c510*/  PRMT R50, R4, 0x7610, R50 ;  /* 0x0000761004327816 */ /* 0x000fce0000000032 */
[----:B------:R-:W-:Y:S05]  /*1c520*/  WARPSYNC.COLLECTIVE R15, `(.L_x_2585) ;  /* 0x000000000f087348 */ /* 0x000fea0003c00000 */
[----:B------:R0:W1:Y:S02]  /*1c530*/  SHFL.IDX P6, R14, R13, R12, R11 ;  /* 0x0000000c0d0e7389 */ /* 0x00006400000c000b */
[----:B01----:R-:W-:Y:S01]  /*1c540*/  ENDCOLLECTIVE ;  /* 0x000000000000791b */ /* 0x003fe20003800000 */
.L_x_2585:
[----:B------:R-:W-:Y:S01]  /*1c550*/  IMAD.MOV.U32 R6, RZ, RZ, R20 ;  /* 0x000000ffff067224 */ /* 0x000fe200078e0014 */
[----:B------:R-:W-:Y:S02]  /*1c560*/  PRMT R54, R5, 0x7610, R54 ;  /* 0x0000761005367816 */ /* 0x000fe40000000036 */
        /* <DEDUP_REMOVED lines=8> */
.L_x_2586:
[----:B------:R-:W-:Y:S02]  /*1c5f0*/  IMAD.MOV.U32 R13, RZ, RZ, R27 ;  /* 0x000000ffff0d7224 */ /* 0x000fe400078e001b */
[----:B------:R-:W-:-:S07]  /*1c600*/  IMAD.MOV.U32 R24, RZ, RZ, R14 ;  /* 0x000000ffff187224 */ /* 0x000fce00078e000e */
[----:B------:R-:W-:Y:S05]  /*1c610*/  WARPSYNC.COLLECTIVE R15, `(.L_x_2587) ;  /* 0x000000000f087348 */ /* 0x000fea0003c00000 */
[----:B------:R0:W1:Y:S02]  /*1c620*/  SHFL.IDX P6, R14, R13, R12, R11 ;  /* 0x0000000c0d0e7389 */ /* 0x00006400000c000b */
[----:B01----:R-:W-:Y:S01]  /*1c630*/  ENDCOLLECTIVE ;  /* 0x000000000000791b */ /* 0x003fe20003800000 */
.L_x_2587:
[----:B------:R-:W-:Y:S05]  /*1c640*/  BRA `(.L_x_2588) ;  /* 0xfffffebc001c7947 */ /* 0x000fea000383ffff */
.L_x_2365:
[----:B0-----:R0:W1:Y:S02]  /*1c650*/  SYNCS.PHASECHK.TRANS64.TRYWAIT P1, [R2+URZ+0x16800], R13 ;  /* 0x0168000d020075a7 */ /* 0x001064000802017f */
[----:B-1----:R-:W-:Y:S05]  /*1c660*/  @!P1 NANOSLEEP.SYNCS 0x989680 ;  /* 0x009896800000995d */ /* 0x002fea0003900000 */
[----:B------:R-:W1:Y:S02]  /*1c670*/  @!P1 SYNCS.PHASECHK.TRANS64 P1, [R2+URZ+0x16800], R13 ;  /* 0x0168000d020095a7 */ /* 0x000e64000802007f */
[----:B-1----:R-:W-:Y:S05]  /*1c680*/  @!P1 BRA `(.L_x_2365) ;  /* 0xfffffffc00f09947 */ /* 0x002fea000383ffff */
[----:B------:R-:W-:Y:S05]  /*1c690*/  BRA `(.L_x_2589) ;  /* 0xfffffebc00c47947 */ /* 0x000fea000383ffff */
.L_x_2371:
[----:B--2---:R2:W3:Y:S02]  /*1c6a0*/  SYNCS.PHASECHK.TRANS64.TRYWAIT P2, [R0+URZ+0x16830], R3 ;  /* 0x01683003000075a7 */ /* 0x0044e4000804017f */
[----:B---3--:R-:W-:Y:S05]  /*1c6b0*/  @!P2 NANOSLEEP.SYNCS 0x989680 ;  /* 0x009896800000a95d */ /* 0x008fea0003900000 */
[----:B------:R-:W3:Y:S02]  /*1c6c0*/  @!P2 SYNCS.PHASECHK.TRANS64 P2, [R0+URZ+0x16830], R3 ;  /* 0x016830030000a5a7 */ /* 0x000ee4000804007f */
[----:B---3--:R-:W-:Y:S05]  /*1c6d0*/  @!P2 BRA `(.L_x_2371) ;  /* 0xfffffffc00f0a947 */ /* 0x008fea000383ffff */
[----:B------:R-:W-:Y:S05]  /*1c6e0*/  BRA `(.L_x_2370) ;  /* 0xfffffecc008c7947 */ /* 0x000fea000383ffff */
.L_x_2377:
[----:B-1----:R1:W2:Y:S02]  /*1c6f0*/  SYNCS.PHASECHK.TRANS64.TRYWAIT P4, [R9+URZ+0x16830], R10 ;  /* 0x0168300a090075a7 */ /* 0x0022a4000808017f */
[----:B--2---:R-:W-:Y:S05]  /*1c700*/  @!P4 NANOSLEEP.SYNCS 0x989680 ;  /* 0x009896800000c95d */ /* 0x004fea0003900000 */
[----:B------:R-:W2:Y:S02]  /*1c710*/  @!P4 SYNCS.PHASECHK.TRANS64 P4, [R9+URZ+0x16830], R10 ;  /* 0x0168300a0900c5a7 */ /* 0x000ea4000808007f */
[----:B--2---:R-:W-:Y:S05]  /*1c720*/  @!P4 BRA `(.L_x_2377) ;  /* 0xfffffffc00f0c947 */ /* 0x004fea000383ffff */
[----:B------:R-:W-:Y:S05]  /*1c730*/  BRA `(.L_x_2376) ;  /* 0xfffffef800447947 */ /* 0x000fea000383ffff */
.L_x_2381:
[----:B-1----:R1:W2:Y:S02]  /*1c740*/  SYNCS.PHASECHK.TRANS64.TRYWAIT P3, [R9+URZ+0x16850], R8 ;  /* 0x01685008090075a7 */ /* 0x0022a4000806017f */
[----:B--2---:R-:W-:Y:S05]  /*1c750*/  @!P3 NANOSLEEP.SYNCS 0x989680 ;  /* 0x009896800000b95d */ /* 0x004fea0003900000 */
[----:B------:R-:W2:Y:S02]  /*1c760*/  @!P3 SYNCS.PHASECHK.TRANS64 P3, [R9+URZ+0x16850], R8 ;  /* 0x016850080900b5a7 */ /* 0x000ea4000806007f */
[----:B--2---:R-:W-:Y:S05]  /*1c770*/  @!P3 BRA `(.L_x_2381) ;  /* 0xfffffffc00f0b947 */ /* 0x004fea000383ffff */
[----:B------:R-:W-:Y:S05]  /*1c780*/  BRA `(.L_x_2378) ;  /* 0xfffffefc00047947 */ /* 0x000fea000383ffff */
.L_x_2388:
[----:B-1----:R1:W2:Y:S02]  /*1c790*/  SYNCS.PHASECHK.TRANS64.TRYWAIT P3, [R9+URZ+0x16830], R10 ;  /* 0x0168300a090075a7 */ /* 0x0022a4000806017f */
[----:B--2---:R-:W-:Y:S05]  /*1c7a0*/  @!P3 NANOSLEEP.SYNCS 0x989680 ;  /* 0x009896800000b95d */ /* 0x004fea0003900000 */
[----:B------:R-:W2:Y:S02]  /*1c7b0*/  @!P3 SYNCS.PHASECHK.TRANS64 P3, [R9+URZ+0x16830], R10 ;  /* 0x0168300a0900b5a7 */ /* 0x000ea4000806007f */
[----:B--2---:R-:W-:Y:S05]  /*1c7c0*/  @!P3 BRA `(.L_x_2388) ;  /* 0xfffffffc00f0b947 */ /* 0x004fea000383ffff */
[----:B------:R-:W-:Y:S05]  /*1c7d0*/  BRA `(.L_x_2387) ;  /* 0xffffff2800907947 */ /* 0x000fea000383ffff */
.L_x_2392:
[----:B-1----:R1:W2:Y:S02]  /*1c7e0*/  SYNCS.PHASECHK.TRANS64.TRYWAIT P2, [R9+URZ+0x16850], R8 ;  /* 0x01685008090075a7 */ /* 0x0022a4000804017f */
[----:B--2---:R-:W-:Y:S05]  /*1c7f0*/  @!P2 NANOSLEEP.SYNCS 0x989680 ;  /* 0x009896800000a95d */ /* 0x004fea0003900000 */
[----:B------:R-:W2:Y:S02]  /*1c800*/  @!P2 SYNCS.PHASECHK.TRANS64 P2, [R9+URZ+0x16850], R8 ;  /* 0x016850080900a5a7 */ /* 0x000ea4000804007f */
[----:B--2---:R-:W-:Y:S05]  /*1c810*/  @!P2 BRA `(.L_x_2392) ;  /* 0xfffffffc00f0a947 */ /* 0x004fea000383ffff */
[----:B------:R-:W-:Y:S05]  /*1c820*/  BRA `(.L_x_2389) ;  /* 0xffffff2c00507947 */ /* 0x000fea000383ffff */
.L_x_2397:
[----:B-1----:R1:W2:Y:S02]  /*1c830*/  SYNCS.PHASECHK.TRANS64.TRYWAIT P0, [R13+URZ+0x16850], R4 ;  /* 0x016850040d0075a7 */ /* 0x0022a4000800017f */
[----:B--2---:R-:W-:Y:S05]  /*1c840*/  @!P0 NANOSLEEP.SYNCS 0x989680 ;  /* 0x009896800000895d */ /* 0x004fea0003900000 */
[----:B------:R-:W2:Y:S02]  /*1c850*/  @!P0 SYNCS.PHASECHK.TRANS64 P0, [R13+URZ+0x16850], R4 ;  /* 0x016850040d0085a7 */ /* 0x000ea4000800007f */
[----:B--2---:R-:W-:Y:S05]  /*1c860*/  @!P0 BRA `(.L_x_2397) ;  /* 0xfffffffc00f08947 */ /* 0x004fea000383ffff */
[----:B------:R-:W-:Y:S05]  /*1c870*/  BRA `(.L_x_2396) ;  /* 0xffffff5000147947 */ /* 0x000fea000383ffff */
.L_x_2402:
        /* <DEDUP_REMOVED lines=8> */
.L_x_2590:
[----:B------:R-:W-:Y:S02]  /*1c900*/  VIADD R20, R42, 0x30 ;  /* 0x000000302a147836 */ /* 0x000fe40000000000 */
[----:B------:R-:W-:Y:S02]  /*1c910*/  IMAD.MOV.U32 R13, RZ, RZ, R40 ;  /* 0x000000ffff0d7224 */ /* 0x000fe400078e0028 */
[----:B------:R-:W-:-:S07]  /*1c920*/  IMAD.MOV.U32 R0, RZ, RZ, R14 ;  /* 0x000000ffff007224 */ /* 0x000fce00078e000e */
[----:B------:R-:W-:Y:S05]  /*1c930*/  WARPSYNC.COLLECTIVE R15, `(.L_x_2591) ;  /* 0x000000000f087348 */ /* 0x000fea0003c00000 */
[----:B------:R0:W1:Y:S02]  /*1c940*/  SHFL.IDX P6, R14, R13, R12, R11 ;  /* 0x0000000c0d0e7389 */ /* 0x00006400000c000b */
[----:B01----:R-:W-:Y:S01]  /*1c950*/  ENDCOLLECTIVE ;  /* 0x000000000000791b */ /* 0x003fe20003800000 */
.L_x_2591:
        /* <DEDUP_REMOVED lines=12> */
.L_x_2592:
[----:B------:R-:W-:-:S04]  /*1ca20*/  @!P3 LEA R28, P5, R44, R3, 0x1 ;  /* 0x000000032c1cb211 */ /* 0x000fc800078a08ff */
[----:B------:R-:W-:Y:S01]  /*1ca30*/  @!P3 LEA.HI.X R3, R44, R0, R43, 0x1, P5 ;  /* 0x000000002c03b211 */ /* 0x000fe200028f0c2b */
[----:B------:R-:W-:Y:S02]  /*1ca40*/  IMAD.MOV.U32 R13, RZ, RZ, R40 ;  /* 0x000000ffff0d7224 */ /* 0x000fe400078e0028 */
[----:B------:R-:W-:-:S07]  /*1ca50*/  IMAD.MOV.U32 R8, RZ, RZ, R14 ;  /* 0x000000ffff087224 */ /* 0x000fce00078e000e */
[----:B------:R-:W-:Y:S05]  /*1ca60*/  WARPSYNC.COLLECTIVE R15, `(.L_x_2593) ;  /* 0x000000000f087348 */ /* 0x000fea0003c00000 */
[----:B------:R0:W1:Y:S02]  /*1ca70*/  SHFL.IDX P6, R14, R13, R12, R11 ;  /* 0x0000000c0d0e7389 */ /* 0x00006400000c000b */
[----:B01----:R-:W-:Y:S01]  /*1ca80*/  ENDCOLLECTIVE ;  /* 0x000000000000791b */ /* 0x003fe20003800000 */
.L_x_2593:
[----:B------:R-:W-:Y:S02]  /*1ca90*/  IMAD.MOV.U32 R13, RZ, RZ, R41 ;  /* 0x000000ffff0d7224 */ /* 0x000fe400078e0029 */
[----:B------:R-:W-:Y:S02]  /*1caa0*/  IMAD.MOV.U32 R12, RZ, RZ, 0x2 ;  /* 0x00000002ff0c7424 */ /* 0x000fe400078e00ff */
[----:B------:R-:W-:-:S07]  /*1cab0*/  IMAD.MOV.U32 R9, RZ, RZ, R14 ;  /* 0x000000ffff097224 */ /* 0x000fce00078e000e */
[----:B------:R-:W-:Y:S05]  /*1cac0*/  WARPSYNC.COLLECTIVE R15, `(.L_x_2594) ;  /* 0x000000000f087348 */ /* 0x000fea0003c00000 */
[----:B------:R0:W1:Y:S02]  /*1cad0*/  SHFL.IDX P6, R14, R13, R12, R11 ;  /* 0x0000000c0d0e7389 */ /* 0x00006400000c000b */
[----:B01----:R-:W-:Y:S01]  /*1cae0*/  ENDCOLLECTIVE ;  /* 0x000000000000791b */ /* 0x003fe20003800000 */
.L_x_2594:
[----:B------:R-:W-:Y:S01]  /*1caf0*/  @!P4 LEA R20, P1, R44, R9, 0x1 ;  /* 0x000000092c14c211 */ /* 0x000fe200078208ff */
[----:B------:R-:W-:-:S03]  /*1cb00*/  @!P3 IMAD.MOV.U32 R9, RZ, RZ, R3 ;  /* 0x000000ffff09b224 */ /* 0x000fc600078e0003 */
[----:B------:R-:W-:Y:S01]  /*1cb10*/  @!P4 LEA.HI.X R21, R44, R8, R43, 0x1, P1 ;  /* 0x000000082c15c211 */ /* 0x000fe200008f0c2b */
[----:B------:R-:W-:-:S05]  /*1cb20*/  @!P3 IMAD.MOV.U32 R8, RZ, RZ, R28 ;  /* 0x000000ffff08b224 */ /* 0x000fca00078e001c */
[----:B------:R0:W-:Y:S01]  /*1cb30*/  @!P3 ST.E.128 desc[UR40][R8.64], R4 ;  /* 0x000000040800b985 */ /* 0x0001e2000c101d28 */
[----:B------:R-:W-:-:S03]  /*1cb40*/  MOV R13, R40 ;  /* 0x00000028000d7202 */ /* 0x000fc60000000f00 */
[----:B------:R0:W-:Y:S01]  /*1cb50*/  @!P4 ST.E.128 desc[UR40][R20.64], R24 ;  /* 0x000000181400c985 */ /* 0x0001e2000c101d28 */
[----:B------:R-:W-:-:S07]  /*1cb60*/  IMAD.MOV.U32 R10, RZ, RZ, R14 ;  /* 0x000000ffff0a7224 */ /* 0x000fce00078e000e */
[----:B0-----:R-:W-:Y:S05]  /*1cb70*/  WARPSYNC.COLLECTIVE R15, `(.L_x_2595) ;  /* 0x000000000f087348 */ /* 0x001fea0003c00000 */
[----:B------:R1:W2:Y:S02]  /*1cb80*/  SHFL.IDX P6, R14, R13, R12, R11 ;  /* 0x0000000c0d0e7389 */ /* 0x0002a400000c000b */
[----:B012---:R-:W-:Y:S01]  /*1cb90*/  ENDCOLLECTIVE ;  /* 0x000000000000791b */ /* 0x007fe20003800000 */
.L_x_2595:
[----:B------:R-:W-:Y:S02]  /*1cba0*/  IMAD.MOV.U32 R13, RZ, RZ, R41 ;  /* 0x000000ffff0d7224 */ /* 0x000fe400078e0029 */
[----:B------:R-:W-:Y:S01]  /*1cbb0*/  IMAD.MOV.U32 R12, RZ, RZ, 0x3 ;  /* 0x00000003ff0c7424 */ /* 0x000fe200078e00ff */
[----:B------:R-:W-:-:S13]  /*1cbc0*/  @!P2 LEA R45, P5, R44, R14, 0x1 ;  /* 0x0000000e2c2da211 */ /* 0x000fda00078a08ff */
[----:B------:R-:W-:Y:S05]  /*1cbd0*/  WARPSYNC.COLLECTIVE R15, `(.L_x_2596) ;  /* 0x000000000f087348 */ /* 0x000fea0003c00000 */
[----:B------:R0:W1:Y:S02]  /*1cbe0*/  SHFL.IDX P6, R14, R13, R12, R11 ;  /* 0x0000000c0d0e7389 */ /* 0x00006400000c000b */
[----:B01----:R-:W-:Y:S01]  /*1cbf0*/  ENDCOLLECTIVE ;  /* 0x000000000000791b */ /* 0x003fe20003800000 */
.L_x_2596:
        /* <DEDUP_REMOVED lines=9> */
.L_x_2597:
[----:B------:R-:W-:Y:S05]  /*1cc90*/  BRA `(.L_x_2598) ;  /* 0xffffff6400487947 */ /* 0x000fea000383ffff */
.L_x_2404:
[----:B------:R-:W-:Y:S02]  /*1cca0*/  IMAD.MOV.U32 R13, RZ, RZ, R4 ;  /* 0x000000ffff0d7224 */ /* 0x000fe400078e0004 */
[----:B------:R-:W-:Y:S02]  /*1ccb0*/  IMAD.MOV.U32 R12, RZ, RZ, RZ ;  /* 0x000000ffff0c7224 */ /* 0x000fe400078e00ff */
[----:B------:R-:W-:Y:S02]  /*1ccc0*/  IMAD.MOV.U32 R11, RZ, RZ, 0x1c1f ;  /* 0x00001c1fff0b7424 */ /* 0x000fe400078e00ff */
[----:B------:R-:W-:-:S07]  /*1ccd0*/  IMAD.MOV.U32 R15, RZ, RZ, -0x1 ;  /* 0xffffffffff0f7424 */ /* 0x000fce00078e00ff */
[----:B------:R-:W-:Y:S05]  /*1cce0*/  WARPSYNC.COLLECTIVE R15, `(.L_x_2599) ;  /* 0x000000000f087348 */ /* 0x000fea0003c00000 */
[----:B------:R0:W1:Y:S02]  /*1ccf0*/  SHFL.IDX P6, R14, R13, R12, R11 ;  /* 0x0000000c0d0e7389 */ /* 0x00006400000c000b */
[----:B01----:R-:W-:Y:S01]  /*1cd00*/  ENDCOLLECTIVE ;  /* 0x000000000000791b */ /* 0x003fe20003800000 */
.L_x_2599:
[----:B------:R-:W-:Y:S02]  /*1cd10*/  IMAD.MOV.U32 R13, RZ, RZ, R0 ;  /* 0x000000ffff0d7224 */ /* 0x000fe400078e0000 */
[----:B------:R-:W-:-:S07]  /*1cd20*/  IMAD.MOV.U32 R3, RZ, RZ, R14 ;  /* 0x000000ffff037224 */ /* 0x000fce00078e000e */
[----:B------:R-:W-:Y:S05]  /*1cd30*/  WARPSYNC.COLLECTIVE R15, `(.L_x_2600) ;  /* 0x000000000f087348 */ /* 0x000fea0003c00000 */
[----:B------:R0:W1:Y:S02]  /*1cd40*/  SHFL.IDX P6, R14, R13, R12, R11 ;  /* 0x0000000c0d0e7389 */ /* 0x00006400000c000b */
[----:B01----:R-:W-:Y:S01]  /*1cd50*/  ENDCOLLECTIVE ;  /* 0x000000000000791b */ /* 0x003fe20003800000 */
.L_x_2600:
[----:B------:R-:W-:Y:S05]  /*1cd60*/  BRA `(.L_x_2601) ;  /* 0xffffff6800247947 */ /* 0x000fea000383ffff */
.L_x_2407:
[----:B------:R-:W-:Y:S01]  /*1cd70*/  BSSY B1, `(.L_x_2602) ;  /* 0x0000008000017945 */ /* 0x000fe20003800000 */
[----:B---3--:R-:W-:Y:S01]  /*1cd80*/  MOV R13, R4 ;  /* 0x00000004000d7202 */ /* 0x008fe20000000f00 */
[----:B------:R-:W-:Y:S02]  /*1cd90*/  IMAD.MOV.U32 R12, RZ, RZ, 0x1 ;  /* 0x00000001ff0c7424 */ /* 0x000fe400078e00ff */
[----:B------:R-:W-:Y:S02]  /*1cda0*/  IMAD.MOV.U32 R11, RZ, RZ, 0x1c1f ;  /* 0x00001c1fff0b7424 */ /* 0x000fe400078e00ff */
[----:B------:R-:W-:-:S07]  /*1cdb0*/  IMAD.MOV.U32 R15, RZ, RZ, -0x1 ;  /* 0xffffffffff0f7424 */ /* 0x000fce00078e00ff */
[----:B012---:R-:W-:Y:S05]  /*1cdc0*/  WARPSYNC.COLLECTIVE R15, `(.L_x_2603) ;  /* 0x000000000f087348 */ /* 0x007fea0003c00000 */
[----:B--2---:R2:W3:Y:S02]  /*1cdd0*/  SHFL.IDX P6, R14, R13, R12, R11 ;  /* 0x0000000c0d0e7389 */ /* 0x0044e400000c000b */
[----:B0123--:R-:W-:Y:S01]  /*1cde0*/  ENDCOLLECTIVE ;  /* 0x000000000000791b */ /* 0x00ffe20003800000 */
.L_x_2603:
[----:B------:R-:W-:Y:S05]  /*1cdf0*/  BSYNC B1 ;  /* 0x0000000000017941 */ /* 0x000fea0003800000 */
.L_x_2602:
        /* <DEDUP_REMOVED lines=8> */
.L_x_2604:
[----:B------:R-:W-:Y:S05]  /*1ce80*/  BRA `(.L_x_2605) ;  /* 0xffffff6800807947 */ /* 0x000fea000383ffff */
.L_x_2411:
        /* <DEDUP_REMOVED lines=9> */
.L_x_2606:
        /* <DEDUP_REMOVED lines=10> */
.L_x_2607:
[----:B------:R-:W-:Y:S01]  /*1cfc0*/  IMAD.MOV.U32 R13, RZ, RZ, R20 ;  /* 0x000000ffff0d7224 */ /* 0x000fe200078e0014 */
[----:B------:R-:W-:Y:S01]  /*1cfd0*/  MOV R12, 0x1 ;  /* 0x00000001000c7802 */ /* 0x000fe20000000f00 */
[----:B------:R-:W-:-:S07]  /*1cfe0*/  IMAD.MOV.U32 R3, RZ, RZ, R14 ;  /* 0x000000ffff037224 */ /* 0x000fce00078e000e */
[----:B------:R-:W-:Y:S05]  /*1cff0*/  WARPSYNC.COLLECTIVE R15, `(.L_x_2608) ;  /* 0x000000000f087348 */ /* 0x000fea0003c00000 */
[----:B------:R0:W1:Y:S02]  /*1d000*/  SHFL.IDX P6, R14, R13, R12, R11 ;  /* 0x0000000c0d0e7389 */ /* 0x00006400000c000b */
[----:B01----:R-:W-:Y:S01]  /*1d010*/  ENDCOLLECTIVE ;  /* 0x000000000000791b */ /* 0x003fe20003800000 */
.L_x_2608:
[----:B------:R-:W-:-:S04]  /*1d020*/  @!P3 LEA R10, P5, R44, R3, 0x1 ;  /* 0x000000032c0ab211 */ /* 0x000fc800078a08ff */
[----:B------:R-:W-:Y:S01]  /*1d030*/  @!P3 LEA.HI.X R3, R44, R0, R43, 0x1, P5 ;  /* 0x000000002c03b211 */ /* 0x000fe200028f0c2b */
[----:B------:R-:W-:Y:S02]  /*1d040*/  IMAD.MOV.U32 R13, RZ, RZ, R7 ;  /* 0x000000ffff0d7224 */ /* 0x000fe400078e0007 */
[----:B------:R-:W-:-:S07]  /*1d050*/  IMAD.MOV.U32 R4, RZ, RZ, R14 ;  /* 0x000000ffff047224 */ /* 0x000fce00078e000e */
[----:B------:R-:W-:Y:S05]  /*1d060*/  WARPSYNC.COLLECTIVE R15, `(.L_x_2609) ;  /* 0x000000000f087348 */ /* 0x000fea0003c00000 */
[----:B------:R0:W1:Y:S02]  /*1d070*/  SHFL.IDX P6, R14, R13, R12, R11 ;  /* 0x0000000c0d0e7389 */ /* 0x00006400000c000b */
[----:B01----:R-:W-:Y:S01]  /*1d080*/  ENDCOLLECTIVE ;  /* 0x000000000000791b */ /* 0x003fe20003800000 */
.L_x_2609:
[----:B------:R-:W-:Y:S02]  /*1d090*/  IMAD.MOV.U32 R13, RZ, RZ, R20 ;  /* 0x000000ffff0d7224 */ /* 0x000fe400078e0014 */
[----:B------:R-:W-:Y:S02]  /*1d0a0*/  IMAD.MOV.U32 R12, RZ, RZ, 0x2 ;  /* 0x00000002ff0c7424 */ /* 0x000fe400078e00ff */
[----:B------:R-:W-:-:S07]  /*1d0b0*/  IMAD.MOV.U32 R5, RZ, RZ, R14 ;  /* 0x000000ffff057224 */ /* 0x000fce00078e000e */
[----:B------:R-:W-:Y:S05]  /*1d0c0*/  WARPSYNC.COLLECTIVE R15, `(.L_x_2610) ;  /* 0x000000000f087348 */ /* 0x000fea0003c00000 */
[----:B------:R0:W1:Y:S02]  /*1d0d0*/  SHFL.IDX P6, R14, R13, R12, R11 ;  /* 0x0000000c0d0e7389 */ /* 0x00006400000c000b */
[----:B01----:R-:W-:Y:S01]  /*1d0e0*/  ENDCOLLECTIVE ;  /* 0x000000000000791b */ /* 0x003fe20003800000 */
.L_x_2610:
[----:B------:R-:W-:-:S04]  /*1d0f0*/  @!P4 LEA R8, P1, R44, R5, 0x1 ;  /* 0x000000052c08c211 */ /* 0x000fc800078208ff */
[----:B------:R-:W-:Y:S01]  /*1d100*/  @!P4 LEA.HI.X R9, R44, R4, R43, 0x1, P1 ;  /* 0x000000042c09c211 */ /* 0x000fe200008f0c2b */
[----:B------:R-:W-:Y:S02]  /*1d110*/  IMAD.MOV.U32 R13, RZ, RZ, R7 ;  /* 0x000000ffff0d7224 */ /* 0x000fe400078e0007 */
[----:B------:R-:W-:-:S07]  /*1d120*/  IMAD.MOV.U32 R6, RZ, RZ, R14 ;  /* 0x000000ffff067224 */ /* 0x000fce00078e000e */
[----:B------:R-:W-:Y:S05]  /*1d130*/  WARPSYNC.COLLECTIVE R15, `(.L_x_2611) ;  /* 0x000000000f087348 */ /* 0x000fea0003c00000 */
[----:B------:R0:W1:Y:S02]  /*1d140*/  SHFL.IDX P6, R14, R13, R12, R11 ;  /* 0x0000000c0d0e7389 */ /* 0x00006400000c000b */
[----:B01----:R-:W-:Y:S01]  /*1d150*/  ENDCOLLECTIVE ;  /* 0x000000000000791b */ /* 0x003fe20003800000 */
.L_x_2611:
[----:B------:R-:W-:Y:S02]  /*1d160*/  @!P3 IMAD.MOV.U32 R11, RZ, RZ, R3 ;  /* 0x000000ffff0bb224 */ /* 0x000fe400078e0003 */
[----:B------:R-:W-:Y:S02]  /*1d170*/  IMAD.MOV.U32 R13, RZ, RZ, R20 ;  /* 0x000000ffff0d7224 */ /* 0x000fe400078e0014 */
[----:B------:R-:W-:Y:S01]  /*1d180*/  IMAD.MOV.U32 R12, RZ, RZ, 0x3 ;  /* 0x00000003ff0c7424 */ /* 0x000fe200078e00ff */
[----:B------:R0:W-:Y:S04]  /*1d190*/  @!P3 ST.E.128 desc[UR40][R10.64], RZ ;  /* 0x000000ff0a00b985 */ /* 0x0001e8000c101d28 */
[----:B------:R1:W-:Y:S01]  /*1d1a0*/  @!P4 ST.E.128 desc[UR40][R8.64], RZ ;  /* 0x000000ff0800c985 */ /* 0x0003e2000c101d28 */
[----:B------:R-:W-:-:S04]  /*1d1b0*/  @!P2 LEA R25, P5, R44, R14, 0x1 ;  /* 0x0000000e2c19a211 */ /* 0x000fc800078a08ff */
[----:B------:R-:W-:Y:S01]  /*1d1c0*/  @!P2 LEA.HI.X R5, R44, R6, R43, 0x1, P5 ;  /* 0x000000062c05a211 */ /* 0x000fe200028f0c2b */
[----:B0-----:R-:W-:Y:S01]  /*1d1d0*/  IMAD.MOV.U32 R11, RZ, RZ, 0x181f ;  /* 0x0000181fff0b7424 */ /* 0x001fe200078e00ff */
[----:B------:R-:W-:-:S07]  /*1d1e0*/  @!P2 MOV R4, R25 ;  /* 0x000000190004a202 */ /* 0x000fce0000000f00 */
[----:B-1----:R-:W-:Y:S05]  /*1d1f0*/  WARPSYNC.COLLECTIVE R15, `(.L_x_2612) ;  /* 0x000000000f087348 */ /* 0x002fea0003c00000 */
[----:B------:R0:W2:Y:S02]  /*1d200*/  SHFL.IDX P6, R14, R13, R12, R11 ;  /* 0x0000000c0d0e7389 */ /* 0x0000a400000c000b */
[----:B012---:R-:W-:Y:S01]  /*1d210*/  ENDCOLLECTIVE ;  /* 0x000000000000791b */ /* 0x007fe20003800000 */
.L_x_2612:
[----:B------:R0:W-:Y:S01]  /*1d220*/  @!P2 ST.E.128 desc[UR40][R4.64], RZ ;  /* 0x000000ff0400a985 */ /* 0x0001e2000c101d28 */
[----:B------:R-:W-:Y:S02]  /*1d230*/  IMAD.MOV.U32 R13, RZ, RZ, R7 ;  /* 0x000000ffff0d7224 */ /* 0x000fe400078e0007 */
[----:B------:R-:W-:-:S07]  /*1d240*/  IMAD.MOV.U32 R0, RZ, RZ, R14 ;  /* 0x000000ffff007224 */ /* 0x000fce00078e000e */
[----:B0-----:R-:W-:Y:S05]  /*1d250*/  WARPSYNC.COLLECTIVE R15, `(.L_x_2613) ;  /* 0x000000000f087348 */ /* 0x001fea0003c00000 */
[----:B------:R1:W2:Y:S02]  /*1d260*/  SHFL.IDX P6, R14, R13, R12, R11 ;  /* 0x0000000c0d0e7389 */ /* 0x0002a400000c000b */
[----:B012---:R-:W-:Y:S01]  /*1d270*/  ENDCOLLECTIVE ;  /* 0x000000000000791b */ /* 0x007fe20003800000 */
.L_x_2613:
[----:B------:R-:W-:Y:S05]  /*1d280*/  BRA `(.L_x_2614) ;  /* 0xffffff7000887947 */ /* 0x000fea000383ffff */
.L_x_2430:
[----:B------:R-:W0:Y:S01]  /*1d290*/  S2R R6, SR_TID.X ;  /* 0x0000000000067919 */ /* 0x000e220000002100 */
[----:B------:R-:W-:Y:S01]  /*1d2a0*/  BSSY B1, `(.L_x_2615) ;  /* 0x000000a000017945 */ /* 0x000fe20003800000 */
[----:B------:R-:W-:Y:S02]  /*1d2b0*/  IMAD.MOV.U32 R12, RZ, RZ, RZ ;  /* 0x000000ffff0c7224 */ /* 0x000fe400078e00ff */
[----:B-1----:R-:W-:Y:S02]  /*1d2c0*/  IMAD.MOV.U32 R11, RZ, RZ, 0x1f ;  /* 0x0000001fff0b7424 */ /* 0x002fe400078e00ff */
[----:B------:R-:W-:Y:S01]  /*1d2d0*/  IMAD.MOV.U32 R15, RZ, RZ, -0x1 ;  /* 0xffffffffff0f7424 */ /* 0x000fe200078e00ff */
[----:B0-----:R-:W-:-:S04]  /*1d2e0*/  SHF.R.U32.HI R6, RZ, 0x5, R6 ;  /* 0x00000005ff067819 */ /* 0x001fc80000011606 */
[----:B------:R-:W-:-:S05]  /*1d2f0*/  LOP3.LUT R6, R6, 0x3, RZ, 0xc0, !PT ;  /* 0x0000000306067812 */ /* 0x000fca00078ec0ff */
[----:B------:R-:W-:-:S07]  /*1d300*/  IMAD.MOV.U32 R13, RZ, RZ, R6 ;  /* 0x000000ffff0d7224 */ /* 0x000fce00078e0006 */
[----:B------:R-:W-:Y:S05]  /*1d310*/  WARPSYNC.COLLECTIVE R15, `(.L_x_2616) ;  /* 0x000000000f087348 */ /* 0x000fea0003c00000 */
[----:B------:R0:W1:Y:S02]  /*1d320*/  SHFL.IDX P6, R14, R13, R12, R11 ;  /* 0x0000000c0d0e7389 */ /* 0x00006400000c000b */
[----:B01----:R-:W-:Y:S01]  /*1d330*/  ENDCOLLECTIVE ;  /* 0x000000000000791b */ /* 0x003fe20003800000 */
.L_x_2616:
[----:B------:R-:W-:Y:S05]  /*1d340*/  BSYNC B1 ;  /* 0x0000000000017941 */ /* 0x000fea0003800000 */
.L_x_2615:
[----:B------:R-:W-:Y:S05]  /*1d350*/  BRA `(.L_x_2617) ;  /* 0xffffff8c00647947 */ /* 0x000fea000383ffff */
.L_x_2432:
[----:B------:R-:W-:Y:S01]  /*1d360*/  BSSY B1, `(.L_x_2618) ;  /* 0x0000006000017945 */ /* 0x000fe20003800000 */
[----:B------:R-:W-:-:S07]  /*1d370*/  IMAD.MOV.U32 R15, RZ, RZ, -0x1 ;  /* 0xffffffffff0f7424 */ /* 0x000fce00078e00ff */
[----:B01----:R-:W-:Y:S05]  /*1d380*/  WARPSYNC.COLLECTIVE R15, `(.L_x_2619) ;  /* 0x000000000f0c7348 */ /* 0x003fea0003c00000 */
[----:B------:R-:W-:Y:S02]  /*1d390*/  ELECT P6, UR62, PT ;  /* 0x00000000003e782f */ /* 0x000fe400038c0000 */
[----:B------:R-:W-:Y:S01]  /*1d3a0*/  MOV R14, UR62 ;  /* 0x0000003e000e7c02 */ /* 0x000fe20008000f00 */
[----:B01----:R-:W-:Y:S10]  /*1d3b0*/  ENDCOLLECTIVE ;  /* 0x000000000000791b */ /* 0x003ff40003800000 */
.L_x_2619:
[----:B------:R-:W-:Y:S05]  /*1d3c0*/  BSYNC B1 ;  /* 0x0000000000017941 */ /* 0x000fea0003800000 */
.L_x_2618:
[----:B------:R-:W-:Y:S05]  /*1d3d0*/  BRA `(.L_x_2431) ;  /* 0xffffff8c005c7947 */ /* 0x000fea000383ffff */
.L_x_2434:
[----:B0-----:R0:W2:Y:S02]  /*1d3e0*/  SYNCS.PHASECHK.TRANS64.TRYWAIT P0, [R16+URZ+0x16820], R6 ;  /* 0x01682006100075a7 */ /* 0x0010a4000800017f */
[----:B--2---:R-:W-:Y:S05]  /*1d3f0*/  @!P0 NANOSLEEP.SYNCS 0x989680 ;  /* 0x009896800000895d */ /* 0x004fea0003900000 */
[----:B------:R-:W2:Y:S02]  /*1d400*/  @!P0 SYNCS.PHASECHK.TRANS64 P0, [R16+URZ+0x16820], R6 ;  /* 0x01682006100085a7 */ /* 0x000ea4000800007f */
[----:B--2---:R-:W-:Y:S05]  /*1d410*/  @!P0 BRA `(.L_x_2434) ;  /* 0xfffffffc00f08947 */ /* 0x004fea000383ffff */
[----:B------:R-:W-:Y:S05]  /*1d420*/  BRA `(.L_x_2620) ;  /* 0xffffff8c006c7947 */ /* 0x000fea000383ffff */
.L_x_2438:
[----:B0-----:R0:W2:Y:S02]  /*1d430*/  SYNCS.PHASECHK.TRANS64.TRYWAIT P0, [R6+URZ+0x168a0], R7 ;  /* 0x0168a007060075a7 */ /* 0x0010a4000800017f */
[----:B--2---:R-:W-:Y:S05]  /*1d440*/  @!P0 NANOSLEEP.SYNCS 0x989680 ;  /* 0x009896800000895d */ /* 0x004fea0003900000 */
[----:B------:R-:W2:Y:S02]  /*1d450*/  @!P0 SYNCS.PHASECHK.TRANS64 P0, [R6+URZ+0x168a0], R7 ;  /* 0x0168a007060085a7 */ /* 0x000ea4000800007f */
[----:B--2---:R-:W-:Y:S05]  /*1d460*/  @!P0 BRA `(.L_x_2438) ;  /* 0xfffffffc00f08947 */ /* 0x004fea000383ffff */
[----:B------:R-:W-:Y:S05]  /*1d470*/  BRA `(.L_x_2621) ;  /* 0xffffff8c00887947 */ /* 0x000fea000383ffff */
.L_x_2443:
[----:B-1----:R1:W2:Y:S02]  /*1d480*/  SYNCS.PHASECHK.TRANS64.TRYWAIT P0, [R6+URZ+0x168c0], R7 ;  /* 0x0168c007060075a7 */ /* 0x0022a4000800017f */
[----:B--2---:R-:W-:Y:S05]  /*1d490*/  @!P0 NANOSLEEP.SYNCS 0x989680 ;  /* 0x009896800000895d */ /* 0x004fea0003900000 */
[----:B------:R-:W2:Y:S02]  /*1d4a0*/  @!P0 SYNCS.PHASECHK.TRANS64 P0, [R6+URZ+0x168c0], R7 ;  /* 0x0168c007060085a7 */ /* 0x000ea4000800007f */
[----:B--2---:R-:W-:Y:S05]  /*1d4b0*/  @!P0 BRA `(.L_x_2443) ;  /* 0xfffffffc00f08947 */ /* 0x004fea000383ffff */
[----:B------:R-:W-:Y:S05]  /*1d4c0*/  BRA `(.L_x_2622) ;  /* 0xffffff9000087947 */ /* 0x000fea000383ffff */
.L_x_2450:
[----:B--2---:R2:W3:Y:S02]  /*1d4d0*/  SYNCS.PHASECHK.TRANS64.TRYWAIT P1, [R6+URZ+0x168a0], R7 ;  /* 0x0168a007060075a7 */ /* 0x0044e4000802017f */
[----:B---3--:R-:W-:Y:S05]  /*1d4e0*/  @!P1 NANOSLEEP.SYNCS 0x989680 ;  /* 0x009896800000995d */ /* 0x008fea0003900000 */
[----:B------:R-:W3:Y:S02]  /*1d4f0*/  @!P1 SYNCS.PHASECHK.TRANS64 P1, [R6+URZ+0x168a0], R7 ;  /* 0x0168a007060095a7 */ /* 0x000ee4000802007f */
[----:B---3--:R-:W-:Y:S05]  /*1d500*/  @!P1 BRA `(.L_x_2450) ;  /* 0xfffffffc00f09947 */ /* 0x008fea000383ffff */
[----:B------:R-:W-:Y:S05]  /*1d510*/  BRA `(.L_x_2623) ;  /* 0xffffff9000d47947 */ /* 0x000fea000383ffff */
.L_x_2455:
[----:B0-----:R0:W1:Y:S02]  /*1d520*/  SYNCS.PHASECHK.TRANS64.TRYWAIT P1, [R6+URZ+0x168c0], R7 ;  /* 0x0168c007060075a7 */ /* 0x001064000802017f */
[----:B-1----:R-:W-:Y:S05]  /*1d530*/  @!P1 NANOSLEEP.SYNCS 0x989680 ;  /* 0x009896800000995d */ /* 0x002fea0003900000 */
[----:B------:R-:W1:Y:S02]  /*1d540*/  @!P1 SYNCS.PHASECHK.TRANS64 P1, [R6+URZ+0x168c0], R7 ;  /* 0x0168c007060095a7 */ /* 0x000e64000802007f */
[----:B-1----:R-:W-:Y:S05]  /*1d550*/  @!P1 BRA `(.L_x_2455) ;  /* 0xfffffffc00f09947 */ /* 0x002fea000383ffff */
[----:B------:R-:W-:Y:S05]  /*1d560*/  BRA `(.L_x_2624) ;  /* 0xffffff94004c7947 */ /* 0x000fea000383ffff */
.L_x_2470:
[----:B------:R-:W4:Y:S01]  /*1d570*/  S2R R20, SR_TID.X ;  /* 0x0000000000147919 */ /* 0x000f220000002100 */
[----:B------:R-:W-:Y:S01]  /*1d580*/  BSSY B0, `(.L_x_2625) ;  /* 0x000000a000007945 */ /* 0x000fe20003800000 */
[----:B------:R-:W-:Y:S02]  /*1d590*/  IMAD.MOV.U32 R12, RZ, RZ, RZ ;  /* 0x000000ffff0c7224 */ /* 0x000fe400078e00ff */
[----:B-1----:R-:W-:Y:S02]  /*1d5a0*/  IMAD.MOV.U32 R11, RZ, RZ, 0x1f ;  /* 0x0000001fff0b7424 */ /* 0x002fe400078e00ff */
[----:B------:R-:W-:Y:S01]  /*1d5b0*/  IMAD.MOV.U32 R15, RZ, RZ, -0x1 ;  /* 0xffffffffff0f7424 */ /* 0x000fe200078e00ff */
[----:B----4-:R-:W-:-:S04]  /*1d5c0*/  SHF.R.U32.HI R20, RZ, 0x5, R20 ;  /* 0x00000005ff147819 */ /* 0x010fc80000011614 */
[----:B------:R-:W-:-:S05]  /*1d5d0*/  LOP3.LUT R20, R20, 0x3, RZ, 0xc0, !PT ;  /* 0x0000000314147812 */ /* 0x000fca00078ec0ff */
[----:B------:R-:W-:-:S07]  /*1d5e0*/  IMAD.MOV.U32 R13, RZ, RZ, R20 ;  /* 0x000000ffff0d7224 */ /* 0x000fce00078e0014 */
[----:B0-23--:R-:W-:Y:S05]  /*1d5f0*/  WARPSYNC.COLLECTIVE R15, `(.L_x_2626) ;  /* 0x000000000f087348 */ /* 0x00dfea0003c00000 */
[----:B------:R1:W4:Y:S02]  /*1d600*/  SHFL.IDX P6, R14, R13, R12, R11 ;  /* 0x0000000c0d0e7389 */ /* 0x00032400000c000b */
[----:B01234-:R-:W-:Y:S01]  /*1d610*/  ENDCOLLECTIVE ;  /* 0x000000000000791b */ /* 0x01ffe20003800000 */
.L_x_2626:
[----:B------:R-:W-:Y:S05]  /*1d620*/  BSYNC B0 ;  /* 0x0000000000007941 */ /* 0x000fea0003800000 */
.L_x_2625:
[----:B------:R-:W-:Y:S05]  /*1d630*/  BRA `(.L_x_2627) ;  /* 0xffffffa0002c7947 */ /* 0x000fea000383ffff */
.L_x_2472:
[----:B------:R-:W-:Y:S01]  /*1d640*/  BSSY B0, `(.L_x_2628) ;  /* 0x0000006000007945 */ /* 0x000fe20003800000 */
[----:B------:R-:W-:-:S07]  /*1d650*/  IMAD.MOV.U32 R15, RZ, RZ, -0x1 ;  /* 0xffffffffff0f7424 */ /* 0x000fce00078e00ff */
[----:B0123--:R-:W-:Y:S05]  /*1d660*/  WARPSYNC.COLLECTIVE R15, `(.L_x_2629) ;  /* 0x000000000f0c7348 */ /* 0x00ffea0003c00000 */
[----:B------:R-:W-:Y:S02]  /*1d670*/  ELECT P6, UR62, PT ;  /* 0x00000000003e782f */ /* 0x000fe400038c0000 */
[----:B------:R-:W-:Y:S01]  /*1d680*/  MOV R14, UR62 ;  /* 0x0000003e000e7c02 */ /* 0x000fe20008000f00 */
[----:B0123--:R-:W-:Y:S10]  /*1d690*/  ENDCOLLECTIVE ;  /* 0x000000000000791b */ /* 0x00fff40003800000 */
.L_x_2629:
[----:B------:R-:W-:Y:S05]  /*1d6a0*/  BSYNC B0 ;  /* 0x0000000000007941 */ /* 0x000fea0003800000 */
.L_x_2628:
[----:B------:R-:W-:Y:S05]  /*1d6b0*/  BRA `(.L_x_2630) ;  /* 0xffffffa000347947 */ /* 0x000fea000383ffff */
.L_x_2474:
[----:B0-----:R0:W4:Y:S02]  /*1d6c0*/  SYNCS.PHASECHK.TRANS64.TRYWAIT P0, [R0+URZ+0x16840], R2 ;  /* 0x01684002000075a7 */ /* 0x001124000800017f */
[----:B----4-:R-:W-:Y:S05]  /*1d6d0*/  @!P0 NANOSLEEP.SYNCS 0x989680 ;  /* 0x009896800000895d */ /* 0x010fea0003900000 */
[----:B------:R-:W4:Y:S02]  /*1d6e0*/  @!P0 SYNCS.PHASECHK.TRANS64 P0, [R0+URZ+0x16840], R2 ;  /* 0x01684002000085a7 */ /* 0x000f24000800007f */
[----:B----4-:R-:W-:Y:S05]  /*1d6f0*/  @!P0 BRA `(.L_x_2474) ;  /* 0xfffffffc00f08947 */ /* 0x010fea000383ffff */
[----:B------:R-:W-:Y:S05]  /*1d700*/  BRA `(.L_x_2631) ;  /* 0xffffffa000887947 */ /* 0x000fea000383ffff */
.L_x_2478:
        /* <DEDUP_REMOVED lines=12> */
.L_x_2632:
[----:B------:R-:W-:Y:S02]  /*1d7d0*/  IMAD.MOV.U32 R13, RZ, RZ, R0 ;  /* 0x000000ffff0d7224 */ /* 0x000fe400078e0000 */
[----:B------:R-:W-:-:S07]  /*1d7e0*/  IMAD.MOV.U32 R7, RZ, RZ, R14 ;  /* 0x000000ffff077224 */ /* 0x000fce00078e000e */
[----:B------:R-:W-:Y:S05]  /*1d7f0*/  WARPSYNC.COLLECTIVE R15, `(.L_x_2633) ;  /* 0x000000000f087348 */ /* 0x000fea0003c00000 */
[----:B------:R0:W1:Y:S02]  /*1d800*/  SHFL.IDX P6, R14, R13, R12, R11 ;  /* 0x0000000c0d0e7389 */ /* 0x00006400000c000b */
[----:B01----:R-:W-:Y:S01]  /*1d810*/  ENDCOLLECTIVE ;  /* 0x000000000000791b */ /* 0x003fe20003800000 */
.L_x_2633:
[----:B------:R-:W-:Y:S02]  /*1d820*/  IMAD.MOV.U32 R13, RZ, RZ, R4 ;  /* 0x000000ffff0d7224 */ /* 0x000fe400078e0004 */
[----:B------:R-:W-:Y:S01]  /*1d830*/  IMAD.MOV.U32 R12, RZ, RZ, 0x1 ;  /* 0x00000001ff0c7424 */ /* 0x000fe200078e00ff */
[----:B------:R-:W-:-:S07]  /*1d840*/  MOV R6, R14 ;  /* 0x0000000e00067202 */ /* 0x000fce0000000f00 */
[----:B------:R-:W-:Y:S05]  /*1d850*/  WARPSYNC.COLLECTIVE R15, `(.L_x_2634) ;  /* 0x000000000f087348 */ /* 0x000fea0003c00000 */
[----:B------:R0:W1:Y:S02]  /*1d860*/  SHFL.IDX P6, R14, R13, R12, R11 ;  /* 0x0000000c0d0e7389 */ /* 0x00006400000c000b */
[----:B01----:R-:W-:Y:S01]  /*1d870*/  ENDCOLLECTIVE ;  /* 0x000000000000791b */ /* 0x003fe20003800000 */
.L_x_2634:
[----:B------:R-:W-:-:S05]  /*1d880*/  @!P1 LEA R6, P2, R20, R6, 0x1 ;  /* 0x0000000614069211 */ /* 0x000fca00078408ff */
[----:B------:R-:W-:-:S05]  /*1d890*/  @!P1 IMAD.X R7, RZ, RZ, R7, P2 ;  /* 0x000000ffff079224 */ /* 0x000fca00010e0607 */
[----:B------:R-:W-:Y:S01]  /*1d8a0*/  @!PT LDS RZ, [RZ] ;  /* 0x00000000fffff984 */ /* 0x000fe20000000800 */
[----:B------:R-:W-:Y:S01]  /*1d8b0*/  @!PT LDS RZ, [RZ] ;  /* 0x00000000fffff984 */ /* 0x000fe20000000800 */
[----:B------:R-:W-:Y:S01]  /*1d8c0*/  @!PT LDS RZ, [RZ] ;  /* 0x00000000fffff984 */ /* 0x000fe20000000800 */
[----:B------:R0:W-:Y:S01]  /*1d8d0*/  @!P1 LDGSTS.E.BYPASS.LTC128B.128 [R10+0x8400], desc[UR40][R6.64], !P0 ;  /* 0x08400000060a9fae */ /* 0x0001e2000c101d68 */
[----:B------:R-:W-:Y:S01]  /*1d8e0*/  ISETP.GE.AND P1, PT, R8, R3, PT ;  /* 0x000000030800720c */ /* 0x000fe20003f26270 */
[----:B------:R-:W-:Y:S02]  /*1d8f0*/  IMAD.MOV.U32 R13, RZ, RZ, R0 ;  /* 0x000000ffff0d7224 */ /* 0x000fe400078e0000 */
[----:B0-----:R-:W-:-:S10]  /*1d900*/  IMAD.MOV.U32 R6, RZ, RZ, R14 ;  /* 0x000000ffff067224 */ /* 0x001fd400078e000e */
[----:B------:R-:W-:Y:S05]  /*1d910*/  WARPSYNC.COLLECTIVE R15, `(.L_x_2635) ;  /* 0x000000000f087348 */ /* 0x000fea0003c00000 */
[----:B------:R0:W1:Y:S02]  /*1d920*/  SHFL.IDX P6, R14, R13, R12, R11 ;  /* 0x0000000c0d0e7389 */ /* 0x00006400000c000b */
[----:B01----:R-:W-:Y:S01]  /*1d930*/  ENDCOLLECTIVE ;  /* 0x000000000000791b */ /* 0x003fe20003800000 */
.L_x_2635:
[----:B------:R-:W-:Y:S02]  /*1d940*/  IMAD.MOV.U32 R13, RZ, RZ, R4 ;  /* 0x000000ffff0d7224 */ /* 0x000fe400078e0004 */
[----:B------:R-:W-:Y:S02]  /*1d950*/  IMAD.MOV.U32 R12, RZ, RZ, 0x2 ;  /* 0x00000002ff0c7424 */ /* 0x000fe400078e00ff */
[----:B------:R-:W-:-:S07]  /*1d960*/  IMAD.MOV.U32 R7, RZ, RZ, R14 ;  /* 0x000000ffff077224 */ /* 0x000fce00078e000e */
[----:B------:R-:W-:Y:S05]  /*1d970*/  WARPSYNC.COLLECTIVE R15, `(.L_x_2636) ;  /* 0x000000000f087348 */ /* 0x000fea0003c00000 */
[----:B------:R0:W1:Y:S02]  /*1d980*/  SHFL.IDX P6, R14, R13, R12, R11 ;  /* 0x0000000c0d0e7389 */ /* 0x00006400000c000b */
[----:B01----:R-:W-:Y:S01]  /*1d990*/  ENDCOLLECTIVE ;  /* 0x000000000000791b */ /* 0x003fe20003800000 */
.L_x_2636:
        /* <DEDUP_REMOVED lines=16> */
.L_x_2637:
[----:B------:R-:W-:Y:S01]  /*1daa0*/  MOV R13, R4 ;  /* 0x00000004000d7202 */ /* 0x000fe20000000f00 */
[----:B------:R-:W-:Y:S02]  /*1dab0*/  IMAD.MOV.U32 R12, RZ, RZ, 0x3 ;  /* 0x00000003ff0c7424 */ /* 0x000fe400078e00ff */
[----:B------:R-:W-:-:S07]  /*1dac0*/  IMAD.MOV.U32 R7, RZ, RZ, R14 ;  /* 0x000000ffff077224 */ /* 0x000fce00078e000e */
[----:B------:R-:W-:Y:S05]  /*1dad0*/  WARPSYNC.COLLECTIVE R15, `(.L_x_2638) ;  /* 0x000000000f087348 */ /* 0x000fea0003c00000 */
[----:B------:R0:W1:Y:S02]  /*1dae0*/  SHFL.IDX P6, R14, R13, R12, R11 ;  /* 0x0000000c0d0e7389 */ /* 0x00006400000c000b */
[----:B01----:R-:W-:Y:S01]  /*1daf0*/  ENDCOLLECTIVE ;  /* 0x000000000000791b */ /* 0x003fe20003800000 */
.L_x_2638:
        /* <DEDUP_REMOVED lines=16> */
.L_x_2639:
[----:B------:R-:W-:Y:S02]  /*1dc00*/  IMAD.MOV.U32 R13, RZ, RZ, R4 ;  /* 0x000000ffff0d7224 */ /* 0x000fe400078e0004 */
[----:B------:R-:W-:Y:S02]  /*1dc10*/  IMAD.MOV.U32 R12, RZ, RZ, 0x4 ;  /* 0x00000004ff0c7424 */ /* 0x000fe400078e00ff */
[----:B------:R-:W-:-:S07]  /*1dc20*/  IMAD.MOV.U32 R7, RZ, RZ, R14 ;  /* 0x000000ffff077224 */ /* 0x000fce00078e000e */
[----:B------:R-:W-:Y:S05]  /*1dc30*/  WARPSYNC.COLLECTIVE R15, `(.L_x_2640) ;  /* 0x000000000f087348 */ /* 0x000fea0003c00000 */
[----:B------:R0:W1:Y:S02]  /*1dc40*/  SHFL.IDX P6, R14, R13, R12, R11 ;  /* 0x0000000c0d0e7389 */ /* 0x00006400000c000b */
[----:B01----:R-:W-:Y:S01]  /*1dc50*/  ENDCOLLECTIVE ;  /* 0x000000000000791b */ /* 0x003fe20003800000 */
.L_x_2640:
        /* <DEDUP_REMOVED lines=16> */
.L_x_2641:
[----:B------:R-:W-:Y:S02]  /*1dd60*/  IMAD.MOV.U32 R13, RZ, RZ, R4 ;  /* 0x000000ffff0d7224 */ /* 0x000fe400078e0004 */
[----:B------:R-:W-:Y:S02]  /*1dd70*/  IMAD.MOV.U32 R12, RZ, RZ, 0x5 ;  /* 0x00000005ff0c7424 */ /* 0x000fe400078e00ff */
[----:B------:R-:W-:-:S07]  /*1dd80*/  IMAD.MOV.U32 R7, RZ, RZ, R14 ;  /* 0x000000ffff077224 */ /* 0x000fce00078e000e */
[----:B------:R-:W-:Y:S05]  /*1dd90*/  WARPSYNC.COLLECTIVE R15, `(.L_x_2642) ;  /* 0x000000000f087348 */ /* 0x000fea0003c00000 */
[----:B------:R0:W1:Y:S02]  /*1dda0*/  SHFL.IDX P6, R14, R13, R12, R11 ;  /* 0x0000000c0d0e7389 */ /* 0x00006400000c000b */
[----:B01----:R-:W-:Y:S01]  /*1ddb0*/  ENDCOLLECTIVE ;  /* 0x000000000000791b */ /* 0x003fe20003800000 */
.L_x_2642:
        /* <DEDUP_REMOVED lines=16> */
.L_x_2643:
[----:B------:R-:W-:Y:S02]  /*1dec0*/  IMAD.MOV.U32 R13, RZ, RZ, R4 ;  /* 0x000000ffff0d7224 */ /* 0x000fe400078e0004 */
[----:B------:R-:W-:Y:S02]  /*1ded0*/  IMAD.MOV.U32 R12, RZ, RZ, 0x6 ;  /* 0x00000006ff0c7424 */ /* 0x000fe400078e00ff */
[----:B------:R-:W-:-:S07]  /*1dee0*/  IMAD.MOV.U32 R7, RZ, RZ, R14 ;  /* 0x000000ffff077224 */ /* 0x000fce00078e000e */
[----:B------:R-:W-:Y:S05]  /*1def0*/  WARPSYNC.COLLECTIVE R15, `(.L_x_2644) ;  /* 0x000000000f087348 */ /* 0x000fea0003c00000 */
[----:B------:R0:W1:Y:S02]  /*1df00*/  SHFL.IDX P6, R14, R13, R12, R11 ;  /* 0x0000000c0d0e7389 */ /* 0x00006400000c000b */
[----:B01----:R-:W-:Y:S01]  /*1df10*/  ENDCOLLECTIVE ;  /* 0x000000000000791b */ /* 0x003fe20003800000 */
.L_x_2644:
        /* <DEDUP_REMOVED lines=16> */
.L_x_2645:
[----:B------:R-:W-:Y:S02]  /*1e020*/  IMAD.MOV.U32 R13, RZ, RZ, R4 ;  /* 0x000000ffff0d7224 */ /* 0x000fe400078e0004 */
[----:B------:R-:W-:Y:S02]  /*1e030*/  IMAD.MOV.U32 R12, RZ, RZ, 0x7 ;  /* 0x00000007ff0c7424 */ /* 0x000fe400078e00ff */
[----:B------:R-:W-:-:S07]  /*1e040*/  IMAD.MOV.U32 R7, RZ, RZ, R14 ;  /* 0x000000ffff077224 */ /* 0x000fce00078e000e */
[----:B------:R-:W-:Y:S05]  /*1e050*/  WARPSYNC.COLLECTIVE R15, `(.L_x_2646) ;  /* 0x000000000f087348 */ /* 0x000fea0003c00000 */
[----:B------:R0:W1:Y:S02]  /*1e060*/  SHFL.IDX P6, R14, R13, R12, R11 ;  /* 0x0000000c0d0e7389 */ /* 0x00006400000c000b */
[----:B01----:R-:W-:Y:S01]  /*1e070*/  ENDCOLLECTIVE ;  /* 0x000000000000791b */ /* 0x003fe20003800000 */
.L_x_2646:
        /* <DEDUP_REMOVED lines=11> */
.L_x_2647:
        /* <DEDUP_REMOVED lines=13> */
.L_x_2648:
        /* <DEDUP_REMOVED lines=13> */
.L_x_2649:
[----:B------:R-:W-:Y:S02]  /*1e2d0*/  IMAD.MOV.U32 R13, RZ, RZ, R2 ;  /* 0x000000ffff0d7224 */ /* 0x000fe400078e0002 */
[----:B------:R-:W-:Y:S02]  /*1e2e0*/  IMAD.MOV.U32 R12, RZ, RZ, 0x1 ;  /* 0x00000001ff0c7424 */ /* 0x000fe400078e00ff */
[----:B------:R-:W-:-:S07]  /*1e2f0*/  IMAD.MOV.U32 R0, RZ, RZ, R14 ;  /* 0x000000ffff007224 */ /* 0x000fce00078e000e */
[----:B------:R-:W-:Y:S05]  /*1e300*/  WARPSYNC.COLLECTIVE R15, `(.L_x_2650) ;  /* 0x000000000f087348 */ /* 0x000fea0003c00000 */
[----:B------:R0:W1:Y:S02]  /*1e310*/  SHFL.IDX P6, R14, R13, R12, R11 ;  /* 0x0000000c0d0e7389 */ /* 0x00006400000c000b */
[----:B01----:R-:W-:Y:S01]  /*1e320*/  ENDCOLLECTIVE ;  /* 0x000000000000791b */ /* 0x003fe20003800000 */
.L_x_2650:
        /* <DEDUP_REMOVED lines=15> */
.L_x_2651:
[----:B------:R-:W-:Y:S02]  /*1e420*/  IMAD.MOV.U32 R13, RZ, RZ, R2 ;  /* 0x000000ffff0d7224 */ /* 0x000fe400078e0002 */
[----:B------:R-:W-:Y:S02]  /*1e430*/  IMAD.MOV.U32 R12, RZ, RZ, 0x2 ;  /* 0x00000002ff0c7424 */ /* 0x000fe400078e00ff */
[----:B------:R-:W-:-:S07]  /*1e440*/  IMAD.MOV.U32 R6, RZ, RZ, R14 ;  /* 0x000000ffff067224 */ /* 0x000fce00078e000e */
[----:B------:R-:W-:Y:S05]  /*1e450*/  WARPSYNC.COLLECTIVE R15, `(.L_x_2652) ;  /* 0x000000000f087348 */ /* 0x000fea0003c00000 */
[----:B------:R0:W1:Y:S02]  /*1e460*/  SHFL.IDX P6, R14, R13, R12, R11 ;  /* 0x0000000c0d0e7389 */ /* 0x00006400000c000b */
[----:B01----:R-:W-:Y:S01]  /*1e470*/  ENDCOLLECTIVE ;  /* 0x000000000000791b */ /* 0x003fe20003800000 */
.L_x_2652:
        /* <DEDUP_REMOVED lines=13> */
.L_x_2653:
[----:B------:R-:W-:Y:S02]  /*1e550*/  IMAD.MOV.U32 R13, RZ, RZ, R2 ;  /* 0x000000ffff0d7224 */ /* 0x000fe400078e0002 */
[----:B------:R-:W-:Y:S02]  /*1e560*/  IMAD.MOV.U32 R12, RZ, RZ, 0x3 ;  /* 0x00000003ff0c7424 */ /* 0x000fe400078e00ff */
[----:B------:R-:W-:-:S07]  /*1e570*/  IMAD.MOV.U32 R6, RZ, RZ, R14 ;  /* 0x000000ffff067224 */ /* 0x000fce00078e000e */
[----:B------:R-:W-:Y:S05]  /*1e580*/  WARPSYNC.COLLECTIVE R15, `(.L_x_2654) ;  /* 0x000000000f087348 */ /* 0x000fea0003c00000 */
[----:B------:R0:W1:Y:S02]  /*1e590*/  SHFL.IDX P6, R14, R13, R12, R11 ;  /* 0x0000000c0d0e7389 */ /* 0x00006400000c000b */
[----:B01----:R-:W-:Y:S01]  /*1e5a0*/  ENDCOLLECTIVE ;  /* 0x000000000000791b */ /* 0x003fe20003800000 */
.L_x_2654:
        /* <DEDUP_REMOVED lines=12> */
.L_x_2655:
[----:B------:R-:W-:Y:S01]  /*1e670*/  IMAD.MOV.U32 R2, RZ, RZ, R14 ;  /* 0x000000ffff027224 */ /* 0x000fe200078e000e */
[----:B------:R-:W-:Y:S06]  /*1e680*/  BRA `(.L_x_2656) ;  /* 0xffffffa000947947 */ /* 0x000fec000383ffff */
.L_x_2481:
[----:B0-----:R0:W1:Y:S02]  /*1e690*/  SYNCS.PHASECHK.TRANS64.TRYWAIT P0, [R16+URZ+0x16820], R0 ;  /* 0x01682000100075a7 */ /* 0x001064000800017f */
[----:B-1----:R-:W-:Y:S05]  /*1e6a0*/  @!P0 NANOSLEEP.SYNCS 0x989680 ;  /* 0x009896800000895d */ /* 0x002fea0003900000 */
[----:B------:R-:W1:Y:S02]  /*1e6b0*/  @!P0 SYNCS.PHASECHK.TRANS64 P0, [R16+URZ+0x16820], R0 ;  /* 0x01682000100085a7 */ /* 0x000e64000800007f */
[----:B-1----:R-:W-:Y:S05]  /*1e6c0*/  @!P0 BRA `(.L_x_2481) ;  /* 0xfffffffc00f08947 */ /* 0x002fea000383ffff */
[----:B------:R-:W-:Y:S05]  /*1e6d0*/  BRA `(.L_x_2657) ;  /* 0xffffffa000f47947 */ /* 0x000fea000383ffff */
.L_x_2490:
[----:B-1----:R1:W2:Y:S02]  /*1e6e0*/  SYNCS.PHASECHK.TRANS64.TRYWAIT P0, [R2+URZ+0x16840], R3 ;  /* 0x01684003020075a7 */ /* 0x0022a4000800017f */
[----:B--2---:R-:W-:Y:S05]  /*1e6f0*/  @!P0 NANOSLEEP.SYNCS 0x989680 ;  /* 0x009896800000895d */ /* 0x004fea0003900000 */
[----:B------:R-:W2:Y:S02]  /*1e700*/  @!P0 SYNCS.PHASECHK.TRANS64 P0, [R2+URZ+0x16840], R3 ;  /* 0x01684003020085a7 */ /* 0x000ea4000800007f */
[----:B--2---:R-:W-:Y:S05]  /*1e710*/  @!P0 BRA `(.L_x_2490) ;  /* 0xfffffffc00f08947 */ /* 0x004fea000383ffff */
[----:B------:R-:W-:Y:S05]  /*1e720*/  BRA `(.L_x_2658) ;  /* 0xffffffa400c87947 */ /* 0x000fea000383ffff */
.L_x_2495:
[----:B0-----:R0:W1:Y:S02]  /*1e730*/  SYNCS.PHASECHK.TRANS64.TRYWAIT P0, [R3+URZ+0x60], R2 ;  /* 0x00006002030075a7 */ /* 0x001064000800017f */
[----:B-1----:R-:W-:Y:S05]  /*1e740*/  @!P0 NANOSLEEP.SYNCS 0x989680 ;  /* 0x009896800000895d */ /* 0x002fea0003900000 */
[----:B------:R-:W1:Y:S02]  /*1e750*/  @!P0 SYNCS.PHASECHK.TRANS64 P0, [R3+URZ+0x60], R2 ;  /* 0x00006002030085a7 */ /* 0x000e64000800007f */
[----:B-1----:R-:W-:Y:S05]  /*1e760*/  @!P0 BRA `(.L_x_2495) ;  /* 0xfffffffc00f08947 */ /* 0x002fea000383ffff */
[----:B------:R-:W-:Y:S05]  /*1e770*/  BRA `(.L_x_2659) ;  /* 0xffffffa800547947 */ /* 0x000fea000383ffff */
.L_x_2503:
[----:B-1----:R1:W2:Y:S02]  /*1e780*/  SYNCS.PHASECHK.TRANS64.TRYWAIT P0, [R2+URZ+0x16840], R3 ;  /* 0x01684003020075a7 */ /* 0x0022a4000800017f */
[----:B--2---:R-:W-:Y:S05]  /*1e790*/  @!P0 NANOSLEEP.SYNCS 0x989680 ;  /* 0x009896800000895d */ /* 0x004fea0003900000 */
[----:B------:R-:W2:Y:S02]  /*1e7a0*/  @!P0 SYNCS.PHASECHK.TRANS64 P0, [R2+URZ+0x16840], R3 ;  /* 0x01684003020085a7 */ /* 0x000ea4000800007f */
[----:B--2---:R-:W-:Y:S05]  /*1e7b0*/  @!P0 BRA `(.L_x_2503) ;  /* 0xfffffffc00f08947 */ /* 0x004fea000383ffff */
[----:B------:R-:W-:Y:S05]  /*1e7c0*/  BRA `(.L_x_2660) ;  /* 0xffffffac00987947 */ /* 0x000fea000383ffff */
.L_x_2508:
[----:B0-----:R0:W1:Y:S02]  /*1e7d0*/  SYNCS.PHASECHK.TRANS64.TRYWAIT P0, [R10+URZ+0x60], R28 ;  /* 0x0000601c0a0075a7 */ /* 0x001064000800017f */
[----:B-1----:R-:W-:Y:S05]  /*1e7e0*/  @!P0 NANOSLEEP.SYNCS 0x989680 ;  /* 0x009896800000895d */ /* 0x002fea0003900000 */
[----:B------:R-:W1:Y:S02]  /*1e7f0*/  @!P0 SYNCS.PHASECHK.TRANS64 P0, [R10+URZ+0x60], R28 ;  /* 0x0000601c0a0085a7 */ /* 0x000e64000800007f */
[----:B-1----:R-:W-:Y:S05]  /*1e800*/  @!P0 BRA `(.L_x_2508) ;  /* 0xfffffffc00f08947 */ /* 0x002fea000383ffff */
[----:B------:R-:W-:Y:S05]  /*1e810*/  BRA `(.L_x_2661) ;  /* 0xffffffb000247947 */ /* 0x000fea000383ffff */
.L_x_2516:
[----:B-1----:R1:W2:Y:S02]  /*1e820*/  SYNCS.PHASECHK.TRANS64.TRYWAIT P0, [R2+URZ+0x16840], R3 ;  /* 0x01684003020075a7 */ /* 0x0022a4000800017f */
[----:B--2---:R-:W-:Y:S05]  /*1e830*/  @!P0 NANOSLEEP.SYNCS 0x989680 ;  /* 0x009896800000895d */ /* 0x004fea0003900000 */
[----:B------:R-:W2:Y:S02]  /*1e840*/  @!P0 SYNCS.PHASECHK.TRANS64 P0, [R2+URZ+0x16840], R3 ;  /* 0x01684003020085a7 */ /* 0x000ea4000800007f */
[----:B--2---:R-:W-:Y:S05]  /*1e850*/  @!P0 BRA `(.L_x_2516) ;  /* 0xfffffffc00f08947 */ /* 0x004fea000383ffff */
[----:B------:R-:W-:Y:S05]  /*1e860*/  BRA `(.L_x_2662) ;  /* 0xffffffb400387947 */ /* 0x000fea000383ffff */
.L_x_2521:
[----:B0-----:R0:W1:Y:S02]  /*1e870*/  SYNCS.PHASECHK.TRANS64.TRYWAIT P0, [R3+URZ+0x60], R7 ;  /* 0x00006007030075a7 */ /* 0x001064000800017f */
[----:B-1----:R-:W-:Y:S05]  /*1e880*/  @!P0 NANOSLEEP.SYNCS 0x989680 ;  /* 0x009896800000895d */ /* 0x002fea0003900000 */
[----:B------:R-:W1:Y:S02]  /*1e890*/  @!P0 SYNCS.PHASECHK.TRANS64 P0, [R3+URZ+0x60], R7 ;  /* 0x00006007030085a7 */ /* 0x000e64000800007f */
[----:B-1----:R-:W-:Y:S05]  /*1e8a0*/  @!P0 BRA `(.L_x_2521) ;  /* 0xfffffffc00f08947 */ /* 0x002fea000383ffff */
[----:B------:R-:W-:Y:S05]  /*1e8b0*/  BRA `(.L_x_2663) ;  /* 0xffffffb400c87947 */ /* 0x000fea000383ffff */
.L_x_2531:
[----:B0-----:R0:W1:Y:S02]  /*1e8c0*/  SYNCS.PHASECHK.TRANS64.TRYWAIT P0, [R3+URZ+0x16860], R0 ;  /* 0x01686000030075a7 */ /* 0x001064000800017f */
[----:B-1----:R-:W-:Y:S05]  /*1e8d0*/  @!P0 NANOSLEEP.SYNCS 0x989680 ;  /* 0x009896800000895d */ /* 0x002fea0003900000 */
[----:B------:R-:W1:Y:S02]  /*1e8e0*/  @!P0 SYNCS.PHASECHK.TRANS64 P0, [R3+URZ+0x16860], R0 ;  /* 0x01686000030085a7 */ /* 0x000e64000800007f */
[----:B-1----:R-:W-:Y:S05]  /*1e8f0*/  @!P0 BRA `(.L_x_2531) ;  /* 0xfffffffc00f08947 */ /* 0x002fea000383ffff */
[----:B------:R-:W-:Y:S05]  /*1e900*/  BRA `(.L_x_2664) ;  /* 0xffffffb800c87947 */ /* 0x000fea000383ffff */
.L_x_2537:
[----:B------:R-:W-:Y:S01]  /*1e910*/  BSSY B0, `(.L_x_2665) ;  /* 0x0000008000007945 */ /* 0x000fe20003800000 */
[----:B------:R-:W-:Y:S01]  /*1e920*/  IMAD.MOV.U32 R13, RZ, RZ, R24 ;  /* 0x000000ffff0d7224 */ /* 0x000fe200078e0018 */
[----:B------:R-:W-:Y:S01]  /*1e930*/  MOV R15, 0xffffffff ;  /* 0xffffffff000f7802 */ /* 0x000fe20000000f00 */
[----:B------:R-:W-:Y:S02]  /*1e940*/  IMAD.MOV.U32 R12, RZ, RZ, RZ ;  /* 0x000000ffff0c7224 */ /* 0x000fe400078e00ff */
[----:B-1----:R-:W-:-:S07]  /*1e950*/  IMAD.MOV.U32 R11, RZ, RZ, 0x1f ;  /* 0x0000001fff0b7424 */ /* 0x002fce00078e00ff */
[----:B0-2---:R-:W-:Y:S05]  /*1e960*/  WARPSYNC.COLLECTIVE R15, `(.L_x_2666) ;  /* 0x000000000f087348 */ /* 0x005fea0003c00000 */
[----:B------:R1:W3:Y:S02]  /*1e970*/  SHFL.IDX P6, R14, R13, R12, R11 ;  /* 0x0000000c0d0e7389 */ /* 0x0002e400000c000b */
[----:B0123--:R-:W-:Y:S01]  /*1e980*/  ENDCOLLECTIVE ;  /* 0x000000000000791b */ /* 0x00ffe20003800000 */
.L_x_2666:
[----:B------:R-:W-:Y:S05]  /*1e990*/  BSYNC B0 ;  /* 0x0000000000007941 */ /* 0x000fea0003800000 */
.L_x_2665:
        /* <DEDUP_REMOVED lines=9> */
.L_x_2667:
        /* <DEDUP_REMOVED lines=23> */
.L_x_2668:
[----:B------:R-:W-:Y:S01]  /*1eba0*/  IMAD.MOV.U32 R12, RZ, RZ, 0x2 ;  /* 0x00000002ff0c7424 */ /* 0x000fe200078e00ff */
[----:B------:R-:W-:-:S05]  /*1ebb0*/  SEL R4, R14, RZ, P1 ;  /* 0x000000ff0e047207 */ /* 0x000fca0000800000 */
[----:B------:R-:W-:-:S04]  /*1ebc0*/  IMAD.IADD R4, R13, 0x1, R4 ;  /* 0x000000010d047824 */ /* 0x000fc800078e0204 */
[----:B------:R-:W-:-:S07]  /*1ebd0*/  IMAD.MOV.U32 R13, RZ, RZ, R4 ;  /* 0x000000ffff0d7224 */ /* 0x000fce00078e0004 */
[----:B------:R-:W-:Y:S05]  /*1ebe0*/  WARPSYNC.COLLECTIVE R15, `(.L_x_2669) ;  /* 0x000000000f087348 */ /* 0x000fea0003c00000 */
[----:B------:R0:W1:Y:S02]  /*1ebf0*/  SHFL.UP P6, R14, R13, R12, R11 ;  /* 0x0400000c0d0e7389 */ /* 0x00006400000c000b */
[----:B01----:R-:W-:Y:S01]  /*1ec00*/  ENDCOLLECTIVE ;  /* 0x000000000000791b */ /* 0x003fe20003800000 */
.L_x_2669:
[----:B------:R-:W-:Y:S02]  /*1ec10*/  MOV R12, 0x4 ;  /* 0x00000004000c7802 */ /* 0x000fe40000000f00 */
[----:B------:R-:W-:-:S05]  /*1ec20*/  SEL R3, R14, RZ, P2 ;  /* 0x000000ff0e037207 */ /* 0x000fca0001000000 */
[----:B------:R-:W-:-:S04]  /*1ec30*/  IMAD.IADD R2, R4, 0x1, R3 ;  /* 0x0000000104027824 */ /* 0x000fc800078e0203 */
[----:B------:R-:W-:-:S07]  /*1ec40*/  IMAD.MOV.U32 R13, RZ, RZ, R2 ;  /* 0x000000ffff0d7224 */ /* 0x000fce00078e0002 */
[----:B------:R-:W-:Y:S05]  /*1ec50*/  WARPSYNC.COLLECTIVE R15, `(.L_x_2670) ;  /* 0x000000000f087348 */ /* 0x000fea0003c00000 */
[----:B------:R0:W1:Y:S02]  /*1ec60*/  SHFL.UP P6, R14, R13, R12, R11 ;  /* 0x0400000c0d0e7389 */ /* 0x00006400000c000b */
[----:B01----:R-:W-:Y:S01]  /*1ec70*/  ENDCOLLECTIVE ;  /* 0x000000000000791b */ /* 0x003fe20003800000 */
.L_x_2670:
[----:B------:R-:W-:Y:S01]  /*1ec80*/  IMAD.MOV.U32 R12, RZ, RZ, 0x8 ;  /* 0x00000008ff0c7424 */ /* 0x000fe200078e00ff */
[----:B------:R-:W-:-:S05]  /*1ec90*/  SEL R3, R14, RZ, P3 ;  /* 0x000000ff0e037207 */ /* 0x000fca0001800000 */
[----:B------:R-:W-:-:S04]  /*1eca0*/  IMAD.IADD R3, R2, 0x1, R3 ;  /* 0x0000000102037824 */ /* 0x000fc800078e0203 */
[----:B------:R-:W-:-:S07]  /*1ecb0*/  IMAD.MOV.U32 R13, RZ, RZ, R3 ;  /* 0x000000ffff0d7224 */ /* 0x000fce00078e0003 */
[----:B------:R-:W-:Y:S05]  /*1ecc0*/  WARPSYNC.COLLECTIVE R15, `(.L_x_2671) ;  /* 0x000000000f087348 */ /* 0x000fea0003c00000 */
[----:B------:R0:W1:Y:S02]  /*1ecd0*/  SHFL.UP P6, R14, R13, R12, R11 ;  /* 0x0400000c0d0e7389 */ /* 0x00006400000c000b */
[----:B01----:R-:W-:Y:S01]  /*1ece0*/  ENDCOLLECTIVE ;  /* 0x000000000000791b */ /* 0x003fe20003800000 */
.L_x_2671:
[----:B------:R-:W-:Y:S01]  /*1ecf0*/  IMAD.MOV.U32 R12, RZ, RZ, 0x10 ;  /* 0x00000010ff0c7424 */ /* 0x000fe200078e00ff */
[----:B------:R-:W-:-:S05]  /*1ed00*/  SEL R4, R14, RZ, P4 ;  /* 0x000000ff0e047207 */ /* 0x000fca0002000000 */
[----:B------:R-:W-:-:S04]  /*1ed10*/  IMAD.IADD R4, R3, 0x1, R4 ;  /* 0x0000000103047824 */ /* 0x000fc800078e0204 */
[----:B------:R-:W-:-:S07]  /*1ed20*/  IMAD.MOV.U32 R13, RZ, RZ, R4 ;  /* 0x000000ffff0d7224 */ /* 0x000fce00078e0004 */
[----:B------:R-:W-:Y:S05]  /*1ed30*/  WARPSYNC.COLLECTIVE R15, `(.L_x_2672) ;  /* 0x000000000f087348 */ /* 0x000fea0003c00000 */
[----:B------:R0:W1:Y:S02]  /*1ed40*/  SHFL.UP P6, R14, R13, R12, R11 ;  /* 0x0400000c0d0e7389 */ /* 0x00006400000c000b */
[----:B01----:R-:W-:Y:S01]  /*1ed50*/  ENDCOLLECTIVE ;  /* 0x000000000000791b */ /* 0x003fe20003800000 */
.L_x_2672:
        /* <DEDUP_REMOVED lines=8> */
.L_x_2673:
[----:B------:R-:W-:Y:S05]  /*1ede0*/  BRA `(.L_x_2674) ;  /* 0xffffffbc00047947 */ /* 0x000fea000383ffff */
.L_x_2540:
[----:B------:R-:W-:Y:S01]  /*1edf0*/  BSSY B0, `(.L_x_2675) ;  /* 0x0000007000007945 */ /* 0x000fe20003800000 */
[----:B------:R-:W-:Y:S02]  /*1ee00*/  IMAD.MOV.U32 R12, RZ, RZ, 0x1 ;  /* 0x00000001ff0c7424 */ /* 0x000fe400078e00ff */
[----:B-1----:R-:W-:Y:S02]  /*1ee10*/  IMAD.MOV.U32 R11, RZ, RZ, RZ ;  /* 0x000000ffff0b7224 */ /* 0x002fe400078e00ff */
[----:B------:R-:W-:-:S07]  /*1ee20*/  IMAD.MOV.U32 R15, RZ, RZ, -0x1 ;  /* 0xffffffffff0f7424 */ /* 0x000fce00078e00ff */
[----:B------:R-:W-:Y:S05]  /*1ee30*/  WARPSYNC.COLLECTIVE R15, `(.L_x_2676) ;  /* 0x000000000f087348 */ /* 0x000fea0003c00000 */
[----:B------:R0:W1:Y:S02]  /*1ee40*/  SHFL.UP P6, R14, R13, R12, R11 ;  /* 0x0400000c0d0e7389 */ /* 0x00006400000c000b */
[----:B01----:R-:W-:Y:S01]  /*1ee50*/  ENDCOLLECTIVE ;  /* 0x000000000000791b */ /* 0x003fe20003800000 */
.L_x_2676:
[----:B------:R-:W-:Y:S05]  /*1ee60*/  BSYNC B0 ;  /* 0x0000000000007941 */ /* 0x000fea0003800000 */
.L_x_2675:
[----:B------:R-:W-:Y:S01]  /*1ee70*/  SEL R14, R14, RZ, P1 ;  /* 0x000000ff0e0e7207 */ /* 0x000fe20000800000 */
[----:B------:R-:W-:Y:S01]  /*1ee80*/  IMAD.MOV.U32 R12, RZ, RZ, 0x2 ;  /* 0x00000002ff0c7424 */ /* 0x000fe200078e00ff */
[----:B------:R-:W-:Y:S01]  /*1ee90*/  MOV R15, 0xffffffff ;  /* 0xffffffff000f7802 */ /* 0x000fe20000000f00 */
[----:B------:R-:W-:Y:S02]  /*1eea0*/  IMAD.MOV.U32 R11, RZ, RZ, RZ ;  /* 0x000000ffff0b7224 */ /* 0x000fe400078e00ff */
[----:B------:R-:W-:-:S07]  /*1eeb0*/  IMAD.IADD R13, R13, 0x1, R14 ;  /* 0x000000010d0d7824 */ /* 0x000fce00078e020e */
[----:B------:R-:W-:Y:S05]  /*1eec0*/  WARPSYNC.COLLECTIVE R15, `(.L_x_2677) ;  /* 0x000000000f087348 */ /* 0x000fea0003c00000 */
[----:B------:R0:W1:Y:S02]  /*1eed0*/  SHFL.UP P6, R14, R13, R12, R11 ;  /* 0x0400000c0d0e7389 */ /* 0x00006400000c000b */
[----:B01----:R-:W-:Y:S01]  /*1eee0*/  ENDCOLLECTIVE ;  /* 0x000000000000791b */ /* 0x003fe20003800000 */
.L_x_2677:
[----:B------:R-:W-:Y:S01]  /*1eef0*/  IMAD.MOV.U32 R12, RZ, RZ, 0x4 ;  /* 0x00000004ff0c7424 */ /* 0x000fe200078e00ff */
[----:B------:R-:W-:-:S05]  /*1ef00*/  SEL R2, R14, RZ, P2 ;  /* 0x000000ff0e027207 */ /* 0x000fca0001000000 */
[----:B------:R-:W-:-:S04]  /*1ef10*/  IMAD.IADD R2, R13, 0x1, R2 ;  /* 0x000000010d027824 */ /* 0x000fc800078e0202 */
[----:B------:R-:W-:-:S07]  /*1ef20*/  IMAD.MOV.U32 R13, RZ, RZ, R2 ;  /* 0x000000ffff0d7224 */ /* 0x000fce00078e0002 */
[----:B------:R-:W-:Y:S05]  /*1ef30*/  WARPSYNC.COLLECTIVE R15, `(.L_x_2678) ;  /* 0x000000000f087348 */ /* 0x000fea0003c00000 */
[----:B------:R0:W1:Y:S02]  /*1ef40*/  SHFL.UP P6, R14, R13, R12, R11 ;  /* 0x0400000c0d0e7389 */ /* 0x00006400000c000b */
[----:B01----:R-:W-:Y:S01]  /*1ef50*/  ENDCOLLECTIVE ;  /* 0x000000000000791b */ /* 0x003fe20003800000 */
.L_x_2678:
[----:B------:R-:W-:Y:S01]  /*1ef60*/  IMAD.MOV.U32 R12, RZ, RZ, 0x8 ;  /* 0x00000008ff0c7424 */ /* 0x000fe200078e00ff */
[----:B------:R-:W-:-:S05]  /*1ef70*/  SEL R3, R14, RZ, P3 ;  /* 0x000000ff0e037207 */ /* 0x000fca0001800000 */
[----:B------:R-:W-:-:S04]  /*1ef80*/  IMAD.IADD R3, R2, 0x1, R3 ;  /* 0x0000000102037824 */ /* 0x000fc800078e0203 */
[----:B------:R-:W-:-:S07]  /*1ef90*/  IMAD.MOV.U32 R13, RZ, RZ, R3 ;  /* 0x000000ffff0d7224 */ /* 0x000fce00078e0003 */
[----:B------:R-:W-:Y:S05]  /*1efa0*/  WARPSYNC.COLLECTIVE R15, `(.L_x_2679) ;  /* 0x000000000f087348 */ /* 0x000fea0003c00000 */
[----:B------:R0:W1:Y:S02]  /*1efb0*/  SHFL.UP P6, R14, R13, R12, R11 ;  /* 0x0400000c0d0e7389 */ /* 0x00006400000c000b */
[----:B01----:R-:W-:Y:S01]  /*1efc0*/  ENDCOLLECTIVE ;  /* 0x000000000000791b */ /* 0x003fe20003800000 */
.L_x_2679:
[----:B------:R-:W-:Y:S01]  /*1efd0*/  IMAD.MOV.U32 R12, RZ, RZ, 0x10 ;  /* 0x00000010ff0c7424 */ /* 0x000fe200078e00ff */
[----:B------:R-:W-:-:S05]  /*1efe0*/  SEL R4, R14, RZ, P4 ;  /* 0x000000ff0e047207 */ /* 0x000fca0002000000 */
[----:B------:R-:W-:-:S04]  /*1eff0*/  IMAD.IADD R4, R3, 0x1, R4 ;  /* 0x0000000103047824 */ /* 0x000fc800078e0204 */
[----:B------:R-:W-:-:S07]  /*1f000*/  IMAD.MOV.U32 R13, RZ, RZ, R4 ;  /* 0x000000ffff0d7224 */ /* 0x000fce00078e0004 */
[----:B------:R-:W-:Y:S05]  /*1f010*/  WARPSYNC.COLLECTIVE R15, `(.L_x_2680) ;  /* 0x000000000f087348 */ /* 0x000fea0003c00000 */
[----:B------:R0:W1:Y:S02]  /*1f020*/  SHFL.UP P6, R14, R13, R12, R11 ;  /* 0x0400000c0d0e7389 */ /* 0x00006400000c000b */
[----:B01----:R-:W-:Y:S01]  /*1f030*/  ENDCOLLECTIVE ;  /* 0x000000000000791b */ /* 0x003fe20003800000 */
.L_x_2680:
        /* <DEDUP_REMOVED lines=8> */
.L_x_2681:
[----:B------:R-:W-:Y:S05]  /*1f0c0*/  BRA `(.L_x_2682) ;  /* 0xffffffb800f07947 */ /* 0x000fea000383ffff */
.L_x_2542:
[----:B------:R-:W-:Y:S01]  /*1f0d0*/  BSSY B0, `(.L_x_2683) ;  /* 0x0000006000007945 */ /* 0x000fe20003800000 */
[----:B------:R-:W-:Y:S01]  /*1f0e0*/  PLOP3.LUT P6, PT, P6, PT, PT, 0x8, 0x0 ;  /* 0x000000000000781c */ /* 0x000fe200037ce170 */
[----:B------:R-:W-:-:S12]  /*1f0f0*/  IMAD.MOV.U32 R15, RZ, RZ, -0x1 ;  /* 0xffffffffff0f7424 */ /* 0x000fd800078e00ff */
[----:B01----:R-:W-:Y:S05]  /*1f100*/  WARPSYNC.COLLECTIVE R15, `(.L_x_2684) ;  /* 0x000000000f087348 */ /* 0x003fea0003c00000 */
[----:B------:R-:W-:Y:S01]  /*1f110*/  VOTE.ANY R14, PT, P6 ;  /* 0x00000000000e7806 */ /* 0x000fe200030e0100 */
[----:B01----:R-:W-:Y:S06]  /*1f120*/  ENDCOLLECTIVE ;  /* 0x000000000000791b */ /* 0x003fec0003800000 */
.L_x_2684:
[----:B------:R-:W-:Y:S05]  /*1f130*/  BSYNC B0 ;  /* 0x0000000000007941 */ /* 0x000fea0003800000 */
.L_x_2683:
[----:B------:R-:W-:Y:S02]  /*1f140*/  IMAD.MOV.U32 R3, RZ, RZ, R14 ;  /* 0x000000ffff037224 */ /* 0x000fe400078e000e */
[----:B------:R-:W-:Y:S02]  /*1f150*/  IMAD.MOV.U32 R13, RZ, RZ, R25 ;  /* 0x000000ffff0d7224 */ /* 0x000fe400078e0019 */
[----:B------:R-:W0:Y:S01]  /*1f160*/  POPC R7, R3 ;  /* 0x0000000300077309 */ /* 0x000e220000000000 */
[----:B------:R-:W-:Y:S02]  /*1f170*/  IMAD.MOV.U32 R11, RZ, RZ, 0x1f ;  /* 0x0000001fff0b7424 */ /* 0x000fe400078e00ff */
[----:B------:R-:W-:Y:S01]  /*1f180*/  IMAD.MOV.U32 R15, RZ, RZ, -0x1 ;  /* 0xffffffffff0f7424 */ /* 0x000fe200078e00ff */
[----:B0-----:R-:W-:Y:S01]  /*1f190*/  MOV R12, R7 ;  /* 0x00000007000c7202 */ /* 0x001fe20000000f00 */
[----:B------:R-:W-:-:S07]  /*1f1a0*/  IMAD.IADD R27, R7, 0x1, R27 ;  /* 0x00000001071b7824 */ /* 0x000fce00078e021b */
[----:B------:R-:W-:Y:S05]  /*1f1b0*/  WARPSYNC.COLLECTIVE R15, `(.L_x_2685) ;  /* 0x000000000f087348 */ /* 0x000fea0003c00000 */
[----:B------:R0:W1:Y:S02]  /*1f1c0*/  SHFL.IDX P6, R14, R13, R12, R11 ;  /* 0x0000000c0d0e7389 */ /* 0x00006400000c000b */
[----:B01----:R-:W-:Y:S01]  /*1f1d0*/  ENDCOLLECTIVE ;  /* 0x000000000000791b */ /* 0x003fe20003800000 */
.L_x_2685:
[----:B------:R-:W-:Y:S02]  /*1f1e0*/  IMAD.MOV.U32 R13, RZ, RZ, R5 ;  /* 0x000000ffff0d7224 */ /* 0x000fe400078e0005 */
[----:B------:R-:W-:-:S07]  /*1f1f0*/  IMAD.MOV.U32 R25, RZ, RZ, R14 ;  /* 0x000000ffff197224 */ /* 0x000fce00078e000e */
[----:B------:R-:W-:Y:S05]  /*1f200*/  WARPSYNC.COLLECTIVE R15, `(.L_x_2686) ;  /* 0x000000000f087348 */ /* 0x000fea0003c00000 */
[----:B------:R0:W1:Y:S02]  /*1f210*/  SHFL.IDX P6, R14, R13, R12, R11 ;  /* 0x0000000c0d0e7389 */ /* 0x00006400000c000b */
[----:B01----:R-:W-:Y:S01]  /*1f220*/  ENDCOLLECTIVE ;  /* 0x000000000000791b */ /* 0x003fe20003800000 */
.L_x_2686:
[----:B------:R-:W-:Y:S01]  /*1f230*/  IMAD.MOV.U32 R5, RZ, RZ, R14 ;  /* 0x000000ffff057224 */ /* 0x000fe200078e000e */
[----:B------:R-:W-:Y:S06]  /*1f240*/  BRA `(.L_x_2687) ;  /* 0xffffffb800d07947 */ /* 0x000fec000383ffff */
.L_x_2544:
[----:B------:R-:W-:Y:S01]  /*1f250*/  BSSY B0, `(.L_x_2688) ;  /* 0x0000007000007945 */ /* 0x000fe20003800000 */
[----:B------:R-:W-:Y:S02]  /*1f260*/  IMAD.MOV.U32 R13, RZ, RZ, R2 ;  /* 0x000000ffff0d7224 */ /* 0x000fe400078e0002 */
[----:B-1----:R-:W-:Y:S02]  /*1f270*/  IMAD.MOV.U32 R11, RZ, RZ, 0x1f ;  /* 0x0000001fff0b7424 */ /* 0x002fe400078e00ff */
[----:B------:R-:W-:-:S07]  /*1f280*/  IMAD.MOV.U32 R15, RZ, RZ, -0x1 ;  /* 0xffffffffff0f7424 */ /* 0x000fce00078e00ff */
[----:B0-234-:R-:W-:Y:S05]  /*1f290*/  WARPSYNC.COLLECTIVE R15, `(.L_x_2689) ;  /* 0x000000000f087348 */ /* 0x01dfea0003c00000 */
[----:B------:R1:W0:Y:S02]  /*1f2a0*/  SHFL.IDX P6, R14, R13, R12, R11 ;  /* 0x0000000c0d0e7389 */ /* 0x00022400000c000b */
[----:B01234-:R-:W-:Y:S01]  /*1f2b0*/  ENDCOLLECTIVE ;  /* 0x000000000000791b */ /* 0x01ffe20003800000 */
.L_x_2689:
[----:B------:R-:W-:Y:S05]  /*1f2c0*/  BSYNC B0 ;  /* 0x0000000000007941 */ /* 0x000fea0003800000 */
.L_x_2688:
[----:B------:R-:W-:Y:S01]  /*1f2d0*/  IMAD.MOV.U32 R24, RZ, RZ, R14 ;  /* 0x000000ffff187224 */ /* 0x000fe200078e000e */
[----:B------:R-:W-:Y:S06]  /*1f2e0*/  BRA `(.L_x_2543) ;  /* 0xffffffb800c07947 */ /* 0x000fec000383ffff */
.L_x_2550:
[----:B0-----:R0:W2:Y:S02]  /*1f2f0*/  SYNCS.PHASECHK.TRANS64.TRYWAIT P0, [R9+URZ+0x16820], R0 ;  /* 0x01682000090075a7 */ /* 0x0010a4000800017f */
[----:B--2---:R-:W-:Y:S05]  /*1f300*/  @!P0 NANOSLEEP.SYNCS 0x989680 ;  /* 0x009896800000895d */ /* 0x004fea0003900000 */
[----:B------:R-:W2:Y:S02]  /*1f310*/  @!P0 SYNCS.PHASECHK.TRANS64 P0, [R9+URZ+0x16820], R0 ;  /* 0x01682000090085a7 */ /* 0x000ea4000800007f */
[----:B--2---:R-:W-:Y:S05]  /*1f320*/  @!P0 BRA `(.L_x_2550) ;  /* 0xfffffffc00f08947 */ /* 0x004fea000383ffff */
[----:B------:R-:W-:Y:S05]  /*1f330*/  BRA `(.L_x_2690) ;  /* 0xffffffc400187947 */ /* 0x000fea000383ffff */
.L_x_2551:
[----:B------:R-:W2:Y:S01]  /*1f340*/  S2R R2, SR_TID.X ;  /* 0x0000000000027919 */ /* 0x000ea20000002100 */
[----:B------:R-:W-:Y:S01]  /*1f350*/  BSSY B0, `(.L_x_2691) ;  /* 0x000000a000007945 */ /* 0x000fe20003800000 */
[----:B------:R-:W-:Y:S02]  /*1f360*/  IMAD.MOV.U32 R12, RZ, RZ, RZ ;  /* 0x000000ffff0c7224 */ /* 0x000fe400078e00ff */
[----:B-1----:R-:W-:Y:S02]  /*1f370*/  IMAD.MOV.U32 R11, RZ, RZ, 0x1f ;  /* 0x0000001fff0b7424 */ /* 0x002fe400078e00ff */
[----:B------:R-:W-:Y:S01]  /*1f380*/  IMAD.MOV.U32 R15, RZ, RZ, -0x1 ;  /* 0xffffffffff0f7424 */ /* 0x000fe200078e00ff */
[----:B--2---:R-:W-:-:S04]  /*1f390*/  SHF.R.U32.HI R2, RZ, 0x5, R2 ;  /* 0x00000005ff027819 */ /* 0x004fc80000011602 */
[----:B------:R-:W-:-:S05]  /*1f3a0*/  LOP3.LUT R2, R2, 0x3, RZ, 0xc0, !PT ;  /* 0x0000000302027812 */ /* 0x000fca00078ec0ff */
[----:B------:R-:W-:-:S07]  /*1f3b0*/  IMAD.MOV.U32 R13, RZ, RZ, R2 ;  /* 0x000000ffff0d7224 */ /* 0x000fce00078e0002 */
[----:B0--3--:R-:W-:Y:S05]  /*1f3c0*/  WARPSYNC.COLLECTIVE R15, `(.L_x_2692) ;  /* 0x000000000f087348 */ /* 0x009fea0003c00000 */
[----:B------:R1:W2:Y:S02]  /*1f3d0*/  SHFL.IDX P6, R14, R13, R12, R11 ;  /* 0x0000000c0d0e7389 */ /* 0x0002a400000c000b */
[----:B0123--:R-:W-:Y:S01]  /*1f3e0*/  ENDCOLLECTIVE ;  /* 0x000000000000791b */ /* 0x00ffe20003800000 */
.L_x_2692:
[----:B------:R-:W-:Y:S05]  /*1f3f0*/  BSYNC B0 ;  /* 0x0000000000007941 */ /* 0x000fea0003800000 */
.L_x_2691:
[----:B------:R-:W-:Y:S05]  /*1f400*/  BRA `(.L_x_2693) ;  /* 0xffffffc400007947 */ /* 0x000fea000383ffff */
.L_x_2552:
[----:B------:R-:W-:Y:S01]  /*1f410*/  BSSY B0, `(.L_x_2694) ;  /* 0x0000006000007945 */ /* 0x000fe20003800000 */
[----:B------:R-:W-:-:S07]  /*1f420*/  IMAD.MOV.U32 R15, RZ, RZ, -0x1 ;  /* 0xffffffffff0f7424 */ /* 0x000fce00078e00ff */
[----:B01-3--:R-:W-:Y:S05]  /*1f430*/  WARPSYNC.COLLECTIVE R15, `(.L_x_2695) ;  /* 0x000000000f0c7348 */ /* 0x00bfea0003c00000 */
[----:B------:R-:W-:Y:S02]  /*1f440*/  ELECT P6, UR62, PT ;  /* 0x00000000003e782f */ /* 0x000fe400038c0000 */
[----:B------:R-:W-:Y:S01]  /*1f450*/  MOV R14, UR62 ;  /* 0x0000003e000e7c02 */ /* 0x000fe20008000f00 */
[----:B01-3--:R-:W-:Y:S10]  /*1f460*/  ENDCOLLECTIVE ;  /* 0x000000000000791b */ /* 0x00bff40003800000 */
.L_x_2695:
[----:B------:R-:W-:Y:S05]  /*1f470*/  BSYNC B0 ;  /* 0x0000000000007941 */ /* 0x000fea0003800000 */
.L_x_2694:
[----:B------:R-:W-:Y:S05]  /*1f480*/  BRA `(.L_x_2696) ;  /* 0xffffffc000f47947 */ /* 0x000fea000383ffff */
.L_x_2554:
[----:B0-----:R0:W2:Y:S02]  /*1f490*/  SYNCS.PHASECHK.TRANS64.TRYWAIT P0, [R7+URZ], R2 ;  /* 0x00000002070075a7 */ /* 0x0010a4000800017f */
[----:B--2---:R-:W-:Y:S05]  /*1f4a0*/  @!P0 NANOSLEEP.SYNCS 0x989680 ;  /* 0x009896800000895d */ /* 0x004fea0003900000 */
[----:B------:R-:W2:Y:S02]  /*1f4b0*/  @!P0 SYNCS.PHASECHK.TRANS64 P0, [R7+URZ], R2 ;  /* 0x00000002070085a7 */ /* 0x000ea4000800007f */
[----:B--2---:R-:W-:Y:S05]  /*1f4c0*/  @!P0 BRA `(.L_x_2554) ;  /* 0xfffffffc00f08947 */ /* 0x004fea000383ffff */
[----:B------:R-:W-:Y:S05]  /*1f4d0*/  BRA `(.L_x_2697) ;  /* 0xffffffc400287947 */ /* 0x000fea000383ffff */
.L_x_2555:
[----:B--2---:R2:W4:Y:S02]  /*1f4e0*/  SYNCS.PHASECHK.TRANS64.TRYWAIT P0, [R3+URZ], R0 ;  /* 0x00000000030075a7 */ /* 0x004524000800017f */
[----:B----4-:R-:W-:Y:S05]  /*1f4f0*/  @!P0 NANOSLEEP.SYNCS 0x989680 ;  /* 0x009896800000895d */ /* 0x010fea0003900000 */
[----:B------:R-:W4:Y:S02]  /*1f500*/  @!P0 SYNCS.PHASECHK.TRANS64 P0, [R3+URZ], R0 ;  /* 0x00000000030085a7 */ /* 0x000f24000800007f */
[----:B----4-:R-:W-:Y:S05]  /*1f510*/  @!P0 BRA `(.L_x_2555) ;  /* 0xfffffffc00f08947 */ /* 0x010fea000383ffff */
[----:B------:R-:W-:Y:S05]  /*1f520*/  BRA `(.L_x_2698) ;  /* 0xffffffc4001c7947 */ /* 0x000fea000383ffff */
.L_x_2557:
[----:B--2---:R2:W4:Y:S02]  /*1f530*/  SYNCS.PHASECHK.TRANS64.TRYWAIT P0, [R5+URZ], R2 ;  /* 0x00000002050075a7 */ /* 0x004524000800017f */
[----:B----4-:R-:W-:Y:S05]  /*1f540*/  @!P0 NANOSLEEP.SYNCS 0x989680 ;  /* 0x009896800000895d */ /* 0x010fea0003900000 */
[----:B------:R-:W4:Y:S02]  /*1f550*/  @!P0 SYNCS.PHASECHK.TRANS64 P0, [R5+URZ], R2 ;  /* 0x00000002050085a7 */ /* 0x000f24000800007f */
[----:B----4-:R-:W-:Y:S05]  /*1f560*/  @!P0 BRA `(.L_x_2557) ;  /* 0xfffffffc00f08947 */ /* 0x010fea000383ffff */
[----:B------:R-:W-:Y:S05]  /*1f570*/  BRA `(.L_x_2699) ;  /* 0xffffffc400207947 */ /* 0x000fea000383ffff */
.L_x_2700:
        /* <DEDUP_REMOVED lines=16> */
.L_x_2709:


//--------------------- .nv.global.init           --------------------------
	.section	.nv.global.init,"aw",@progbits
.nv.global.init:
	.type		$str$20,@object
	.size		$str$20,($str$21 - $str$20)
$str$20:
        /*0000*/ 	.byte	0x28, 0x61, 0x64, 0x64, 0x72, 0x65, 0x73, 0x73, 0x20, 0x26, 0x20, 0x6d, 0x61, 0x73, 0x6b, 0x29
        /*0010*/ 	.byte	0x20, 0x3d, 0x3d, 0x20, 0x30, 0x00
	.type		$str$21,@object
	.size		$str$21,(__unnamed_4 - $str$21)
$str$21:
        /*0016*/ 	.byte	0x2f, 0x74, 0x6d, 0x70, 0x2f, 0x6f, 0x73, 0x73, 0x5f, 0x6b, 0x65, 0x72, 0x6e, 0x65, 0x6c, 0x73
        /*0026*/ 	.byte	0x5f, 0x73, 0x72, 0x63, 0x2f, 0x66, 0x6c, 0x61, 0x73, 0x68, 0x5f, 0x61, 0x74, 0x74, 0x65, 0x6e
        /*0036*/ 	.byte	0x74, 0x69, 0x6f, 0x6e, 0x2f, 0x63, 0x73, 0x72, 0x63, 0x2f, 0x63, 0x75, 0x74, 0x6c, 0x61, 0x73
        /*0046*/ 	.byte	0x73, 0x2f, 0x69, 0x6e, 0x63, 0x6c, 0x75, 0x64, 0x65, 0x2f, 0x63, 0x75, 0x74, 0x65, 0x2f, 0x70
        /*0056*/ 	.byte	0x6f, 0x69, 0x6e, 0x74, 0x65, 0x72, 0x5f, 0x66, 0x6c, 0x61, 0x67, 0x67, 0x65, 0x64, 0x2e, 0x68
        /*0066*/ 	.byte	0x70, 0x70, 0x00
	.type		__unnamed_4,@object
	.size		__unnamed_4,(__unnamed_9 - __unnamed_4)
__unnamed_4:
        /* <DEDUP_REMOVED lines=24> */
        /*01e9*/ 	.byte	0x00
	.type		__unnamed_9,@object
	.size		__unnamed_9,(__unnamed_5 - __unnamed_9)
__unnamed_9:
        /* <DEDUP_REMOVED lines=24> */
        /*036a*/ 	.byte	0x3e, 0x20, 0x26, 0x5d, 0x00
	.type		__unnamed_5,@object
	.size		__unnamed_5,(__unnamed_3 - __unnamed_5)
__unnamed_5:
        /* <DEDUP_REMOVED lines=25> */
	.type		__unnamed_3,@object
	.size		__unnamed_3,(__unnamed_2 - __unnamed_3)
__unnamed_3:
        /* <DEDUP_REMOVED lines=29> */
	.type		__unnamed_2,@object
	.size		__unnamed_2,(__unnamed_7 - __unnamed_2)
__unnamed_2:
        /* <DEDUP_REMOVED lines=29> */
	.type		__unnamed_7,@object
	.size		__unnamed_7,(__unnamed_8 - __unnamed_7)
__unnamed_7:
        /* <DEDUP_REMOVED lines=28> */
        /*0a4c*/ 	.byte	0x3c, 0x31, 0x32, 0x32, 0x38, 0x38, 0x3e, 0x3e, 0x3e, 0x3e, 0x3e, 0x5d, 0x00
	.type		__unnamed_8,@object
	.size		__unnamed_8,(__unnamed_1 - __unnamed_8)
__unnamed_8:
        /* <DEDUP_REMOVED lines=29> */
	.type		__unnamed_1,@object
	.size		__unnamed_1,(__unnamed_6 - __unnamed_1)
__unnamed_1:
        /* <DEDUP_REMOVED lines=28> */
        /*0de6*/ 	.byte	0x3c, 0x38, 0x31, 0x39, 0x32, 0x3e, 0x3e, 0x3e, 0x3e, 0x3e, 0x20, 0x26, 0x5d, 0x00
	.type		__unnamed_6,@object
	.size		__unnamed_6,(.L_5 - __unnamed_6)
__unnamed_6:
        /* <DEDUP_REMOVED lines=28> */
        /*0fb4*/ 	.byte	0x3c, 0x31, 0x32, 0x32, 0x38, 0x38, 0x3e, 0x3e, 0x3e, 0x3e, 0x3e, 0x20, 0x26, 0x5d, 0x00
.L_5:


//--------------------- .nv.shared._ZN7cutlass13device_kernelIN5flash11enable_sm90INS1_16FlashAttnFwdSm90INS1_25CollectiveMainloopFwdSm90ILi2EN4cute5tupleIJNS5_1CILi1EEES8_S8_EEENS6_IJNS7_ILi192EEESA_NS7_ILi64EEEEEELi64ENS_10bfloat16_tEfNS_4arch4Sm90ELb0ELb0ELb1ELb0ELb0ELb0ELb0ELb0ELb1ELb1ELb1ELb0EEENS1_21CollectiveEpilogueFwdINS6_IJSA_SB_SA_EEES9_SD_SF_Li384ELb0ELb1ELb1ELb0EEENS1_19SingleTileSchedulerILb0ELb1ELb1ELi192EEEEEEEEEvNT_6ParamsE --------------------------
	.section	.nv.shared._ZN7cutlass13device_kernelIN5flash11enable_sm90INS1_16FlashAttnFwdSm90INS1_25CollectiveMainloopFwdSm90ILi2EN4cute5tupleIJNS5_1CILi1EEES8_S8_EEENS6_IJNS7_ILi192EEESA_NS7_ILi64EEEEEELi64ENS_10bfloat16_tEfNS_4arch4Sm90ELb0ELb0ELb1ELb0ELb0ELb0ELb0ELb0ELb1ELb1ELb1ELb0EEENS1_21CollectiveEpilogueFwdINS6_IJSA_SB_SA_EEES9_SD_SF_Li384ELb0ELb1ELb1ELb0EEENS1_19SingleTileSchedulerILb0ELb1ELb1ELi192EEEEEEEEEvNT_6ParamsE,"aw",@nobits
	.sectionflags	@""
	.align	16
	.zero		1024


//--------------------- .nv.shared.reserved.0     --------------------------
	.section	.nv.shared.reserved.0,"aw",@nobits
	.weak		__nv_reservedSMEM_offset_0_alias
	.size		__nv_reservedSMEM_offset_0_alias, 0, 0
	.other		__nv_reservedSMEM_offset_0_alias,@"STO_CUDA_RESERVED_SHARED STV_DEFAULT"
__nv_reservedSMEM_offset_0_alias:
	.zero		0


//--------------------- .nv.global                --------------------------
	.section	.nv.global,"aw",@nobits
.nv.global:
	.type		_ZN79_INTERNAL_8c5eea16_43_flash_fwd_hdim64_bf16_split_softcap_sm90_cu_21e1f8cb_33524cute1_E,@object
	.size		_ZN79_INTERNAL_8c5eea16_43_flash_fwd_hdim64_bf16_split_softcap_sm90_cu_21e1f8cb_33524cute1_E,(_ZN79_INTERNAL_8c5eea16_43_flash_fwd_hdim64_bf16_split_softcap_sm90_cu_21e1f8cb_33524cuda3std3__45__cpo6cbeginE - _ZN79_INTERNAL_8c5eea16_43_flash_fwd_hdim64_bf16_split_softcap_sm90_cu_21e1f8cb_33524cute1_E)
_ZN79_INTERNAL_8c5eea16_43_flash_fwd_hdim64_bf16_split_softcap_sm90_cu_21e1f8cb_33524cute1_E:
	.zero		1
	.type		_ZN79_INTERNAL_8c5eea16_43_flash_fwd_hdim64_bf16_split_softcap_sm90_cu_21e1f8cb_33524cuda3std3__45__cpo6cbeginE,@object
	.size		_ZN79_INTERNAL_8c5eea16_43_flash_fwd_hdim64_bf16_split_softcap_sm90_cu_21e1f8cb_33524cuda3std3__45__cpo6cbeginE,(_ZN79_INTERNAL_8c5eea16_43_flash_fwd_hdim64_bf16_split_softcap_sm90_cu_21e1f8cb_33524cuda3std3__48in_placeE - _ZN79_INTERNAL_8c5eea16_43_flash_fwd_hdim64_bf16_split_softcap_sm90_cu_21e1f8cb_33524cuda3std3__45__cpo6cbeginE)
_ZN79_INTERNAL_8c5eea16_43_flash_fwd_hdim64_bf16_split_softcap_sm90_cu_21e1f8cb_33524cuda3std3__45__cpo6cbeginE:
	.zero		1
	.type		_ZN79_INTERNAL_8c5eea16_43_flash_fwd_hdim64_bf16_split_softcap_sm90_cu_21e1f8cb_33524cuda3std3__48in_placeE,@object
	.size		_ZN79_INTERNAL_8c5eea16_43_flash_fwd_hdim64_bf16_split_softcap_sm90_cu_21e1f8cb_33524cuda3std3__48in_placeE,(_ZN79_INTERNAL_8c5eea16_43_flash_fwd_hdim64_bf16_split_softcap_sm90_cu_21e1f8cb_33524cuda3std6ranges3__45__cpo9iter_moveE - _ZN79_INTERNAL_8c5eea16_43_flash_fwd_hdim64_bf16_split_softcap_sm90_cu_21e1f8cb_33524cuda3std3__48in_placeE)
_ZN79_INTERNAL_8c5eea16_43_flash_fwd_hdim64_bf16_split_softcap_sm90_cu_21e1f8cb_33524cuda3std3__48in_placeE:
	.zero		1
	.type		_ZN79_INTERNAL_8c5eea16_43_flash_fwd_hdim64_bf16_split_softcap_sm90_cu_21e1f8cb_33524cuda3std6ranges3__45__cpo9iter_moveE,@object
	.size		_ZN79_INTERNAL_8c5eea16_43_flash_fwd_hdim64_bf16_split_softcap_sm90_cu_21e1f8cb_33524cuda3std6ranges3__45__cpo9iter_moveE,(_ZN79_INTERNAL_8c5eea16_43_flash_fwd_hdim64_bf16_split_softcap_sm90_cu_21e1f8cb_33524cuda3std3__45__cpo5beginE - _ZN79_INTERNAL_8c5eea16_43_flash_fwd_hdim64_bf16_split_softcap_sm90_cu_21e1f8cb_33524cuda3std6ranges3__45__cpo9iter_moveE)
_ZN79_INTERNAL_8c5eea16_43_flash_fwd_hdim64_bf16_split_softcap_sm90_cu_21e1f8cb_33524cuda3std6ranges3__45__cpo9iter_moveE:
	.zero		1
	.type		_ZN79_INTERNAL_8c5eea16_43_flash_fwd_hdim64_bf16_split_softcap_sm90_cu_21e1f8cb_33524cuda3std3__45__cpo5beginE,@object
	.size		_ZN79_INTERNAL_8c5eea16_43_flash_fwd_hdim64_bf16_split_softcap_sm90_cu_21e1f8cb_33524cuda3std3__45__cpo5beginE,(_ZN79_INTERNAL_8c5eea16_43_flash_fwd_hdim64_bf16_split_softcap_sm90_cu_21e1f8cb_33524cuda3std3__481_GLOBAL__N__8c5eea16_43_flash_fwd_hdim64_bf16_split_softcap_sm90_cu_21e1f8cb_33526ignoreE - _ZN79_INTERNAL_8c5eea16_43_flash_fwd_hdim64_bf16_split_softcap_sm90_cu_21e1f8cb_33524cuda3std3__45__cpo5beginE)
_ZN79_INTERNAL_8c5eea16_43_flash_fwd_hdim64_bf16_split_softcap_sm90_cu_21e1f8cb_33524cuda3std3__45__cpo5beginE:
	.zero		1
	.type		_ZN79_INTERNAL_8c5eea16_43_flash_fwd_hdim64_bf16_split_softcap_sm90_cu_21e1f8cb_33524cuda3std3__481_GLOBAL__N__8c5eea16_43_flash_fwd_hdim64_bf16_split_softcap_sm90_cu_21e1f8cb_33526ignoreE,@object
	.size		_ZN79_INTERNAL_8c5eea16_43_flash_fwd_hdim64_bf16_split_softcap_sm90_cu_21e1f8cb_33524cuda3std3__481_GLOBAL__N__8c5eea16_43_flash_fwd_hdim64_bf16_split_softcap_sm90_cu_21e1f8cb_33526ignoreE,(_ZN79_INTERNAL_8c5eea16_43_flash_fwd_hdim64_bf16_split_softcap_sm90_cu_21e1f8cb_33524cute7productE - _ZN79_INTERNAL_8c5eea16_43_flash_fwd_hdim64_bf16_split_softcap_sm90_cu_21e1f8cb_33524cuda3std3__481_GLOBAL__N__8c5eea16_43_flash_fwd_hdim64_bf16_split_softcap_sm90_cu_21e1f8cb_33526ignoreE)
_ZN79_INTERNAL_8c5eea16_43_flash_fwd_hdim64_bf16_split_softcap_sm90_cu_21e1f8cb_33524cuda3std3__481_GLOBAL__N__8c5eea16_43_flash_fwd_hdim64_bf16_split_softcap_sm90_cu_21e1f8cb_33526ignoreE:
	.zero		1
	.type		_ZN79_INTERNAL_8c5eea16_43_flash_fwd_hdim64_bf16_split_softcap_sm90_cu_21e1f8cb_33524cute7productE,@object
	.size		_ZN79_INTERNAL_8c5eea16_43_flash_fwd_hdim64_bf16_split_softcap_sm90_cu_21e1f8cb_33524cute7productE,(_ZN79_INTERNAL_8c5eea16_43_flash_fwd_hdim64_bf16_split_softcap_sm90_cu_21e1f8cb_33524cuda3std3__45__cpo3endE - _ZN79_INTERNAL_8c5eea16_43_flash_fwd_hdim64_bf16_split_softcap_sm90_cu_21e1f8cb_33524cute7productE)
_ZN79_INTERNAL_8c5eea16_43_flash_fwd_hdim64_bf16_split_softcap_sm90_cu_21e1f8cb_33524cute7productE:
	.zero		1
	.type		_ZN79_INTERNAL_8c5eea16_43_flash_fwd_hdim64_bf16_split_softcap_sm90_cu_21e1f8cb_33524cuda3std3__45__cpo3endE,@object
	.size		_ZN79_INTERNAL_8c5eea16_43_flash_fwd_hdim64_bf16_split_softcap_sm90_cu_21e1f8cb_33524cuda3std3__45__cpo3endE,(_ZN79_INTERNAL_8c5eea16_43_flash_fwd_hdim64_bf16_split_softcap_sm90_cu_21e1f8cb_33524cuda3std3__419piecewise_constructE - _ZN79_INTERNAL_8c5eea16_43_flash_fwd_hdim64_bf16_split_softcap_sm90_cu_21e1f8cb_33524cuda3std3__45__cpo3endE)
_ZN79_INTERNAL_8c5eea16_43_flash_fwd_hdim64_bf16_split_softcap_sm90_cu_21e1f8cb_33524cuda3std3__45__cpo3endE:
	.zero		1
	.type		_ZN79_INTERNAL_8c5eea16_43_flash_fwd_hdim64_bf16_split_softcap_sm90_cu_21e1f8cb_33524cuda3std3__419piecewise_constructE,@object
	.size		_ZN79_INTERNAL_8c5eea16_43_flash_fwd_hdim64_bf16_split_softcap_sm90_cu_21e1f8cb_33524cuda3std3__419piecewise_constructE,(_ZN79_INTERNAL_8c5eea16_43_flash_fwd_hdim64_bf16_split_softcap_sm90_cu_21e1f8cb_33524cuda3std3__45__cpo4cendE - _ZN79_INTERNAL_8c5eea16_43_flash_fwd_hdim64_bf16_split_softcap_sm90_cu_21e1f8cb_33524cuda3std3__419piecewise_constructE)
_ZN79_INTERNAL_8c5eea16_43_flash_fwd_hdim64_bf16_split_softcap_sm90_cu_21e1f8cb_33524cuda3std3__419piecewise_constructE:
	.zero		1
	.type		_ZN79_INTERNAL_8c5eea16_43_flash_fwd_hdim64_bf16_split_softcap_sm90_cu_21e1f8cb_33524cuda3std3__45__cpo4cendE,@object
	.size		_ZN79_INTERNAL_8c5eea16_43_flash_fwd_hdim64_bf16_split_softcap_sm90_cu_21e1f8cb_33524cuda3std3__45__cpo4cendE,(_ZN79_INTERNAL_8c5eea16_43_flash_fwd_hdim64_bf16_split_softcap_sm90_cu_21e1f8cb_33524cuda3std6ranges3__45__cpo4swapE - _ZN79_INTERNAL_8c5eea16_43_flash_fwd_hdim64_bf16_split_softcap_sm90_cu_21e1f8cb_33524cuda3std3__45__cpo4cendE)
_ZN79_INTERNAL_8c5eea16_43_flash_fwd_hdim64_bf16_split_softcap_sm90_cu_21e1f8cb_33524cuda3std3__45__cpo4cendE:
	.zero		1
	.type		_ZN79_INTERNAL_8c5eea16_43_flash_fwd_hdim64_bf16_split_softcap_sm90_cu_21e1f8cb_33524cuda3std6ranges3__45__cpo4swapE,@object
	.size		_ZN79_INTERNAL_8c5eea16_43_flash_fwd_hdim64_bf16_split_softcap_sm90_cu_21e1f8cb_33524cuda3std6ranges3__45__cpo4swapE,(.L_16 - _ZN79_INTERNAL_8c5eea16_43_flash_fwd_hdim64_bf16_split_softcap_sm90_cu_21e1f8cb_33524cuda3std6ranges3__45__cpo4swapE)
_ZN79_INTERNAL_8c5eea16_43_flash_fwd_hdim64_bf16_split_softcap_sm90_cu_21e1f8cb_33524cuda3std6ranges3__45__cpo4swapE:
	.zero		1
.L_16:


//--------------------- .nv.shared._ZN7cutlass13device_kernelIN5flash11enable_sm90INS1_16FlashAttnFwdSm90INS1_25CollectiveMainloopFwdSm90ILi2EN4cute5tupleIJNS5_1CILi1EEES8_S8_EEENS6_IJNS7_ILi192EEESA_NS7_ILi64EEEEEELi64ENS_10bfloat16_tEfNS_4arch4Sm90ELb0ELb0ELb1ELb1ELb0ELb0ELb0ELb0ELb1ELb1ELb1ELb0EEENS1_21CollectiveEpilogueFwdINS6_IJSA_SB_SA_EEES9_SD_SF_Li384ELb1ELb1ELb1ELb0EEENS1_36VarlenDynamicPersistentTileSchedulerILi192ELi192ELi384ELi128ELb1ELb1ELb1ELb0ELb1ELb1EEEEEEEEEvNT_6ParamsE --------------------------
	.section	.nv.shared._ZN7cutlass13device_kernelIN5flash11enable_sm90INS1_16FlashAttnFwdSm90INS1_25CollectiveMainloopFwdSm90ILi2EN4cute5tupleIJNS5_1CILi1EEES8_S8_EEENS6_IJNS7_ILi192EEESA_NS7_ILi64EEEEEELi64ENS_10bfloat16_tEfNS_4arch4Sm90ELb0ELb0ELb1ELb1ELb0ELb0ELb0ELb0ELb1ELb1ELb1ELb0EEENS1_21CollectiveEpilogueFwdINS6_IJSA_SB_SA_EEES9_SD_SF_Li384ELb1ELb1ELb1ELb0EEENS1_36VarlenDynamicPersistentTileSchedulerILi192ELi192ELi384ELi128ELb1ELb1ELb1ELb0ELb1ELb1EEEEEEEEEvNT_6ParamsE,"aw",@nobits
	.sectionflags	@""
	.align	16
	.zero		1024


//--------------------- .nv.shared._ZN7cutlass13device_kernelIN5flash11enable_sm90INS1_16FlashAttnFwdSm90INS1_25CollectiveMainloopFwdSm90ILi2EN4cute5tupleIJNS5_1CILi1EEES8_S8_EEENS6_IJNS7_ILi192EEESA_NS7_ILi64EEEEEELi64ENS_10bfloat16_tEfNS_4arch4Sm90ELb0ELb0ELb1ELb1ELb0ELb1ELb0ELb0ELb1ELb1ELb1ELb0EEENS1_21CollectiveEpilogueFwdINS6_IJSA_SB_SA_EEES9_SD_SF_Li384ELb1ELb1ELb1ELb0EEENS1_36VarlenDynamicPersistentTileSchedulerILi192ELi192ELi384ELi128ELb1ELb1ELb1ELb0ELb1ELb1EEEEEEEEEvNT_6ParamsE --------------------------
	.section	.nv.shared._ZN7cutlass13device_kernelIN5flash11enable_sm90INS1_16FlashAttnFwdSm90INS1_25CollectiveMainloopFwdSm90ILi2EN4cute5tupleIJNS5_1CILi1EEES8_S8_EEENS6_IJNS7_ILi192EEESA_NS7_ILi64EEEEEELi64ENS_10bfloat16_tEfNS_4arch4Sm90ELb0ELb0ELb1ELb1ELb0ELb1ELb0ELb0ELb1ELb1ELb1ELb0EEENS1_21CollectiveEpilogueFwdINS6_IJSA_SB_SA_EEES9_SD_SF_Li384ELb1ELb1ELb1ELb0EEENS1_36VarlenDynamicPersistentTileSchedulerILi192ELi192ELi384ELi128ELb1ELb1ELb1ELb0ELb1ELb1EEEEEEEEEvNT_6ParamsE,"aw",@nobits
	.sectionflags	@""
	.align	16
	.zero		1024


//--------------------- .nv.shared._ZN7cutlass13device_kernelIN5flash11enable_sm90INS1_16FlashAttnFwdSm90INS1_25CollectiveMainloopFwdSm90ILi2EN4cute5tupleIJNS5_1CILi1EEES8_S8_EEENS6_IJNS7_ILi192EEENS7_ILi128EEENS7_ILi64EEEEEELi64ENS_10bfloat16_tEfNS_4arch4Sm90ELb0ELb1ELb1ELb0ELb0ELb0ELb0ELb1ELb1ELb1ELb1ELb0EEENS1_21CollectiveEpilogueFwdINS6_IJSA_SC_SB_EEES9_SE_SG_Li384ELb0ELb1ELb1ELb0EEENS1_19SingleTileSchedulerILb0ELb1ELb1ELi192EEEEEEEEEvNT_6ParamsE --------------------------
	.section	.nv.shared._ZN7cutlass13device_kernelIN5flash11enable_sm90INS1_16FlashAttnFwdSm90INS1_25CollectiveMainloopFwdSm90ILi2EN4cute5tupleIJNS5_1CILi1EEES8_S8_EEENS6_IJNS7_ILi192EEENS7_ILi128EEENS7_ILi64EEEEEELi64ENS_10bfloat16_tEfNS_4arch4Sm90ELb0ELb1ELb1ELb0ELb0ELb0ELb0ELb1ELb1ELb1ELb1ELb0EEENS1_21CollectiveEpilogueFwdINS6_IJSA_SC_SB_EEES9_SE_SG_Li384ELb0ELb1ELb1ELb0EEENS1_19SingleTileSchedulerILb0ELb1ELb1ELi192EEEEEEEEEvNT_6ParamsE,"aw",@nobits
	.sectionflags	@""
	.align	16
	.zero		1024


//--------------------- .nv.shared._ZN7cutlass13device_kernelIN5flash11enable_sm90INS1_16FlashAttnFwdSm90INS1_25CollectiveMainloopFwdSm90ILi2EN4cute5tupleIJNS5_1CILi1EEES8_S8_EEENS6_IJNS7_ILi192EEENS7_ILi128EEENS7_ILi64EEEEEELi64ENS_10bfloat16_tEfNS_4arch4Sm90ELb0ELb1ELb1ELb1ELb0ELb0ELb0ELb1ELb1ELb1ELb1ELb0EEENS1_21CollectiveEpilogueFwdINS6_IJSA_SC_SB_EEES9_SE_SG_Li384ELb1ELb1ELb1ELb0EEENS1_36VarlenDynamicPersistentTileSchedulerILi192ELi128ELi384ELi128ELb1ELb1ELb1ELb1ELb0ELb1EEEEEEEEEvNT_6ParamsE --------------------------
	.section	.nv.shared._ZN7cutlass13device_kernelIN5flash11enable_sm90INS1_16FlashAttnFwdSm90INS1_25CollectiveMainloopFwdSm90ILi2EN4cute5tupleIJNS5_1CILi1EEES8_S8_EEENS6_IJNS7_ILi192EEENS7_ILi128EEENS7_ILi64EEEEEELi64ENS_10bfloat16_tEfNS_4arch4Sm90ELb0ELb1ELb1ELb1ELb0ELb0ELb0ELb1ELb1ELb1ELb1ELb0EEENS1_21CollectiveEpilogueFwdINS6_IJSA_SC_SB_EEES9_SE_SG_Li384ELb1ELb1ELb1ELb0EEENS1_36VarlenDynamicPersistentTileSchedulerILi192ELi128ELi384ELi128ELb1ELb1ELb1ELb1ELb0ELb1EEEEEEEEEvNT_6ParamsE,"aw",@nobits
	.sectionflags	@""
	.align	16
	.zero		1024


//--------------------- .nv.shared._ZN7cutlass13device_kernelIN5flash11enable_sm90INS1_16FlashAttnFwdSm90INS1_25CollectiveMainloopFwdSm90ILi2EN4cute5tupleIJNS5_1CILi1EEES8_S8_EEENS6_IJNS7_ILi192EEENS7_ILi128EEENS7_ILi64EEEEEELi64ENS_10bfloat16_tEfNS_4arch4Sm90ELb0ELb1ELb1ELb1ELb0ELb1ELb0ELb1ELb1ELb1ELb1ELb0EEENS1_21CollectiveEpilogueFwdINS6_IJSA_SC_SB_EEES9_SE_SG_Li384ELb1ELb1ELb1ELb0EEENS1_36VarlenDynamicPersistentTileSchedulerILi192ELi128ELi384ELi128ELb1ELb1ELb1ELb1ELb0ELb1EEEEEEEEEvNT_6ParamsE --------------------------
	.section	.nv.shared._ZN7cutlass13device_kernelIN5flash11enable_sm90INS1_16FlashAttnFwdSm90INS1_25CollectiveMainloopFwdSm90ILi2EN4cute5tupleIJNS5_1CILi1EEES8_S8_EEENS6_IJNS7_ILi192EEENS7_ILi128EEENS7_ILi64EEEEEELi64ENS_10bfloat16_tEfNS_4arch4Sm90ELb0ELb1ELb1ELb1ELb0ELb1ELb0ELb1ELb1ELb1ELb1ELb0EEENS1_21CollectiveEpilogueFwdINS6_IJSA_SC_SB_EEES9_SE_SG_Li384ELb1ELb1ELb1ELb0EEENS1_36VarlenDynamicPersistentTileSchedulerILi192ELi128ELi384ELi128ELb1ELb1ELb1ELb1ELb0ELb1EEEEEEEEEvNT_6ParamsE,"aw",@nobits
	.sectionflags	@""
	.align	16
	.zero		1024


//--------------------- .nv.shared._ZN7cutlass13device_kernelIN5flash11enable_sm90INS1_16FlashAttnFwdSm90INS1_25CollectiveMainloopFwdSm90ILi2EN4cute5tupleIJNS5_1CILi1EEES8_S8_EEENS6_IJNS7_ILi192EEENS7_ILi128EEENS7_ILi64EEEEEELi64ENS_10bfloat16_tEfNS_4arch4Sm90ELb1ELb0ELb1ELb0ELb0ELb0ELb0ELb1ELb1ELb1ELb1ELb0EEENS1_21CollectiveEpilogueFwdINS6_IJSA_SC_SB_EEES9_SE_SG_Li384ELb0ELb1ELb1ELb0EEENS1_19SingleTileSchedulerILb0ELb1ELb1ELi192EEEEEEEEEvNT_6ParamsE --------------------------
	.section	.nv.shared._ZN7cutlass13device_kernelIN5flash11enable_sm90INS1_16FlashAttnFwdSm90INS1_25CollectiveMainloopFwdSm90ILi2EN4cute5tupleIJNS5_1CILi1EEES8_S8_EEENS6_IJNS7_ILi192EEENS7_ILi128EEENS7_ILi64EEEEEELi64ENS_10bfloat16_tEfNS_4arch4Sm90ELb1ELb0ELb1ELb0ELb0ELb0ELb0ELb1ELb1ELb1ELb1ELb0EEENS1_21CollectiveEpilogueFwdINS6_IJSA_SC_SB_EEES9_SE_SG_Li384ELb0ELb1ELb1ELb0EEENS1_19SingleTileSchedulerILb0ELb1ELb1ELi192EEEEEEEEEvNT_6ParamsE,"aw",@nobits
	.sectionflags	@""
	.align	16
	.zero		1024


//--------------------- .nv.shared._ZN7cutlass13device_kernelIN5flash11enable_sm90INS1_16FlashAttnFwdSm90INS1_25CollectiveMainloopFwdSm90ILi2EN4cute5tupleIJNS5_1CILi1EEES8_S8_EEENS6_IJNS7_ILi192EEENS7_ILi128EEENS7_ILi64EEEEEELi64ENS_10bfloat16_tEfNS_4arch4Sm90ELb1ELb0ELb1ELb1ELb0ELb0ELb0ELb1ELb1ELb1ELb1ELb0EEENS1_21CollectiveEpilogueFwdINS6_IJSA_SC_SB_EEES9_SE_SG_Li384ELb1ELb1ELb1ELb0EEENS1_36VarlenDynamicPersistentTileSchedulerILi192ELi128ELi384ELi128ELb1ELb1ELb1ELb1ELb1ELb1EEEEEEEEEvNT_6ParamsE --------------------------
	.section	.nv.shared._ZN7cutlass13device_kernelIN5flash11enable_sm90INS1_16FlashAttnFwdSm90INS1_25CollectiveMainloopFwdSm90ILi2EN4cute5tupleIJNS5_1CILi1EEES8_S8_EEENS6_IJNS7_ILi192EEENS7_ILi128EEENS7_ILi64EEEEEELi64ENS_10bfloat16_tEfNS_4arch4Sm90ELb1ELb0ELb1ELb1ELb0ELb0ELb0ELb1ELb1ELb1ELb1ELb0EEENS1_21CollectiveEpilogueFwdINS6_IJSA_SC_SB_EEES9_SE_SG_Li384ELb1ELb1ELb1ELb0EEENS1_36VarlenDynamicPersistentTileSchedulerILi192ELi128ELi384ELi128ELb1ELb1ELb1ELb1ELb1ELb1EEEEEEEEEvNT_6ParamsE,"aw",@nobits
	.sectionflags	@""
	.align	16
	.zero		1024


//--------------------- .nv.shared._ZN7cutlass13device_kernelIN5flash11enable_sm90INS1_16FlashAttnFwdSm90INS1_25CollectiveMainloopFwdSm90ILi2EN4cute5tupleIJNS5_1CILi1EEES8_S8_EEENS6_IJNS7_ILi192EEENS7_ILi128EEENS7_ILi64EEEEEELi64ENS_10bfloat16_tEfNS_4arch4Sm90ELb1ELb0ELb1ELb1ELb0ELb1ELb0ELb1ELb1ELb1ELb1ELb0EEENS1_21CollectiveEpilogueFwdINS6_IJSA_SC_SB_EEES9_SE_SG_Li384ELb1ELb1ELb1ELb0EEENS1_36VarlenDynamicPersistentTileSchedulerILi192ELi128ELi384ELi128ELb1ELb1ELb1ELb1ELb1ELb1EEEEEEEEEvNT_6ParamsE --------------------------
	.section	.nv.shared._ZN7cutlass13device_kernelIN5flash11enable_sm90INS1_16FlashAttnFwdSm90INS1_25CollectiveMainloopFwdSm90ILi2EN4cute5tupleIJNS5_1CILi1EEES8_S8_EEENS6_IJNS7_ILi192EEENS7_ILi128EEENS7_ILi64EEEEEELi64ENS_10bfloat16_tEfNS_4arch4Sm90ELb1ELb0ELb1ELb1ELb0ELb1ELb0ELb1ELb1ELb1ELb1ELb0EEENS1_21CollectiveEpilogueFwdINS6_IJSA_SC_SB_EEES9_SE_SG_Li384ELb1ELb1ELb1ELb0EEENS1_36VarlenDynamicPersistentTileSchedulerILi192ELi128ELi384ELi128ELb1ELb1ELb1ELb1ELb1ELb1EEEEEEEEEvNT_6ParamsE,"aw",@nobits
	.sectionflags	@""
	.align	16
	.zero		1024


//--------------------- .nv.constant0._ZN7cutlass13device_kernelIN5flash11enable_sm90INS1_16FlashAttnFwdSm90INS1_25CollectiveMainloopFwdSm90ILi2EN4cute5tupleIJNS5_1CILi1EEES8_S8_EEENS6_IJNS7_ILi192EEESA_NS7_ILi64EEEEEELi64ENS_10bfloat16_tEfNS_4arch4Sm90ELb0ELb0ELb1ELb0ELb0ELb0ELb0ELb0ELb1ELb1ELb1ELb0EEENS1_21CollectiveEpilogueFwdINS6_IJSA_SB_SA_EEES9_SD_SF_Li384ELb0ELb1ELb1ELb0EEENS1_19SingleTileSchedulerILb0ELb1ELb1ELi192EEEEEEEEEvNT_6ParamsE --------------------------
	.section	.nv.constant0._ZN7cutlass13device_kernelIN5flash11enable_sm90INS1_16FlashAttnFwdSm90INS1_25CollectiveMainloopFwdSm90ILi2EN4cute5tupleIJNS5_1CILi1EEES8_S8_EEENS6_IJNS7_ILi192EEESA_NS7_ILi64EEEEEELi64ENS_10bfloat16_tEfNS_4arch4Sm90ELb0ELb0ELb1ELb0ELb0ELb0ELb0ELb0ELb1ELb1ELb1ELb0EEENS1_21CollectiveEpilogueFwdINS6_IJSA_SB_SA_EEES9_SD_SF_Li384ELb0ELb1ELb1ELb0EEENS1_19SingleTileSchedulerILb0ELb1ELb1ELi192EEEEEEEEEvNT_6ParamsE,"a",@progbits
	.sectionflags	@""
	.align	4
.nv.constant0._ZN7cutlass13device_kernelIN5flash11enable_sm90INS1_16FlashAttnFwdSm90INS1_25CollectiveMainloopFwdSm90ILi2EN4cute5tupleIJNS5_1CILi1EEES8_S8_EEENS6_IJNS7_ILi192EEESA_NS7_ILi64EEEEEELi64ENS_10bfloat16_tEfNS_4arch4Sm90ELb0ELb0ELb1ELb0ELb0ELb0ELb0ELb0ELb1ELb1ELb1ELb0EEENS1_21CollectiveEpilogueFwdINS6_IJSA_SB_SA_EEES9_SD_SF_Li384ELb0ELb1ELb1ELb0EEENS1_19SingleTileSchedulerILb0ELb1ELb1ELi192EEEEEEEEEvNT_6ParamsE:
	.zero		3200


//--------------------- .nv.constant0._ZN7cutlass13device_kernelIN5flash11enable_sm90INS1_16FlashAttnFwdSm90INS1_25CollectiveMainloopFwdSm90ILi2EN4cute5tupleIJNS5_1CILi1EEES8_S8_EEENS6_IJNS7_ILi192EEESA_NS7_ILi64EEEEEELi64ENS_10bfloat16_tEfNS_4arch4Sm90ELb0ELb0ELb1ELb1ELb0ELb0ELb0ELb0ELb1ELb1ELb1ELb0EEENS1_21CollectiveEpilogueFwdINS6_IJSA_SB_SA_EEES9_SD_SF_Li384ELb1ELb1ELb1ELb0EEENS1_36VarlenDynamicPersistentTileSchedulerILi192ELi192ELi384ELi128ELb1ELb1ELb1ELb0ELb1ELb1EEEEEEEEEvNT_6ParamsE --------------------------
	.section	.nv.constant0._ZN7cutlass13device_kernelIN5flash11enable_sm90INS1_16FlashAttnFwdSm90INS1_25CollectiveMainloopFwdSm90ILi2EN4cute5tupleIJNS5_1CILi1EEES8_S8_EEENS6_IJNS7_ILi192EEESA_NS7_ILi64EEEEEELi64ENS_10bfloat16_tEfNS_4arch4Sm90ELb0ELb0ELb1ELb1ELb0ELb0ELb0ELb0ELb1ELb1ELb1ELb0EEENS1_21CollectiveEpilogueFwdINS6_IJSA_SB_SA_EEES9_SD_SF_Li384ELb1ELb1ELb1ELb0EEENS1_36VarlenDynamicPersistentTileSchedulerILi192ELi192ELi384ELi128ELb1ELb1ELb1ELb0ELb1ELb1EEEEEEEEEvNT_6ParamsE,"a",@progbits
	.sectionflags	@""
	.align	4
.nv.constant0._ZN7cutlass13device_kernelIN5flash11enable_sm90INS1_16FlashAttnFwdSm90INS1_25CollectiveMainloopFwdSm90ILi2EN4cute5tupleIJNS5_1CILi1EEES8_S8_EEENS6_IJNS7_ILi192EEESA_NS7_ILi64EEEEEELi64ENS_10bfloat16_tEfNS_4arch4Sm90ELb0ELb0ELb1ELb1ELb0ELb0ELb0ELb0ELb1ELb1ELb1ELb0EEENS1_21CollectiveEpilogueFwdINS6_IJSA_SB_SA_EEES9_SD_SF_Li384ELb1ELb1ELb1ELb0EEENS1_36VarlenDynamicPersistentTileSchedulerILi192ELi192ELi384ELi128ELb1ELb1ELb1ELb0ELb1ELb1EEEEEEEEEvNT_6ParamsE:
	.zero		3328


//--------------------- .nv.constant0._ZN7cutlass13device_kernelIN5flash11enable_sm90INS1_16FlashAttnFwdSm90INS1_25CollectiveMainloopFwdSm90ILi2EN4cute5tupleIJNS5_1CILi1EEES8_S8_EEENS6_IJNS7_ILi192EEESA_NS7_ILi64EEEEEELi64ENS_10bfloat16_tEfNS_4arch4Sm90ELb0ELb0ELb1ELb1ELb0ELb1ELb0ELb0ELb1ELb1ELb1ELb0EEENS1_21CollectiveEpilogueFwdINS6_IJSA_SB_SA_EEES9_SD_SF_Li384ELb1ELb1ELb1ELb0EEENS1_36VarlenDynamicPersistentTileSchedulerILi192ELi192ELi384ELi128ELb1ELb1ELb1ELb0ELb1ELb1EEEEEEEEEvNT_6ParamsE --------------------------
	.section	.nv.constant0._ZN7cutlass13device_kernelIN5flash11enable_sm90INS1_16FlashAttnFwdSm90INS1_25CollectiveMainloopFwdSm90ILi2EN4cute5tupleIJNS5_1CILi1EEES8_S8_EEENS6_IJNS7_ILi192EEESA_NS7_ILi64EEEEEELi64ENS_10bfloat16_tEfNS_4arch4Sm90ELb0ELb0ELb1ELb1ELb0ELb1ELb0ELb0ELb1ELb1ELb1ELb0EEENS1_21CollectiveEpilogueFwdINS6_IJSA_SB_SA_EEES9_SD_SF_Li384ELb1ELb1ELb1ELb0EEENS1_36VarlenDynamicPersistentTileSchedulerILi192ELi192ELi384ELi128ELb1ELb1ELb1ELb0ELb1ELb1EEEEEEEEEvNT_6ParamsE,"a",@progbits
	.sectionflags	@""
	.align	4
.nv.constant0._ZN7cutlass13device_kernelIN5flash11enable_sm90INS1_16FlashAttnFwdSm90INS1_25CollectiveMainloopFwdSm90ILi2EN4cute5tupleIJNS5_1CILi1EEES8_S8_EEENS6_IJNS7_ILi192EEESA_NS7_ILi64EEEEEELi64ENS_10bfloat16_tEfNS_4arch4Sm90ELb0ELb0ELb1ELb1ELb0ELb1ELb0ELb0ELb1ELb1ELb1ELb0EEENS1_21CollectiveEpilogueFwdINS6_IJSA_SB_SA_EEES9_SD_SF_Li384ELb1ELb1ELb1ELb0EEENS1_36VarlenDynamicPersistentTileSchedulerILi192ELi192ELi384ELi128ELb1ELb1ELb1ELb0ELb1ELb1EEEEEEEEEvNT_6ParamsE:
	.zero		3328


//--------------------- .nv.constant0._ZN7cutlass13device_kernelIN5flash11enable_sm90INS1_16FlashAttnFwdSm90INS1_25CollectiveMainloopFwdSm90ILi2EN4cute5tupleIJNS5_1CILi1EEES8_S8_EEENS6_IJNS7_ILi192EEENS7_ILi128EEENS7_ILi64EEEEEELi64ENS_10bfloat16_tEfNS_4arch4Sm90ELb0ELb1ELb1ELb0ELb0ELb0ELb0ELb1ELb1ELb1ELb1ELb0EEENS1_21CollectiveEpilogueFwdINS6_IJSA_SC_SB_EEES9_SE_SG_Li384ELb0ELb1ELb1ELb0EEENS1_19SingleTileSchedulerILb0ELb1ELb1ELi192EEEEEEEEEvNT_6ParamsE --------------------------
	.section	.nv.constant0._ZN7cutlass13device_kernelIN5flash11enable_sm90INS1_16FlashAttnFwdSm90INS1_25CollectiveMainloopFwdSm90ILi2EN4cute5tupleIJNS5_1CILi1EEES8_S8_EEENS6_IJNS7_ILi192EEENS7_ILi128EEENS7_ILi64EEEEEELi64ENS_10bfloat16_tEfNS_4arch4Sm90ELb0ELb1ELb1ELb0ELb0ELb0ELb0ELb1ELb1ELb1ELb1ELb0EEENS1_21CollectiveEpilogueFwdINS6_IJSA_SC_SB_EEES9_SE_SG_Li384ELb0ELb1ELb1ELb0EEENS1_19SingleTileSchedulerILb0ELb1ELb1ELi192EEEEEEEEEvNT_6ParamsE,"a",@progbits
	.sectionflags	@""
	.align	4
.nv.constant0._ZN7cutlass13device_kernelIN5flash11enable_sm90INS1_16FlashAttnFwdSm90INS1_25CollectiveMainloopFwdSm90ILi2EN4cute5tupleIJNS5_1CILi1EEES8_S8_EEENS6_IJNS7_ILi192EEENS7_ILi128EEENS7_ILi64EEEEEELi64ENS_10bfloat16_tEfNS_4arch4Sm90ELb0ELb1ELb1ELb0ELb0ELb0ELb0ELb1ELb1ELb1ELb1ELb0EEENS1_21CollectiveEpilogueFwdINS6_IJSA_SC_SB_EEES9_SE_SG_Li384ELb0ELb1ELb1ELb0EEENS1_19SingleTileSchedulerILb0ELb1ELb1ELi192EEEEEEEEEvNT_6ParamsE:
	.zero		3200


//--------------------- .nv.constant0._ZN7cutlass13device_kernelIN5flash11enable_sm90INS1_16FlashAttnFwdSm90INS1_25CollectiveMainloopFwdSm90ILi2EN4cute5tupleIJNS5_1CILi1EEES8_S8_EEENS6_IJNS7_ILi192EEENS7_ILi128EEENS7_ILi64EEEEEELi64ENS_10bfloat16_tEfNS_4arch4Sm90ELb0ELb1ELb1ELb1ELb0ELb0ELb0ELb1ELb1ELb1ELb1ELb0EEENS1_21CollectiveEpilogueFwdINS6_IJSA_SC_SB_EEES9_SE_SG_Li384ELb1ELb1ELb1ELb0EEENS1_36VarlenDynamicPersistentTileSchedulerILi192ELi128ELi384ELi128ELb1ELb1ELb1ELb1ELb0ELb1EEEEEEEEEvNT_6ParamsE --------------------------
	.section	.nv.constant0._ZN7cutlass13device_kernelIN5flash11enable_sm90INS1_16FlashAttnFwdSm90INS1_25CollectiveMainloopFwdSm90ILi2EN4cute5tupleIJNS5_1CILi1EEES8_S8_EEENS6_IJNS7_ILi192EEENS7_ILi128EEENS7_ILi64EEEEEELi64ENS_10bfloat16_tEfNS_4arch4Sm90ELb0ELb1ELb1ELb1ELb0ELb0ELb0ELb1ELb1ELb1ELb1ELb0EEENS1_21CollectiveEpilogueFwdINS6_IJSA_SC_SB_EEES9_SE_SG_Li384ELb1ELb1ELb1ELb0EEENS1_36VarlenDynamicPersistentTileSchedulerILi192ELi128ELi384ELi128ELb1ELb1ELb1ELb1ELb0ELb1EEEEEEEEEvNT_6ParamsE,"a",@progbits
	.sectionflags	@""
	.align	4
.nv.constant0._ZN7cutlass13device_kernelIN5flash11enable_sm90INS1_16FlashAttnFwdSm90INS1_25CollectiveMainloopFwdSm90ILi2EN4cute5tupleIJNS5_1CILi1EEES8_S8_EEENS6_IJNS7_ILi192EEENS7_ILi128EEENS7_ILi64EEEEEELi64ENS_10bfloat16_tEfNS_4arch4Sm90ELb0ELb1ELb1ELb1ELb0ELb0ELb0ELb1ELb1ELb1ELb1ELb0EEENS1_21CollectiveEpilogueFwdINS6_IJSA_SC_SB_EEES9_SE_SG_Li384ELb1ELb1ELb1ELb0EEENS1_36VarlenDynamicPersistentTileSchedulerILi192ELi128ELi384ELi128ELb1ELb1ELb1ELb1ELb0ELb1EEEEEEEEEvNT_6ParamsE:
	.zero		3328


//--------------------- .nv.constant0._ZN7cutlass13device_kernelIN5flash11enable_sm90INS1_16FlashAttnFwdSm90INS1_25CollectiveMainloopFwdSm90ILi2EN4cute5tupleIJNS5_1CILi1EEES8_S8_EEENS6_IJNS7_ILi192EEENS7_ILi128EEENS7_ILi64EEEEEELi64ENS_10bfloat16_tEfNS_4arch4Sm90ELb0ELb1ELb1ELb1ELb0ELb1ELb0ELb1ELb1ELb1ELb1ELb0EEENS1_21CollectiveEpilogueFwdINS6_IJSA_SC_SB_EEES9_SE_SG_Li384ELb1ELb1ELb1ELb0EEENS1_36VarlenDynamicPersistentTileSchedulerILi192ELi128ELi384ELi128ELb1ELb1ELb1ELb1ELb0ELb1EEEEEEEEEvNT_6ParamsE --------------------------
	.section	.nv.constant0._ZN7cutlass13device_kernelIN5flash11enable_sm90INS1_16FlashAttnFwdSm90INS1_25CollectiveMainloopFwdSm90ILi2EN4cute5tupleIJNS5_1CILi1EEES8_S8_EEENS6_IJNS7_ILi192EEENS7_ILi128EEENS7_ILi64EEEEEELi64ENS_10bfloat16_tEfNS_4arch4Sm90ELb0ELb1ELb1ELb1ELb0ELb1ELb0ELb1ELb1ELb1ELb1ELb0EEENS1_21CollectiveEpilogueFwdINS6_IJSA_SC_SB_EEES9_SE_SG_Li384ELb1ELb1ELb1ELb0EEENS1_36VarlenDynamicPersistentTileSchedulerILi192ELi128ELi384ELi128ELb1ELb1ELb1ELb1ELb0ELb1EEEEEEEEEvNT_6ParamsE,"a",@progbits
	.sectionflags	@""
	.align	4
.nv.constant0._ZN7cutlass13device_kernelIN5flash11enable_sm90INS1_16FlashAttnFwdSm90INS1_25CollectiveMainloopFwdSm90ILi2EN4cute5tupleIJNS5_1CILi1EEES8_S8_EEENS6_IJNS7_ILi192EEENS7_ILi128EEENS7_ILi64EEEEEELi64ENS_10bfloat16_tEfNS_4arch4Sm90ELb0ELb1ELb1ELb1ELb0ELb1ELb0ELb1ELb1ELb1ELb1ELb0EEENS1_21CollectiveEpilogueFwdINS6_IJSA_SC_SB_EEES9_SE_SG_Li384ELb1ELb1ELb1ELb0EEENS1_36VarlenDynamicPersistentTileSchedulerILi192ELi128ELi384ELi128ELb1ELb1ELb1ELb1ELb0ELb1EEEEEEEEEvNT_6ParamsE:
	.zero		3328


//--------------------- .nv.constant0._ZN7cutlass13device_kernelIN5flash11enable_sm90INS1_16FlashAttnFwdSm90INS1_25CollectiveMainloopFwdSm90ILi2EN4cute5tupleIJNS5_1CILi1EEES8_S8_EEENS6_IJNS7_ILi192EEENS7_ILi128EEENS7_ILi64EEEEEELi64ENS_10bfloat16_tEfNS_4arch4Sm90ELb1ELb0ELb1ELb0ELb0ELb0ELb0ELb1ELb1ELb1ELb1ELb0EEENS1_21CollectiveEpilogueFwdINS6_IJSA_SC_SB_EEES9_SE_SG_Li384ELb0ELb1ELb1ELb0EEENS1_19SingleTileSchedulerILb0ELb1ELb1ELi192EEEEEEEEEvNT_6ParamsE --------------------------
	.section	.nv.constant0._ZN7cutlass13device_kernelIN5flash11enable_sm90INS1_16FlashAttnFwdSm90INS1_25CollectiveMainloopFwdSm90ILi2EN4cute5tupleIJNS5_1CILi1EEES8_S8_EEENS6_IJNS7_ILi192EEENS7_ILi128EEENS7_ILi64EEEEEELi64ENS_10bfloat16_tEfNS_4arch4Sm90ELb1ELb0ELb1ELb0ELb0ELb0ELb0ELb1ELb1ELb1ELb1ELb0EEENS1_21CollectiveEpilogueFwdINS6_IJSA_SC_SB_EEES9_SE_SG_Li384ELb0ELb1ELb1ELb0EEENS1_19SingleTileSchedulerILb0ELb1ELb1ELi192EEEEEEEEEvNT_6ParamsE,"a",@progbits
	.sectionflags	@""
	.align	4
.nv.constant0._ZN7cutlass13device_kernelIN5flash11enable_sm90INS1_16FlashAttnFwdSm90INS1_25CollectiveMainloopFwdSm90ILi2EN4cute5tupleIJNS5_1CILi1EEES8_S8_EEENS6_IJNS7_ILi192EEENS7_ILi128EEENS7_ILi64EEEEEELi64ENS_10bfloat16_tEfNS_4arch4Sm90ELb1ELb0ELb1ELb0ELb0ELb0ELb0ELb1ELb1ELb1ELb1ELb0EEENS1_21CollectiveEpilogueFwdINS6_IJSA_SC_SB_EEES9_SE_SG_Li384ELb0ELb1ELb1ELb0EEENS1_19SingleTileSchedulerILb0ELb1ELb1ELi192EEEEEEEEEvNT_6ParamsE:
	.zero		3200


//--------------------- .nv.constant0._ZN7cutlass13device_kernelIN5flash11enable_sm90INS1_16FlashAttnFwdSm90INS1_25CollectiveMainloopFwdSm90ILi2EN4cute5tupleIJNS5_1CILi1EEES8_S8_EEENS6_IJNS7_ILi192EEENS7_ILi128EEENS7_ILi64EEEEEELi64ENS_10bfloat16_tEfNS_4arch4Sm90ELb1ELb0ELb1ELb1ELb0ELb0ELb0ELb1ELb1ELb1ELb1ELb0EEENS1_21CollectiveEpilogueFwdINS6_IJSA_SC_SB_EEES9_SE_SG_Li384ELb1ELb1ELb1ELb0EEENS1_36VarlenDynamicPersistentTileSchedulerILi192ELi128ELi384ELi128ELb1ELb1ELb1ELb1ELb1ELb1EEEEEEEEEvNT_6ParamsE --------------------------
	.section	.nv.constant0._ZN7cutlass13device_kernelIN5flash11enable_sm90INS1_16FlashAttnFwdSm90INS1_25CollectiveMainloopFwdSm90ILi2EN4cute5tupleIJNS5_1CILi1EEES8_S8_EEENS6_IJNS7_ILi192EEENS7_ILi128EEENS7_ILi64EEEEEELi64ENS_10bfloat16_tEfNS_4arch4Sm90ELb1ELb0ELb1ELb1ELb0ELb0ELb0ELb1ELb1ELb1ELb1ELb0EEENS1_21CollectiveEpilogueFwdINS6_IJSA_SC_SB_EEES9_SE_SG_Li384ELb1ELb1ELb1ELb0EEENS1_36VarlenDynamicPersistentTileSchedulerILi192ELi128ELi384ELi128ELb1ELb1ELb1ELb1ELb1ELb1EEEEEEEEEvNT_6ParamsE,"a",@progbits
	.sectionflags	@""
	.align	4
.nv.constant0._ZN7cutlass13device_kernelIN5flash11enable_sm90INS1_16FlashAttnFwdSm90INS1_25CollectiveMainloopFwdSm90ILi2EN4cute5tupleIJNS5_1CILi1EEES8_S8_EEENS6_IJNS7_ILi192EEENS7_ILi128EEENS7_ILi64EEEEEELi64ENS_10bfloat16_tEfNS_4arch4Sm90ELb1ELb0ELb1ELb1ELb0ELb0ELb0ELb1ELb1ELb1ELb1ELb0EEENS1_21CollectiveEpilogueFwdINS6_IJSA_SC_SB_EEES9_SE_SG_Li384ELb1ELb1ELb1ELb0EEENS1_36VarlenDynamicPersistentTileSchedulerILi192ELi128ELi384ELi128ELb1ELb1ELb1ELb1ELb1ELb1EEEEEEEEEvNT_6ParamsE:
	.zero		3328


//--------------------- .nv.constant0._ZN7cutlass13device_kernelIN5flash11enable_sm90INS1_16FlashAttnFwdSm90INS1_25CollectiveMainloopFwdSm90ILi2EN4cute5tupleIJNS5_1CILi1EEES8_S8_EEENS6_IJNS7_ILi192EEENS7_ILi128EEENS7_ILi64EEEEEELi64ENS_10bfloat16_tEfNS_4arch4Sm90ELb1ELb0ELb1ELb1ELb0ELb1ELb0ELb1ELb1ELb1ELb1ELb0EEENS1_21CollectiveEpilogueFwdINS6_IJSA_SC_SB_EEES9_SE_SG_Li384ELb1ELb1ELb1ELb0EEENS1_36VarlenDynamicPersistentTileSchedulerILi192ELi128ELi384ELi128ELb1ELb1ELb1ELb1ELb1ELb1EEEEEEEEEvNT_6ParamsE --------------------------
	.section	.nv.constant0._ZN7cutlass13device_kernelIN5flash11enable_sm90INS1_16FlashAttnFwdSm90INS1_25CollectiveMainloopFwdSm90ILi2EN4cute5tupleIJNS5_1CILi1EEES8_S8_EEENS6_IJNS7_ILi192EEENS7_ILi128EEENS7_ILi64EEEEEELi64ENS_10bfloat16_tEfNS_4arch4Sm90ELb1ELb0ELb1ELb1ELb0ELb1ELb0ELb1ELb1ELb1ELb1ELb0EEENS1_21CollectiveEpilogueFwdINS6_IJSA_SC_SB_EEES9_SE_SG_Li384ELb1ELb1ELb1ELb0EEENS1_36VarlenDynamicPersistentTileSchedulerILi192ELi128ELi384ELi128ELb1ELb1ELb1ELb1ELb1ELb1EEEEEEEEEvNT_6ParamsE,"a",@progbits
	.sectionflags	@""
	.align	4
.nv.constant0._ZN7cutlass13device_kernelIN5flash11enable_sm90INS1_16FlashAttnFwdSm90INS1_25CollectiveMainloopFwdSm90ILi2EN4cute5tupleIJNS5_1CILi1EEES8_S8_EEENS6_IJNS7_ILi192EEENS7_ILi128EEENS7_ILi64EEEEEELi64ENS_10bfloat16_tEfNS_4arch4Sm90ELb1ELb0ELb1ELb1ELb0ELb1ELb0ELb1ELb1ELb1ELb1ELb0EEENS1_21CollectiveEpilogueFwdINS6_IJSA_SC_SB_EEES9_SE_SG_Li384ELb1ELb1ELb1ELb0EEENS1_36VarlenDynamicPersistentTileSchedulerILi192ELi128ELi384ELi128ELb1ELb1ELb1ELb1ELb1ELb1EEEEEEEEEvNT_6ParamsE:
	.zero		3328


//--------------------- SYMBOLS --------------------------

	.type		.nv.reservedSmem.offset0,@object
	.size		.nv.reservedSmem.offset0,0x4
	.type		__assertfail,@function
